	.target	sm_80

	.elftype	@"ET_EXEC"


//--------------------- .note.nv.tkinfo           --------------------------
	.section	.note.nv.tkinfo,"",@"SHT_NOTE"
	.sectionflags	@"SHF_NOTE_NV_TKINFO"
	.tkinfo
        /*0018*/ 	.word	0x00000002
        /*0030*/ 	.string	""
        /*0030*/ 	.string	"ptxas"
        /*0030*/ 	.string	"Cuda compilation tools, release 13.0, V13.0.88"
        /*0030*/ 	.string	"Build cuda_13.0.r13.0/compiler.36424714_0"
        /*0030*/ 	.string	"-arch sm_80 -m 64 "



//--------------------- .note.nv.cuinfo           --------------------------
	.section	.note.nv.cuinfo,"",@"SHT_NOTE"
	.sectionflags	@"SHF_NOTE_NV_CUINFO"
        /*0018*/ 	.short	0x0002
        /*001a*/ 	.short	0x0050
        /*001c*/ 	.short	0x0082
	.zero		2


//--------------------- .nv.info                  --------------------------
	.section	.nv.info,"",@"SHT_CUDA_INFO"
	.align	4


	//----- nvinfo : EIATTR_REGCOUNT
	.align		4
        /*0000*/ 	.byte	0x04, 0x2f
        /*0002*/ 	.short	(.L_12 - .L_11)
	.align		4
.L_11:
        /*0004*/ 	.word	index@(_ZN7cutlass13device_kernelIN5flash22FlashAttnBwdPreprocessIN4cute5tupleIJNS3_1CILi64EEENS5_ILi192EEEEEENS_10bfloat16_tEfNS_4arch4Sm80ELb1ELb1EEEEEvNT_6ParamsE)
        /*0008*/ 	.word	0x00000057


	//----- nvinfo : EIATTR_FRAME_SIZE
	.align		4
.L_12:
        /*000c*/ 	.byte	0x04, 0x11
        /*000e*/ 	.short	(.L_14 - .L_13)
	.align		4
.L_13:
        /*0010*/ 	.word	index@(_ZN7cutlass13device_kernelIN5flash22FlashAttnBwdPreprocessIN4cute5tupleIJNS3_1CILi64EEENS5_ILi192EEEEEENS_10bfloat16_tEfNS_4arch4Sm80ELb1ELb1EEEEEvNT_6ParamsE)
        /*0014*/ 	.word	0x00000000


	//----- nvinfo : EIATTR_REGCOUNT
	.align		4
.L_14:
        /*0018*/ 	.byte	0x04, 0x2f
        /*001a*/ 	.short	(.L_16 - .L_15)
	.align		4
.L_15:
        /*001c*/ 	.word	index@(_ZN7cutlass13device_kernelIN5flash19enable_sm80_to_sm89INS1_16FlashAttnBwdSm80INS1_25CollectiveMainloopBwdSm80ILi2ELi1EN4cute5tupleIJNS5_1CILi64EEENS7_ILi80EEENS7_ILi192EEEEEENS_10bfloat16_tEfNS_4arch4Sm80ELb1ELb0ELb0ELb1ELb1ELb0ELb1ELb0ELi2ELi4ELi2ELi2ELb0EEENS1_24CollectiveEpilogueBwdGQAISB_fSE_Li256ELb1ELb1EEENS1_25SingleTileBwdLPTSchedulerILb1ELi80ELb1EEEEEEEEEvNT_6ParamsE)
        /*0020*/ 	.word	0x000000ff


	//----- nvinfo : EIATTR_FRAME_SIZE
	.align		4
.L_16:
        /*0024*/ 	.byte	0x04, 0x11
        /*0026*/ 	.short	(.L_18 - .L_17)
	.align		4
.L_17:
        /*0028*/ 	.word	index@($__internal_11_$__cuda_sm70_warpsync)
        /*002c*/ 	.word	0x00000000


	//----- nvinfo : EIATTR_FRAME_SIZE
	.align		4
.L_18:
        /*0030*/ 	.byte	0x04, 0x11
        /*0032*/ 	.short	(.L_20 - .L_19)
	.align		4
.L_19:
        /*0034*/ 	.word	index@(_ZN7cutlass13device_kernelIN5flash19enable_sm80_to_sm89INS1_16FlashAttnBwdSm80INS1_25CollectiveMainloopBwdSm80ILi2ELi1EN4cute5tupleIJNS5_1CILi64EEENS7_ILi80EEENS7_ILi192EEEEEENS_10bfloat16_tEfNS_4arch4Sm80ELb1ELb0ELb0ELb1ELb1ELb0ELb1ELb0ELi2ELi4ELi2ELi2ELb0EEENS1_24CollectiveEpilogueBwdGQAISB_fSE_Li256ELb1ELb1EEENS1_25SingleTileBwdLPTSchedulerILb1ELi80ELb1EEEEEEEEEvNT_6ParamsE)
        /*0038*/ 	.word	0x00000000


	//----- nvinfo : EIATTR_REGCOUNT
	.align		4
.L_20:
        /*003c*/ 	.byte	0x04, 0x2f
        /*003e*/ 	.short	(.L_22 - .L_21)
	.align		4
.L_21:
        /*0040*/ 	.word	index@(_ZN7cutlass13device_kernelIN5flash32FlashAttnBwdPostprocessConvertdQIN4cute5tupleIJNS3_1CILi64EEENS5_ILi192EEEEEENS_10bfloat16_tEfNS_4arch4Sm80ELi256ENS3_8TiledMMAINS3_8MMA_AtomIJNS3_30SM80_16x8x16_F32BF16BF16F32_TNEEEENS3_6LayoutINS4_IJNS5_ILi2EEENS5_ILi4EEENS5_ILi1EEEEEENS4_IJSJ_SH_NS5_ILi0EEEEEEEENS4_IJNS5_ILi32EEES6_NS5_ILi16EEEEEEEELb0EEEEEvNT_6ParamsE)
        /*0044*/ 	.word	0x00000045


	//----- nvinfo : EIATTR_FRAME_SIZE
	.align		4
.L_22:
        /*0048*/ 	.byte	0x04, 0x11
        /*004a*/ 	.short	(.L_24 - .L_23)
	.align		4
.L_23:
        /*004c*/ 	.word	index@(_ZN7cutlass13device_kernelIN5flash32FlashAttnBwdPostprocessConvertdQIN4cute5tupleIJNS3_1CILi64EEENS5_ILi192EEEEEENS_10bfloat16_tEfNS_4arch4Sm80ELi256ENS3_8TiledMMAINS3_8MMA_AtomIJNS3_30SM80_16x8x16_F32BF16BF16F32_TNEEEENS3_6LayoutINS4_IJNS5_ILi2EEENS5_ILi4EEENS5_ILi1EEEEEENS4_IJSJ_SH_NS5_ILi0EEEEEEEENS4_IJNS5_ILi32EEES6_NS5_ILi16EEEEEEEELb0EEEEEvNT_6ParamsE)
        /*0050*/ 	.word	0x00000000


	//----- nvinfo : EIATTR_REGCOUNT
	.align		4
.L_24:
        /*0054*/ 	.byte	0x04, 0x2f
        /*0056*/ 	.short	(.L_26 - .L_25)
	.align		4
.L_25:
        /*0058*/ 	.word	index@(_ZN7cutlass13device_kernelIN5flash32FlashAttnBwdPostprocessConvertdQIN4cute5tupleIJNS3_1CILi80EEENS5_ILi192EEEEEENS_10bfloat16_tEfNS_4arch4Sm80ELi256ENS3_8TiledMMAINS3_8MMA_AtomIJNS3_30SM80_16x8x16_F32BF16BF16F32_TNEEEENS3_6LayoutINS4_IJNS5_ILi4EEENS5_ILi2EEENS5_ILi1EEEEEENS4_IJSJ_SH_NS5_ILi0EEEEEEEENS4_IJNS5_ILi64EEENS5_ILi16EEESP_EEEEELb1EEEEEvNT_6ParamsE)
        /*005c*/ 	.word	0x00000050


	//----- nvinfo : EIATTR_FRAME_SIZE
	.align		4
.L_26:
        /*0060*/ 	.byte	0x04, 0x11
        /*0062*/ 	.short	(.L_28 - .L_27)
	.align		4
.L_27:
        /*0064*/ 	.word	index@(_ZN7cutlass13device_kernelIN5flash32FlashAttnBwdPostprocessConvertdQIN4cute5tupleIJNS3_1CILi80EEENS5_ILi192EEEEEENS_10bfloat16_tEfNS_4arch4Sm80ELi256ENS3_8TiledMMAINS3_8MMA_AtomIJNS3_30SM80_16x8x16_F32BF16BF16F32_TNEEEENS3_6LayoutINS4_IJNS5_ILi4EEENS5_ILi2EEENS5_ILi1EEEEEENS4_IJSJ_SH_NS5_ILi0EEEEEEEENS4_IJNS5_ILi64EEENS5_ILi16EEESP_EEEEELb1EEEEEvNT_6ParamsE)
        /*0068*/ 	.word	0x00000000


	//----- nvinfo : EIATTR_REGCOUNT
	.align		4
.L_28:
        /*006c*/ 	.byte	0x04, 0x2f
        /*006e*/ 	.short	(.L_30 - .L_29)
	.align		4
.L_29:
        /*0070*/ 	.word	index@(_ZN7cutlass13device_kernelIN5flash19enable_sm80_to_sm89INS1_16FlashAttnBwdSm80INS1_25CollectiveMainloopBwdSm80ILi2ELi1EN4cute5tupleIJNS5_1CILi64EEENS7_ILi80EEENS7_ILi192EEEEEENS_10bfloat16_tEfNS_4arch4Sm80ELb1ELb0ELb0ELb1ELb0ELb0ELb1ELb0ELi2ELi4ELi2ELi2ELb0EEENS1_24CollectiveEpilogueBwdGQAISB_fSE_Li256ELb1ELb0EEENS1_25SingleTileBwdLPTSchedulerILb1ELi80ELb0EEEEEEEEEvNT_6ParamsE)
        /*0074*/ 	.word	0x000000ff


	//----- nvinfo : EIATTR_FRAME_SIZE
	.align		4
.L_30:
        /*0078*/ 	.byte	0x04, 0x11
        /*007a*/ 	.short	(.L_32 - .L_31)
	.align		4
.L_31:
        /*007c*/ 	.word	index@(_ZN7cutlass13device_kernelIN5flash19enable_sm80_to_sm89INS1_16FlashAttnBwdSm80INS1_25CollectiveMainloopBwdSm80ILi2ELi1EN4cute5tupleIJNS5_1CILi64EEENS7_ILi80EEENS7_ILi192EEEEEENS_10bfloat16_tEfNS_4arch4Sm80ELb1ELb0ELb0ELb1ELb0ELb0ELb1ELb0ELi2ELi4ELi2ELi2ELb0EEENS1_24CollectiveEpilogueBwdGQAISB_fSE_Li256ELb1ELb0EEENS1_25SingleTileBwdLPTSchedulerILb1ELi80ELb0EEEEEEEEEvNT_6ParamsE)
        /*0080*/ 	.word	0x00000000


	//----- nvinfo : EIATTR_REGCOUNT
	.align		4
.L_32:
        /*0084*/ 	.byte	0x04, 0x2f
        /*0086*/ 	.short	(.L_34 - .L_33)
	.align		4
.L_33:
        /*0088*/ 	.word	index@(_ZN7cutlass13device_kernelIN5flash19enable_sm80_to_sm89INS1_16FlashAttnBwdSm80INS1_25CollectiveMainloopBwdSm80ILi2ELi1EN4cute5tupleIJNS5_1CILi64EEENS7_ILi80EEENS7_ILi192EEEEEENS_10bfloat16_tEfNS_4arch4Sm80ELb1ELb0ELb0ELb1ELb1ELb0ELb1ELb0ELi2ELi4ELi2ELi2ELb0EEENS1_21CollectiveEpilogueBwdISB_SC_SE_Li256ELb1ELb1ELi4EEENS1_25SingleTileBwdLPTSchedulerILb1ELi80ELb1EEEEEEEEEvNT_6ParamsE)
        /*008c*/ 	.word	0x000000ff


	//----- nvinfo : EIATTR_FRAME_SIZE
	.align		4
.L_34:
        /*0090*/ 	.byte	0x04, 0x11
        /*0092*/ 	.short	(.L_36 - .L_35)
	.align		4
.L_35:
        /*0094*/ 	.word	index@(_ZN7cutlass13device_kernelIN5flash19enable_sm80_to_sm89INS1_16FlashAttnBwdSm80INS1_25CollectiveMainloopBwdSm80ILi2ELi1EN4cute5tupleIJNS5_1CILi64EEENS7_ILi80EEENS7_ILi192EEEEEENS_10bfloat16_tEfNS_4arch4Sm80ELb1ELb0ELb0ELb1ELb1ELb0ELb1ELb0ELi2ELi4ELi2ELi2ELb0EEENS1_21CollectiveEpilogueBwdISB_SC_SE_Li256ELb1ELb1ELi4EEENS1_25SingleTileBwdLPTSchedulerILb1ELi80ELb1EEEEEEEEEvNT_6ParamsE)
        /*0098*/ 	.word	0x00000000


	//----- nvinfo : EIATTR_REGCOUNT
	.align		4
.L_36:
        /*009c*/ 	.byte	0x04, 0x2f
        /*009e*/ 	.short	(.L_38 - .L_37)
	.align		4
.L_37:
        /*00a0*/ 	.word	index@(_ZN7cutlass13device_kernelIN5flash19enable_sm80_to_sm89INS1_16FlashAttnBwdSm80INS1_25CollectiveMainloopBwdSm80ILi2ELi1EN4cute5tupleIJNS5_1CILi64EEENS7_ILi80EEENS7_ILi192EEEEEENS_10bfloat16_tEfNS_4arch4Sm80ELb1ELb0ELb0ELb1ELb0ELb0ELb1ELb0ELi2ELi4ELi2ELi2ELb0EEENS1_21CollectiveEpilogueBwdISB_SC_SE_Li256ELb1ELb1ELi4EEENS1_25SingleTileBwdLPTSchedulerILb1ELi80ELb0EEEEEEEEEvNT_6ParamsE)
        /*00a4*/ 	.word	0x000000ff


	//----- nvinfo : EIATTR_FRAME_SIZE
	.align		4
.L_38:
        /*00a8*/ 	.byte	0x04, 0x11
        /*00aa*/ 	.short	(.L_40 - .L_39)
	.align		4
.L_39:
        /*00ac*/ 	.word	index@(_ZN7cutlass13device_kernelIN5flash19enable_sm80_to_sm89INS1_16FlashAttnBwdSm80INS1_25CollectiveMainloopBwdSm80ILi2ELi1EN4cute5tupleIJNS5_1CILi64EEENS7_ILi80EEENS7_ILi192EEEEEENS_10bfloat16_tEfNS_4arch4Sm80ELb1ELb0ELb0ELb1ELb0ELb0ELb1ELb0ELi2ELi4ELi2ELi2ELb0EEENS1_21CollectiveEpilogueBwdISB_SC_SE_Li256ELb1ELb1ELi4EEENS1_25SingleTileBwdLPTSchedulerILb1ELi80ELb0EEEEEEEEEvNT_6ParamsE)
        /*00b0*/ 	.word	0x00000000


	//----- nvinfo : EIATTR_REGCOUNT
	.align		4
.L_40:
        /*00b4*/ 	.byte	0x04, 0x2f
        /*00b6*/ 	.short	(.L_42 - .L_41)
	.align		4
.L_41:
        /*00b8*/ 	.word	index@(_ZN7cutlass13device_kernelIN5flash22FlashAttnBwdPreprocessIN4cute5tupleIJNS3_1CILi64EEENS5_ILi192EEEEEENS_10bfloat16_tEfNS_4arch4Sm80ELb1ELb0EEEEEvNT_6ParamsE)
        /*00bc*/ 	.word	0x00000054


	//----- nvinfo : EIATTR_FRAME_SIZE
	.align		4
.L_42:
        /*00c0*/ 	.byte	0x04, 0x11
        /*00c2*/ 	.short	(.L_44 - .L_43)
	.align		4
.L_43:
        /*00c4*/ 	.word	index@(_ZN7cutlass13device_kernelIN5flash22FlashAttnBwdPreprocessIN4cute5tupleIJNS3_1CILi64EEENS5_ILi192EEEEEENS_10bfloat16_tEfNS_4arch4Sm80ELb1ELb0EEEEEvNT_6ParamsE)
        /*00c8*/ 	.word	0x00000000


	//----- nvinfo : EIATTR_REGCOUNT
	.align		4
.L_44:
        /*00cc*/ 	.byte	0x04, 0x2f
        /*00ce*/ 	.short	(.L_46 - .L_45)
	.align		4
.L_45:
        /*00d0*/ 	.word	index@(_ZN7cutlass13device_kernelIN5flash19enable_sm80_to_sm89INS1_16FlashAttnBwdSm80INS1_25CollectiveMainloopBwdSm80ILi2ELi1EN4cute5tupleIJNS5_1CILi64EEENS7_ILi80EEENS7_ILi192EEEEEENS_10bfloat16_tEfNS_4arch4Sm80ELb1ELb0ELb0ELb0ELb1ELb0ELb1ELb0ELi2ELi4ELi2ELi2ELb0EEENS1_24CollectiveEpilogueBwdGQAISB_fSE_Li256ELb0ELb1EEENS1_25SingleTileBwdLPTSchedulerILb0ELi80ELb1EEEEEEEEEvNT_6ParamsE)
        /*00d4*/ 	.word	0x000000ff


	//----- nvinfo : EIATTR_FRAME_SIZE
	.align		4
.L_46:
        /*00d8*/ 	.byte	0x04, 0x11
        /*00da*/ 	.short	(.L_48 - .L_47)
	.align		4
.L_47:
        /*00dc*/ 	.word	index@($__internal_10_$__cuda_sm70_warpsync)
        /*00e0*/ 	.word	0x00000000


	//----- nvinfo : EIATTR_FRAME_SIZE
	.align		4
.L_48:
        /*00e4*/ 	.byte	0x04, 0x11
        /*00e6*/ 	.short	(.L_50 - .L_49)
	.align		4
.L_49:
        /*00e8*/ 	.word	index@(_ZN7cutlass13device_kernelIN5flash19enable_sm80_to_sm89INS1_16FlashAttnBwdSm80INS1_25CollectiveMainloopBwdSm80ILi2ELi1EN4cute5tupleIJNS5_1CILi64EEENS7_ILi80EEENS7_ILi192EEEEEENS_10bfloat16_tEfNS_4arch4Sm80ELb1ELb0ELb0ELb0ELb1ELb0ELb1ELb0ELi2ELi4ELi2ELi2ELb0EEENS1_24CollectiveEpilogueBwdGQAISB_fSE_Li256ELb0ELb1EEENS1_25SingleTileBwdLPTSchedulerILb0ELi80ELb1EEEEEEEEEvNT_6ParamsE)
        /*00ec*/ 	.word	0x00000000


	//----- nvinfo : EIATTR_REGCOUNT
	.align		4
.L_50:
        /*00f0*/ 	.byte	0x04, 0x2f
        /*00f2*/ 	.short	(.L_52 - .L_51)
	.align		4
.L_51:
        /*00f4*/ 	.word	index@(_ZN7cutlass13device_kernelIN5flash19enable_sm80_to_sm89INS1_16FlashAttnBwdSm80INS1_25CollectiveMainloopBwdSm80ILi2ELi1EN4cute5tupleIJNS5_1CILi64EEENS7_ILi80EEENS7_ILi192EEEEEENS_10bfloat16_tEfNS_4arch4Sm80ELb1ELb0ELb0ELb0ELb0ELb0ELb1ELb0ELi2ELi4ELi2ELi2ELb0EEENS1_24CollectiveEpilogueBwdGQAISB_fSE_Li256ELb0ELb0EEENS1_25SingleTileBwdLPTSchedulerILb0ELi80ELb0EEEEEEEEEvNT_6ParamsE)
        /*00f8*/ 	.word	0x000000ff


	//----- nvinfo : EIATTR_FRAME_SIZE
	.align		4
.L_52:
        /*00fc*/ 	.byte	0x04, 0x11
        /*00fe*/ 	.short	(.L_54 - .L_53)
	.align		4
.L_53:
        /*0100*/ 	.word	index@(_ZN7cutlass13device_kernelIN5flash19enable_sm80_to_sm89INS1_16FlashAttnBwdSm80INS1_25CollectiveMainloopBwdSm80ILi2ELi1EN4cute5tupleIJNS5_1CILi64EEENS7_ILi80EEENS7_ILi192EEEEEENS_10bfloat16_tEfNS_4arch4Sm80ELb1ELb0ELb0ELb0ELb0ELb0ELb1ELb0ELi2ELi4ELi2ELi2ELb0EEENS1_24CollectiveEpilogueBwdGQAISB_fSE_Li256ELb0ELb0EEENS1_25SingleTileBwdLPTSchedulerILb0ELi80ELb0EEEEEEEEEvNT_6ParamsE)
        /*0104*/ 	.word	0x00000000


	//----- nvinfo : EIATTR_REGCOUNT
	.align		4
.L_54:
        /*0108*/ 	.byte	0x04, 0x2f
        /*010a*/ 	.short	(.L_56 - .L_55)
	.align		4
.L_55:
        /*010c*/ 	.word	index@(_ZN7cutlass13device_kernelIN5flash19enable_sm80_to_sm89INS1_16FlashAttnBwdSm80INS1_25CollectiveMainloopBwdSm80ILi2ELi1EN4cute5tupleIJNS5_1CILi64EEENS7_ILi80EEENS7_ILi192EEEEEENS_10bfloat16_tEfNS_4arch4Sm80ELb1ELb0ELb0ELb0ELb1ELb0ELb1ELb0ELi2ELi4ELi2ELi2ELb0EEENS1_21CollectiveEpilogueBwdISB_SC_SE_Li256ELb0ELb1ELi4EEENS1_25SingleTileBwdLPTSchedulerILb0ELi80ELb1EEEEEEEEEvNT_6ParamsE)
        /*0110*/ 	.word	0x000000ff


	//----- nvinfo : EIATTR_FRAME_SIZE
	.align		4
.L_56:
        /*0114*/ 	.byte	0x04, 0x11
        /*0116*/ 	.short	(.L_58 - .L_57)
	.align		4
.L_57:
        /*0118*/ 	.word	index@(_ZN7cutlass13device_kernelIN5flash19enable_sm80_to_sm89INS1_16FlashAttnBwdSm80INS1_25CollectiveMainloopBwdSm80ILi2ELi1EN4cute5tupleIJNS5_1CILi64EEENS7_ILi80EEENS7_ILi192EEEEEENS_10bfloat16_tEfNS_4arch4Sm80ELb1ELb0ELb0ELb0ELb1ELb0ELb1ELb0ELi2ELi4ELi2ELi2ELb0EEENS1_21CollectiveEpilogueBwdISB_SC_SE_Li256ELb0ELb1ELi4EEENS1_25SingleTileBwdLPTSchedulerILb0ELi80ELb1EEEEEEEEEvNT_6ParamsE)
        /*011c*/ 	.word	0x00000010


	//----- nvinfo : EIATTR_REGCOUNT
	.align		4
.L_58:
        /*0120*/ 	.byte	0x04, 0x2f
        /*0122*/ 	.short	(.L_60 - .L_59)
	.align		4
.L_59:
        /*0124*/ 	.word	index@(_ZN7cutlass13device_kernelIN5flash19enable_sm80_to_sm89INS1_16FlashAttnBwdSm80INS1_25CollectiveMainloopBwdSm80ILi2ELi1EN4cute5tupleIJNS5_1CILi64EEENS7_ILi80EEENS7_ILi192EEEEEENS_10bfloat16_tEfNS_4arch4Sm80ELb1ELb0ELb0ELb0ELb0ELb0ELb1ELb0ELi2ELi4ELi2ELi2ELb0EEENS1_21CollectiveEpilogueBwdISB_SC_SE_Li256ELb0ELb1ELi4EEENS1_25SingleTileBwdLPTSchedulerILb0ELi80ELb0EEEEEEEEEvNT_6ParamsE)
        /*0128*/ 	.word	0x000000ff


	//----- nvinfo : EIATTR_FRAME_SIZE
	.align		4
.L_60:
        /*012c*/ 	.byte	0x04, 0x11
        /*012e*/ 	.short	(.L_62 - .L_61)
	.align		4
.L_61:
        /*0130*/ 	.word	index@(_ZN7cutlass13device_kernelIN5flash19enable_sm80_to_sm89INS1_16FlashAttnBwdSm80INS1_25CollectiveMainloopBwdSm80ILi2ELi1EN4cute5tupleIJNS5_1CILi64EEENS7_ILi80EEENS7_ILi192EEEEEENS_10bfloat16_tEfNS_4arch4Sm80ELb1ELb0ELb0ELb0ELb0ELb0ELb1ELb0ELi2ELi4ELi2ELi2ELb0EEENS1_21CollectiveEpilogueBwdISB_SC_SE_Li256ELb0ELb1ELi4EEENS1_25SingleTileBwdLPTSchedulerILb0ELi80ELb0EEEEEEEEEvNT_6ParamsE)
        /*0134*/ 	.word	0x00000000


	//----- nvinfo : EIATTR_REGCOUNT
	.align		4
.L_62:
        /*0138*/ 	.byte	0x04, 0x2f
        /*013a*/ 	.short	(.L_64 - .L_63)
	.align		4
.L_63:
        /*013c*/ 	.word	index@(_ZN7cutlass13device_kernelIN5flash19enable_sm80_to_sm89INS1_16FlashAttnBwdSm80INS1_25CollectiveMainloopBwdSm80ILi2ELi1EN4cute5tupleIJNS5_1CILi64EEENS7_ILi80EEENS7_ILi192EEEEEENS_10bfloat16_tEfNS_4arch4Sm80ELb0ELb1ELb0ELb1ELb1ELb0ELb1ELb0ELi2ELi4ELi2ELi2ELb0EEENS1_24CollectiveEpilogueBwdGQAISB_fSE_Li256ELb1ELb1EEENS1_19SingleTileSchedulerILb1ELb0ELb0ELi80EEEEEEEEEvNT_6ParamsE)
        /*0140*/ 	.word	0x000000ff


	//----- nvinfo : EIATTR_FRAME_SIZE
	.align		4
.L_64:
        /*0144*/ 	.byte	0x04, 0x11
        /*0146*/ 	.short	(.L_66 - .L_65)
	.align		4
.L_65:
        /*0148*/ 	.word	index@($__internal_9_$__cuda_sm70_warpsync)
        /*014c*/ 	.word	0x00000000


	//----- nvinfo : EIATTR_FRAME_SIZE
	.align		4
.L_66:
        /*0150*/ 	.byte	0x04, 0x11
        /*0152*/ 	.short	(.L_68 - .L_67)
	.align		4
.L_67:
        /*0154*/ 	.word	index@(_ZN7cutlass13device_kernelIN5flash19enable_sm80_to_sm89INS1_16FlashAttnBwdSm80INS1_25CollectiveMainloopBwdSm80ILi2ELi1EN4cute5tupleIJNS5_1CILi64EEENS7_ILi80EEENS7_ILi192EEEEEENS_10bfloat16_tEfNS_4arch4Sm80ELb0ELb1ELb0ELb1ELb1ELb0ELb1ELb0ELi2ELi4ELi2ELi2ELb0EEENS1_24CollectiveEpilogueBwdGQAISB_fSE_Li256ELb1ELb1EEENS1_19SingleTileSchedulerILb1ELb0ELb0ELi80EEEEEEEEEvNT_6ParamsE)
        /*0158*/ 	.word	0x00000000


	//----- nvinfo : EIATTR_REGCOUNT
	.align		4
.L_68:
        /*015c*/ 	.byte	0x04, 0x2f
        /*015e*/ 	.short	(.L_70 - .L_69)
	.align		4
.L_69:
        /*0160*/ 	.word	index@(_ZN7cutlass13device_kernelIN5flash19enable_sm80_to_sm89INS1_16FlashAttnBwdSm80INS1_25CollectiveMainloopBwdSm80ILi2ELi1EN4cute5tupleIJNS5_1CILi64EEENS7_ILi80EEENS7_ILi192EEEEEENS_10bfloat16_tEfNS_4arch4Sm80ELb0ELb1ELb0ELb1ELb0ELb0ELb1ELb0ELi2ELi4ELi2ELi2ELb0EEENS1_24CollectiveEpilogueBwdGQAISB_fSE_Li256ELb1ELb0EEENS1_19SingleTileSchedulerILb1ELb0ELb0ELi80EEEEEEEEEvNT_6ParamsE)
        /*0164*/ 	.word	0x000000ff


	//----- nvinfo : EIATTR_FRAME_SIZE
	.align		4
.L_70:
        /*0168*/ 	.byte	0x04, 0x11
        /*016a*/ 	.short	(.L_72 - .L_71)
	.align		4
.L_71:
        /*016c*/ 	.word	index@(_ZN7cutlass13device_kernelIN5flash19enable_sm80_to_sm89INS1_16FlashAttnBwdSm80INS1_25CollectiveMainloopBwdSm80ILi2ELi1EN4cute5tupleIJNS5_1CILi64EEENS7_ILi80EEENS7_ILi192EEEEEENS_10bfloat16_tEfNS_4arch4Sm80ELb0ELb1ELb0ELb1ELb0ELb0ELb1ELb0ELi2ELi4ELi2ELi2ELb0EEENS1_24CollectiveEpilogueBwdGQAISB_fSE_Li256ELb1ELb0EEENS1_19SingleTileSchedulerILb1ELb0ELb0ELi80EEEEEEEEEvNT_6ParamsE)
        /*0170*/ 	.word	0x00000000


	//----- nvinfo : EIATTR_REGCOUNT
	.align		4
.L_72:
        /*0174*/ 	.byte	0x04, 0x2f
        /*0176*/ 	.short	(.L_74 - .L_73)
	.align		4
.L_73:
        /*0178*/ 	.word	index@(_ZN7cutlass13device_kernelIN5flash19enable_sm80_to_sm89INS1_16FlashAttnBwdSm80INS1_25CollectiveMainloopBwdSm80ILi2ELi1EN4cute5tupleIJNS5_1CILi64EEENS7_ILi80EEENS7_ILi192EEEEEENS_10bfloat16_tEfNS_4arch4Sm80ELb0ELb1ELb0ELb1ELb1ELb0ELb1ELb0ELi2ELi4ELi2ELi2ELb0EEENS1_21CollectiveEpilogueBwdISB_SC_SE_Li256ELb1ELb1ELi4EEENS1_19SingleTileSchedulerILb1ELb0ELb0ELi80EEEEEEEEEvNT_6ParamsE)
        /*017c*/ 	.word	0x000000ff


	//----- nvinfo : EIATTR_FRAME_SIZE
	.align		4
.L_74:
        /*0180*/ 	.byte	0x04, 0x11
        /*0182*/ 	.short	(.L_76 - .L_75)
	.align		4
.L_75:
        /*0184*/ 	.word	index@(_ZN7cutlass13device_kernelIN5flash19enable_sm80_to_sm89INS1_16FlashAttnBwdSm80INS1_25CollectiveMainloopBwdSm80ILi2ELi1EN4cute5tupleIJNS5_1CILi64EEENS7_ILi80EEENS7_ILi192EEEEEENS_10bfloat16_tEfNS_4arch4Sm80ELb0ELb1ELb0ELb1ELb1ELb0ELb1ELb0ELi2ELi4ELi2ELi2ELb0EEENS1_21CollectiveEpilogueBwdISB_SC_SE_Li256ELb1ELb1ELi4EEENS1_19SingleTileSchedulerILb1ELb0ELb0ELi80EEEEEEEEEvNT_6ParamsE)
        /*0188*/ 	.word	0x00000000


	//----- nvinfo : EIATTR_REGCOUNT
	.align		4
.L_76:
        /*018c*/ 	.byte	0x04, 0x2f
        /*018e*/ 	.short	(.L_78 - .L_77)
	.align		4
.L_77:
        /*0190*/ 	.word	index@(_ZN7cutlass13device_kernelIN5flash19enable_sm80_to_sm89INS1_16FlashAttnBwdSm80INS1_25CollectiveMainloopBwdSm80ILi2ELi1EN4cute5tupleIJNS5_1CILi64EEENS7_ILi80EEENS7_ILi192EEEEEENS_10bfloat16_tEfNS_4arch4Sm80ELb0ELb1ELb0ELb1ELb0ELb0ELb1ELb0ELi2ELi4ELi2ELi2ELb0EEENS1_21CollectiveEpilogueBwdISB_SC_SE_Li256ELb1ELb1ELi4EEENS1_19SingleTileSchedulerILb1ELb0ELb0ELi80EEEEEEEEEvNT_6ParamsE)
        /*0194*/ 	.word	0x000000ff


	//----- nvinfo : EIATTR_FRAME_SIZE
	.align		4
.L_78:
        /*0198*/ 	.byte	0x04, 0x11
        /*019a*/ 	.short	(.L_80 - .L_79)
	.align		4
.L_79:
        /*019c*/ 	.word	index@(_ZN7cutlass13device_kernelIN5flash19enable_sm80_to_sm89INS1_16FlashAttnBwdSm80INS1_25CollectiveMainloopBwdSm80ILi2ELi1EN4cute5tupleIJNS5_1CILi64EEENS7_ILi80EEENS7_ILi192EEEEEENS_10bfloat16_tEfNS_4arch4Sm80ELb0ELb1ELb0ELb1ELb0ELb0ELb1ELb0ELi2ELi4ELi2ELi2ELb0EEENS1_21CollectiveEpilogueBwdISB_SC_SE_Li256ELb1ELb1ELi4EEENS1_19SingleTileSchedulerILb1ELb0ELb0ELi80EEEEEEEEEvNT_6ParamsE)
        /*01a0*/ 	.word	0x00000000


	//----- nvinfo : EIATTR_REGCOUNT
	.align		4
.L_80:
        /*01a4*/ 	.byte	0x04, 0x2f
        /*01a6*/ 	.short	(.L_82 - .L_81)
	.align		4
.L_81:
        /*01a8*/ 	.word	index@(_ZN7cutlass13device_kernelIN5flash19enable_sm80_to_sm89INS1_16FlashAttnBwdSm80INS1_25CollectiveMainloopBwdSm80ILi2ELi1EN4cute5tupleIJNS5_1CILi64EEENS7_ILi80EEENS7_ILi192EEEEEENS_10bfloat16_tEfNS_4arch4Sm80ELb0ELb1ELb0ELb0ELb1ELb0ELb1ELb0ELi2ELi4ELi2ELi2ELb0EEENS1_24CollectiveEpilogueBwdGQAISB_fSE_Li256ELb0ELb1EEENS1_19SingleTileSchedulerILb0ELb0ELb0ELi80EEEEEEEEEvNT_6ParamsE)
        /*01ac*/ 	.word	0x000000ff


	//----- nvinfo : EIATTR_FRAME_SIZE
	.align		4
.L_82:
        /*01b0*/ 	.byte	0x04, 0x11
        /*01b2*/ 	.short	(.L_84 - .L_83)
	.align		4
.L_83:
        /*01b4*/ 	.word	index@($__internal_8_$__cuda_sm70_warpsync)
        /*01b8*/ 	.word	0x00000000


	//----- nvinfo : EIATTR_FRAME_SIZE
	.align		4
.L_84:
        /*01bc*/ 	.byte	0x04, 0x11
        /*01be*/ 	.short	(.L_86 - .L_85)
	.align		4
.L_85:
        /*01c0*/ 	.word	index@(_ZN7cutlass13device_kernelIN5flash19enable_sm80_to_sm89INS1_16FlashAttnBwdSm80INS1_25CollectiveMainloopBwdSm80ILi2ELi1EN4cute5tupleIJNS5_1CILi64EEENS7_ILi80EEENS7_ILi192EEEEEENS_10bfloat16_tEfNS_4arch4Sm80ELb0ELb1ELb0ELb0ELb1ELb0ELb1ELb0ELi2ELi4ELi2ELi2ELb0EEENS1_24CollectiveEpilogueBwdGQAISB_fSE_Li256ELb0ELb1EEENS1_19SingleTileSchedulerILb0ELb0ELb0ELi80EEEEEEEEEvNT_6ParamsE)
        /*01c4*/ 	.word	0x00000000


	//----- nvinfo : EIATTR_REGCOUNT
	.align		4
.L_86:
        /*01c8*/ 	.byte	0x04, 0x2f
        /*01ca*/ 	.short	(.L_88 - .L_87)
	.align		4
.L_87:
        /*01cc*/ 	.word	index@(_ZN7cutlass13device_kernelIN5flash19enable_sm80_to_sm89INS1_16FlashAttnBwdSm80INS1_25CollectiveMainloopBwdSm80ILi2ELi1EN4cute5tupleIJNS5_1CILi64EEENS7_ILi80EEENS7_ILi192EEEEEENS_10bfloat16_tEfNS_4arch4Sm80ELb0ELb1ELb0ELb0ELb0ELb0ELb1ELb0ELi2ELi4ELi2ELi2ELb0EEENS1_24CollectiveEpilogueBwdGQAISB_fSE_Li256ELb0ELb0EEENS1_19SingleTileSchedulerILb0ELb0ELb0ELi80EEEEEEEEEvNT_6ParamsE)
        /*01d0*/ 	.word	0x000000ff


	//----- nvinfo : EIATTR_FRAME_SIZE
	.align		4
.L_88:
        /*01d4*/ 	.byte	0x04, 0x11
        /*01d6*/ 	.short	(.L_90 - .L_89)
	.align		4
.L_89:
        /*01d8*/ 	.word	index@(_ZN7cutlass13device_kernelIN5flash19enable_sm80_to_sm89INS1_16FlashAttnBwdSm80INS1_25CollectiveMainloopBwdSm80ILi2ELi1EN4cute5tupleIJNS5_1CILi64EEENS7_ILi80EEENS7_ILi192EEEEEENS_10bfloat16_tEfNS_4arch4Sm80ELb0ELb1ELb0ELb0ELb0ELb0ELb1ELb0ELi2ELi4ELi2ELi2ELb0EEENS1_24CollectiveEpilogueBwdGQAISB_fSE_Li256ELb0ELb0EEENS1_19SingleTileSchedulerILb0ELb0ELb0ELi80EEEEEEEEEvNT_6ParamsE)
        /*01dc*/ 	.word	0x00000000


	//----- nvinfo : EIATTR_REGCOUNT
	.align		4
.L_90:
        /*01e0*/ 	.byte	0x04, 0x2f
        /*01e2*/ 	.short	(.L_92 - .L_91)
	.align		4
.L_91:
        /*01e4*/ 	.word	index@(_ZN7cutlass13device_kernelIN5flash19enable_sm80_to_sm89INS1_16FlashAttnBwdSm80INS1_25CollectiveMainloopBwdSm80ILi2ELi1EN4cute5tupleIJNS5_1CILi64EEENS7_ILi80EEENS7_ILi192EEEEEENS_10bfloat16_tEfNS_4arch4Sm80ELb0ELb1ELb0ELb0ELb1ELb0ELb1ELb0ELi2ELi4ELi2ELi2ELb0EEENS1_21CollectiveEpilogueBwdISB_SC_SE_Li256ELb0ELb1ELi4EEENS1_19SingleTileSchedulerILb0ELb0ELb0ELi80EEEEEEEEEvNT_6ParamsE)
        /*01e8*/ 	.word	0x000000ff


	//----- nvinfo : EIATTR_FRAME_SIZE
	.align		4
.L_92:
        /*01ec*/ 	.byte	0x04, 0x11
        /*01ee*/ 	.short	(.L_94 - .L_93)
	.align		4
.L_93:
        /*01f0*/ 	.word	index@(_ZN7cutlass13device_kernelIN5flash19enable_sm80_to_sm89INS1_16FlashAttnBwdSm80INS1_25CollectiveMainloopBwdSm80ILi2ELi1EN4cute5tupleIJNS5_1CILi64EEENS7_ILi80EEENS7_ILi192EEEEEENS_10bfloat16_tEfNS_4arch4Sm80ELb0ELb1ELb0ELb0ELb1ELb0ELb1ELb0ELi2ELi4ELi2ELi2ELb0EEENS1_21CollectiveEpilogueBwdISB_SC_SE_Li256ELb0ELb1ELi4EEENS1_19SingleTileSchedulerILb0ELb0ELb0ELi80EEEEEEEEEvNT_6ParamsE)
        /*01f4*/ 	.word	0x00000000


	//----- nvinfo : EIATTR_REGCOUNT
	.align		4
.L_94:
        /*01f8*/ 	.byte	0x04, 0x2f
        /*01fa*/ 	.short	(.L_96 - .L_95)
	.align		4
.L_95:
        /*01fc*/ 	.word	index@(_ZN7cutlass13device_kernelIN5flash19enable_sm80_to_sm89INS1_16FlashAttnBwdSm80INS1_25CollectiveMainloopBwdSm80ILi2ELi1EN4cute5tupleIJNS5_1CILi64EEENS7_ILi80EEENS7_ILi192EEEEEENS_10bfloat16_tEfNS_4arch4Sm80ELb0ELb1ELb0ELb0ELb0ELb0ELb1ELb0ELi2ELi4ELi2ELi2ELb0EEENS1_21CollectiveEpilogueBwdISB_SC_SE_Li256ELb0ELb1ELi4EEENS1_19SingleTileSchedulerILb0ELb0ELb0ELi80EEEEEEEEEvNT_6ParamsE)
        /*0200*/ 	.word	0x000000ff


	//----- nvinfo : EIATTR_FRAME_SIZE
	.align		4
.L_96:
        /*0204*/ 	.byte	0x04, 0x11
        /*0206*/ 	.short	(.L_98 - .L_97)
	.align		4
.L_97:
        /*0208*/ 	.word	index@(_ZN7cutlass13device_kernelIN5flash19enable_sm80_to_sm89INS1_16FlashAttnBwdSm80INS1_25CollectiveMainloopBwdSm80ILi2ELi1EN4cute5tupleIJNS5_1CILi64EEENS7_ILi80EEENS7_ILi192EEEEEENS_10bfloat16_tEfNS_4arch4Sm80ELb0ELb1ELb0ELb0ELb0ELb0ELb1ELb0ELi2ELi4ELi2ELi2ELb0EEENS1_21CollectiveEpilogueBwdISB_SC_SE_Li256ELb0ELb1ELi4EEENS1_19SingleTileSchedulerILb0ELb0ELb0ELi80EEEEEEEEEvNT_6ParamsE)
        /*020c*/ 	.word	0x00000000


	//----- nvinfo : EIATTR_REGCOUNT
	.align		4
.L_98:
        /*0210*/ 	.byte	0x04, 0x2f
        /*0212*/ 	.short	(.L_100 - .L_99)
	.align		4
.L_99:
        /*0214*/ 	.word	index@(_ZN7cutlass13device_kernelIN5flash19enable_sm80_to_sm89INS1_16FlashAttnBwdSm80INS1_25CollectiveMainloopBwdSm80ILi2ELi1EN4cute5tupleIJNS5_1CILi64EEENS7_ILi80EEENS7_ILi192EEEEEENS_10bfloat16_tEfNS_4arch4Sm80ELb0ELb0ELb0ELb1ELb1ELb0ELb1ELb0ELi2ELi4ELi2ELi2ELb0EEENS1_24CollectiveEpilogueBwdGQAISB_fSE_Li256ELb1ELb1EEENS1_19SingleTileSchedulerILb1ELb0ELb0ELi80EEEEEEEEEvNT_6ParamsE)
        /*0218*/ 	.word	0x000000fe


	//----- nvinfo : EIATTR_FRAME_SIZE
	.align		4
.L_100:
        /*021c*/ 	.byte	0x04, 0x11
        /*021e*/ 	.short	(.L_102 - .L_101)
	.align		4
.L_101:
        /*0220*/ 	.word	index@($__internal_7_$__cuda_sm70_warpsync)
        /*0224*/ 	.word	0x00000000


	//----- nvinfo : EIATTR_FRAME_SIZE
	.align		4
.L_102:
        /*0228*/ 	.byte	0x04, 0x11
        /*022a*/ 	.short	(.L_104 - .L_103)
	.align		4
.L_103:
        /*022c*/ 	.word	index@(_ZN7cutlass13device_kernelIN5flash19enable_sm80_to_sm89INS1_16FlashAttnBwdSm80INS1_25CollectiveMainloopBwdSm80ILi2ELi1EN4cute5tupleIJNS5_1CILi64EEENS7_ILi80EEENS7_ILi192EEEEEENS_10bfloat16_tEfNS_4arch4Sm80ELb0ELb0ELb0ELb1ELb1ELb0ELb1ELb0ELi2ELi4ELi2ELi2ELb0EEENS1_24CollectiveEpilogueBwdGQAISB_fSE_Li256ELb1ELb1EEENS1_19SingleTileSchedulerILb1ELb0ELb0ELi80EEEEEEEEEvNT_6ParamsE)
        /*0230*/ 	.word	0x00000000


	//----- nvinfo : EIATTR_REGCOUNT
	.align		4
.L_104:
        /*0234*/ 	.byte	0x04, 0x2f
        /*0236*/ 	.short	(.L_106 - .L_105)
	.align		4
.L_105:
        /*0238*/ 	.word	index@(_ZN7cutlass13device_kernelIN5flash19enable_sm80_to_sm89INS1_16FlashAttnBwdSm80INS1_25CollectiveMainloopBwdSm80ILi2ELi1EN4cute5tupleIJNS5_1CILi64EEENS7_ILi80EEENS7_ILi192EEEEEENS_10bfloat16_tEfNS_4arch4Sm80ELb0ELb0ELb0ELb1ELb0ELb0ELb1ELb0ELi2ELi4ELi2ELi2ELb0EEENS1_24CollectiveEpilogueBwdGQAISB_fSE_Li256ELb1ELb0EEENS1_19SingleTileSchedulerILb1ELb0ELb0ELi80EEEEEEEEEvNT_6ParamsE)
        /*023c*/ 	.word	0x000000ff


	//----- nvinfo : EIATTR_FRAME_SIZE
	.align		4
.L_106:
        /*0240*/ 	.byte	0x04, 0x11
        /*0242*/ 	.short	(.L_108 - .L_107)
	.align		4
.L_107:
        /*0244*/ 	.word	index@(_ZN7cutlass13device_kernelIN5flash19enable_sm80_to_sm89INS1_16FlashAttnBwdSm80INS1_25CollectiveMainloopBwdSm80ILi2ELi1EN4cute5tupleIJNS5_1CILi64EEENS7_ILi80EEENS7_ILi192EEEEEENS_10bfloat16_tEfNS_4arch4Sm80ELb0ELb0ELb0ELb1ELb0ELb0ELb1ELb0ELi2ELi4ELi2ELi2ELb0EEENS1_24CollectiveEpilogueBwdGQAISB_fSE_Li256ELb1ELb0EEENS1_19SingleTileSchedulerILb1ELb0ELb0ELi80EEEEEEEEEvNT_6ParamsE)
        /*0248*/ 	.word	0x00000000


	//----- nvinfo : EIATTR_REGCOUNT
	.align		4
.L_108:
        /*024c*/ 	.byte	0x04, 0x2f
        /*024e*/ 	.short	(.L_110 - .L_109)
	.align		4
.L_109:
        /*0250*/ 	.word	index@(_ZN7cutlass13device_kernelIN5flash19enable_sm80_to_sm89INS1_16FlashAttnBwdSm80INS1_25CollectiveMainloopBwdSm80ILi2ELi1EN4cute5tupleIJNS5_1CILi64EEENS7_ILi80EEENS7_ILi192EEEEEENS_10bfloat16_tEfNS_4arch4Sm80ELb0ELb0ELb0ELb1ELb1ELb0ELb1ELb0ELi2ELi4ELi2ELi2ELb0EEENS1_21CollectiveEpilogueBwdISB_SC_SE_Li256ELb1ELb1ELi4EEENS1_19SingleTileSchedulerILb1ELb0ELb0ELi80EEEEEEEEEvNT_6ParamsE)
        /*0254*/ 	.word	0x000000fe


	//----- nvinfo : EIATTR_FRAME_SIZE
	.align		4
.L_110:
        /*0258*/ 	.byte	0x04, 0x11
        /*025a*/ 	.short	(.L_112 - .L_111)
	.align		4
.L_111:
        /*025c*/ 	.word	index@(_ZN7cutlass13device_kernelIN5flash19enable_sm80_to_sm89INS1_16FlashAttnBwdSm80INS1_25CollectiveMainloopBwdSm80ILi2ELi1EN4cute5tupleIJNS5_1CILi64EEENS7_ILi80EEENS7_ILi192EEEEEENS_10bfloat16_tEfNS_4arch4Sm80ELb0ELb0ELb0ELb1ELb1ELb0ELb1ELb0ELi2ELi4ELi2ELi2ELb0EEENS1_21CollectiveEpilogueBwdISB_SC_SE_Li256ELb1ELb1ELi4EEENS1_19SingleTileSchedulerILb1ELb0ELb0ELi80EEEEEEEEEvNT_6ParamsE)
        /*0260*/ 	.word	0x00000000


	//----- nvinfo : EIATTR_REGCOUNT
	.align		4
.L_112:
        /*0264*/ 	.byte	0x04, 0x2f
        /*0266*/ 	.short	(.L_114 - .L_113)
	.align		4
.L_113:
        /*0268*/ 	.word	index@(_ZN7cutlass13device_kernelIN5flash19enable_sm80_to_sm89INS1_16FlashAttnBwdSm80INS1_25CollectiveMainloopBwdSm80ILi2ELi1EN4cute5tupleIJNS5_1CILi64EEENS7_ILi80EEENS7_ILi192EEEEEENS_10bfloat16_tEfNS_4arch4Sm80ELb0ELb0ELb0ELb1ELb0ELb0ELb1ELb0ELi2ELi4ELi2ELi2ELb0EEENS1_21CollectiveEpilogueBwdISB_SC_SE_Li256ELb1ELb1ELi4EEENS1_19SingleTileSchedulerILb1ELb0ELb0ELi80EEEEEEEEEvNT_6ParamsE)
        /*026c*/ 	.word	0x000000fe


	//----- nvinfo : EIATTR_FRAME_SIZE
	.align		4
.L_114:
        /*0270*/ 	.byte	0x04, 0x11
        /*0272*/ 	.short	(.L_116 - .L_115)
	.align		4
.L_115:
        /*0274*/ 	.word	index@(_ZN7cutlass13device_kernelIN5flash19enable_sm80_to_sm89INS1_16FlashAttnBwdSm80INS1_25CollectiveMainloopBwdSm80ILi2ELi1EN4cute5tupleIJNS5_1CILi64EEENS7_ILi80EEENS7_ILi192EEEEEENS_10bfloat16_tEfNS_4arch4Sm80ELb0ELb0ELb0ELb1ELb0ELb0ELb1ELb0ELi2ELi4ELi2ELi2ELb0EEENS1_21CollectiveEpilogueBwdISB_SC_SE_Li256ELb1ELb1ELi4EEENS1_19SingleTileSchedulerILb1ELb0ELb0ELi80EEEEEEEEEvNT_6ParamsE)
        /*0278*/ 	.word	0x00000000


	//----- nvinfo : EIATTR_REGCOUNT
	.align		4
.L_116:
        /*027c*/ 	.byte	0x04, 0x2f
        /*027e*/ 	.short	(.L_118 - .L_117)
	.align		4
.L_117:
        /*0280*/ 	.word	index@(_ZN7cutlass13device_kernelIN5flash19enable_sm80_to_sm89INS1_16FlashAttnBwdSm80INS1_25CollectiveMainloopBwdSm80ILi2ELi1EN4cute5tupleIJNS5_1CILi64EEENS7_ILi80EEENS7_ILi192EEEEEENS_10bfloat16_tEfNS_4arch4Sm80ELb0ELb0ELb0ELb0ELb1ELb0ELb1ELb0ELi2ELi4ELi2ELi2ELb0EEENS1_24CollectiveEpilogueBwdGQAISB_fSE_Li256ELb0ELb1EEENS1_19SingleTileSchedulerILb0ELb0ELb0ELi80EEEEEEEEEvNT_6ParamsE)
        /*0284*/ 	.word	0x000000ff


	//----- nvinfo : EIATTR_FRAME_SIZE
	.align		4
.L_118:
        /*0288*/ 	.byte	0x04, 0x11
        /*028a*/ 	.short	(.L_120 - .L_119)
	.align		4
.L_119:
        /*028c*/ 	.word	index@($__internal_6_$__cuda_sm70_warpsync)
        /*0290*/ 	.word	0x00000000


	//----- nvinfo : EIATTR_FRAME_SIZE
	.align		4
.L_120:
        /*0294*/ 	.byte	0x04, 0x11
        /*0296*/ 	.short	(.L_122 - .L_121)
	.align		4
.L_121:
        /*0298*/ 	.word	index@(_ZN7cutlass13device_kernelIN5flash19enable_sm80_to_sm89INS1_16FlashAttnBwdSm80INS1_25CollectiveMainloopBwdSm80ILi2ELi1EN4cute5tupleIJNS5_1CILi64EEENS7_ILi80EEENS7_ILi192EEEEEENS_10bfloat16_tEfNS_4arch4Sm80ELb0ELb0ELb0ELb0ELb1ELb0ELb1ELb0ELi2ELi4ELi2ELi2ELb0EEENS1_24CollectiveEpilogueBwdGQAISB_fSE_Li256ELb0ELb1EEENS1_19SingleTileSchedulerILb0ELb0ELb0ELi80EEEEEEEEEvNT_6ParamsE)
        /*029c*/ 	.word	0x00000020


	//----- nvinfo : EIATTR_REGCOUNT
	.align		4
.L_122:
        /*02a0*/ 	.byte	0x04, 0x2f
        /*02a2*/ 	.short	(.L_124 - .L_123)
	.align		4
.L_123:
        /*02a4*/ 	.word	index@(_ZN7cutlass13device_kernelIN5flash19enable_sm80_to_sm89INS1_16FlashAttnBwdSm80INS1_25CollectiveMainloopBwdSm80ILi2ELi1EN4cute5tupleIJNS5_1CILi64EEENS7_ILi80EEENS7_ILi192EEEEEENS_10bfloat16_tEfNS_4arch4Sm80ELb0ELb0ELb0ELb0ELb0ELb0ELb1ELb0ELi2ELi4ELi2ELi2ELb0EEENS1_24CollectiveEpilogueBwdGQAISB_fSE_Li256ELb0ELb0EEENS1_19SingleTileSchedulerILb0ELb0ELb0ELi80EEEEEEEEEvNT_6ParamsE)
        /*02a8*/ 	.word	0x000000ff


	//----- nvinfo : EIATTR_FRAME_SIZE
	.align		4
.L_124:
        /*02ac*/ 	.byte	0x04, 0x11
        /*02ae*/ 	.short	(.L_126 - .L_125)
	.align		4
.L_125:
        /*02b0*/ 	.word	index@(_ZN7cutlass13device_kernelIN5flash19enable_sm80_to_sm89INS1_16FlashAttnBwdSm80INS1_25CollectiveMainloopBwdSm80ILi2ELi1EN4cute5tupleIJNS5_1CILi64EEENS7_ILi80EEENS7_ILi192EEEEEENS_10bfloat16_tEfNS_4arch4Sm80ELb0ELb0ELb0ELb0ELb0ELb0ELb1ELb0ELi2ELi4ELi2ELi2ELb0EEENS1_24CollectiveEpilogueBwdGQAISB_fSE_Li256ELb0ELb0EEENS1_19SingleTileSchedulerILb0ELb0ELb0ELi80EEEEEEEEEvNT_6ParamsE)
        /*02b4*/ 	.word	0x00000020


	//----- nvinfo : EIATTR_REGCOUNT
	.align		4
.L_126:
        /*02b8*/ 	.byte	0x04, 0x2f
        /*02ba*/ 	.short	(.L_128 - .L_127)
	.align		4
.L_127:
        /*02bc*/ 	.word	index@(_ZN7cutlass13device_kernelIN5flash19enable_sm80_to_sm89INS1_16FlashAttnBwdSm80INS1_25CollectiveMainloopBwdSm80ILi2ELi1EN4cute5tupleIJNS5_1CILi64EEENS7_ILi80EEENS7_ILi192EEEEEENS_10bfloat16_tEfNS_4arch4Sm80ELb0ELb0ELb0ELb0ELb1ELb0ELb1ELb0ELi2ELi4ELi2ELi2ELb0EEENS1_21CollectiveEpilogueBwdISB_SC_SE_Li256ELb0ELb1ELi4EEENS1_19SingleTileSchedulerILb0ELb0ELb0ELi80EEEEEEEEEvNT_6ParamsE)
        /*02c0*/ 	.word	0x000000ff


	//----- nvinfo : EIATTR_FRAME_SIZE
	.align		4
.L_128:
        /*02c4*/ 	.byte	0x04, 0x11
        /*02c6*/ 	.short	(.L_130 - .L_129)
	.align		4
.L_129:
        /*02c8*/ 	.word	index@(_ZN7cutlass13device_kernelIN5flash19enable_sm80_to_sm89INS1_16FlashAttnBwdSm80INS1_25CollectiveMainloopBwdSm80ILi2ELi1EN4cute5tupleIJNS5_1CILi64EEENS7_ILi80EEENS7_ILi192EEEEEENS_10bfloat16_tEfNS_4arch4Sm80ELb0ELb0ELb0ELb0ELb1ELb0ELb1ELb0ELi2ELi4ELi2ELi2ELb0EEENS1_21CollectiveEpilogueBwdISB_SC_SE_Li256ELb0ELb1ELi4EEENS1_19SingleTileSchedulerILb0ELb0ELb0ELi80EEEEEEEEEvNT_6ParamsE)
        /*02cc*/ 	.word	0x00000018


	//----- nvinfo : EIATTR_REGCOUNT
	.align		4
.L_130:
        /*02d0*/ 	.byte	0x04, 0x2f
        /*02d2*/ 	.short	(.L_132 - .L_131)
	.align		4
.L_131:
        /*02d4*/ 	.word	index@(_ZN7cutlass13device_kernelIN5flash19enable_sm80_to_sm89INS1_16FlashAttnBwdSm80INS1_25CollectiveMainloopBwdSm80ILi2ELi1EN4cute5tupleIJNS5_1CILi64EEENS7_ILi80EEENS7_ILi192EEEEEENS_10bfloat16_tEfNS_4arch4Sm80ELb0ELb0ELb0ELb0ELb0ELb0ELb1ELb0ELi2ELi4ELi2ELi2ELb0EEENS1_21CollectiveEpilogueBwdISB_SC_SE_Li256ELb0ELb1ELi4EEENS1_19SingleTileSchedulerILb0ELb0ELb0ELi80EEEEEEEEEvNT_6ParamsE)
        /*02d8*/ 	.word	0x000000ff


	//----- nvinfo : EIATTR_FRAME_SIZE
	.align		4
.L_132:
        /*02dc*/ 	.byte	0x04, 0x11
        /*02de*/ 	.short	(.L_134 - .L_133)
	.align		4
.L_133:
        /*02e0*/ 	.word	index@(_ZN7cutlass13device_kernelIN5flash19enable_sm80_to_sm89INS1_16FlashAttnBwdSm80INS1_25CollectiveMainloopBwdSm80ILi2ELi1EN4cute5tupleIJNS5_1CILi64EEENS7_ILi80EEENS7_ILi192EEEEEENS_10bfloat16_tEfNS_4arch4Sm80ELb0ELb0ELb0ELb0ELb0ELb0ELb1ELb0ELi2ELi4ELi2ELi2ELb0EEENS1_21CollectiveEpilogueBwdISB_SC_SE_Li256ELb0ELb1ELi4EEENS1_19SingleTileSchedulerILb0ELb0ELb0ELi80EEEEEEEEEvNT_6ParamsE)
        /*02e4*/ 	.word	0x00000018


	//----- nvinfo : EIATTR_REGCOUNT
	.align		4
.L_134:
        /*02e8*/ 	.byte	0x04, 0x2f
        /*02ea*/ 	.short	(.L_136 - .L_135)
	.align		4
.L_135:
        /*02ec*/ 	.word	index@(_ZN7cutlass13device_kernelIN5flash19enable_sm80_to_sm89INS1_16FlashAttnBwdSm80INS1_25CollectiveMainloopBwdSm80ILi1ELi1EN4cute5tupleIJNS5_1CILi64EEES8_NS7_ILi192EEEEEENS_10bfloat16_tEfNS_4arch4Sm80ELb1ELb0ELb0ELb1ELb1ELb0ELb0ELb0ELi2ELi2ELi2ELi2ELb1EEENS1_24CollectiveEpilogueBwdGQAISA_fSD_Li256ELb1ELb1EEENS1_25SingleTileBwdLPTSchedulerILb1ELi64ELb1EEEEEEEEEvNT_6ParamsE)
        /*02f0*/ 	.word	0x000000ff


	//----- nvinfo : EIATTR_FRAME_SIZE
	.align		4
.L_136:
        /*02f4*/ 	.byte	0x04, 0x11
        /*02f6*/ 	.short	(.L_138 - .L_137)
	.align		4
.L_137:
        /*02f8*/ 	.word	index@($__internal_5_$__cuda_sm70_warpsync)
        /*02fc*/ 	.word	0x00000000


	//----- nvinfo : EIATTR_FRAME_SIZE
	.align		4
.L_138:
        /*0300*/ 	.byte	0x04, 0x11
        /*0302*/ 	.short	(.L_140 - .L_139)
	.align		4
.L_139:
        /*0304*/ 	.word	index@(_ZN7cutlass13device_kernelIN5flash19enable_sm80_to_sm89INS1_16FlashAttnBwdSm80INS1_25CollectiveMainloopBwdSm80ILi1ELi1EN4cute5tupleIJNS5_1CILi64EEES8_NS7_ILi192EEEEEENS_10bfloat16_tEfNS_4arch4Sm80ELb1ELb0ELb0ELb1ELb1ELb0ELb0ELb0ELi2ELi2ELi2ELi2ELb1EEENS1_24CollectiveEpilogueBwdGQAISA_fSD_Li256ELb1ELb1EEENS1_25SingleTileBwdLPTSchedulerILb1ELi64ELb1EEEEEEEEEvNT_6ParamsE)
        /*0308*/ 	.word	0x00000000


	//----- nvinfo : EIATTR_REGCOUNT
	.align		4
.L_140:
        /*030c*/ 	.byte	0x04, 0x2f
        /*030e*/ 	.short	(.L_142 - .L_141)
	.align		4
.L_141:
        /*0310*/ 	.word	index@(_ZN7cutlass13device_kernelIN5flash19enable_sm80_to_sm89INS1_16FlashAttnBwdSm80INS1_25CollectiveMainloopBwdSm80ILi1ELi1EN4cute5tupleIJNS5_1CILi64EEES8_NS7_ILi192EEEEEENS_10bfloat16_tEfNS_4arch4Sm80ELb1ELb0ELb0ELb1ELb0ELb0ELb0ELb0ELi2ELi2ELi2ELi2ELb1EEENS1_24CollectiveEpilogueBwdGQAISA_fSD_Li256ELb1ELb0EEENS1_25SingleTileBwdLPTSchedulerILb1ELi64ELb0EEEEEEEEEvNT_6ParamsE)
        /*0314*/ 	.word	0x000000ff


	//----- nvinfo : EIATTR_FRAME_SIZE
	.align		4
.L_142:
        /*0318*/ 	.byte	0x04, 0x11
        /*031a*/ 	.short	(.L_144 - .L_143)
	.align		4
.L_143:
        /*031c*/ 	.word	index@(_ZN7cutlass13device_kernelIN5flash19enable_sm80_to_sm89INS1_16FlashAttnBwdSm80INS1_25CollectiveMainloopBwdSm80ILi1ELi1EN4cute5tupleIJNS5_1CILi64EEES8_NS7_ILi192EEEEEENS_10bfloat16_tEfNS_4arch4Sm80ELb1ELb0ELb0ELb1ELb0ELb0ELb0ELb0ELi2ELi2ELi2ELi2ELb1EEENS1_24CollectiveEpilogueBwdGQAISA_fSD_Li256ELb1ELb0EEENS1_25SingleTileBwdLPTSchedulerILb1ELi64ELb0EEEEEEEEEvNT_6ParamsE)
        /*0320*/ 	.word	0x00000008


	//----- nvinfo : EIATTR_REGCOUNT
	.align		4
.L_144:
        /*0324*/ 	.byte	0x04, 0x2f
        /*0326*/ 	.short	(.L_146 - .L_145)
	.align		4
.L_145:
        /*0328*/ 	.word	index@(_ZN7cutlass13device_kernelIN5flash19enable_sm80_to_sm89INS1_16FlashAttnBwdSm80INS1_25CollectiveMainloopBwdSm80ILi1ELi1EN4cute5tupleIJNS5_1CILi64EEES8_NS7_ILi192EEEEEENS_10bfloat16_tEfNS_4arch4Sm80ELb1ELb0ELb0ELb1ELb1ELb0ELb0ELb0ELi2ELi2ELi2ELi2ELb1EEENS1_21CollectiveEpilogueBwdISA_SB_SD_Li256ELb1ELb0ELi4EEENS1_25SingleTileBwdLPTSchedulerILb1ELi64ELb1EEEEEEEEEvNT_6ParamsE)
        /*032c*/ 	.word	0x000000ff


	//----- nvinfo : EIATTR_FRAME_SIZE
	.align		4
.L_146:
        /*0330*/ 	.byte	0x04, 0x11
        /*0332*/ 	.short	(.L_148 - .L_147)
	.align		4
.L_147:
        /*0334*/ 	.word	index@(_ZN7cutlass13device_kernelIN5flash19enable_sm80_to_sm89INS1_16FlashAttnBwdSm80INS1_25CollectiveMainloopBwdSm80ILi1ELi1EN4cute5tupleIJNS5_1CILi64EEES8_NS7_ILi192EEEEEENS_10bfloat16_tEfNS_4arch4Sm80ELb1ELb0ELb0ELb1ELb1ELb0ELb0ELb0ELi2ELi2ELi2ELi2ELb1EEENS1_21CollectiveEpilogueBwdISA_SB_SD_Li256ELb1ELb0ELi4EEENS1_25SingleTileBwdLPTSchedulerILb1ELi64ELb1EEEEEEEEEvNT_6ParamsE)
        /*0338*/ 	.word	0x00000008


	//----- nvinfo : EIATTR_REGCOUNT
	.align		4
.L_148:
        /*033c*/ 	.byte	0x04, 0x2f
        /*033e*/ 	.short	(.L_150 - .L_149)
	.align		4
.L_149:
        /*0340*/ 	.word	index@(_ZN7cutlass13device_kernelIN5flash19enable_sm80_to_sm89INS1_16FlashAttnBwdSm80INS1_25CollectiveMainloopBwdSm80ILi1ELi1EN4cute5tupleIJNS5_1CILi64EEES8_NS7_ILi192EEEEEENS_10bfloat16_tEfNS_4arch4Sm80ELb1ELb0ELb0ELb1ELb0ELb0ELb0ELb0ELi2ELi2ELi2ELi2ELb1EEENS1_21CollectiveEpilogueBwdISA_SB_SD_Li256ELb1ELb0ELi4EEENS1_25SingleTileBwdLPTSchedulerILb1ELi64ELb0EEEEEEEEEvNT_6ParamsE)
        /*0344*/ 	.word	0x000000ff


	//----- nvinfo : EIATTR_FRAME_SIZE
	.align		4
.L_150:
        /*0348*/ 	.byte	0x04, 0x11
        /*034a*/ 	.short	(.L_152 - .L_151)
	.align		4
.L_151:
        /*034c*/ 	.word	index@(_ZN7cutlass13device_kernelIN5flash19enable_sm80_to_sm89INS1_16FlashAttnBwdSm80INS1_25CollectiveMainloopBwdSm80ILi1ELi1EN4cute5tupleIJNS5_1CILi64EEES8_NS7_ILi192EEEEEENS_10bfloat16_tEfNS_4arch4Sm80ELb1ELb0ELb0ELb1ELb0ELb0ELb0ELb0ELi2ELi2ELi2ELi2ELb1EEENS1_21CollectiveEpilogueBwdISA_SB_SD_Li256ELb1ELb0ELi4EEENS1_25SingleTileBwdLPTSchedulerILb1ELi64ELb0EEEEEEEEEvNT_6ParamsE)
        /*0350*/ 	.word	0x00000000


	//----- nvinfo : EIATTR_REGCOUNT
	.align		4
.L_152:
        /*0354*/ 	.byte	0x04, 0x2f
        /*0356*/ 	.short	(.L_154 - .L_153)
	.align		4
.L_153:
        /*0358*/ 	.word	index@(_ZN7cutlass13device_kernelIN5flash19enable_sm80_to_sm89INS1_16FlashAttnBwdSm80INS1_25CollectiveMainloopBwdSm80ILi1ELi1EN4cute5tupleIJNS5_1CILi64EEES8_NS7_ILi192EEEEEENS_10bfloat16_tEfNS_4arch4Sm80ELb1ELb0ELb0ELb0ELb1ELb0ELb0ELb0ELi2ELi2ELi2ELi2ELb1EEENS1_24CollectiveEpilogueBwdGQAISA_fSD_Li256ELb0ELb1EEENS1_25SingleTileBwdLPTSchedulerILb0ELi64ELb1EEEEEEEEEvNT_6ParamsE)
        /*035c*/ 	.word	0x000000ff


	//----- nvinfo : EIATTR_FRAME_SIZE
	.align		4
.L_154:
        /*0360*/ 	.byte	0x04, 0x11
        /*0362*/ 	.short	(.L_156 - .L_155)
	.align		4
.L_155:
        /*0364*/ 	.word	index@($__internal_4_$__cuda_sm70_warpsync)
        /*0368*/ 	.word	0x00000000


	//----- nvinfo : EIATTR_FRAME_SIZE
	.align		4
.L_156:
        /*036c*/ 	.byte	0x04, 0x11
        /*036e*/ 	.short	(.L_158 - .L_157)
	.align		4
.L_157:
        /*0370*/ 	.word	index@(_ZN7cutlass13device_kernelIN5flash19enable_sm80_to_sm89INS1_16FlashAttnBwdSm80INS1_25CollectiveMainloopBwdSm80ILi1ELi1EN4cute5tupleIJNS5_1CILi64EEES8_NS7_ILi192EEEEEENS_10bfloat16_tEfNS_4arch4Sm80ELb1ELb0ELb0ELb0ELb1ELb0ELb0ELb0ELi2ELi2ELi2ELi2ELb1EEENS1_24CollectiveEpilogueBwdGQAISA_fSD_Li256ELb0ELb1EEENS1_25SingleTileBwdLPTSchedulerILb0ELi64ELb1EEEEEEEEEvNT_6ParamsE)
        /*0374*/ 	.word	0x00000008


	//----- nvinfo : EIATTR_REGCOUNT
	.align		4
.L_158:
        /*0378*/ 	.byte	0x04, 0x2f
        /*037a*/ 	.short	(.L_160 - .L_159)
	.align		4
.L_159:
        /*037c*/ 	.word	index@(_ZN7cutlass13device_kernelIN5flash19enable_sm80_to_sm89INS1_16FlashAttnBwdSm80INS1_25CollectiveMainloopBwdSm80ILi1ELi1EN4cute5tupleIJNS5_1CILi64EEES8_NS7_ILi192EEEEEENS_10bfloat16_tEfNS_4arch4Sm80ELb1ELb0ELb0ELb0ELb0ELb0ELb0ELb0ELi2ELi2ELi2ELi2ELb1EEENS1_24CollectiveEpilogueBwdGQAISA_fSD_Li256ELb0ELb0EEENS1_25SingleTileBwdLPTSchedulerILb0ELi64ELb0EEEEEEEEEvNT_6ParamsE)
        /*0380*/ 	.word	0x000000ff


	//----- nvinfo : EIATTR_FRAME_SIZE
	.align		4
.L_160:
        /*0384*/ 	.byte	0x04, 0x11
        /*0386*/ 	.short	(.L_162 - .L_161)
	.align		4
.L_161:
        /*0388*/ 	.word	index@(_ZN7cutlass13device_kernelIN5flash19enable_sm80_to_sm89INS1_16FlashAttnBwdSm80INS1_25CollectiveMainloopBwdSm80ILi1ELi1EN4cute5tupleIJNS5_1CILi64EEES8_NS7_ILi192EEEEEENS_10bfloat16_tEfNS_4arch4Sm80ELb1ELb0ELb0ELb0ELb0ELb0ELb0ELb0ELi2ELi2ELi2ELi2ELb1EEENS1_24CollectiveEpilogueBwdGQAISA_fSD_Li256ELb0ELb0EEENS1_25SingleTileBwdLPTSchedulerILb0ELi64ELb0EEEEEEEEEvNT_6ParamsE)
        /*038c*/ 	.word	0x00000008


	//----- nvinfo : EIATTR_REGCOUNT
	.align		4
.L_162:
        /*0390*/ 	.byte	0x04, 0x2f
        /*0392*/ 	.short	(.L_164 - .L_163)
	.align		4
.L_163:
        /*0394*/ 	.word	index@(_ZN7cutlass13device_kernelIN5flash19enable_sm80_to_sm89INS1_16FlashAttnBwdSm80INS1_25CollectiveMainloopBwdSm80ILi1ELi1EN4cute5tupleIJNS5_1CILi64EEES8_NS7_ILi192EEEEEENS_10bfloat16_tEfNS_4arch4Sm80ELb1ELb0ELb0ELb0ELb1ELb0ELb0ELb0ELi2ELi2ELi2ELi2ELb1EEENS1_21CollectiveEpilogueBwdISA_SB_SD_Li256ELb0ELb0ELi4EEENS1_25SingleTileBwdLPTSchedulerILb0ELi64ELb1EEEEEEEEEvNT_6ParamsE)
        /*0398*/ 	.word	0x000000ff


	//----- nvinfo : EIATTR_FRAME_SIZE
	.align		4
.L_164:
        /*039c*/ 	.byte	0x04, 0x11
        /*039e*/ 	.short	(.L_166 - .L_165)
	.align		4
.L_165:
        /*03a0*/ 	.word	index@(_ZN7cutlass13device_kernelIN5flash19enable_sm80_to_sm89INS1_16FlashAttnBwdSm80INS1_25CollectiveMainloopBwdSm80ILi1ELi1EN4cute5tupleIJNS5_1CILi64EEES8_NS7_ILi192EEEEEENS_10bfloat16_tEfNS_4arch4Sm80ELb1ELb0ELb0ELb0ELb1ELb0ELb0ELb0ELi2ELi2ELi2ELi2ELb1EEENS1_21CollectiveEpilogueBwdISA_SB_SD_Li256ELb0ELb0ELi4EEENS1_25SingleTileBwdLPTSchedulerILb0ELi64ELb1EEEEEEEEEvNT_6ParamsE)
        /*03a4*/ 	.word	0x00000008


	//----- nvinfo : EIATTR_REGCOUNT
	.align		4
.L_166:
        /*03a8*/ 	.byte	0x04, 0x2f
        /*03aa*/ 	.short	(.L_168 - .L_167)
	.align		4
.L_167:
        /*03ac*/ 	.word	index@(_ZN7cutlass13device_kernelIN5flash19enable_sm80_to_sm89INS1_16FlashAttnBwdSm80INS1_25CollectiveMainloopBwdSm80ILi1ELi1EN4cute5tupleIJNS5_1CILi64EEES8_NS7_ILi192EEEEEENS_10bfloat16_tEfNS_4arch4Sm80ELb1ELb0ELb0ELb0ELb0ELb0ELb0ELb0ELi2ELi2ELi2ELi2ELb1EEENS1_21CollectiveEpilogueBwdISA_SB_SD_Li256ELb0ELb0ELi4EEENS1_25SingleTileBwdLPTSchedulerILb0ELi64ELb0EEEEEEEEEvNT_6ParamsE)
        /*03b0*/ 	.word	0x000000ff


	//----- nvinfo : EIATTR_FRAME_SIZE
	.align		4
.L_168:
        /*03b4*/ 	.byte	0x04, 0x11
        /*03b6*/ 	.short	(.L_170 - .L_169)
	.align		4
.L_169:
        /*03b8*/ 	.word	index@(_ZN7cutlass13device_kernelIN5flash19enable_sm80_to_sm89INS1_16FlashAttnBwdSm80INS1_25CollectiveMainloopBwdSm80ILi1ELi1EN4cute5tupleIJNS5_1CILi64EEES8_NS7_ILi192EEEEEENS_10bfloat16_tEfNS_4arch4Sm80ELb1ELb0ELb0ELb0ELb0ELb0ELb0ELb0ELi2ELi2ELi2ELi2ELb1EEENS1_21CollectiveEpilogueBwdISA_SB_SD_Li256ELb0ELb0ELi4EEENS1_25SingleTileBwdLPTSchedulerILb0ELi64ELb0EEEEEEEEEvNT_6ParamsE)
        /*03bc*/ 	.word	0x00000008


	//----- nvinfo : EIATTR_REGCOUNT
	.align		4
.L_170:
        /*03c0*/ 	.byte	0x04, 0x2f
        /*03c2*/ 	.short	(.L_172 - .L_171)
	.align		4
.L_171:
        /*03c4*/ 	.word	index@(_ZN7cutlass13device_kernelIN5flash19enable_sm80_to_sm89INS1_16FlashAttnBwdSm80INS1_25CollectiveMainloopBwdSm80ILi1ELi1EN4cute5tupleIJNS5_1CILi64EEES8_NS7_ILi192EEEEEENS_10bfloat16_tEfNS_4arch4Sm80ELb0ELb1ELb0ELb1ELb1ELb0ELb0ELb0ELi2ELi2ELi2ELi2ELb1EEENS1_24CollectiveEpilogueBwdGQAISA_fSD_Li256ELb1ELb1EEENS1_19SingleTileSchedulerILb1ELb0ELb0ELi64EEEEEEEEEvNT_6ParamsE)
        /*03c8*/ 	.word	0x000000ff


	//----- nvinfo : EIATTR_FRAME_SIZE
	.align		4
.L_172:
        /*03cc*/ 	.byte	0x04, 0x11
        /*03ce*/ 	.short	(.L_174 - .L_173)
	.align		4
.L_173:
        /*03d0*/ 	.word	index@($__internal_3_$__cuda_sm70_warpsync)
        /*03d4*/ 	.word	0x00000000


	//----- nvinfo : EIATTR_FRAME_SIZE
	.align		4
.L_174:
        /*03d8*/ 	.byte	0x04, 0x11
        /*03da*/ 	.short	(.L_176 - .L_175)
	.align		4
.L_175:
        /*03dc*/ 	.word	index@(_ZN7cutlass13device_kernelIN5flash19enable_sm80_to_sm89INS1_16FlashAttnBwdSm80INS1_25CollectiveMainloopBwdSm80ILi1ELi1EN4cute5tupleIJNS5_1CILi64EEES8_NS7_ILi192EEEEEENS_10bfloat16_tEfNS_4arch4Sm80ELb0ELb1ELb0ELb1ELb1ELb0ELb0ELb0ELi2ELi2ELi2ELi2ELb1EEENS1_24CollectiveEpilogueBwdGQAISA_fSD_Li256ELb1ELb1EEENS1_19SingleTileSchedulerILb1ELb0ELb0ELi64EEEEEEEEEvNT_6ParamsE)
        /*03e0*/ 	.word	0x00000020


	//----- nvinfo : EIATTR_REGCOUNT
	.align		4
.L_176:
        /*03e4*/ 	.byte	0x04, 0x2f
        /*03e6*/ 	.short	(.L_178 - .L_177)
	.align		4
.L_177:
        /*03e8*/ 	.word	index@(_ZN7cutlass13device_kernelIN5flash19enable_sm80_to_sm89INS1_16FlashAttnBwdSm80INS1_25CollectiveMainloopBwdSm80ILi1ELi1EN4cute5tupleIJNS5_1CILi64EEES8_NS7_ILi192EEEEEENS_10bfloat16_tEfNS_4arch4Sm80ELb0ELb1ELb0ELb1ELb0ELb0ELb0ELb0ELi2ELi2ELi2ELi2ELb1EEENS1_24CollectiveEpilogueBwdGQAISA_fSD_Li256ELb1ELb0EEENS1_19SingleTileSchedulerILb1ELb0ELb0ELi64EEEEEEEEEvNT_6ParamsE)
        /*03ec*/ 	.word	0x000000ff


	//----- nvinfo : EIATTR_FRAME_SIZE
	.align		4
.L_178:
        /*03f0*/ 	.byte	0x04, 0x11
        /*03f2*/ 	.short	(.L_180 - .L_179)
	.align		4
.L_179:
        /*03f4*/ 	.word	index@(_ZN7cutlass13device_kernelIN5flash19enable_sm80_to_sm89INS1_16FlashAttnBwdSm80INS1_25CollectiveMainloopBwdSm80ILi1ELi1EN4cute5tupleIJNS5_1CILi64EEES8_NS7_ILi192EEEEEENS_10bfloat16_tEfNS_4arch4Sm80ELb0ELb1ELb0ELb1ELb0ELb0ELb0ELb0ELi2ELi2ELi2ELi2ELb1EEENS1_24CollectiveEpilogueBwdGQAISA_fSD_Li256ELb1ELb0EEENS1_19SingleTileSchedulerILb1ELb0ELb0ELi64EEEEEEEEEvNT_6ParamsE)
        /*03f8*/ 	.word	0x00000020


	//----- nvinfo : EIATTR_REGCOUNT
	.align		4
.L_180:
        /*03fc*/ 	.byte	0x04, 0x2f
        /*03fe*/ 	.short	(.L_182 - .L_181)
	.align		4
.L_181:
        /*0400*/ 	.word	index@(_ZN7cutlass13device_kernelIN5flash19enable_sm80_to_sm89INS1_16FlashAttnBwdSm80INS1_25CollectiveMainloopBwdSm80ILi1ELi1EN4cute5tupleIJNS5_1CILi64EEES8_NS7_ILi192EEEEEENS_10bfloat16_tEfNS_4arch4Sm80ELb0ELb1ELb0ELb1ELb1ELb0ELb0ELb0ELi2ELi2ELi2ELi2ELb1EEENS1_21CollectiveEpilogueBwdISA_SB_SD_Li256ELb1ELb0ELi4EEENS1_19SingleTileSchedulerILb1ELb0ELb0ELi64EEEEEEEEEvNT_6ParamsE)
        /*0404*/ 	.word	0x000000ff


	//----- nvinfo : EIATTR_FRAME_SIZE
	.align		4
.L_182:
        /*0408*/ 	.byte	0x04, 0x11
        /*040a*/ 	.short	(.L_184 - .L_183)
	.align		4
.L_183:
        /*040c*/ 	.word	index@(_ZN7cutlass13device_kernelIN5flash19enable_sm80_to_sm89INS1_16FlashAttnBwdSm80INS1_25CollectiveMainloopBwdSm80ILi1ELi1EN4cute5tupleIJNS5_1CILi64EEES8_NS7_ILi192EEEEEENS_10bfloat16_tEfNS_4arch4Sm80ELb0ELb1ELb0ELb1ELb1ELb0ELb0ELb0ELi2ELi2ELi2ELi2ELb1EEENS1_21CollectiveEpilogueBwdISA_SB_SD_Li256ELb1ELb0ELi4EEENS1_19SingleTileSchedulerILb1ELb0ELb0ELi64EEEEEEEEEvNT_6ParamsE)
        /*0410*/ 	.word	0x00000020


	//----- nvinfo : EIATTR_REGCOUNT
	.align		4
.L_184:
        /*0414*/ 	.byte	0x04, 0x2f
        /*0416*/ 	.short	(.L_186 - .L_185)
	.align		4
.L_185:
        /*0418*/ 	.word	index@(_ZN7cutlass13device_kernelIN5flash19enable_sm80_to_sm89INS1_16FlashAttnBwdSm80INS1_25CollectiveMainloopBwdSm80ILi1ELi1EN4cute5tupleIJNS5_1CILi64EEES8_NS7_ILi192EEEEEENS_10bfloat16_tEfNS_4arch4Sm80ELb0ELb1ELb0ELb1ELb0ELb0ELb0ELb0ELi2ELi2ELi2ELi2ELb1EEENS1_21CollectiveEpilogueBwdISA_SB_SD_Li256ELb1ELb0ELi4EEENS1_19SingleTileSchedulerILb1ELb0ELb0ELi64EEEEEEEEEvNT_6ParamsE)
        /*041c*/ 	.word	0x000000ff


	//----- nvinfo : EIATTR_FRAME_SIZE
	.align		4
.L_186:
        /*0420*/ 	.byte	0x04, 0x11
        /*0422*/ 	.short	(.L_188 - .L_187)
	.align		4
.L_187:
        /*0424*/ 	.word	index@(_ZN7cutlass13device_kernelIN5flash19enable_sm80_to_sm89INS1_16FlashAttnBwdSm80INS1_25CollectiveMainloopBwdSm80ILi1ELi1EN4cute5tupleIJNS5_1CILi64EEES8_NS7_ILi192EEEEEENS_10bfloat16_tEfNS_4arch4Sm80ELb0ELb1ELb0ELb1ELb0ELb0ELb0ELb0ELi2ELi2ELi2ELi2ELb1EEENS1_21CollectiveEpilogueBwdISA_SB_SD_Li256ELb1ELb0ELi4EEENS1_19SingleTileSchedulerILb1ELb0ELb0ELi64EEEEEEEEEvNT_6ParamsE)
        /*0428*/ 	.word	0x00000020


	//----- nvinfo : EIATTR_REGCOUNT
	.align		4
.L_188:
        /*042c*/ 	.byte	0x04, 0x2f
        /*042e*/ 	.short	(.L_190 - .L_189)
	.align		4
.L_189:
        /*0430*/ 	.word	index@(_ZN7cutlass13device_kernelIN5flash19enable_sm80_to_sm89INS1_16FlashAttnBwdSm80INS1_25CollectiveMainloopBwdSm80ILi1ELi1EN4cute5tupleIJNS5_1CILi64EEES8_NS7_ILi192EEEEEENS_10bfloat16_tEfNS_4arch4Sm80ELb0ELb1ELb0ELb0ELb1ELb0ELb0ELb0ELi2ELi2ELi2ELi2ELb1EEENS1_24CollectiveEpilogueBwdGQAISA_fSD_Li256ELb0ELb1EEENS1_19SingleTileSchedulerILb0ELb0ELb0ELi64EEEEEEEEEvNT_6ParamsE)
        /*0434*/ 	.word	0x000000ff


	//----- nvinfo : EIATTR_FRAME_SIZE
	.align		4
.L_190:
        /*0438*/ 	.byte	0x04, 0x11
        /*043a*/ 	.short	(.L_192 - .L_191)
	.align		4
.L_191:
        /*043c*/ 	.word	index@($__internal_2_$__cuda_sm70_warpsync)
        /*0440*/ 	.word	0x00000000


	//----- nvinfo : EIATTR_FRAME_SIZE
	.align		4
.L_192:
        /*0444*/ 	.byte	0x04, 0x11
        /*0446*/ 	.short	(.L_194 - .L_193)
	.align		4
.L_193:
        /*0448*/ 	.word	index@(_ZN7cutlass13device_kernelIN5flash19enable_sm80_to_sm89INS1_16FlashAttnBwdSm80INS1_25CollectiveMainloopBwdSm80ILi1ELi1EN4cute5tupleIJNS5_1CILi64EEES8_NS7_ILi192EEEEEENS_10bfloat16_tEfNS_4arch4Sm80ELb0ELb1ELb0ELb0ELb1ELb0ELb0ELb0ELi2ELi2ELi2ELi2ELb1EEENS1_24CollectiveEpilogueBwdGQAISA_fSD_Li256ELb0ELb1EEENS1_19SingleTileSchedulerILb0ELb0ELb0ELi64EEEEEEEEEvNT_6ParamsE)
        /*044c*/ 	.word	0x00000000


	//----- nvinfo : EIATTR_REGCOUNT
	.align		4
.L_194:
        /*0450*/ 	.byte	0x04, 0x2f
        /*0452*/ 	.short	(.L_196 - .L_195)
	.align		4
.L_195:
        /*0454*/ 	.word	index@(_ZN7cutlass13device_kernelIN5flash19enable_sm80_to_sm89INS1_16FlashAttnBwdSm80INS1_25CollectiveMainloopBwdSm80ILi1ELi1EN4cute5tupleIJNS5_1CILi64EEES8_NS7_ILi192EEEEEENS_10bfloat16_tEfNS_4arch4Sm80ELb0ELb1ELb0ELb0ELb0ELb0ELb0ELb0ELi2ELi2ELi2ELi2ELb1EEENS1_24CollectiveEpilogueBwdGQAISA_fSD_Li256ELb0ELb0EEENS1_19SingleTileSchedulerILb0ELb0ELb0ELi64EEEEEEEEEvNT_6ParamsE)
        /*0458*/ 	.word	0x000000ff


	//----- nvinfo : EIATTR_FRAME_SIZE
	.align		4
.L_196:
        /*045c*/ 	.byte	0x04, 0x11
        /*045e*/ 	.short	(.L_198 - .L_197)
	.align		4
.L_197:
        /*0460*/ 	.word	index@(_ZN7cutlass13device_kernelIN5flash19enable_sm80_to_sm89INS1_16FlashAttnBwdSm80INS1_25CollectiveMainloopBwdSm80ILi1ELi1EN4cute5tupleIJNS5_1CILi64EEES8_NS7_ILi192EEEEEENS_10bfloat16_tEfNS_4arch4Sm80ELb0ELb1ELb0ELb0ELb0ELb0ELb0ELb0ELi2ELi2ELi2ELi2ELb1EEENS1_24CollectiveEpilogueBwdGQAISA_fSD_Li256ELb0ELb0EEENS1_19SingleTileSchedulerILb0ELb0ELb0ELi64EEEEEEEEEvNT_6ParamsE)
        /*0464*/ 	.word	0x00000000


	//----- nvinfo : EIATTR_REGCOUNT
	.align		4
.L_198:
        /*0468*/ 	.byte	0x04, 0x2f
        /*046a*/ 	.short	(.L_200 - .L_199)
	.align		4
.L_199:
        /*046c*/ 	.word	index@(_ZN7cutlass13device_kernelIN5flash19enable_sm80_to_sm89INS1_16FlashAttnBwdSm80INS1_25CollectiveMainloopBwdSm80ILi1ELi1EN4cute5tupleIJNS5_1CILi64EEES8_NS7_ILi192EEEEEENS_10bfloat16_tEfNS_4arch4Sm80ELb0ELb1ELb0ELb0ELb1ELb0ELb0ELb0ELi2ELi2ELi2ELi2ELb1EEENS1_21CollectiveEpilogueBwdISA_SB_SD_Li256ELb0ELb0ELi4EEENS1_19SingleTileSchedulerILb0ELb0ELb0ELi64EEEEEEEEEvNT_6ParamsE)
        /*0470*/ 	.word	0x000000ff


	//----- nvinfo : EIATTR_FRAME_SIZE
	.align		4
.L_200:
        /*0474*/ 	.byte	0x04, 0x11
        /*0476*/ 	.short	(.L_202 - .L_201)
	.align		4
.L_201:
        /*0478*/ 	.word	index@(_ZN7cutlass13device_kernelIN5flash19enable_sm80_to_sm89INS1_16FlashAttnBwdSm80INS1_25CollectiveMainloopBwdSm80ILi1ELi1EN4cute5tupleIJNS5_1CILi64EEES8_NS7_ILi192EEEEEENS_10bfloat16_tEfNS_4arch4Sm80ELb0ELb1ELb0ELb0ELb1ELb0ELb0ELb0ELi2ELi2ELi2ELi2ELb1EEENS1_21CollectiveEpilogueBwdISA_SB_SD_Li256ELb0ELb0ELi4EEENS1_19SingleTileSchedulerILb0ELb0ELb0ELi64EEEEEEEEEvNT_6ParamsE)
        /*047c*/ 	.word	0x00000000


	//----- nvinfo : EIATTR_REGCOUNT
	.align		4
.L_202:
        /*0480*/ 	.byte	0x04, 0x2f
        /*0482*/ 	.short	(.L_204 - .L_203)
	.align		4
.L_203:
        /*0484*/ 	.word	index@(_ZN7cutlass13device_kernelIN5flash19enable_sm80_to_sm89INS1_16FlashAttnBwdSm80INS1_25CollectiveMainloopBwdSm80ILi1ELi1EN4cute5tupleIJNS5_1CILi64EEES8_NS7_ILi192EEEEEENS_10bfloat16_tEfNS_4arch4Sm80ELb0ELb1ELb0ELb0ELb0ELb0ELb0ELb0ELi2ELi2ELi2ELi2ELb1EEENS1_21CollectiveEpilogueBwdISA_SB_SD_Li256ELb0ELb0ELi4EEENS1_19SingleTileSchedulerILb0ELb0ELb0ELi64EEEEEEEEEvNT_6ParamsE)
        /*0488*/ 	.word	0x000000ff


	//----- nvinfo : EIATTR_FRAME_SIZE
	.align		4
.L_204:
        /*048c*/ 	.byte	0x04, 0x11
        /*048e*/ 	.short	(.L_206 - .L_205)
	.align		4
.L_205:
        /*0490*/ 	.word	index@(_ZN7cutlass13device_kernelIN5flash19enable_sm80_to_sm89INS1_16FlashAttnBwdSm80INS1_25CollectiveMainloopBwdSm80ILi1ELi1EN4cute5tupleIJNS5_1CILi64EEES8_NS7_ILi192EEEEEENS_10bfloat16_tEfNS_4arch4Sm80ELb0ELb1ELb0ELb0ELb0ELb0ELb0ELb0ELi2ELi2ELi2ELi2ELb1EEENS1_21CollectiveEpilogueBwdISA_SB_SD_Li256ELb0ELb0ELi4EEENS1_19SingleTileSchedulerILb0ELb0ELb0ELi64EEEEEEEEEvNT_6ParamsE)
        /*0494*/ 	.word	0x00000000


	//----- nvinfo : EIATTR_REGCOUNT
	.align		4
.L_206:
        /*0498*/ 	.byte	0x04, 0x2f
        /*049a*/ 	.short	(.L_208 - .L_207)
	.align		4
.L_207:
        /*049c*/ 	.word	index@(_ZN7cutlass13device_kernelIN5flash19enable_sm80_to_sm89INS1_16FlashAttnBwdSm80INS1_25CollectiveMainloopBwdSm80ILi1ELi1EN4cute5tupleIJNS5_1CILi64EEES8_NS7_ILi192EEEEEENS_10bfloat16_tEfNS_4arch4Sm80ELb0ELb0ELb0ELb1ELb1ELb0ELb0ELb0ELi2ELi2ELi2ELi2ELb1EEENS1_24CollectiveEpilogueBwdGQAISA_fSD_Li256ELb1ELb1EEENS1_19SingleTileSchedulerILb1ELb0ELb0ELi64EEEEEEEEEvNT_6ParamsE)
        /*04a0*/ 	.word	0x000000ff


	//----- nvinfo : EIATTR_FRAME_SIZE
	.align		4
.L_208:
        /*04a4*/ 	.byte	0x04, 0x11
        /*04a6*/ 	.short	(.L_210 - .L_209)
	.align		4
.L_209:
        /*04a8*/ 	.word	index@($__internal_1_$__cuda_sm70_warpsync)
        /*04ac*/ 	.word	0x00000000


	//----- nvinfo : EIATTR_FRAME_SIZE
	.align		4
.L_210:
        /*04b0*/ 	.byte	0x04, 0x11
        /*04b2*/ 	.short	(.L_212 - .L_211)
	.align		4
.L_211:
        /*04b4*/ 	.word	index@(_ZN7cutlass13device_kernelIN5flash19enable_sm80_to_sm89INS1_16FlashAttnBwdSm80INS1_25CollectiveMainloopBwdSm80ILi1ELi1EN4cute5tupleIJNS5_1CILi64EEES8_NS7_ILi192EEEEEENS_10bfloat16_tEfNS_4arch4Sm80ELb0ELb0ELb0ELb1ELb1ELb0ELb0ELb0ELi2ELi2ELi2ELi2ELb1EEENS1_24CollectiveEpilogueBwdGQAISA_fSD_Li256ELb1ELb1EEENS1_19SingleTileSchedulerILb1ELb0ELb0ELi64EEEEEEEEEvNT_6ParamsE)
        /*04b8*/ 	.word	0x00000000


	//----- nvinfo : EIATTR_REGCOUNT
	.align		4
.L_212:
        /*04bc*/ 	.byte	0x04, 0x2f
        /*04be*/ 	.short	(.L_214 - .L_213)
	.align		4
.L_213:
        /*04c0*/ 	.word	index@(_ZN7cutlass13device_kernelIN5flash19enable_sm80_to_sm89INS1_16FlashAttnBwdSm80INS1_25CollectiveMainloopBwdSm80ILi1ELi1EN4cute5tupleIJNS5_1CILi64EEES8_NS7_ILi192EEEEEENS_10bfloat16_tEfNS_4arch4Sm80ELb0ELb0ELb0ELb1ELb0ELb0ELb0ELb0ELi2ELi2ELi2ELi2ELb1EEENS1_24CollectiveEpilogueBwdGQAISA_fSD_Li256ELb1ELb0EEENS1_19SingleTileSchedulerILb1ELb0ELb0ELi64EEEEEEEEEvNT_6ParamsE)
        /*04c4*/ 	.word	0x000000ff


	//----- nvinfo : EIATTR_FRAME_SIZE
	.align		4
.L_214:
        /*04c8*/ 	.byte	0x04, 0x11
        /*04ca*/ 	.short	(.L_216 - .L_215)
	.align		4
.L_215:
        /*04cc*/ 	.word	index@(_ZN7cutlass13device_kernelIN5flash19enable_sm80_to_sm89INS1_16FlashAttnBwdSm80INS1_25CollectiveMainloopBwdSm80ILi1ELi1EN4cute5tupleIJNS5_1CILi64EEES8_NS7_ILi192EEEEEENS_10bfloat16_tEfNS_4arch4Sm80ELb0ELb0ELb0ELb1ELb0ELb0ELb0ELb0ELi2ELi2ELi2ELi2ELb1EEENS1_24CollectiveEpilogueBwdGQAISA_fSD_Li256ELb1ELb0EEENS1_19SingleTileSchedulerILb1ELb0ELb0ELi64EEEEEEEEEvNT_6ParamsE)
        /*04d0*/ 	.word	0x00000000


	//----- nvinfo : EIATTR_REGCOUNT
	.align		4
.L_216:
        /*04d4*/ 	.byte	0x04, 0x2f
        /*04d6*/ 	.short	(.L_218 - .L_217)
	.align		4
.L_217:
        /*04d8*/ 	.word	index@(_ZN7cutlass13device_kernelIN5flash19enable_sm80_to_sm89INS1_16FlashAttnBwdSm80INS1_25CollectiveMainloopBwdSm80ILi1ELi1EN4cute5tupleIJNS5_1CILi64EEES8_NS7_ILi192EEEEEENS_10bfloat16_tEfNS_4arch4Sm80ELb0ELb0ELb0ELb1ELb1ELb0ELb0ELb0ELi2ELi2ELi2ELi2ELb1EEENS1_21CollectiveEpilogueBwdISA_SB_SD_Li256ELb1ELb0ELi4EEENS1_19SingleTileSchedulerILb1ELb0ELb0ELi64EEEEEEEEEvNT_6ParamsE)
        /*04dc*/ 	.word	0x000000ff


	//----- nvinfo : EIATTR_FRAME_SIZE
	.align		4
.L_218:
        /*04e0*/ 	.byte	0x04, 0x11
        /*04e2*/ 	.short	(.L_220 - .L_219)
	.align		4
.L_219:
        /*04e4*/ 	.word	index@(_ZN7cutlass13device_kernelIN5flash19enable_sm80_to_sm89INS1_16FlashAttnBwdSm80INS1_25CollectiveMainloopBwdSm80ILi1ELi1EN4cute5tupleIJNS5_1CILi64EEES8_NS7_ILi192EEEEEENS_10bfloat16_tEfNS_4arch4Sm80ELb0ELb0ELb0ELb1ELb1ELb0ELb0ELb0ELi2ELi2ELi2ELi2ELb1EEENS1_21CollectiveEpilogueBwdISA_SB_SD_Li256ELb1ELb0ELi4EEENS1_19SingleTileSchedulerILb1ELb0ELb0ELi64EEEEEEEEEvNT_6ParamsE)
        /*04e8*/ 	.word	0x00000000


	//----- nvinfo : EIATTR_REGCOUNT
	.align		4
.L_220:
        /*04ec*/ 	.byte	0x04, 0x2f
        /*04ee*/ 	.short	(.L_222 - .L_221)
	.align		4
.L_221:
        /*04f0*/ 	.word	index@(_ZN7cutlass13device_kernelIN5flash19enable_sm80_to_sm89INS1_16FlashAttnBwdSm80INS1_25CollectiveMainloopBwdSm80ILi1ELi1EN4cute5tupleIJNS5_1CILi64EEES8_NS7_ILi192EEEEEENS_10bfloat16_tEfNS_4arch4Sm80ELb0ELb0ELb0ELb1ELb0ELb0ELb0ELb0ELi2ELi2ELi2ELi2ELb1EEENS1_21CollectiveEpilogueBwdISA_SB_SD_Li256ELb1ELb0ELi4EEENS1_19SingleTileSchedulerILb1ELb0ELb0ELi64EEEEEEEEEvNT_6ParamsE)
        /*04f4*/ 	.word	0x000000ff


	//----- nvinfo : EIATTR_FRAME_SIZE
	.align		4
.L_222:
        /*04f8*/ 	.byte	0x04, 0x11
        /*04fa*/ 	.short	(.L_224 - .L_223)
	.align		4
.L_223:
        /*04fc*/ 	.word	index@(_ZN7cutlass13device_kernelIN5flash19enable_sm80_to_sm89INS1_16FlashAttnBwdSm80INS1_25CollectiveMainloopBwdSm80ILi1ELi1EN4cute5tupleIJNS5_1CILi64EEES8_NS7_ILi192EEEEEENS_10bfloat16_tEfNS_4arch4Sm80ELb0ELb0ELb0ELb1ELb0ELb0ELb0ELb0ELi2ELi2ELi2ELi2ELb1EEENS1_21CollectiveEpilogueBwdISA_SB_SD_Li256ELb1ELb0ELi4EEENS1_19SingleTileSchedulerILb1ELb0ELb0ELi64EEEEEEEEEvNT_6ParamsE)
        /*0500*/ 	.word	0x00000000


	//----- nvinfo : EIATTR_REGCOUNT
	.align		4
.L_224:
        /*0504*/ 	.byte	0x04, 0x2f
        /*0506*/ 	.short	(.L_226 - .L_225)
	.align		4
.L_225:
        /*0508*/ 	.word	index@(_ZN7cutlass13device_kernelIN5flash19enable_sm80_to_sm89INS1_16FlashAttnBwdSm80INS1_25CollectiveMainloopBwdSm80ILi1ELi1EN4cute5tupleIJNS5_1CILi64EEES8_NS7_ILi192EEEEEENS_10bfloat16_tEfNS_4arch4Sm80ELb0ELb0ELb0ELb0ELb1ELb0ELb0ELb0ELi2ELi2ELi2ELi2ELb1EEENS1_24CollectiveEpilogueBwdGQAISA_fSD_Li256ELb0ELb1EEENS1_19SingleTileSchedulerILb0ELb0ELb0ELi64EEEEEEEEEvNT_6ParamsE)
        /*050c*/ 	.word	0x000000ff


	//----- nvinfo : EIATTR_FRAME_SIZE
	.align		4
.L_226:
        /*0510*/ 	.byte	0x04, 0x11
        /*0512*/ 	.short	(.L_228 - .L_227)
	.align		4
.L_227:
        /*0514*/ 	.word	index@($__internal_0_$__cuda_sm70_warpsync)
        /*0518*/ 	.word	0x00000000


	//----- nvinfo : EIATTR_FRAME_SIZE
	.align		4
.L_228:
        /*051c*/ 	.byte	0x04, 0x11
        /*051e*/ 	.short	(.L_230 - .L_229)
	.align		4
.L_229:
        /*0520*/ 	.word	index@(_ZN7cutlass13device_kernelIN5flash19enable_sm80_to_sm89INS1_16FlashAttnBwdSm80INS1_25CollectiveMainloopBwdSm80ILi1ELi1EN4cute5tupleIJNS5_1CILi64EEES8_NS7_ILi192EEEEEENS_10bfloat16_tEfNS_4arch4Sm80ELb0ELb0ELb0ELb0ELb1ELb0ELb0ELb0ELi2ELi2ELi2ELi2ELb1EEENS1_24CollectiveEpilogueBwdGQAISA_fSD_Li256ELb0ELb1EEENS1_19SingleTileSchedulerILb0ELb0ELb0ELi64EEEEEEEEEvNT_6ParamsE)
        /*0524*/ 	.word	0x00000000


	//----- nvinfo : EIATTR_REGCOUNT
	.align		4
.L_230:
        /*0528*/ 	.byte	0x04, 0x2f
        /*052a*/ 	.short	(.L_232 - .L_231)
	.align		4
.L_231:
        /*052c*/ 	.word	index@(_ZN7cutlass13device_kernelIN5flash19enable_sm80_to_sm89INS1_16FlashAttnBwdSm80INS1_25CollectiveMainloopBwdSm80ILi1ELi1EN4cute5tupleIJNS5_1CILi64EEES8_NS7_ILi192EEEEEENS_10bfloat16_tEfNS_4arch4Sm80ELb0ELb0ELb0ELb0ELb0ELb0ELb0ELb0ELi2ELi2ELi2ELi2ELb1EEENS1_24CollectiveEpilogueBwdGQAISA_fSD_Li256ELb0ELb0EEENS1_19SingleTileSchedulerILb0ELb0ELb0ELi64EEEEEEEEEvNT_6ParamsE)
        /*0530*/ 	.word	0x000000ff


	//----- nvinfo : EIATTR_FRAME_SIZE
	.align		4
.L_232:
        /*0534*/ 	.byte	0x04, 0x11
        /*0536*/ 	.short	(.L_234 - .L_233)
	.align		4
.L_233:
        /*0538*/ 	.word	index@(_ZN7cutlass13device_kernelIN5flash19enable_sm80_to_sm89INS1_16FlashAttnBwdSm80INS1_25CollectiveMainloopBwdSm80ILi1ELi1EN4cute5tupleIJNS5_1CILi64EEES8_NS7_ILi192EEEEEENS_10bfloat16_tEfNS_4arch4Sm80ELb0ELb0ELb0ELb0ELb0ELb0ELb0ELb0ELi2ELi2ELi2ELi2ELb1EEENS1_24CollectiveEpilogueBwdGQAISA_fSD_Li256ELb0ELb0EEENS1_19SingleTileSchedulerILb0ELb0ELb0ELi64EEEEEEEEEvNT_6ParamsE)
        /*053c*/ 	.word	0x00000000


	//----- nvinfo : EIATTR_REGCOUNT
	.align		4
.L_234:
        /*0540*/ 	.byte	0x04, 0x2f
        /*0542*/ 	.short	(.L_236 - .L_235)
	.align		4
.L_235:
        /*0544*/ 	.word	index@(_ZN7cutlass13device_kernelIN5flash19enable_sm80_to_sm89INS1_16FlashAttnBwdSm80INS1_25CollectiveMainloopBwdSm80ILi1ELi1EN4cute5tupleIJNS5_1CILi64EEES8_NS7_ILi192EEEEEENS_10bfloat16_tEfNS_4arch4Sm80ELb0ELb0ELb0ELb0ELb1ELb0ELb0ELb0ELi2ELi2ELi2ELi2ELb1EEENS1_21CollectiveEpilogueBwdISA_SB_SD_Li256ELb0ELb0ELi4EEENS1_19SingleTileSchedulerILb0ELb0ELb0ELi64EEEEEEEEEvNT_6ParamsE)
        /*0548*/ 	.word	0x000000ff


	//----- nvinfo : EIATTR_FRAME_SIZE
	.align		4
.L_236:
        /*054c*/ 	.byte	0x04, 0x11
        /*054e*/ 	.short	(.L_238 - .L_237)
	.align		4
.L_237:
        /*0550*/ 	.word	index@(_ZN7cutlass13device_kernelIN5flash19enable_sm80_to_sm89INS1_16FlashAttnBwdSm80INS1_25CollectiveMainloopBwdSm80ILi1ELi1EN4cute5tupleIJNS5_1CILi64EEES8_NS7_ILi192EEEEEENS_10bfloat16_tEfNS_4arch4Sm80ELb0ELb0ELb0ELb0ELb1ELb0ELb0ELb0ELi2ELi2ELi2ELi2ELb1EEENS1_21CollectiveEpilogueBwdISA_SB_SD_Li256ELb0ELb0ELi4EEENS1_19SingleTileSchedulerILb0ELb0ELb0ELi64EEEEEEEEEvNT_6ParamsE)
        /*0554*/ 	.word	0x00000010


	//----- nvinfo : EIATTR_REGCOUNT
	.align		4
.L_238:
        /*0558*/ 	.byte	0x04, 0x2f
        /*055a*/ 	.short	(.L_240 - .L_239)
	.align		4
.L_239:
        /*055c*/ 	.word	index@(_ZN7cutlass13device_kernelIN5flash19enable_sm80_to_sm89INS1_16FlashAttnBwdSm80INS1_25CollectiveMainloopBwdSm80ILi1ELi1EN4cute5tupleIJNS5_1CILi64EEES8_NS7_ILi192EEEEEENS_10bfloat16_tEfNS_4arch4Sm80ELb0ELb0ELb0ELb0ELb0ELb0ELb0ELb0ELi2ELi2ELi2ELi2ELb1EEENS1_21CollectiveEpilogueBwdISA_SB_SD_Li256ELb0ELb0ELi4EEENS1_19SingleTileSchedulerILb0ELb0ELb0ELi64EEEEEEEEEvNT_6ParamsE)
        /*0560*/ 	.word	0x000000ff


	//----- nvinfo : EIATTR_FRAME_SIZE
	.align		4
.L_240:
        /*0564*/ 	.byte	0x04, 0x11
        /*0566*/ 	.short	(.L_242 - .L_241)
	.align		4
.L_241:
        /*0568*/ 	.word	index@(_ZN7cutlass13device_kernelIN5flash19enable_sm80_to_sm89INS1_16FlashAttnBwdSm80INS1_25CollectiveMainloopBwdSm80ILi1ELi1EN4cute5tupleIJNS5_1CILi64EEES8_NS7_ILi192EEEEEENS_10bfloat16_tEfNS_4arch4Sm80ELb0ELb0ELb0ELb0ELb0ELb0ELb0ELb0ELi2ELi2ELi2ELi2ELb1EEENS1_21CollectiveEpilogueBwdISA_SB_SD_Li256ELb0ELb0ELi4EEENS1_19SingleTileSchedulerILb0ELb0ELb0ELi64EEEEEEEEEvNT_6ParamsE)
        /*056c*/ 	.word	0x00000010


	//----- nvinfo : EIATTR_MIN_STACK_SIZE
	.align		4
.L_242:
        /*0570*/ 	.byte	0x04, 0x12
        /*0572*/ 	.short	(.L_244 - .L_243)
	.align		4
.L_243:
        /*0574*/ 	.word	index@(_ZN7cutlass13device_kernelIN5flash19enable_sm80_to_sm89INS1_16FlashAttnBwdSm80INS1_25CollectiveMainloopBwdSm80ILi1ELi1EN4cute5tupleIJNS5_1CILi64EEES8_NS7_ILi192EEEEEENS_10bfloat16_tEfNS_4arch4Sm80ELb0ELb0ELb0ELb0ELb0ELb0ELb0ELb0ELi2ELi2ELi2ELi2ELb1EEENS1_21CollectiveEpilogueBwdISA_SB_SD_Li256ELb0ELb0ELi4EEENS1_19SingleTileSchedulerILb0ELb0ELb0ELi64EEEEEEEEEvNT_6ParamsE)
        /*0578*/ 	.word	0x00000010


	//----- nvinfo : EIATTR_MIN_STACK_SIZE
	.align		4
.L_244:
        /*057c*/ 	.byte	0x04, 0x12
        /*057e*/ 	.short	(.L_246 - .L_245)
	.align		4
.L_245:
        /*0580*/ 	.word	index@(_ZN7cutlass13device_kernelIN5flash19enable_sm80_to_sm89INS1_16FlashAttnBwdSm80INS1_25CollectiveMainloopBwdSm80ILi1ELi1EN4cute5tupleIJNS5_1CILi64EEES8_NS7_ILi192EEEEEENS_10bfloat16_tEfNS_4arch4Sm80ELb0ELb0ELb0ELb0ELb1ELb0ELb0ELb0ELi2ELi2ELi2ELi2ELb1EEENS1_21CollectiveEpilogueBwdISA_SB_SD_Li256ELb0ELb0ELi4EEENS1_19SingleTileSchedulerILb0ELb0ELb0ELi64EEEEEEEEEvNT_6ParamsE)
        /*0584*/ 	.word	0x00000010


	//----- nvinfo : EIATTR_MIN_STACK_SIZE
	.align		4
.L_246:
        /*0588*/ 	.byte	0x04, 0x12
        /*058a*/ 	.short	(.L_248 - .L_247)
	.align		4
.L_247:
        /*058c*/ 	.word	index@(_ZN7cutlass13device_kernelIN5flash19enable_sm80_to_sm89INS1_16FlashAttnBwdSm80INS1_25CollectiveMainloopBwdSm80ILi1ELi1EN4cute5tupleIJNS5_1CILi64EEES8_NS7_ILi192EEEEEENS_10bfloat16_tEfNS_4arch4Sm80ELb0ELb0ELb0ELb0ELb0ELb0ELb0ELb0ELi2ELi2ELi2ELi2ELb1EEENS1_24CollectiveEpilogueBwdGQAISA_fSD_Li256ELb0ELb0EEENS1_19SingleTileSchedulerILb0ELb0ELb0ELi64EEEEEEEEEvNT_6ParamsE)
        /*0590*/ 	.word	0x00000000


	//----- nvinfo : EIATTR_MIN_STACK_SIZE
	.align		4
.L_248:
        /*0594*/ 	.byte	0x04, 0x12
        /*0596*/ 	.short	(.L_250 - .L_249)
	.align		4
.L_249:
        /*0598*/ 	.word	index@(_ZN7cutlass13device_kernelIN5flash19enable_sm80_to_sm89INS1_16FlashAttnBwdSm80INS1_25CollectiveMainloopBwdSm80ILi1ELi1EN4cute5tupleIJNS5_1CILi64EEES8_NS7_ILi192EEEEEENS_10bfloat16_tEfNS_4arch4Sm80ELb0ELb0ELb0ELb0ELb1ELb0ELb0ELb0ELi2ELi2ELi2ELi2ELb1EEENS1_24CollectiveEpilogueBwdGQAISA_fSD_Li256ELb0ELb1EEENS1_19SingleTileSchedulerILb0ELb0ELb0ELi64EEEEEEEEEvNT_6ParamsE)
        /*059c*/ 	.word	0x00000000


	//----- nvinfo : EIATTR_MIN_STACK_SIZE
	.align		4
.L_250:
        /*05a0*/ 	.byte	0x04, 0x12
        /*05a2*/ 	.short	(.L_252 - .L_251)
	.align		4
.L_251:
        /*05a4*/ 	.word	index@(_ZN7cutlass13device_kernelIN5flash19enable_sm80_to_sm89INS1_16FlashAttnBwdSm80INS1_25CollectiveMainloopBwdSm80ILi1ELi1EN4cute5tupleIJNS5_1CILi64EEES8_NS7_ILi192EEEEEENS_10bfloat16_tEfNS_4arch4Sm80ELb0ELb0ELb0ELb1ELb0ELb0ELb0ELb0ELi2ELi2ELi2ELi2ELb1EEENS1_21CollectiveEpilogueBwdISA_SB_SD_Li256ELb1ELb0ELi4EEENS1_19SingleTileSchedulerILb1ELb0ELb0ELi64EEEEEEEEEvNT_6ParamsE)
        /*05a8*/ 	.word	0x00000000


	//----- nvinfo : EIATTR_MIN_STACK_SIZE
	.align		4
.L_252:
        /*05ac*/ 	.byte	0x04, 0x12
        /*05ae*/ 	.short	(.L_254 - .L_253)
	.align		4
.L_253:
        /*05b0*/ 	.word	index@(_ZN7cutlass13device_kernelIN5flash19enable_sm80_to_sm89INS1_16FlashAttnBwdSm80INS1_25CollectiveMainloopBwdSm80ILi1ELi1EN4cute5tupleIJNS5_1CILi64EEES8_NS7_ILi192EEEEEENS_10bfloat16_tEfNS_4arch4Sm80ELb0ELb0ELb0ELb1ELb1ELb0ELb0ELb0ELi2ELi2ELi2ELi2ELb1EEENS1_21CollectiveEpilogueBwdISA_SB_SD_Li256ELb1ELb0ELi4EEENS1_19SingleTileSchedulerILb1ELb0ELb0ELi64EEEEEEEEEvNT_6ParamsE)
        /*05b4*/ 	.word	0x00000000


	//----- nvinfo : EIATTR_MIN_STACK_SIZE
	.align		4
.L_254:
        /*05b8*/ 	.byte	0x04, 0x12
        /*05ba*/ 	.short	(.L_256 - .L_255)
	.align		4
.L_255:
        /*05bc*/ 	.word	index@(_ZN7cutlass13device_kernelIN5flash19enable_sm80_to_sm89INS1_16FlashAttnBwdSm80INS1_25CollectiveMainloopBwdSm80ILi1ELi1EN4cute5tupleIJNS5_1CILi64EEES8_NS7_ILi192EEEEEENS_10bfloat16_tEfNS_4arch4Sm80ELb0ELb0ELb0ELb1ELb0ELb0ELb0ELb0ELi2ELi2ELi2ELi2ELb1EEENS1_24CollectiveEpilogueBwdGQAISA_fSD_Li256ELb1ELb0EEENS1_19SingleTileSchedulerILb1ELb0ELb0ELi64EEEEEEEEEvNT_6ParamsE)
        /*05c0*/ 	.word	0x00000000


	//----- nvinfo : EIATTR_MIN_STACK_SIZE
	.align		4
.L_256:
        /*05c4*/ 	.byte	0x04, 0x12
        /*05c6*/ 	.short	(.L_258 - .L_257)
	.align		4
.L_257:
        /*05c8*/ 	.word	index@(_ZN7cutlass13device_kernelIN5flash19enable_sm80_to_sm89INS1_16FlashAttnBwdSm80INS1_25CollectiveMainloopBwdSm80ILi1ELi1EN4cute5tupleIJNS5_1CILi64EEES8_NS7_ILi192EEEEEENS_10bfloat16_tEfNS_4arch4Sm80ELb0ELb0ELb0ELb1ELb1ELb0ELb0ELb0ELi2ELi2ELi2ELi2ELb1EEENS1_24CollectiveEpilogueBwdGQAISA_fSD_Li256ELb1ELb1EEENS1_19SingleTileSchedulerILb1ELb0ELb0ELi64EEEEEEEEEvNT_6ParamsE)
        /*05cc*/ 	.word	0x00000000


	//----- nvinfo : EIATTR_MIN_STACK_SIZE
	.align		4
.L_258:
        /*05d0*/ 	.byte	0x04, 0x12
        /*05d2*/ 	.short	(.L_260 - .L_259)
	.align		4
.L_259:
        /*05d4*/ 	.word	index@(_ZN7cutlass13device_kernelIN5flash19enable_sm80_to_sm89INS1_16FlashAttnBwdSm80INS1_25CollectiveMainloopBwdSm80ILi1ELi1EN4cute5tupleIJNS5_1CILi64EEES8_NS7_ILi192EEEEEENS_10bfloat16_tEfNS_4arch4Sm80ELb0ELb1ELb0ELb0ELb0ELb0ELb0ELb0ELi2ELi2ELi2ELi2ELb1EEENS1_21CollectiveEpilogueBwdISA_SB_SD_Li256ELb0ELb0ELi4EEENS1_19SingleTileSchedulerILb0ELb0ELb0ELi64EEEEEEEEEvNT_6ParamsE)
        /*05d8*/ 	.word	0x00000000


	//----- nvinfo : EIATTR_MIN_STACK_SIZE
	.align		4
.L_260:
        /*05dc*/ 	.byte	0x04, 0x12
        /*05de*/ 	.short	(.L_262 - .L_261)
	.align		4
.L_261:
        /*05e0*/ 	.word	index@(_ZN7cutlass13device_kernelIN5flash19enable_sm80_to_sm89INS1_16FlashAttnBwdSm80INS1_25CollectiveMainloopBwdSm80ILi1ELi1EN4cute5tupleIJNS5_1CILi64EEES8_NS7_ILi192EEEEEENS_10bfloat16_tEfNS_4arch4Sm80ELb0ELb1ELb0ELb0ELb1ELb0ELb0ELb0ELi2ELi2ELi2ELi2ELb1EEENS1_21CollectiveEpilogueBwdISA_SB_SD_Li256ELb0ELb0ELi4EEENS1_19SingleTileSchedulerILb0ELb0ELb0ELi64EEEEEEEEEvNT_6ParamsE)
        /*05e4*/ 	.word	0x00000000


	//----- nvinfo : EIATTR_MIN_STACK_SIZE
	.align		4
.L_262:
        /*05e8*/ 	.byte	0x04, 0x12
        /*05ea*/ 	.short	(.L_264 - .L_263)
	.align		4
.L_263:
        /*05ec*/ 	.word	index@(_ZN7cutlass13device_kernelIN5flash19enable_sm80_to_sm89INS1_16FlashAttnBwdSm80INS1_25CollectiveMainloopBwdSm80ILi1ELi1EN4cute5tupleIJNS5_1CILi64EEES8_NS7_ILi192EEEEEENS_10bfloat16_tEfNS_4arch4Sm80ELb0ELb1ELb0ELb0ELb0ELb0ELb0ELb0ELi2ELi2ELi2ELi2ELb1EEENS1_24CollectiveEpilogueBwdGQAISA_fSD_Li256ELb0ELb0EEENS1_19SingleTileSchedulerILb0ELb0ELb0ELi64EEEEEEEEEvNT_6ParamsE)
        /*05f0*/ 	.word	0x00000000


	//----- nvinfo : EIATTR_MIN_STACK_SIZE
	.align		4
.L_264:
        /*05f4*/ 	.byte	0x04, 0x12
        /*05f6*/ 	.short	(.L_266 - .L_265)
	.align		4
.L_265:
        /*05f8*/ 	.word	index@(_ZN7cutlass13device_kernelIN5flash19enable_sm80_to_sm89INS1_16FlashAttnBwdSm80INS1_25CollectiveMainloopBwdSm80ILi1ELi1EN4cute5tupleIJNS5_1CILi64EEES8_NS7_ILi192EEEEEENS_10bfloat16_tEfNS_4arch4Sm80ELb0ELb1ELb0ELb0ELb1ELb0ELb0ELb0ELi2ELi2ELi2ELi2ELb1EEENS1_24CollectiveEpilogueBwdGQAISA_fSD_Li256ELb0ELb1EEENS1_19SingleTileSchedulerILb0ELb0ELb0ELi64EEEEEEEEEvNT_6ParamsE)
        /*05fc*/ 	.word	0x00000000


	//----- nvinfo : EIATTR_MIN_STACK_SIZE
	.align		4
.L_266:
        /*0600*/ 	.byte	0x04, 0x12
        /*0602*/ 	.short	(.L_268 - .L_267)
	.align		4
.L_267:
        /*0604*/ 	.word	index@(_ZN7cutlass13device_kernelIN5flash19enable_sm80_to_sm89INS1_16FlashAttnBwdSm80INS1_25CollectiveMainloopBwdSm80ILi1ELi1EN4cute5tupleIJNS5_1CILi64EEES8_NS7_ILi192EEEEEENS_10bfloat16_tEfNS_4arch4Sm80ELb0ELb1ELb0ELb1ELb0ELb0ELb0ELb0ELi2ELi2ELi2ELi2ELb1EEENS1_21CollectiveEpilogueBwdISA_SB_SD_Li256ELb1ELb0ELi4EEENS1_19SingleTileSchedulerILb1ELb0ELb0ELi64EEEEEEEEEvNT_6ParamsE)
        /*0608*/ 	.word	0x00000020


	//----- nvinfo : EIATTR_MIN_STACK_SIZE
	.align		4
.L_268:
        /*060c*/ 	.byte	0x04, 0x12
        /*060e*/ 	.short	(.L_270 - .L_269)
	.align		4
.L_269:
        /*0610*/ 	.word	index@(_ZN7cutlass13device_kernelIN5flash19enable_sm80_to_sm89INS1_16FlashAttnBwdSm80INS1_25CollectiveMainloopBwdSm80ILi1ELi1EN4cute5tupleIJNS5_1CILi64EEES8_NS7_ILi192EEEEEENS_10bfloat16_tEfNS_4arch4Sm80ELb0ELb1ELb0ELb1ELb1ELb0ELb0ELb0ELi2ELi2ELi2ELi2ELb1EEENS1_21CollectiveEpilogueBwdISA_SB_SD_Li256ELb1ELb0ELi4EEENS1_19SingleTileSchedulerILb1ELb0ELb0ELi64EEEEEEEEEvNT_6ParamsE)
        /*0614*/ 	.word	0x00000020


	//----- nvinfo : EIATTR_MIN_STACK_SIZE
	.align		4
.L_270:
        /*0618*/ 	.byte	0x04, 0x12
        /*061a*/ 	.short	(.L_272 - .L_271)
	.align		4
.L_271:
        /*061c*/ 	.word	index@(_ZN7cutlass13device_kernelIN5flash19enable_sm80_to_sm89INS1_16FlashAttnBwdSm80INS1_25CollectiveMainloopBwdSm80ILi1ELi1EN4cute5tupleIJNS5_1CILi64EEES8_NS7_ILi192EEEEEENS_10bfloat16_tEfNS_4arch4Sm80ELb0ELb1ELb0ELb1ELb0ELb0ELb0ELb0ELi2ELi2ELi2ELi2ELb1EEENS1_24CollectiveEpilogueBwdGQAISA_fSD_Li256ELb1ELb0EEENS1_19SingleTileSchedulerILb1ELb0ELb0ELi64EEEEEEEEEvNT_6ParamsE)
        /*0620*/ 	.word	0x00000020


	//----- nvinfo : EIATTR_MIN_STACK_SIZE
	.align		4
.L_272:
        /*0624*/ 	.byte	0x04, 0x12
        /*0626*/ 	.short	(.L_274 - .L_273)
	.align		4
.L_273:
        /*0628*/ 	.word	index@(_ZN7cutlass13device_kernelIN5flash19enable_sm80_to_sm89INS1_16FlashAttnBwdSm80INS1_25CollectiveMainloopBwdSm80ILi1ELi1EN4cute5tupleIJNS5_1CILi64EEES8_NS7_ILi192EEEEEENS_10bfloat16_tEfNS_4arch4Sm80ELb0ELb1ELb0ELb1ELb1ELb0ELb0ELb0ELi2ELi2ELi2ELi2ELb1EEENS1_24CollectiveEpilogueBwdGQAISA_fSD_Li256ELb1ELb1EEENS1_19SingleTileSchedulerILb1ELb0ELb0ELi64EEEEEEEEEvNT_6ParamsE)
        /*062c*/ 	.word	0x00000020


	//----- nvinfo : EIATTR_MIN_STACK_SIZE
	.align		4
.L_274:
        /*0630*/ 	.byte	0x04, 0x12
        /*0632*/ 	.short	(.L_276 - .L_275)
	.align		4
.L_275:
        /*0634*/ 	.word	index@(_ZN7cutlass13device_kernelIN5flash19enable_sm80_to_sm89INS1_16FlashAttnBwdSm80INS1_25CollectiveMainloopBwdSm80ILi1ELi1EN4cute5tupleIJNS5_1CILi64EEES8_NS7_ILi192EEEEEENS_10bfloat16_tEfNS_4arch4Sm80ELb1ELb0ELb0ELb0ELb0ELb0ELb0ELb0ELi2ELi2ELi2ELi2ELb1EEENS1_21CollectiveEpilogueBwdISA_SB_SD_Li256ELb0ELb0ELi4EEENS1_25SingleTileBwdLPTSchedulerILb0ELi64ELb0EEEEEEEEEvNT_6ParamsE)
        /*0638*/ 	.word	0x00000008


	//----- nvinfo : EIATTR_MIN_STACK_SIZE
	.align		4
.L_276:
        /*063c*/ 	.byte	0x04, 0x12
        /*063e*/ 	.short	(.L_278 - .L_277)
	.align		4
.L_277:
        /*0640*/ 	.word	index@(_ZN7cutlass13device_kernelIN5flash19enable_sm80_to_sm89INS1_16FlashAttnBwdSm80INS1_25CollectiveMainloopBwdSm80ILi1ELi1EN4cute5tupleIJNS5_1CILi64EEES8_NS7_ILi192EEEEEENS_10bfloat16_tEfNS_4arch4Sm80ELb1ELb0ELb0ELb0ELb1ELb0ELb0ELb0ELi2ELi2ELi2ELi2ELb1EEENS1_21CollectiveEpilogueBwdISA_SB_SD_Li256ELb0ELb0ELi4EEENS1_25SingleTileBwdLPTSchedulerILb0ELi64ELb1EEEEEEEEEvNT_6ParamsE)
        /*0644*/ 	.word	0x00000008


	//----- nvinfo : EIATTR_MIN_STACK_SIZE
	.align		4
.L_278:
        /*0648*/ 	.byte	0x04, 0x12
        /*064a*/ 	.short	(.L_280 - .L_279)
	.align		4
.L_279:
        /*064c*/ 	.word	index@(_ZN7cutlass13device_kernelIN5flash19enable_sm80_to_sm89INS1_16FlashAttnBwdSm80INS1_25CollectiveMainloopBwdSm80ILi1ELi1EN4cute5tupleIJNS5_1CILi64EEES8_NS7_ILi192EEEEEENS_10bfloat16_tEfNS_4arch4Sm80ELb1ELb0ELb0ELb0ELb0ELb0ELb0ELb0ELi2ELi2ELi2ELi2ELb1EEENS1_24CollectiveEpilogueBwdGQAISA_fSD_Li256ELb0ELb0EEENS1_25SingleTileBwdLPTSchedulerILb0ELi64ELb0EEEEEEEEEvNT_6ParamsE)
        /*0650*/ 	.word	0x00000008


	//----- nvinfo : EIATTR_MIN_STACK_SIZE
	.align		4
.L_280:
        /*0654*/ 	.byte	0x04, 0x12
        /*0656*/ 	.short	(.L_282 - .L_281)
	.align		4
.L_281:
        /*0658*/ 	.word	index@(_ZN7cutlass13device_kernelIN5flash19enable_sm80_to_sm89INS1_16FlashAttnBwdSm80INS1_25CollectiveMainloopBwdSm80ILi1ELi1EN4cute5tupleIJNS5_1CILi64EEES8_NS7_ILi192EEEEEENS_10bfloat16_tEfNS_4arch4Sm80ELb1ELb0ELb0ELb0ELb1ELb0ELb0ELb0ELi2ELi2ELi2ELi2ELb1EEENS1_24CollectiveEpilogueBwdGQAISA_fSD_Li256ELb0ELb1EEENS1_25SingleTileBwdLPTSchedulerILb0ELi64ELb1EEEEEEEEEvNT_6ParamsE)
        /*065c*/ 	.word	0x00000008


	//----- nvinfo : EIATTR_MIN_STACK_SIZE
	.align		4
.L_282:
        /*0660*/ 	.byte	0x04, 0x12
        /*0662*/ 	.short	(.L_284 - .L_283)
	.align		4
.L_283:
        /*0664*/ 	.word	index@(_ZN7cutlass13device_kernelIN5flash19enable_sm80_to_sm89INS1_16FlashAttnBwdSm80INS1_25CollectiveMainloopBwdSm80ILi1ELi1EN4cute5tupleIJNS5_1CILi64EEES8_NS7_ILi192EEEEEENS_10bfloat16_tEfNS_4arch4Sm80ELb1ELb0ELb0ELb1ELb0ELb0ELb0ELb0ELi2ELi2ELi2ELi2ELb1EEENS1_21CollectiveEpilogueBwdISA_SB_SD_Li256ELb1ELb0ELi4EEENS1_25SingleTileBwdLPTSchedulerILb1ELi64ELb0EEEEEEEEEvNT_6ParamsE)
        /*0668*/ 	.word	0x00000000


	//----- nvinfo : EIATTR_MIN_STACK_SIZE
	.align		4
.L_284:
        /*066c*/ 	.byte	0x04, 0x12
        /*066e*/ 	.short	(.L_286 - .L_285)
	.align		4
.L_285:
        /*0670*/ 	.word	index@(_ZN7cutlass13device_kernelIN5flash19enable_sm80_to_sm89INS1_16FlashAttnBwdSm80INS1_25CollectiveMainloopBwdSm80ILi1ELi1EN4cute5tupleIJNS5_1CILi64EEES8_NS7_ILi192EEEEEENS_10bfloat16_tEfNS_4arch4Sm80ELb1ELb0ELb0ELb1ELb1ELb0ELb0ELb0ELi2ELi2ELi2ELi2ELb1EEENS1_21CollectiveEpilogueBwdISA_SB_SD_Li256ELb1ELb0ELi4EEENS1_25SingleTileBwdLPTSchedulerILb1ELi64ELb1EEEEEEEEEvNT_6ParamsE)
        /*0674*/ 	.word	0x00000008


	//----- nvinfo : EIATTR_MIN_STACK_SIZE
	.align		4
.L_286:
        /*0678*/ 	.byte	0x04, 0x12
        /*067a*/ 	.short	(.L_288 - .L_287)
	.align		4
.L_287:
        /*067c*/ 	.word	index@(_ZN7cutlass13device_kernelIN5flash19enable_sm80_to_sm89INS1_16FlashAttnBwdSm80INS1_25CollectiveMainloopBwdSm80ILi1ELi1EN4cute5tupleIJNS5_1CILi64EEES8_NS7_ILi192EEEEEENS_10bfloat16_tEfNS_4arch4Sm80ELb1ELb0ELb0ELb1ELb0ELb0ELb0ELb0ELi2ELi2ELi2ELi2ELb1EEENS1_24CollectiveEpilogueBwdGQAISA_fSD_Li256ELb1ELb0EEENS1_25SingleTileBwdLPTSchedulerILb1ELi64ELb0EEEEEEEEEvNT_6ParamsE)
        /*0680*/ 	.word	0x00000008


	//----- nvinfo : EIATTR_MIN_STACK_SIZE
	.align		4
.L_288:
        /*0684*/ 	.byte	0x04, 0x12
        /*0686*/ 	.short	(.L_290 - .L_289)
	.align		4
.L_289:
        /*0688*/ 	.word	index@(_ZN7cutlass13device_kernelIN5flash19enable_sm80_to_sm89INS1_16FlashAttnBwdSm80INS1_25CollectiveMainloopBwdSm80ILi1ELi1EN4cute5tupleIJNS5_1CILi64EEES8_NS7_ILi192EEEEEENS_10bfloat16_tEfNS_4arch4Sm80ELb1ELb0ELb0ELb1ELb1ELb0ELb0ELb0ELi2ELi2ELi2ELi2ELb1EEENS1_24CollectiveEpilogueBwdGQAISA_fSD_Li256ELb1ELb1EEENS1_25SingleTileBwdLPTSchedulerILb1ELi64ELb1EEEEEEEEEvNT_6ParamsE)
        /*068c*/ 	.word	0x00000000


	//----- nvinfo : EIATTR_MIN_STACK_SIZE
	.align		4
.L_290:
        /*0690*/ 	.byte	0x04, 0x12
        /*0692*/ 	.short	(.L_292 - .L_291)
	.align		4
.L_291:
        /*0694*/ 	.word	index@(_ZN7cutlass13device_kernelIN5flash19enable_sm80_to_sm89INS1_16FlashAttnBwdSm80INS1_25CollectiveMainloopBwdSm80ILi2ELi1EN4cute5tupleIJNS5_1CILi64EEENS7_ILi80EEENS7_ILi192EEEEEENS_10bfloat16_tEfNS_4arch4Sm80ELb0ELb0ELb0ELb0ELb0ELb0ELb1ELb0ELi2ELi4ELi2ELi2ELb0EEENS1_21CollectiveEpilogueBwdISB_SC_SE_Li256ELb0ELb1ELi4EEENS1_19SingleTileSchedulerILb0ELb0ELb0ELi80EEEEEEEEEvNT_6ParamsE)
        /*0698*/ 	.word	0x00000018


	//----- nvinfo : EIATTR_MIN_STACK_SIZE
	.align		4
.L_292:
        /*069c*/ 	.byte	0x04, 0x12
        /*069e*/ 	.short	(.L_294 - .L_293)
	.align		4
.L_293:
        /*06a0*/ 	.word	index@(_ZN7cutlass13device_kernelIN5flash19enable_sm80_to_sm89INS1_16FlashAttnBwdSm80INS1_25CollectiveMainloopBwdSm80ILi2ELi1EN4cute5tupleIJNS5_1CILi64EEENS7_ILi80EEENS7_ILi192EEEEEENS_10bfloat16_tEfNS_4arch4Sm80ELb0ELb0ELb0ELb0ELb1ELb0ELb1ELb0ELi2ELi4ELi2ELi2ELb0EEENS1_21CollectiveEpilogueBwdISB_SC_SE_Li256ELb0ELb1ELi4EEENS1_19SingleTileSchedulerILb0ELb0ELb0ELi80EEEEEEEEEvNT_6ParamsE)
        /*06a4*/ 	.word	0x00000018


	//----- nvinfo : EIATTR_MIN_STACK_SIZE
	.align		4
.L_294:
        /*06a8*/ 	.byte	0x04, 0x12
        /*06aa*/ 	.short	(.L_296 - .L_295)
	.align		4
.L_295:
        /*06ac*/ 	.word	index@(_ZN7cutlass13device_kernelIN5flash19enable_sm80_to_sm89INS1_16FlashAttnBwdSm80INS1_25CollectiveMainloopBwdSm80ILi2ELi1EN4cute5tupleIJNS5_1CILi64EEENS7_ILi80EEENS7_ILi192EEEEEENS_10bfloat16_tEfNS_4arch4Sm80ELb0ELb0ELb0ELb0ELb0ELb0ELb1ELb0ELi2ELi4ELi2ELi2ELb0EEENS1_24CollectiveEpilogueBwdGQAISB_fSE_Li256ELb0ELb0EEENS1_19SingleTileSchedulerILb0ELb0ELb0ELi80EEEEEEEEEvNT_6ParamsE)
        /*06b0*/ 	.word	0x00000020


	//----- nvinfo : EIATTR_MIN_STACK_SIZE
	.align		4
.L_296:
        /*06b4*/ 	.byte	0x04, 0x12
        /*06b6*/ 	.short	(.L_298 - .L_297)
	.align		4
.L_297:
        /*06b8*/ 	.word	index@(_ZN7cutlass13device_kernelIN5flash19enable_sm80_to_sm89INS1_16FlashAttnBwdSm80INS1_25CollectiveMainloopBwdSm80ILi2ELi1EN4cute5tupleIJNS5_1CILi64EEENS7_ILi80EEENS7_ILi192EEEEEENS_10bfloat16_tEfNS_4arch4Sm80ELb0ELb0ELb0ELb0ELb1ELb0ELb1ELb0ELi2ELi4ELi2ELi2ELb0EEENS1_24CollectiveEpilogueBwdGQAISB_fSE_Li256ELb0ELb1EEENS1_19SingleTileSchedulerILb0ELb0ELb0ELi80EEEEEEEEEvNT_6ParamsE)
        /*06bc*/ 	.word	0x00000020


	//----- nvinfo : EIATTR_MIN_STACK_SIZE
	.align		4
.L_298:
        /*06c0*/ 	.byte	0x04, 0x12
        /*06c2*/ 	.short	(.L_300 - .L_299)
	.align		4
.L_299:
        /*06c4*/ 	.word	index@(_ZN7cutlass13device_kernelIN5flash19enable_sm80_to_sm89INS1_16FlashAttnBwdSm80INS1_25CollectiveMainloopBwdSm80ILi2ELi1EN4cute5tupleIJNS5_1CILi64EEENS7_ILi80EEENS7_ILi192EEEEEENS_10bfloat16_tEfNS_4arch4Sm80ELb0ELb0ELb0ELb1ELb0ELb0ELb1ELb0ELi2ELi4ELi2ELi2ELb0EEENS1_21CollectiveEpilogueBwdISB_SC_SE_Li256ELb1ELb1ELi4EEENS1_19SingleTileSchedulerILb1ELb0ELb0ELi80EEEEEEEEEvNT_6ParamsE)
        /*06c8*/ 	.word	0x00000000


	//----- nvinfo : EIATTR_MIN_STACK_SIZE
	.align		4
.L_300:
        /*06cc*/ 	.byte	0x04, 0x12
        /*06ce*/ 	.short	(.L_302 - .L_301)
	.align		4
.L_301:
        /*06d0*/ 	.word	index@(_ZN7cutlass13device_kernelIN5flash19enable_sm80_to_sm89INS1_16FlashAttnBwdSm80INS1_25CollectiveMainloopBwdSm80ILi2ELi1EN4cute5tupleIJNS5_1CILi64EEENS7_ILi80EEENS7_ILi192EEEEEENS_10bfloat16_tEfNS_4arch4Sm80ELb0ELb0ELb0ELb1ELb1ELb0ELb1ELb0ELi2ELi4ELi2ELi2ELb0EEENS1_21CollectiveEpilogueBwdISB_SC_SE_Li256ELb1ELb1ELi4EEENS1_19SingleTileSchedulerILb1ELb0ELb0ELi80EEEEEEEEEvNT_6ParamsE)
        /*06d4*/ 	.word	0x00000000


	//----- nvinfo : EIATTR_MIN_STACK_SIZE
	.align		4
.L_302:
        /*06d8*/ 	.byte	0x04, 0x12
        /*06da*/ 	.short	(.L_304 - .L_303)
	.align		4
.L_303:
        /*06dc*/ 	.word	index@(_ZN7cutlass13device_kernelIN5flash19enable_sm80_to_sm89INS1_16FlashAttnBwdSm80INS1_25CollectiveMainloopBwdSm80ILi2ELi1EN4cute5tupleIJNS5_1CILi64EEENS7_ILi80EEENS7_ILi192EEEEEENS_10bfloat16_tEfNS_4arch4Sm80ELb0ELb0ELb0ELb1ELb0ELb0ELb1ELb0ELi2ELi4ELi2ELi2ELb0EEENS1_24CollectiveEpilogueBwdGQAISB_fSE_Li256ELb1ELb0EEENS1_19SingleTileSchedulerILb1ELb0ELb0ELi80EEEEEEEEEvNT_6ParamsE)
        /*06e0*/ 	.word	0x00000000


	//----- nvinfo : EIATTR_MIN_STACK_SIZE
	.align		4
.L_304:
        /*06e4*/ 	.byte	0x04, 0x12
        /*06e6*/ 	.short	(.L_306 - .L_305)
	.align		4
.L_305:
        /*06e8*/ 	.word	index@(_ZN7cutlass13device_kernelIN5flash19enable_sm80_to_sm89INS1_16FlashAttnBwdSm80INS1_25CollectiveMainloopBwdSm80ILi2ELi1EN4cute5tupleIJNS5_1CILi64EEENS7_ILi80EEENS7_ILi192EEEEEENS_10bfloat16_tEfNS_4arch4Sm80ELb0ELb0ELb0ELb1ELb1ELb0ELb1ELb0ELi2ELi4ELi2ELi2ELb0EEENS1_24CollectiveEpilogueBwdGQAISB_fSE_Li256ELb1ELb1EEENS1_19SingleTileSchedulerILb1ELb0ELb0ELi80EEEEEEEEEvNT_6ParamsE)
        /*06ec*/ 	.word	0x00000000


	//----- nvinfo : EIATTR_MIN_STACK_SIZE
	.align		4
.L_306:
        /*06f0*/ 	.byte	0x04, 0x12
        /*06f2*/ 	.short	(.L_308 - .L_307)
	.align		4
.L_307:
        /*06f4*/ 	.word	index@(_ZN7cutlass13device_kernelIN5flash19enable_sm80_to_sm89INS1_16FlashAttnBwdSm80INS1_25CollectiveMainloopBwdSm80ILi2ELi1EN4cute5tupleIJNS5_1CILi64EEENS7_ILi80EEENS7_ILi192EEEEEENS_10bfloat16_tEfNS_4arch4Sm80ELb0ELb1ELb0ELb0ELb0ELb0ELb1ELb0ELi2ELi4ELi2ELi2ELb0EEENS1_21CollectiveEpilogueBwdISB_SC_SE_Li256ELb0ELb1ELi4EEENS1_19SingleTileSchedulerILb0ELb0ELb0ELi80EEEEEEEEEvNT_6ParamsE)
        /*06f8*/ 	.word	0x00000000


	//----- nvinfo : EIATTR_MIN_STACK_SIZE
	.align		4
.L_308:
        /*06fc*/ 	.byte	0x04, 0x12
        /*06fe*/ 	.short	(.L_310 - .L_309)
	.align		4
.L_309:
        /*0700*/ 	.word	index@(_ZN7cutlass13device_kernelIN5flash19enable_sm80_to_sm89INS1_16FlashAttnBwdSm80INS1_25CollectiveMainloopBwdSm80ILi2ELi1EN4cute5tupleIJNS5_1CILi64EEENS7_ILi80EEENS7_ILi192EEEEEENS_10bfloat16_tEfNS_4arch4Sm80ELb0ELb1ELb0ELb0ELb1ELb0ELb1ELb0ELi2ELi4ELi2ELi2ELb0EEENS1_21CollectiveEpilogueBwdISB_SC_SE_Li256ELb0ELb1ELi4EEENS1_19SingleTileSchedulerILb0ELb0ELb0ELi80EEEEEEEEEvNT_6ParamsE)
        /*0704*/ 	.word	0x00000000


	//----- nvinfo : EIATTR_MIN_STACK_SIZE
	.align		4
.L_310:
        /*0708*/ 	.byte	0x04, 0x12
        /*070a*/ 	.short	(.L_312 - .L_311)
	.align		4
.L_311:
        /*070c*/ 	.word	index@(_ZN7cutlass13device_kernelIN5flash19enable_sm80_to_sm89INS1_16FlashAttnBwdSm80INS1_25CollectiveMainloopBwdSm80ILi2ELi1EN4cute5tupleIJNS5_1CILi64EEENS7_ILi80EEENS7_ILi192EEEEEENS_10bfloat16_tEfNS_4arch4Sm80ELb0ELb1ELb0ELb0ELb0ELb0ELb1ELb0ELi2ELi4ELi2ELi2ELb0EEENS1_24CollectiveEpilogueBwdGQAISB_fSE_Li256ELb0ELb0EEENS1_19SingleTileSchedulerILb0ELb0ELb0ELi80EEEEEEEEEvNT_6ParamsE)
        /*0710*/ 	.word	0x00000000


	//----- nvinfo : EIATTR_MIN_STACK_SIZE
	.align		4
.L_312:
        /*0714*/ 	.byte	0x04, 0x12
        /*0716*/ 	.short	(.L_314 - .L_313)
	.align		4
.L_313:
        /*0718*/ 	.word	index@(_ZN7cutlass13device_kernelIN5flash19enable_sm80_to_sm89INS1_16FlashAttnBwdSm80INS1_25CollectiveMainloopBwdSm80ILi2ELi1EN4cute5tupleIJNS5_1CILi64EEENS7_ILi80EEENS7_ILi192EEEEEENS_10bfloat16_tEfNS_4arch4Sm80ELb0ELb1ELb0ELb0ELb1ELb0ELb1ELb0ELi2ELi4ELi2ELi2ELb0EEENS1_24CollectiveEpilogueBwdGQAISB_fSE_Li256ELb0ELb1EEENS1_19SingleTileSchedulerILb0ELb0ELb0ELi80EEEEEEEEEvNT_6ParamsE)
        /*071c*/ 	.word	0x00000000


	//----- nvinfo : EIATTR_MIN_STACK_SIZE
	.align		4
.L_314:
        /*0720*/ 	.byte	0x04, 0x12
        /*0722*/ 	.short	(.L_316 - .L_315)
	.align		4
.L_315:
        /*0724*/ 	.word	index@(_ZN7cutlass13device_kernelIN5flash19enable_sm80_to_sm89INS1_16FlashAttnBwdSm80INS1_25CollectiveMainloopBwdSm80ILi2ELi1EN4cute5tupleIJNS5_1CILi64EEENS7_ILi80EEENS7_ILi192EEEEEENS_10bfloat16_tEfNS_4arch4Sm80ELb0ELb1ELb0ELb1ELb0ELb0ELb1ELb0ELi2ELi4ELi2ELi2ELb0EEENS1_21CollectiveEpilogueBwdISB_SC_SE_Li256ELb1ELb1ELi4EEENS1_19SingleTileSchedulerILb1ELb0ELb0ELi80EEEEEEEEEvNT_6ParamsE)
        /*0728*/ 	.word	0x00000000


	//----- nvinfo : EIATTR_MIN_STACK_SIZE
	.align		4
.L_316:
        /*072c*/ 	.byte	0x04, 0x12
        /*072e*/ 	.short	(.L_318 - .L_317)
	.align		4
.L_317:
        /*0730*/ 	.word	index@(_ZN7cutlass13device_kernelIN5flash19enable_sm80_to_sm89INS1_16FlashAttnBwdSm80INS1_25CollectiveMainloopBwdSm80ILi2ELi1EN4cute5tupleIJNS5_1CILi64EEENS7_ILi80EEENS7_ILi192EEEEEENS_10bfloat16_tEfNS_4arch4Sm80ELb0ELb1ELb0ELb1ELb1ELb0ELb1ELb0ELi2ELi4ELi2ELi2ELb0EEENS1_21CollectiveEpilogueBwdISB_SC_SE_Li256ELb1ELb1ELi4EEENS1_19SingleTileSchedulerILb1ELb0ELb0ELi80EEEEEEEEEvNT_6ParamsE)
        /*0734*/ 	.word	0x00000000


	//----- nvinfo : EIATTR_MIN_STACK_SIZE
	.align		4
.L_318:
        /*0738*/ 	.byte	0x04, 0x12
        /*073a*/ 	.short	(.L_320 - .L_319)
	.align		4
.L_319:
        /*073c*/ 	.word	index@(_ZN7cutlass13device_kernelIN5flash19enable_sm80_to_sm89INS1_16FlashAttnBwdSm80INS1_25CollectiveMainloopBwdSm80ILi2ELi1EN4cute5tupleIJNS5_1CILi64EEENS7_ILi80EEENS7_ILi192EEEEEENS_10bfloat16_tEfNS_4arch4Sm80ELb0ELb1ELb0ELb1ELb0ELb0ELb1ELb0ELi2ELi4ELi2ELi2ELb0EEENS1_24CollectiveEpilogueBwdGQAISB_fSE_Li256ELb1ELb0EEENS1_19SingleTileSchedulerILb1ELb0ELb0ELi80EEEEEEEEEvNT_6ParamsE)
        /*0740*/ 	.word	0x00000000


	//----- nvinfo : EIATTR_MIN_STACK_SIZE
	.align		4
.L_320:
        /*0744*/ 	.byte	0x04, 0x12
        /*0746*/ 	.short	(.L_322 - .L_321)
	.align		4
.L_321:
        /*0748*/ 	.word	index@(_ZN7cutlass13device_kernelIN5flash19enable_sm80_to_sm89INS1_16FlashAttnBwdSm80INS1_25CollectiveMainloopBwdSm80ILi2ELi1EN4cute5tupleIJNS5_1CILi64EEENS7_ILi80EEENS7_ILi192EEEEEENS_10bfloat16_tEfNS_4arch4Sm80ELb0ELb1ELb0ELb1ELb1ELb0ELb1ELb0ELi2ELi4ELi2ELi2ELb0EEENS1_24CollectiveEpilogueBwdGQAISB_fSE_Li256ELb1ELb1EEENS1_19SingleTileSchedulerILb1ELb0ELb0ELi80EEEEEEEEEvNT_6ParamsE)
        /*074c*/ 	.word	0x00000000


	//----- nvinfo : EIATTR_MIN_STACK_SIZE
	.align		4
.L_322:
        /*0750*/ 	.byte	0x04, 0x12
        /*0752*/ 	.short	(.L_324 - .L_323)
	.align		4
.L_323:
        /*0754*/ 	.word	index@(_ZN7cutlass13device_kernelIN5flash19enable_sm80_to_sm89INS1_16FlashAttnBwdSm80INS1_25CollectiveMainloopBwdSm80ILi2ELi1EN4cute5tupleIJNS5_1CILi64EEENS7_ILi80EEENS7_ILi192EEEEEENS_10bfloat16_tEfNS_4arch4Sm80ELb1ELb0ELb0ELb0ELb0ELb0ELb1ELb0ELi2ELi4ELi2ELi2ELb0EEENS1_21CollectiveEpilogueBwdISB_SC_SE_Li256ELb0ELb1ELi4EEENS1_25SingleTileBwdLPTSchedulerILb0ELi80ELb0EEEEEEEEEvNT_6ParamsE)
        /*0758*/ 	.word	0x00000000


	//----- nvinfo : EIATTR_MIN_STACK_SIZE
	.align		4
.L_324:
        /*075c*/ 	.byte	0x04, 0x12
        /*075e*/ 	.short	(.L_326 - .L_325)
	.align		4
.L_325:
        /*0760*/ 	.word	index@(_ZN7cutlass13device_kernelIN5flash19enable_sm80_to_sm89INS1_16FlashAttnBwdSm80INS1_25CollectiveMainloopBwdSm80ILi2ELi1EN4cute5tupleIJNS5_1CILi64EEENS7_ILi80EEENS7_ILi192EEEEEENS_10bfloat16_tEfNS_4arch4Sm80ELb1ELb0ELb0ELb0ELb1ELb0ELb1ELb0ELi2ELi4ELi2ELi2ELb0EEENS1_21CollectiveEpilogueBwdISB_SC_SE_Li256ELb0ELb1ELi4EEENS1_25SingleTileBwdLPTSchedulerILb0ELi80ELb1EEEEEEEEEvNT_6ParamsE)
        /*0764*/ 	.word	0x00000010


	//----- nvinfo : EIATTR_MIN_STACK_SIZE
	.align		4
.L_326:
        /*0768*/ 	.byte	0x04, 0x12
        /*076a*/ 	.short	(.L_328 - .L_327)
	.align		4
.L_327:
        /*076c*/ 	.word	index@(_ZN7cutlass13device_kernelIN5flash19enable_sm80_to_sm89INS1_16FlashAttnBwdSm80INS1_25CollectiveMainloopBwdSm80ILi2ELi1EN4cute5tupleIJNS5_1CILi64EEENS7_ILi80EEENS7_ILi192EEEEEENS_10bfloat16_tEfNS_4arch4Sm80ELb1ELb0ELb0ELb0ELb0ELb0ELb1ELb0ELi2ELi4ELi2ELi2ELb0EEENS1_24CollectiveEpilogueBwdGQAISB_fSE_Li256ELb0ELb0EEENS1_25SingleTileBwdLPTSchedulerILb0ELi80ELb0EEEEEEEEEvNT_6ParamsE)
        /*0770*/ 	.word	0x00000000


	//----- nvinfo : EIATTR_MIN_STACK_SIZE
	.align		4
.L_328:
        /*0774*/ 	.byte	0x04, 0x12
        /*0776*/ 	.short	(.L_330 - .L_329)
	.align		4
.L_329:
        /*0778*/ 	.word	index@(_ZN7cutlass13device_kernelIN5flash19enable_sm80_to_sm89INS1_16FlashAttnBwdSm80INS1_25CollectiveMainloopBwdSm80ILi2ELi1EN4cute5tupleIJNS5_1CILi64EEENS7_ILi80EEENS7_ILi192EEEEEENS_10bfloat16_tEfNS_4arch4Sm80ELb1ELb0ELb0ELb0ELb1ELb0ELb1ELb0ELi2ELi4ELi2ELi2ELb0EEENS1_24CollectiveEpilogueBwdGQAISB_fSE_Li256ELb0ELb1EEENS1_25SingleTileBwdLPTSchedulerILb0ELi80ELb1EEEEEEEEEvNT_6ParamsE)
        /*077c*/ 	.word	0x00000000


	//----- nvinfo : EIATTR_MIN_STACK_SIZE
	.align		4
.L_330:
        /*0780*/ 	.byte	0x04, 0x12
        /*0782*/ 	.short	(.L_332 - .L_331)
	.align		4
.L_331:
        /*0784*/ 	.word	index@(_ZN7cutlass13device_kernelIN5flash22FlashAttnBwdPreprocessIN4cute5tupleIJNS3_1CILi64EEENS5_ILi192EEEEEENS_10bfloat16_tEfNS_4arch4Sm80ELb1ELb0EEEEEvNT_6ParamsE)
        /*0788*/ 	.word	0x00000000


	//----- nvinfo : EIATTR_MIN_STACK_SIZE
	.align		4
.L_332:
        /*078c*/ 	.byte	0x04, 0x12
        /*078e*/ 	.short	(.L_334 - .L_333)
	.align		4
.L_333:
        /*0790*/ 	.word	index@(_ZN7cutlass13device_kernelIN5flash19enable_sm80_to_sm89INS1_16FlashAttnBwdSm80INS1_25CollectiveMainloopBwdSm80ILi2ELi1EN4cute5tupleIJNS5_1CILi64EEENS7_ILi80EEENS7_ILi192EEEEEENS_10bfloat16_tEfNS_4arch4Sm80ELb1ELb0ELb0ELb1ELb0ELb0ELb1ELb0ELi2ELi4ELi2ELi2ELb0EEENS1_21CollectiveEpilogueBwdISB_SC_SE_Li256ELb1ELb1ELi4EEENS1_25SingleTileBwdLPTSchedulerILb1ELi80ELb0EEEEEEEEEvNT_6ParamsE)
        /*0794*/ 	.word	0x00000000


	//----- nvinfo : EIATTR_MIN_STACK_SIZE
	.align		4
.L_334:
        /*0798*/ 	.byte	0x04, 0x12
        /*079a*/ 	.short	(.L_336 - .L_335)
	.align		4
.L_335:
        /*079c*/ 	.word	index@(_ZN7cutlass13device_kernelIN5flash19enable_sm80_to_sm89INS1_16FlashAttnBwdSm80INS1_25CollectiveMainloopBwdSm80ILi2ELi1EN4cute5tupleIJNS5_1CILi64EEENS7_ILi80EEENS7_ILi192EEEEEENS_10bfloat16_tEfNS_4arch4Sm80ELb1ELb0ELb0ELb1ELb1ELb0ELb1ELb0ELi2ELi4ELi2ELi2ELb0EEENS1_21CollectiveEpilogueBwdISB_SC_SE_Li256ELb1ELb1ELi4EEENS1_25SingleTileBwdLPTSchedulerILb1ELi80ELb1EEEEEEEEEvNT_6ParamsE)
        /*07a0*/ 	.word	0x00000000


	//----- nvinfo : EIATTR_MIN_STACK_SIZE
	.align		4
.L_336:
        /*07a4*/ 	.byte	0x04, 0x12
        /*07a6*/ 	.short	(.L_338 - .L_337)
	.align		4
.L_337:
        /*07a8*/ 	.word	index@(_ZN7cutlass13device_kernelIN5flash19enable_sm80_to_sm89INS1_16FlashAttnBwdSm80INS1_25CollectiveMainloopBwdSm80ILi2ELi1EN4cute5tupleIJNS5_1CILi64EEENS7_ILi80EEENS7_ILi192EEEEEENS_10bfloat16_tEfNS_4arch4Sm80ELb1ELb0ELb0ELb1ELb0ELb0ELb1ELb0ELi2ELi4ELi2ELi2ELb0EEENS1_24CollectiveEpilogueBwdGQAISB_fSE_Li256ELb1ELb0EEENS1_25SingleTileBwdLPTSchedulerILb1ELi80ELb0EEEEEEEEEvNT_6ParamsE)
        /*07ac*/ 	.word	0x00000000


	//----- nvinfo : EIATTR_MIN_STACK_SIZE
	.align		4
.L_338:
        /*07b0*/ 	.byte	0x04, 0x12
        /*07b2*/ 	.short	(.L_340 - .L_339)
	.align		4
.L_339:
        /*07b4*/ 	.word	index@(_ZN7cutlass13device_kernelIN5flash32FlashAttnBwdPostprocessConvertdQIN4cute5tupleIJNS3_1CILi80EEENS5_ILi192EEEEEENS_10bfloat16_tEfNS_4arch4Sm80ELi256ENS3_8TiledMMAINS3_8MMA_AtomIJNS3_30SM80_16x8x16_F32BF16BF16F32_TNEEEENS3_6LayoutINS4_IJNS5_ILi4EEENS5_ILi2EEENS5_ILi1EEEEEENS4_IJSJ_SH_NS5_ILi0EEEEEEEENS4_IJNS5_ILi64EEENS5_ILi16EEESP_EEEEELb1EEEEEvNT_6ParamsE)
        /*07b8*/ 	.word	0x00000000


	//----- nvinfo : EIATTR_MIN_STACK_SIZE
	.align		4
.L_340:
        /*07bc*/ 	.byte	0x04, 0x12
        /*07be*/ 	.short	(.L_342 - .L_341)
	.align		4
.L_341:
        /*07c0*/ 	.word	index@(_ZN7cutlass13device_kernelIN5flash32FlashAttnBwdPostprocessConvertdQIN4cute5tupleIJNS3_1CILi64EEENS5_ILi192EEEEEENS_10bfloat16_tEfNS_4arch4Sm80ELi256ENS3_8TiledMMAINS3_8MMA_AtomIJNS3_30SM80_16x8x16_F32BF16BF16F32_TNEEEENS3_6LayoutINS4_IJNS5_ILi2EEENS5_ILi4EEENS5_ILi1EEEEEENS4_IJSJ_SH_NS5_ILi0EEEEEEEENS4_IJNS5_ILi32EEES6_NS5_ILi16EEEEEEEELb0EEEEEvNT_6ParamsE)
        /*07c4*/ 	.word	0x00000000


	//----- nvinfo : EIATTR_MIN_STACK_SIZE
	.align		4
.L_342:
        /*07c8*/ 	.byte	0x04, 0x12
        /*07ca*/ 	.short	(.L_344 - .L_343)
	.align		4
.L_343:
        /*07cc*/ 	.word	index@(_ZN7cutlass13device_kernelIN5flash19enable_sm80_to_sm89INS1_16FlashAttnBwdSm80INS1_25CollectiveMainloopBwdSm80ILi2ELi1EN4cute5tupleIJNS5_1CILi64EEENS7_ILi80EEENS7_ILi192EEEEEENS_10bfloat16_tEfNS_4arch4Sm80ELb1ELb0ELb0ELb1ELb1ELb0ELb1ELb0ELi2ELi4ELi2ELi2ELb0EEENS1_24CollectiveEpilogueBwdGQAISB_fSE_Li256ELb1ELb1EEENS1_25SingleTileBwdLPTSchedulerILb1ELi80ELb1EEEEEEEEEvNT_6ParamsE)
        /*07d0*/ 	.word	0x00000000


	//----- nvinfo : EIATTR_MIN_STACK_SIZE
	.align		4
.L_344:
        /*07d4*/ 	.byte	0x04, 0x12
        /*07d6*/ 	.short	(.L_346 - .L_345)
	.align		4
.L_345:
        /*07d8*/ 	.word	index@(_ZN7cutlass13device_kernelIN5flash22FlashAttnBwdPreprocessIN4cute5tupleIJNS3_1CILi64EEENS5_ILi192EEEEEENS_10bfloat16_tEfNS_4arch4Sm80ELb1ELb1EEEEEvNT_6ParamsE)
        /*07dc*/ 	.word	0x00000000
.L_346:


//--------------------- .nv.info._ZN7cutlass13device_kernelIN5flash19enable_sm80_to_sm89INS1_16FlashAttnBwdSm80INS1_25CollectiveMainloopBwdSm80ILi1ELi1EN4cute5tupleIJNS5_1CILi64EEES8_NS7_ILi192EEEEEENS_10bfloat16_tEfNS_4arch4Sm80ELb0ELb0ELb0ELb0ELb0ELb0ELb0ELb0ELi2ELi2ELi2ELi2ELb1EEENS1_21CollectiveEpilogueBwdISA_SB_SD_Li256ELb0ELb0ELi4EEENS1_19SingleTileSchedulerILb0ELb0ELb0ELi64EEEEEEEEEvNT_6ParamsE --------------------------
	.section	.nv.info._ZN7cutlass13device_kernelIN5flash19enable_sm80_to_sm89INS1_16FlashAttnBwdSm80INS1_25CollectiveMainloopBwdSm80ILi1ELi1EN4cute5tupleIJNS5_1CILi64EEES8_NS7_ILi192EEEEEENS_10bfloat16_tEfNS_4arch4Sm80ELb0ELb0ELb0ELb0ELb0ELb0ELb0ELb0ELi2ELi2ELi2ELi2ELb1EEENS1_21CollectiveEpilogueBwdISA_SB_SD_Li256ELb0ELb0ELi4EEENS1_19SingleTileSchedulerILb0ELb0ELb0ELi64EEEEEEEEEvNT_6ParamsE,"",@"SHT_CUDA_INFO"
	.sectionflags	@""
	.align	4


	//----- nvinfo : EIATTR_CUDA_API_VERSION
	.align		4
        /*0000*/ 	.byte	0x04, 0x37
        /*0002*/ 	.short	(.L_348 - .L_347)
.L_347:
        /*0004*/ 	.word	0x00000082


	//----- nvinfo : EIATTR_SW2861232_WAR
	.align		4
.L_348:
        /*0008*/ 	.byte	0x01, 0x35
	.zero		2


	//----- nvinfo : EIATTR_PARAM_CBANK
	.align		4
        /*000c*/ 	.byte	0x04, 0x0a
        /*000e*/ 	.short	(.L_350 - .L_349)
	.align		4
.L_349:
        /*0010*/ 	.word	index@(.nv.constant0._ZN7cutlass13device_kernelIN5flash19enable_sm80_to_sm89INS1_16FlashAttnBwdSm80INS1_25CollectiveMainloopBwdSm80ILi1ELi1EN4cute5tupleIJNS5_1CILi64EEES8_NS7_ILi192EEEEEENS_10bfloat16_tEfNS_4arch4Sm80ELb0ELb0ELb0ELb0ELb0ELb0ELb0ELb0ELi2ELi2ELi2ELi2ELb1EEENS1_21CollectiveEpilogueBwdISA_SB_SD_Li256ELb0ELb0ELi4EEENS1_19SingleTileSchedulerILb0ELb0ELb0ELi64EEEEEEEEEvNT_6ParamsE)
        /*0014*/ 	.short	0x0160
        /*0016*/ 	.short	0x0270


	//----- nvinfo : EIATTR_CBANK_PARAM_SIZE
	.align		4
.L_350:
        /*0018*/ 	.byte	0x03, 0x19
        /*001a*/ 	.short	0x0270


	//----- nvinfo : EIATTR_KPARAM_INFO
	.align		4
        /*001c*/ 	.byte	0x04, 0x17
        /*001e*/ 	.short	(.L_352 - .L_351)
.L_351:
        /*0020*/ 	.word	0x00000000
        /*0024*/ 	.short	0x0000
        /*0026*/ 	.short	0x0000
        /*0028*/ 	.byte	0x00, 0xf0, 0xc1, 0x09


	//----- nvinfo : EIATTR_MAXREG_COUNT
	.align		4
.L_352:
        /*002c*/ 	.byte	0x03, 0x1b
        /*002e*/ 	.short	0x00ff


	//----- nvinfo : EIATTR_NUM_BARRIERS
	.align		4
        /*0030*/ 	.byte	0x02, 0x4c
        /*0032*/ 	.byte	0x02
	.zero		1


	//----- nvinfo : EIATTR_ANNOTATIONS
	.align		4
        /*0034*/ 	.byte	0x04, 0x55
        /*0036*/ 	.short	(.L_354 - .L_353)


	//   ....[0]....
.L_353:
        /*0038*/ 	.word	0x00000001
        /*003c*/ 	.byte	0xa0, 0x05, 0x00, 0x00, 0x01, 0x00, 0x00, 0x00, 0x10, 0x1b, 0x00, 0x00, 0x01, 0x00, 0x00, 0x00
        /*004c*/ 	.byte	0x60, 0x3f, 0x00, 0x00, 0x01, 0x00, 0x00, 0x00, 0xe0, 0x43, 0x00, 0x00


	//----- nvinfo : EIATTR_MERCURY_ISA_VERSION
	.align		4
.L_354:
        /*0058*/ 	.byte	0x03, 0x5f
        /*005a*/ 	.short	0x0000


	//----- nvinfo : EIATTR_EXIT_INSTR_OFFSETS
	.align		4
        /*005c*/ 	.byte	0x04, 0x1c
        /*005e*/ 	.short	(.L_356 - .L_355)


	//   ....[0]....
.L_355:
        /*0060*/ 	.word	0x00000040


	//   ....[1]....
        /*0064*/ 	.word	0x00005bc0


	//   ....[2]....
        /*0068*/ 	.word	0x00005cb0


	//   ....[3]....
        /*006c*/ 	.word	0x00005cd0


	//----- nvinfo : EIATTR_CTAIDZ_USED
	.align		4
.L_356:
        /*0070*/ 	.byte	0x01, 0x04
	.zero		2


	//----- nvinfo : EIATTR_MAX_THREADS
	.align		4
        /*0074*/ 	.byte	0x04, 0x05
        /*0076*/ 	.short	(.L_358 - .L_357)
.L_357:
        /*0078*/ 	.word	0x00000100
        /*007c*/ 	.word	0x00000001
        /*0080*/ 	.word	0x00000001


	//----- nvinfo : EIATTR_CRS_STACK_SIZE
	.align		4
.L_358:
        /*0084*/ 	.byte	0x04, 0x1e
        /*0086*/ 	.short	(.L_360 - .L_359)
.L_359:
        /*0088*/ 	.word	0x00000000
.L_360:


//--------------------- .nv.info._ZN7cutlass13device_kernelIN5flash19enable_sm80_to_sm89INS1_16FlashAttnBwdSm80INS1_25CollectiveMainloopBwdSm80ILi1ELi1EN4cute5tupleIJNS5_1CILi64EEES8_NS7_ILi192EEEEEENS_10bfloat16_tEfNS_4arch4Sm80ELb0ELb0ELb0ELb0ELb1ELb0ELb0ELb0ELi2ELi2ELi2ELi2ELb1EEENS1_21CollectiveEpilogueBwdISA_SB_SD_Li256ELb0ELb0ELi4EEENS1_19SingleTileSchedulerILb0ELb0ELb0ELi64EEEEEEEEEvNT_6ParamsE --------------------------
	.section	.nv.info._ZN7cutlass13device_kernelIN5flash19enable_sm80_to_sm89INS1_16FlashAttnBwdSm80INS1_25CollectiveMainloopBwdSm80ILi1ELi1EN4cute5tupleIJNS5_1CILi64EEES8_NS7_ILi192EEEEEENS_10bfloat16_tEfNS_4arch4Sm80ELb0ELb0ELb0ELb0ELb1ELb0ELb0ELb0ELi2ELi2ELi2ELi2ELb1EEENS1_21CollectiveEpilogueBwdISA_SB_SD_Li256ELb0ELb0ELi4EEENS1_19SingleTileSchedulerILb0ELb0ELb0ELi64EEEEEEEEEvNT_6ParamsE,"",@"SHT_CUDA_INFO"
	.sectionflags	@""
	.align	4


	//----- nvinfo : EIATTR_CUDA_API_VERSION
	.align		4
        /*0000*/ 	.byte	0x04, 0x37
        /*0002*/ 	.short	(.L_362 - .L_361)
.L_361:
        /*0004*/ 	.word	0x00000082


	//----- nvinfo : EIATTR_SW2861232_WAR
	.align		4
.L_362:
        /*0008*/ 	.byte	0x01, 0x35
	.zero		2


	//----- nvinfo : EIATTR_PARAM_CBANK
	.align		4
        /*000c*/ 	.byte	0x04, 0x0a
        /*000e*/ 	.short	(.L_364 - .L_363)
	.align		4
.L_363:
        /*0010*/ 	.word	index@(.nv.constant0._ZN7cutlass13device_kernelIN5flash19enable_sm80_to_sm89INS1_16FlashAttnBwdSm80INS1_25CollectiveMainloopBwdSm80ILi1ELi1EN4cute5tupleIJNS5_1CILi64EEES8_NS7_ILi192EEEEEENS_10bfloat16_tEfNS_4arch4Sm80ELb0ELb0ELb0ELb0ELb1ELb0ELb0ELb0ELi2ELi2ELi2ELi2ELb1EEENS1_21CollectiveEpilogueBwdISA_SB_SD_Li256ELb0ELb0ELi4EEENS1_19SingleTileSchedulerILb0ELb0ELb0ELi64EEEEEEEEEvNT_6ParamsE)
        /*0014*/ 	.short	0x0160
        /*0016*/ 	.short	0x0270


	//----- nvinfo : EIATTR_CBANK_PARAM_SIZE
	.align		4
.L_364:
        /*0018*/ 	.byte	0x03, 0x19
        /*001a*/ 	.short	0x0270


	//----- nvinfo : EIATTR_KPARAM_INFO
	.align		4
        /*001c*/ 	.byte	0x04, 0x17
        /*001e*/ 	.short	(.L_366 - .L_365)
.L_365:
        /*0020*/ 	.word	0x00000000
        /*0024*/ 	.short	0x0000
        /*0026*/ 	.short	0x0000
        /*0028*/ 	.byte	0x00, 0xf0, 0xc1, 0x09


	//----- nvinfo : EIATTR_MAXREG_COUNT
	.align		4
.L_366:
        /*002c*/ 	.byte	0x03, 0x1b
        /*002e*/ 	.short	0x00ff


	//----- nvinfo : EIATTR_NUM_BARRIERS
	.align		4
        /*0030*/ 	.byte	0x02, 0x4c
        /*0032*/ 	.byte	0x02
	.zero		1


	//----- nvinfo : EIATTR_ANNOTATIONS
	.align		4
        /*0034*/ 	.byte	0x04, 0x55
        /*0036*/ 	.short	(.L_368 - .L_367)


	//   ....[0]....
.L_367:
        /*0038*/ 	.word	0x00000001
        /*003c*/ 	.byte	0xa0, 0x05, 0x00, 0x00, 0x01, 0x00, 0x00, 0x00, 0x10, 0x1b, 0x00, 0x00, 0x01, 0x00, 0x00, 0x00
        /*004c*/ 	.byte	0x60, 0x3f, 0x00, 0x00, 0x01, 0x00, 0x00, 0x00, 0xe0, 0x43, 0x00, 0x00


	//----- nvinfo : EIATTR_MERCURY_ISA_VERSION
	.align		4
.L_368:
        /*0058*/ 	.byte	0x03, 0x5f
        /*005a*/ 	.short	0x0000


	//----- nvinfo : EIATTR_EXIT_INSTR_OFFSETS
	.align		4
        /*005c*/ 	.byte	0x04, 0x1c
        /*005e*/ 	.short	(.L_370 - .L_369)


	//   ....[0]....
.L_369:
        /*0060*/ 	.word	0x00000040


	//   ....[1]....
        /*0064*/ 	.word	0x00005bc0


	//   ....[2]....
        /*0068*/ 	.word	0x00005cb0


	//   ....[3]....
        /*006c*/ 	.word	0x00005cd0


	//----- nvinfo : EIATTR_CTAIDZ_USED
	.align		4
.L_370:
        /*0070*/ 	.byte	0x01, 0x04
	.zero		2


	//----- nvinfo : EIATTR_MAX_THREADS
	.align		4
        /*0074*/ 	.byte	0x04, 0x05
        /*0076*/ 	.short	(.L_372 - .L_371)
.L_371:
        /*0078*/ 	.word	0x00000100
        /*007c*/ 	.word	0x00000001
        /*0080*/ 	.word	0x00000001


	//----- nvinfo : EIATTR_CRS_STACK_SIZE
	.align		4
.L_372:
        /*0084*/ 	.byte	0x04, 0x1e
        /*0086*/ 	.short	(.L_374 - .L_373)
.L_373:
        /*0088*/ 	.word	0x00000000
.L_374:


//--------------------- .nv.info._ZN7cutlass13device_kernelIN5flash19enable_sm80_to_sm89INS1_16FlashAttnBwdSm80INS1_25CollectiveMainloopBwdSm80ILi1ELi1EN4cute5tupleIJNS5_1CILi64EEES8_NS7_ILi192EEEEEENS_10bfloat16_tEfNS_4arch4Sm80ELb0ELb0ELb0ELb0ELb0ELb0ELb0ELb0ELi2ELi2ELi2ELi2ELb1EEENS1_24CollectiveEpilogueBwdGQAISA_fSD_Li256ELb0ELb0EEENS1_19SingleTileSchedulerILb0ELb0ELb0ELi64EEEEEEEEEvNT_6ParamsE --------------------------
	.section	.nv.info._ZN7cutlass13device_kernelIN5flash19enable_sm80_to_sm89INS1_16FlashAttnBwdSm80INS1_25CollectiveMainloopBwdSm80ILi1ELi1EN4cute5tupleIJNS5_1CILi64EEES8_NS7_ILi192EEEEEENS_10bfloat16_tEfNS_4arch4Sm80ELb0ELb0ELb0ELb0ELb0ELb0ELb0ELb0ELi2ELi2ELi2ELi2ELb1EEENS1_24CollectiveEpilogueBwdGQAISA_fSD_Li256ELb0ELb0EEENS1_19SingleTileSchedulerILb0ELb0ELb0ELi64EEEEEEEEEvNT_6ParamsE,"",@"SHT_CUDA_INFO"
	.sectionflags	@""
	.align	4


	//----- nvinfo : EIATTR_CUDA_API_VERSION
	.align		4
        /*0000*/ 	.byte	0x04, 0x37
        /*0002*/ 	.short	(.L_376 - .L_375)
.L_375:
        /*0004*/ 	.word	0x00000082


	//----- nvinfo : EIATTR_SW2861232_WAR
	.align		4
.L_376:
        /*0008*/ 	.byte	0x01, 0x35
	.zero		2


	//----- nvinfo : EIATTR_PARAM_CBANK
	.align		4
        /*000c*/ 	.byte	0x04, 0x0a
        /*000e*/ 	.short	(.L_378 - .L_377)
	.align		4
.L_377:
        /*0010*/ 	.word	index@(.nv.constant0._ZN7cutlass13device_kernelIN5flash19enable_sm80_to_sm89INS1_16FlashAttnBwdSm80INS1_25CollectiveMainloopBwdSm80ILi1ELi1EN4cute5tupleIJNS5_1CILi64EEES8_NS7_ILi192EEEEEENS_10bfloat16_tEfNS_4arch4Sm80ELb0ELb0ELb0ELb0ELb0ELb0ELb0ELb0ELi2ELi2ELi2ELi2ELb1EEENS1_24CollectiveEpilogueBwdGQAISA_fSD_Li256ELb0ELb0EEENS1_19SingleTileSchedulerILb0ELb0ELb0ELi64EEEEEEEEEvNT_6ParamsE)
        /*0014*/ 	.short	0x0160
        /*0016*/ 	.short	0x0278


	//----- nvinfo : EIATTR_CBANK_PARAM_SIZE
	.align		4
.L_378:
        /*0018*/ 	.byte	0x03, 0x19
        /*001a*/ 	.short	0x0278


	//----- nvinfo : EIATTR_KPARAM_INFO
	.align		4
        /*001c*/ 	.byte	0x04, 0x17
        /*001e*/ 	.short	(.L_380 - .L_379)
.L_379:
        /*0020*/ 	.word	0x00000000
        /*0024*/ 	.short	0x0000
        /*0026*/ 	.short	0x0000
        /*0028*/ 	.byte	0x00, 0xf0, 0xe1, 0x09


	//----- nvinfo : EIATTR_MAXREG_COUNT
	.align		4
.L_380:
        /*002c*/ 	.byte	0x03, 0x1b
        /*002e*/ 	.short	0x00ff


	//----- nvinfo : EIATTR_NUM_BARRIERS
	.align		4
        /*0030*/ 	.byte	0x02, 0x4c
        /*0032*/ 	.byte	0x02
	.zero		1


	//----- nvinfo : EIATTR_MERCURY_ISA_VERSION
	.align		4
        /*0034*/ 	.byte	0x03, 0x5f
        /*0036*/ 	.short	0x0000


	//----- nvinfo : EIATTR_EXIT_INSTR_OFFSETS
	.align		4
        /*0038*/ 	.byte	0x04, 0x1c
        /*003a*/ 	.short	(.L_382 - .L_381)


	//   ....[0]....
.L_381:
        /*003c*/ 	.word	0x00000030


	//   ....[1]....
        /*0040*/ 	.word	0x000054f0


	//----- nvinfo : EIATTR_CTAIDZ_USED
	.align		4
.L_382:
        /*0044*/ 	.byte	0x01, 0x04
	.zero		2


	//----- nvinfo : EIATTR_MAX_THREADS
	.align		4
        /*0048*/ 	.byte	0x04, 0x05
        /*004a*/ 	.short	(.L_384 - .L_383)
.L_383:
        /*004c*/ 	.word	0x00000100
        /*0050*/ 	.word	0x00000001
        /*0054*/ 	.word	0x00000001
.L_384:


//--------------------- .nv.info._ZN7cutlass13device_kernelIN5flash19enable_sm80_to_sm89INS1_16FlashAttnBwdSm80INS1_25CollectiveMainloopBwdSm80ILi1ELi1EN4cute5tupleIJNS5_1CILi64EEES8_NS7_ILi192EEEEEENS_10bfloat16_tEfNS_4arch4Sm80ELb0ELb0ELb0ELb0ELb1ELb0ELb0ELb0ELi2ELi2ELi2ELi2ELb1EEENS1_24CollectiveEpilogueBwdGQAISA_fSD_Li256ELb0ELb1EEENS1_19SingleTileSchedulerILb0ELb0ELb0ELi64EEEEEEEEEvNT_6ParamsE --------------------------
	.section	.nv.info._ZN7cutlass13device_kernelIN5flash19enable_sm80_to_sm89INS1_16FlashAttnBwdSm80INS1_25CollectiveMainloopBwdSm80ILi1ELi1EN4cute5tupleIJNS5_1CILi64EEES8_NS7_ILi192EEEEEENS_10bfloat16_tEfNS_4arch4Sm80ELb0ELb0ELb0ELb0ELb1ELb0ELb0ELb0ELi2ELi2ELi2ELi2ELb1EEENS1_24CollectiveEpilogueBwdGQAISA_fSD_Li256ELb0ELb1EEENS1_19SingleTileSchedulerILb0ELb0ELb0ELi64EEEEEEEEEvNT_6ParamsE,"",@"SHT_CUDA_INFO"
	.sectionflags	@""
	.align	4


	//----- nvinfo : EIATTR_CUDA_API_VERSION
	.align		4
        /*0000*/ 	.byte	0x04, 0x37
        /*0002*/ 	.short	(.L_386 - .L_385)
.L_385:
        /*0004*/ 	.word	0x00000082


	//----- nvinfo : EIATTR_SW2861232_WAR
	.align		4
.L_386:
        /*0008*/ 	.byte	0x01, 0x35
	.zero		2


	//----- nvinfo : EIATTR_PARAM_CBANK
	.align		4
        /*000c*/ 	.byte	0x04, 0x0a
        /*000e*/ 	.short	(.L_388 - .L_387)
	.align		4
.L_387:
        /*0010*/ 	.word	index@(.nv.constant0._ZN7cutlass13device_kernelIN5flash19enable_sm80_to_sm89INS1_16FlashAttnBwdSm80INS1_25CollectiveMainloopBwdSm80ILi1ELi1EN4cute5tupleIJNS5_1CILi64EEES8_NS7_ILi192EEEEEENS_10bfloat16_tEfNS_4arch4Sm80ELb0ELb0ELb0ELb0ELb1ELb0ELb0ELb0ELi2ELi2ELi2ELi2ELb1EEENS1_24CollectiveEpilogueBwdGQAISA_fSD_Li256ELb0ELb1EEENS1_19SingleTileSchedulerILb0ELb0ELb0ELi64EEEEEEEEEvNT_6ParamsE)
        /*0014*/ 	.short	0x0160
        /*0016*/ 	.short	0x0278


	//----- nvinfo : EIATTR_CBANK_PARAM_SIZE
	.align		4
.L_388:
        /*0018*/ 	.byte	0x03, 0x19
        /*001a*/ 	.short	0x0278


	//----- nvinfo : EIATTR_KPARAM_INFO
	.align		4
        /*001c*/ 	.byte	0x04, 0x17
        /*001e*/ 	.short	(.L_390 - .L_389)
.L_389:
        /*0020*/ 	.word	0x00000000
        /*0024*/ 	.short	0x0000
        /*0026*/ 	.short	0x0000
        /*0028*/ 	.byte	0x00, 0xf0, 0xe1, 0x09


	//----- nvinfo : EIATTR_MAXREG_COUNT
	.align		4
.L_390:
        /*002c*/ 	.byte	0x03, 0x1b
        /*002e*/ 	.short	0x00ff


	//----- nvinfo : EIATTR_NUM_BARRIERS
	.align		4
        /*0030*/ 	.byte	0x02, 0x4c
        /*0032*/ 	.byte	0x02
	.zero		1


	//----- nvinfo : EIATTR_MERCURY_ISA_VERSION
	.align		4
        /*0034*/ 	.byte	0x03, 0x5f
        /*0036*/ 	.short	0x0000


	//----- nvinfo : EIATTR_COOP_GROUP_MASK_REGIDS
	.align		4
        /*0038*/ 	.byte	0x04, 0x29
        /*003a*/ 	.short	(.L_392 - .L_391)


	//   ....[0]....
.L_391:
        /*003c*/ 	.word	0xffffffff


	//   ....[1]....
        /*0040*/ 	.word	0xffffffff


	//   ....[2]....
        /*0044*/ 	.word	0xffffffff


	//   ....[3]....
        /*0048*/ 	.word	0xffffffff


	//   ....[4]....
        /*004c*/ 	.word	0xffffffff


	//   ....[5]....
        /*0050*/ 	.word	0xffffffff


	//   ....[6]....
        /*0054*/ 	.word	0xffffffff


	//   ....[7]....
        /*0058*/ 	.word	0xffffffff


	//----- nvinfo : EIATTR_COOP_GROUP_INSTR_OFFSETS
	.align		4
.L_392:
        /*005c*/ 	.byte	0x04, 0x28
        /*005e*/ 	.short	(.L_394 - .L_393)


	//   ....[0]....
.L_393:
        /*0060*/ 	.word	0x00004e90


	//   ....[1]....
        /*0064*/ 	.word	0x00004ed0


	//   ....[2]....
        /*0068*/ 	.word	0x00005300


	//   ....[3]....
        /*006c*/ 	.word	0x00005310


	//   ....[4]....
        /*0070*/ 	.word	0x000054d0


	//   ....[5]....
        /*0074*/ 	.word	0x000055c0


	//   ....[6]....
        /*0078*/ 	.word	0x000058f0


	//   ....[7]....
        /*007c*/ 	.word	0x00005900


	//----- nvinfo : EIATTR_EXIT_INSTR_OFFSETS
	.align		4
.L_394:
        /*0080*/ 	.byte	0x04, 0x1c
        /*0082*/ 	.short	(.L_396 - .L_395)


	//   ....[0]....
.L_395:
        /*0084*/ 	.word	0x00000030


	//   ....[1]....
        /*0088*/ 	.word	0x00005910


	//   ....[2]....
        /*008c*/ 	.word	0x000059b0


	//----- nvinfo : EIATTR_CTAIDZ_USED
	.align		4
.L_396:
        /*0090*/ 	.byte	0x01, 0x04
	.zero		2


	//----- nvinfo : EIATTR_MAX_THREADS
	.align		4
        /*0094*/ 	.byte	0x04, 0x05
        /*0096*/ 	.short	(.L_398 - .L_397)
.L_397:
        /*0098*/ 	.word	0x00000100
        /*009c*/ 	.word	0x00000001
        /*00a0*/ 	.word	0x00000001


	//----- nvinfo : EIATTR_CRS_STACK_SIZE
	.align		4
.L_398:
        /*00a4*/ 	.byte	0x04, 0x1e
        /*00a6*/ 	.short	(.L_400 - .L_399)
.L_399:
        /*00a8*/ 	.word	0x00000000
.L_400:


//--------------------- .nv.info._ZN7cutlass13device_kernelIN5flash19enable_sm80_to_sm89INS1_16FlashAttnBwdSm80INS1_25CollectiveMainloopBwdSm80ILi1ELi1EN4cute5tupleIJNS5_1CILi64EEES8_NS7_ILi192EEEEEENS_10bfloat16_tEfNS_4arch4Sm80ELb0ELb0ELb0ELb1ELb0ELb0ELb0ELb0ELi2ELi2ELi2ELi2ELb1EEENS1_21CollectiveEpilogueBwdISA_SB_SD_Li256ELb1ELb0ELi4EEENS1_19SingleTileSchedulerILb1ELb0ELb0ELi64EEEEEEEEEvNT_6ParamsE --------------------------
	.section	.nv.info._ZN7cutlass13device_kernelIN5flash19enable_sm80_to_sm89INS1_16FlashAttnBwdSm80INS1_25CollectiveMainloopBwdSm80ILi1ELi1EN4cute5tupleIJNS5_1CILi64EEES8_NS7_ILi192EEEEEENS_10bfloat16_tEfNS_4arch4Sm80ELb0ELb0ELb0ELb1ELb0ELb0ELb0ELb0ELi2ELi2ELi2ELi2ELb1EEENS1_21CollectiveEpilogueBwdISA_SB_SD_Li256ELb1ELb0ELi4EEENS1_19SingleTileSchedulerILb1ELb0ELb0ELi64EEEEEEEEEvNT_6ParamsE,"",@"SHT_CUDA_INFO"
	.sectionflags	@""
	.align	4


	//----- nvinfo : EIATTR_CUDA_API_VERSION
	.align		4
        /*0000*/ 	.byte	0x04, 0x37
        /*0002*/ 	.short	(.L_402 - .L_401)
.L_401:
        /*0004*/ 	.word	0x00000082


	//----- nvinfo : EIATTR_SW2861232_WAR
	.align		4
.L_402:
        /*0008*/ 	.byte	0x01, 0x35
	.zero		2


	//----- nvinfo : EIATTR_PARAM_CBANK
	.align		4
        /*000c*/ 	.byte	0x04, 0x0a
        /*000e*/ 	.short	(.L_404 - .L_403)
	.align		4
.L_403:
        /*0010*/ 	.word	index@(.nv.constant0._ZN7cutlass13device_kernelIN5flash19enable_sm80_to_sm89INS1_16FlashAttnBwdSm80INS1_25CollectiveMainloopBwdSm80ILi1ELi1EN4cute5tupleIJNS5_1CILi64EEES8_NS7_ILi192EEEEEENS_10bfloat16_tEfNS_4arch4Sm80ELb0ELb0ELb0ELb1ELb0ELb0ELb0ELb0ELi2ELi2ELi2ELi2ELb1EEENS1_21CollectiveEpilogueBwdISA_SB_SD_Li256ELb1ELb0ELi4EEENS1_19SingleTileSchedulerILb1ELb0ELb0ELi64EEEEEEEEEvNT_6ParamsE)
        /*0014*/ 	.short	0x0160
        /*0016*/ 	.short	0x0270


	//----- nvinfo : EIATTR_CBANK_PARAM_SIZE
	.align		4
.L_404:
        /*0018*/ 	.byte	0x03, 0x19
        /*001a*/ 	.short	0x0270


	//----- nvinfo : EIATTR_KPARAM_INFO
	.align		4
        /*001c*/ 	.byte	0x04, 0x17
        /*001e*/ 	.short	(.L_406 - .L_405)
.L_405:
        /*0020*/ 	.word	0x00000000
        /*0024*/ 	.short	0x0000
        /*0026*/ 	.short	0x0000
        /*0028*/ 	.byte	0x00, 0xf0, 0xc1, 0x09


	//----- nvinfo : EIATTR_MAXREG_COUNT
	.align		4
.L_406:
        /*002c*/ 	.byte	0x03, 0x1b
        /*002e*/ 	.short	0x00ff


	//----- nvinfo : EIATTR_NUM_BARRIERS
	.align		4
        /*0030*/ 	.byte	0x02, 0x4c
        /*0032*/ 	.byte	0x02
	.zero		1


	//----- nvinfo : EIATTR_MERCURY_ISA_VERSION
	.align		4
        /*0034*/ 	.byte	0x03, 0x5f
        /*0036*/ 	.short	0x0000


	//----- nvinfo : EIATTR_COOP_GROUP_MASK_REGIDS
	.align		4
        /*0038*/ 	.byte	0x04, 0x29
        /*003a*/ 	.short	(.L_408 - .L_407)


	//   ....[0]....
.L_407:
        /*003c*/ 	.word	0xffffffff


	//----- nvinfo : EIATTR_COOP_GROUP_INSTR_OFFSETS
	.align		4
.L_408:
        /*0040*/ 	.byte	0x04, 0x28
        /*0042*/ 	.short	(.L_410 - .L_409)


	//   ....[0]....
.L_409:
        /*0044*/ 	.word	0x00000090


	//----- nvinfo : EIATTR_EXIT_INSTR_OFFSETS
	.align		4
.L_410:
        /*0048*/ 	.byte	0x04, 0x1c
        /*004a*/ 	.short	(.L_412 - .L_411)


	//   ....[0]....
.L_411:
        /*004c*/ 	.word	0x00000300


	//   ....[1]....
        /*0050*/ 	.word	0x00006030


	//   ....[2]....
        /*0054*/ 	.word	0x00006130


	//   ....[3]....
        /*0058*/ 	.word	0x00006150


	//   ....[4]....
        /*005c*/ 	.word	0x00006800


	//   ....[5]....
        /*0060*/ 	.word	0x000068f0


	//   ....[6]....
        /*0064*/ 	.word	0x00006910


	//----- nvinfo : EIATTR_CTAIDZ_USED
	.align		4
.L_412:
        /*0068*/ 	.byte	0x01, 0x04
	.zero		2


	//----- nvinfo : EIATTR_MAX_THREADS
	.align		4
        /*006c*/ 	.byte	0x04, 0x05
        /*006e*/ 	.short	(.L_414 - .L_413)
.L_413:
        /*0070*/ 	.word	0x00000100
        /*0074*/ 	.word	0x00000001
        /*0078*/ 	.word	0x00000001


	//----- nvinfo : EIATTR_CRS_STACK_SIZE
	.align		4
.L_414:
        /*007c*/ 	.byte	0x04, 0x1e
        /*007e*/ 	.short	(.L_416 - .L_415)
.L_415:
        /*0080*/ 	.word	0x00000000
.L_416:


//--------------------- .nv.info._ZN7cutlass13device_kernelIN5flash19enable_sm80_to_sm89INS1_16FlashAttnBwdSm80INS1_25CollectiveMainloopBwdSm80ILi1ELi1EN4cute5tupleIJNS5_1CILi64EEES8_NS7_ILi192EEEEEENS_10bfloat16_tEfNS_4arch4Sm80ELb0ELb0ELb0ELb1ELb1ELb0ELb0ELb0ELi2ELi2ELi2ELi2ELb1EEENS1_21CollectiveEpilogueBwdISA_SB_SD_Li256ELb1ELb0ELi4EEENS1_19SingleTileSchedulerILb1ELb0ELb0ELi64EEEEEEEEEvNT_6ParamsE --------------------------
	.section	.nv.info._ZN7cutlass13device_kernelIN5flash19enable_sm80_to_sm89INS1_16FlashAttnBwdSm80INS1_25CollectiveMainloopBwdSm80ILi1ELi1EN4cute5tupleIJNS5_1CILi64EEES8_NS7_ILi192EEEEEENS_10bfloat16_tEfNS_4arch4Sm80ELb0ELb0ELb0ELb1ELb1ELb0ELb0ELb0ELi2ELi2ELi2ELi2ELb1EEENS1_21CollectiveEpilogueBwdISA_SB_SD_Li256ELb1ELb0ELi4EEENS1_19SingleTileSchedulerILb1ELb0ELb0ELi64EEEEEEEEEvNT_6ParamsE,"",@"SHT_CUDA_INFO"
	.sectionflags	@""
	.align	4


	//----- nvinfo : EIATTR_CUDA_API_VERSION
	.align		4
        /*0000*/ 	.byte	0x04, 0x37
        /*0002*/ 	.short	(.L_418 - .L_417)
.L_417:
        /*0004*/ 	.word	0x00000082


	//----- nvinfo : EIATTR_SW2861232_WAR
	.align		4
.L_418:
        /*0008*/ 	.byte	0x01, 0x35
	.zero		2


	//----- nvinfo : EIATTR_PARAM_CBANK
	.align		4
        /*000c*/ 	.byte	0x04, 0x0a
        /*000e*/ 	.short	(.L_420 - .L_419)
	.align		4
.L_419:
        /*0010*/ 	.word	index@(.nv.constant0._ZN7cutlass13device_kernelIN5flash19enable_sm80_to_sm89INS1_16FlashAttnBwdSm80INS1_25CollectiveMainloopBwdSm80ILi1ELi1EN4cute5tupleIJNS5_1CILi64EEES8_NS7_ILi192EEEEEENS_10bfloat16_tEfNS_4arch4Sm80ELb0ELb0ELb0ELb1ELb1ELb0ELb0ELb0ELi2ELi2ELi2ELi2ELb1EEENS1_21CollectiveEpilogueBwdISA_SB_SD_Li256ELb1ELb0ELi4EEENS1_19SingleTileSchedulerILb1ELb0ELb0ELi64EEEEEEEEEvNT_6ParamsE)
        /*0014*/ 	.short	0x0160
        /*0016*/ 	.short	0x0270


	//----- nvinfo : EIATTR_CBANK_PARAM_SIZE
	.align		4
.L_420:
        /*0018*/ 	.byte	0x03, 0x19
        /*001a*/ 	.short	0x0270


	//----- nvinfo : EIATTR_KPARAM_INFO
	.align		4
        /*001c*/ 	.byte	0x04, 0x17
        /*001e*/ 	.short	(.L_422 - .L_421)
.L_421:
        /*0020*/ 	.word	0x00000000
        /*0024*/ 	.short	0x0000
        /*0026*/ 	.short	0x0000
        /*0028*/ 	.byte	0x00, 0xf0, 0xc1, 0x09


	//----- nvinfo : EIATTR_MAXREG_COUNT
	.align		4
.L_422:
        /*002c*/ 	.byte	0x03, 0x1b
        /*002e*/ 	.short	0x00ff


	//----- nvinfo : EIATTR_NUM_BARRIERS
	.align		4
        /*0030*/ 	.byte	0x02, 0x4c
        /*0032*/ 	.byte	0x02
	.zero		1


	//----- nvinfo : EIATTR_MERCURY_ISA_VERSION
	.align		4
        /*0034*/ 	.byte	0x03, 0x5f
        /*0036*/ 	.short	0x0000


	//----- nvinfo : EIATTR_COOP_GROUP_MASK_REGIDS
	.align		4
        /*0038*/ 	.byte	0x04, 0x29
        /*003a*/ 	.short	(.L_424 - .L_423)


	//   ....[0]....
.L_423:
        /*003c*/ 	.word	0xffffffff


	//----- nvinfo : EIATTR_COOP_GROUP_INSTR_OFFSETS
	.align		4
.L_424:
        /*0040*/ 	.byte	0x04, 0x28
        /*0042*/ 	.short	(.L_426 - .L_425)


	//   ....[0]....
.L_425:
        /*0044*/ 	.word	0x00000090


	//----- nvinfo : EIATTR_EXIT_INSTR_OFFSETS
	.align		4
.L_426:
        /*0048*/ 	.byte	0x04, 0x1c
        /*004a*/ 	.short	(.L_428 - .L_427)


	//   ....[0]....
.L_427:
        /*004c*/ 	.word	0x00000300


	//   ....[1]....
        /*0050*/ 	.word	0x00006030


	//   ....[2]....
        /*0054*/ 	.word	0x00006130


	//   ....[3]....
        /*0058*/ 	.word	0x00006150


	//   ....[4]....
        /*005c*/ 	.word	0x00006800


	//   ....[5]....
        /*0060*/ 	.word	0x000068f0


	//   ....[6]....
        /*0064*/ 	.word	0x00006910


	//----- nvinfo : EIATTR_CTAIDZ_USED
	.align		4
.L_428:
        /*0068*/ 	.byte	0x01, 0x04
	.zero		2


	//----- nvinfo : EIATTR_MAX_THREADS
	.align		4
        /*006c*/ 	.byte	0x04, 0x05
        /*006e*/ 	.short	(.L_430 - .L_429)
.L_429:
        /*0070*/ 	.word	0x00000100
        /*0074*/ 	.word	0x00000001
        /*0078*/ 	.word	0x00000001


	//----- nvinfo : EIATTR_CRS_STACK_SIZE
	.align		4
.L_430:
        /*007c*/ 	.byte	0x04, 0x1e
        /*007e*/ 	.short	(.L_432 - .L_431)
.L_431:
        /*0080*/ 	.word	0x00000000
.L_432:


//--------------------- .nv.info._ZN7cutlass13device_kernelIN5flash19enable_sm80_to_sm89INS1_16FlashAttnBwdSm80INS1_25CollectiveMainloopBwdSm80ILi1ELi1EN4cute5tupleIJNS5_1CILi64EEES8_NS7_ILi192EEEEEENS_10bfloat16_tEfNS_4arch4Sm80ELb0ELb0ELb0ELb1ELb0ELb0ELb0ELb0ELi2ELi2ELi2ELi2ELb1EEENS1_24CollectiveEpilogueBwdGQAISA_fSD_Li256ELb1ELb0EEENS1_19SingleTileSchedulerILb1ELb0ELb0ELi64EEEEEEEEEvNT_6ParamsE --------------------------
	.section	.nv.info._ZN7cutlass13device_kernelIN5flash19enable_sm80_to_sm89INS1_16FlashAttnBwdSm80INS1_25CollectiveMainloopBwdSm80ILi1ELi1EN4cute5tupleIJNS5_1CILi64EEES8_NS7_ILi192EEEEEENS_10bfloat16_tEfNS_4arch4Sm80ELb0ELb0ELb0ELb1ELb0ELb0ELb0ELb0ELi2ELi2ELi2ELi2ELb1EEENS1_24CollectiveEpilogueBwdGQAISA_fSD_Li256ELb1ELb0EEENS1_19SingleTileSchedulerILb1ELb0ELb0ELi64EEEEEEEEEvNT_6ParamsE,"",@"SHT_CUDA_INFO"
	.sectionflags	@""
	.align	4


	//----- nvinfo : EIATTR_CUDA_API_VERSION
	.align		4
        /*0000*/ 	.byte	0x04, 0x37
        /*0002*/ 	.short	(.L_434 - .L_433)
.L_433:
        /*0004*/ 	.word	0x00000082


	//----- nvinfo : EIATTR_SW2861232_WAR
	.align		4
.L_434:
        /*0008*/ 	.byte	0x01, 0x35
	.zero		2


	//----- nvinfo : EIATTR_PARAM_CBANK
	.align		4
        /*000c*/ 	.byte	0x04, 0x0a
        /*000e*/ 	.short	(.L_436 - .L_435)
	.align		4
.L_435:
        /*0010*/ 	.word	index@(.nv.constant0._ZN7cutlass13device_kernelIN5flash19enable_sm80_to_sm89INS1_16FlashAttnBwdSm80INS1_25CollectiveMainloopBwdSm80ILi1ELi1EN4cute5tupleIJNS5_1CILi64EEES8_NS7_ILi192EEEEEENS_10bfloat16_tEfNS_4arch4Sm80ELb0ELb0ELb0ELb1ELb0ELb0ELb0ELb0ELi2ELi2ELi2ELi2ELb1EEENS1_24CollectiveEpilogueBwdGQAISA_fSD_Li256ELb1ELb0EEENS1_19SingleTileSchedulerILb1ELb0ELb0ELi64EEEEEEEEEvNT_6ParamsE)
        /*0014*/ 	.short	0x0160
        /*0016*/ 	.short	0x0278


	//----- nvinfo : EIATTR_CBANK_PARAM_SIZE
	.align		4
.L_436:
        /*0018*/ 	.byte	0x03, 0x19
        /*001a*/ 	.short	0x0278


	//----- nvinfo : EIATTR_KPARAM_INFO
	.align		4
        /*001c*/ 	.byte	0x04, 0x17
        /*001e*/ 	.short	(.L_438 - .L_437)
.L_437:
        /*0020*/ 	.word	0x00000000
        /*0024*/ 	.short	0x0000
        /*0026*/ 	.short	0x0000
        /*0028*/ 	.byte	0x00, 0xf0, 0xe1, 0x09


	//----- nvinfo : EIATTR_MAXREG_COUNT
	.align		4
.L_438:
        /*002c*/ 	.byte	0x03, 0x1b
        /*002e*/ 	.short	0x00ff


	//----- nvinfo : EIATTR_NUM_BARRIERS
	.align		4
        /*0030*/ 	.byte	0x02, 0x4c
        /*0032*/ 	.byte	0x02
	.zero		1


	//----- nvinfo : EIATTR_MERCURY_ISA_VERSION
	.align		4
        /*0034*/ 	.byte	0x03, 0x5f
        /*0036*/ 	.short	0x0000


	//----- nvinfo : EIATTR_COOP_GROUP_MASK_REGIDS
	.align		4
        /*0038*/ 	.byte	0x04, 0x29
        /*003a*/ 	.short	(.L_440 - .L_439)


	//   ....[0]....
.L_439:
        /*003c*/ 	.word	0xffffffff


	//----- nvinfo : EIATTR_COOP_GROUP_INSTR_OFFSETS
	.align		4
.L_440:
        /*0040*/ 	.byte	0x04, 0x28
        /*0042*/ 	.short	(.L_442 - .L_441)


	//   ....[0]....
.L_441:
        /*0044*/ 	.word	0x00000090


	//----- nvinfo : EIATTR_EXIT_INSTR_OFFSETS
	.align		4
.L_442:
        /*0048*/ 	.byte	0x04, 0x1c
        /*004a*/ 	.short	(.L_444 - .L_443)


	//   ....[0]....
.L_443:
        /*004c*/ 	.word	0x00000300


	//   ....[1]....
        /*0050*/ 	.word	0x00005010


	//   ....[2]....
        /*0054*/ 	.word	0x00005930


	//----- nvinfo : EIATTR_CTAIDZ_USED
	.align		4
.L_444:
        /*0058*/ 	.byte	0x01, 0x04
	.zero		2


	//----- nvinfo : EIATTR_MAX_THREADS
	.align		4
        /*005c*/ 	.byte	0x04, 0x05
        /*005e*/ 	.short	(.L_446 - .L_445)
.L_445:
        /*0060*/ 	.word	0x00000100
        /*0064*/ 	.word	0x00000001
        /*0068*/ 	.word	0x00000001
.L_446:


//--------------------- .nv.info._ZN7cutlass13device_kernelIN5flash19enable_sm80_to_sm89INS1_16FlashAttnBwdSm80INS1_25CollectiveMainloopBwdSm80ILi1ELi1EN4cute5tupleIJNS5_1CILi64EEES8_NS7_ILi192EEEEEENS_10bfloat16_tEfNS_4arch4Sm80ELb0ELb0ELb0ELb1ELb1ELb0ELb0ELb0ELi2ELi2ELi2ELi2ELb1EEENS1_24CollectiveEpilogueBwdGQAISA_fSD_Li256ELb1ELb1EEENS1_19SingleTileSchedulerILb1ELb0ELb0ELi64EEEEEEEEEvNT_6ParamsE --------------------------
	.section	.nv.info._ZN7cutlass13device_kernelIN5flash19enable_sm80_to_sm89INS1_16FlashAttnBwdSm80INS1_25CollectiveMainloopBwdSm80ILi1ELi1EN4cute5tupleIJNS5_1CILi64EEES8_NS7_ILi192EEEEEENS_10bfloat16_tEfNS_4arch4Sm80ELb0ELb0ELb0ELb1ELb1ELb0ELb0ELb0ELi2ELi2ELi2ELi2ELb1EEENS1_24CollectiveEpilogueBwdGQAISA_fSD_Li256ELb1ELb1EEENS1_19SingleTileSchedulerILb1ELb0ELb0ELi64EEEEEEEEEvNT_6ParamsE,"",@"SHT_CUDA_INFO"
	.sectionflags	@""
	.align	4


	//----- nvinfo : EIATTR_CUDA_API_VERSION
	.align		4
        /*0000*/ 	.byte	0x04, 0x37
        /*0002*/ 	.short	(.L_448 - .L_447)
.L_447:
        /*0004*/ 	.word	0x00000082


	//----- nvinfo : EIATTR_SW2861232_WAR
	.align		4
.L_448:
        /*0008*/ 	.byte	0x01, 0x35
	.zero		2


	//----- nvinfo : EIATTR_PARAM_CBANK
	.align		4
        /*000c*/ 	.byte	0x04, 0x0a
        /*000e*/ 	.short	(.L_450 - .L_449)
	.align		4
.L_449:
        /*0010*/ 	.word	index@(.nv.constant0._ZN7cutlass13device_kernelIN5flash19enable_sm80_to_sm89INS1_16FlashAttnBwdSm80INS1_25CollectiveMainloopBwdSm80ILi1ELi1EN4cute5tupleIJNS5_1CILi64EEES8_NS7_ILi192EEEEEENS_10bfloat16_tEfNS_4arch4Sm80ELb0ELb0ELb0ELb1ELb1ELb0ELb0ELb0ELi2ELi2ELi2ELi2ELb1EEENS1_24CollectiveEpilogueBwdGQAISA_fSD_Li256ELb1ELb1EEENS1_19SingleTileSchedulerILb1ELb0ELb0ELi64EEEEEEEEEvNT_6ParamsE)
        /*0014*/ 	.short	0x0160
        /*0016*/ 	.short	0x0278


	//----- nvinfo : EIATTR_CBANK_PARAM_SIZE
	.align		4
.L_450:
        /*0018*/ 	.byte	0x03, 0x19
        /*001a*/ 	.short	0x0278


	//----- nvinfo : EIATTR_KPARAM_INFO
	.align		4
        /*001c*/ 	.byte	0x04, 0x17
        /*001e*/ 	.short	(.L_452 - .L_451)
.L_451:
        /*0020*/ 	.word	0x00000000
        /*0024*/ 	.short	0x0000
        /*0026*/ 	.short	0x0000
        /*0028*/ 	.byte	0x00, 0xf0, 0xe1, 0x09


	//----- nvinfo : EIATTR_MAXREG_COUNT
	.align		4
.L_452:
        /*002c*/ 	.byte	0x03, 0x1b
        /*002e*/ 	.short	0x00ff


	//----- nvinfo : EIATTR_NUM_BARRIERS
	.align		4
        /*0030*/ 	.byte	0x02, 0x4c
        /*0032*/ 	.byte	0x02
	.zero		1


	//----- nvinfo : EIATTR_MERCURY_ISA_VERSION
	.align		4
        /*0034*/ 	.byte	0x03, 0x5f
        /*0036*/ 	.short	0x0000


	//----- nvinfo : EIATTR_COOP_GROUP_MASK_REGIDS
	.align		4
        /*0038*/ 	.byte	0x04, 0x29
        /*003a*/ 	.short	(.L_454 - .L_453)


	//   ....[0]....
.L_453:
        /*003c*/ 	.word	0xffffffff


	//   ....[1]....
        /*0040*/ 	.word	0xffffffff


	//   ....[2]....
        /*0044*/ 	.word	0xffffffff


	//   ....[3]....
        /*0048*/ 	.word	0xffffffff


	//   ....[4]....
        /*004c*/ 	.word	0xffffffff


	//   ....[5]....
        /*0050*/ 	.word	0xffffffff


	//   ....[6]....
        /*0054*/ 	.word	0xffffffff


	//   ....[7]....
        /*0058*/ 	.word	0xffffffff


	//   ....[8]....
        /*005c*/ 	.word	0xffffffff


	//----- nvinfo : EIATTR_COOP_GROUP_INSTR_OFFSETS
	.align		4
.L_454:
        /*0060*/ 	.byte	0x04, 0x28
        /*0062*/ 	.short	(.L_456 - .L_455)


	//   ....[0]....
.L_455:
        /*0064*/ 	.word	0x00000090


	//   ....[1]....
        /*0068*/ 	.word	0x00005350


	//   ....[2]....
        /*006c*/ 	.word	0x00005390


	//   ....[3]....
        /*0070*/ 	.word	0x00005780


	//   ....[4]....
        /*0074*/ 	.word	0x00005790


	//   ....[5]....
        /*0078*/ 	.word	0x00005920


	//   ....[6]....
        /*007c*/ 	.word	0x00005970


	//   ....[7]....
        /*0080*/ 	.word	0x00005d20


	//   ....[8]....
        /*0084*/ 	.word	0x00005d30


	//----- nvinfo : EIATTR_EXIT_INSTR_OFFSETS
	.align		4
.L_456:
        /*0088*/ 	.byte	0x04, 0x1c
        /*008a*/ 	.short	(.L_458 - .L_457)


	//   ....[0]....
.L_457:
        /*008c*/ 	.word	0x00000300


	//   ....[1]....
        /*0090*/ 	.word	0x00005010


	//   ....[2]....
        /*0094*/ 	.word	0x00005d40


	//   ....[3]....
        /*0098*/ 	.word	0x00005de0


	//----- nvinfo : EIATTR_CTAIDZ_USED
	.align		4
.L_458:
        /*009c*/ 	.byte	0x01, 0x04
	.zero		2


	//----- nvinfo : EIATTR_MAX_THREADS
	.align		4
        /*00a0*/ 	.byte	0x04, 0x05
        /*00a2*/ 	.short	(.L_460 - .L_459)
.L_459:
        /*00a4*/ 	.word	0x00000100
        /*00a8*/ 	.word	0x00000001
        /*00ac*/ 	.word	0x00000001


	//----- nvinfo : EIATTR_CRS_STACK_SIZE
	.align		4
.L_460:
        /*00b0*/ 	.byte	0x04, 0x1e
        /*00b2*/ 	.short	(.L_462 - .L_461)
.L_461:
        /*00b4*/ 	.word	0x00000000
.L_462:


//--------------------- .nv.info._ZN7cutlass13device_kernelIN5flash19enable_sm80_to_sm89INS1_16FlashAttnBwdSm80INS1_25CollectiveMainloopBwdSm80ILi1ELi1EN4cute5tupleIJNS5_1CILi64EEES8_NS7_ILi192EEEEEENS_10bfloat16_tEfNS_4arch4Sm80ELb0ELb1ELb0ELb0ELb0ELb0ELb0ELb0ELi2ELi2ELi2ELi2ELb1EEENS1_21CollectiveEpilogueBwdISA_SB_SD_Li256ELb0ELb0ELi4EEENS1_19SingleTileSchedulerILb0ELb0ELb0ELi64EEEEEEEEEvNT_6ParamsE --------------------------
	.section	.nv.info._ZN7cutlass13device_kernelIN5flash19enable_sm80_to_sm89INS1_16FlashAttnBwdSm80INS1_25CollectiveMainloopBwdSm80ILi1ELi1EN4cute5tupleIJNS5_1CILi64EEES8_NS7_ILi192EEEEEENS_10bfloat16_tEfNS_4arch4Sm80ELb0ELb1ELb0ELb0ELb0ELb0ELb0ELb0ELi2ELi2ELi2ELi2ELb1EEENS1_21CollectiveEpilogueBwdISA_SB_SD_Li256ELb0ELb0ELi4EEENS1_19SingleTileSchedulerILb0ELb0ELb0ELi64EEEEEEEEEvNT_6ParamsE,"",@"SHT_CUDA_INFO"
	.sectionflags	@""
	.align	4


	//----- nvinfo : EIATTR_CUDA_API_VERSION
	.align		4
        /*0000*/ 	.byte	0x04, 0x37
        /*0002*/ 	.short	(.L_464 - .L_463)
.L_463:
        /*0004*/ 	.word	0x00000082


	//----- nvinfo : EIATTR_SW2861232_WAR
	.align		4
.L_464:
        /*0008*/ 	.byte	0x01, 0x35
	.zero		2


	//----- nvinfo : EIATTR_PARAM_CBANK
	.align		4
        /*000c*/ 	.byte	0x04, 0x0a
        /*000e*/ 	.short	(.L_466 - .L_465)
	.align		4
.L_465:
        /*0010*/ 	.word	index@(.nv.constant0._ZN7cutlass13device_kernelIN5flash19enable_sm80_to_sm89INS1_16FlashAttnBwdSm80INS1_25CollectiveMainloopBwdSm80ILi1ELi1EN4cute5tupleIJNS5_1CILi64EEES8_NS7_ILi192EEEEEENS_10bfloat16_tEfNS_4arch4Sm80ELb0ELb1ELb0ELb0ELb0ELb0ELb0ELb0ELi2ELi2ELi2ELi2ELb1EEENS1_21CollectiveEpilogueBwdISA_SB_SD_Li256ELb0ELb0ELi4EEENS1_19SingleTileSchedulerILb0ELb0ELb0ELi64EEEEEEEEEvNT_6ParamsE)
        /*0014*/ 	.short	0x0160
        /*0016*/ 	.short	0x0270


	//----- nvinfo : EIATTR_CBANK_PARAM_SIZE
	.align		4
.L_466:
        /*0018*/ 	.byte	0x03, 0x19
        /*001a*/ 	.short	0x0270


	//----- nvinfo : EIATTR_KPARAM_INFO
	.align		4
        /*001c*/ 	.byte	0x04, 0x17
        /*001e*/ 	.short	(.L_468 - .L_467)
.L_467:
        /*0020*/ 	.word	0x00000000
        /*0024*/ 	.short	0x0000
        /*0026*/ 	.short	0x0000
        /*0028*/ 	.byte	0x00, 0xf0, 0xc1, 0x09


	//----- nvinfo : EIATTR_MAXREG_COUNT
	.align		4
.L_468:
        /*002c*/ 	.byte	0x03, 0x1b
        /*002e*/ 	.short	0x00ff


	//----- nvinfo : EIATTR_NUM_BARRIERS
	.align		4
        /*0030*/ 	.byte	0x02, 0x4c
        /*0032*/ 	.byte	0x02
	.zero		1


	//----- nvinfo : EIATTR_MERCURY_ISA_VERSION
	.align		4
        /*0034*/ 	.byte	0x03, 0x5f
        /*0036*/ 	.short	0x0000


	//----- nvinfo : EIATTR_EXIT_INSTR_OFFSETS
	.align		4
        /*0038*/ 	.byte	0x04, 0x1c
        /*003a*/ 	.short	(.L_470 - .L_469)


	//   ....[0]....
.L_469:
        /*003c*/ 	.word	0x00000030


	//   ....[1]....
        /*0040*/ 	.word	0x000067e0


	//   ....[2]....
        /*0044*/ 	.word	0x000068e0


	//   ....[3]....
        /*0048*/ 	.word	0x00006900


	//   ....[4]....
        /*004c*/ 	.word	0x00006e80


	//   ....[5]....
        /*0050*/ 	.word	0x00006f70


	//   ....[6]....
        /*0054*/ 	.word	0x00006f90


	//----- nvinfo : EIATTR_CTAIDZ_USED
	.align		4
.L_470:
        /*0058*/ 	.byte	0x01, 0x04
	.zero		2


	//----- nvinfo : EIATTR_MAX_THREADS
	.align		4
        /*005c*/ 	.byte	0x04, 0x05
        /*005e*/ 	.short	(.L_472 - .L_471)
.L_471:
        /*0060*/ 	.word	0x00000100
        /*0064*/ 	.word	0x00000001
        /*0068*/ 	.word	0x00000001


	//----- nvinfo : EIATTR_CRS_STACK_SIZE
	.align		4
.L_472:
        /*006c*/ 	.byte	0x04, 0x1e
        /*006e*/ 	.short	(.L_474 - .L_473)
.L_473:
        /*0070*/ 	.word	0x00000000
.L_474:


//--------------------- .nv.info._ZN7cutlass13device_kernelIN5flash19enable_sm80_to_sm89INS1_16FlashAttnBwdSm80INS1_25CollectiveMainloopBwdSm80ILi1ELi1EN4cute5tupleIJNS5_1CILi64EEES8_NS7_ILi192EEEEEENS_10bfloat16_tEfNS_4arch4Sm80ELb0ELb1ELb0ELb0ELb1ELb0ELb0ELb0ELi2ELi2ELi2ELi2ELb1EEENS1_21CollectiveEpilogueBwdISA_SB_SD_Li256ELb0ELb0ELi4EEENS1_19SingleTileSchedulerILb0ELb0ELb0ELi64EEEEEEEEEvNT_6ParamsE --------------------------
	.section	.nv.info._ZN7cutlass13device_kernelIN5flash19enable_sm80_to_sm89INS1_16FlashAttnBwdSm80INS1_25CollectiveMainloopBwdSm80ILi1ELi1EN4cute5tupleIJNS5_1CILi64EEES8_NS7_ILi192EEEEEENS_10bfloat16_tEfNS_4arch4Sm80ELb0ELb1ELb0ELb0ELb1ELb0ELb0ELb0ELi2ELi2ELi2ELi2ELb1EEENS1_21CollectiveEpilogueBwdISA_SB_SD_Li256ELb0ELb0ELi4EEENS1_19SingleTileSchedulerILb0ELb0ELb0ELi64EEEEEEEEEvNT_6ParamsE,"",@"SHT_CUDA_INFO"
	.sectionflags	@""
	.align	4


	//----- nvinfo : EIATTR_CUDA_API_VERSION
	.align		4
        /*0000*/ 	.byte	0x04, 0x37
        /*0002*/ 	.short	(.L_476 - .L_475)
.L_475:
        /*0004*/ 	.word	0x00000082


	//----- nvinfo : EIATTR_SW2861232_WAR
	.align		4
.L_476:
        /*0008*/ 	.byte	0x01, 0x35
	.zero		2


	//----- nvinfo : EIATTR_PARAM_CBANK
	.align		4
        /*000c*/ 	.byte	0x04, 0x0a
        /*000e*/ 	.short	(.L_478 - .L_477)
	.align		4
.L_477:
        /*0010*/ 	.word	index@(.nv.constant0._ZN7cutlass13device_kernelIN5flash19enable_sm80_to_sm89INS1_16FlashAttnBwdSm80INS1_25CollectiveMainloopBwdSm80ILi1ELi1EN4cute5tupleIJNS5_1CILi64EEES8_NS7_ILi192EEEEEENS_10bfloat16_tEfNS_4arch4Sm80ELb0ELb1ELb0ELb0ELb1ELb0ELb0ELb0ELi2ELi2ELi2ELi2ELb1EEENS1_21CollectiveEpilogueBwdISA_SB_SD_Li256ELb0ELb0ELi4EEENS1_19SingleTileSchedulerILb0ELb0ELb0ELi64EEEEEEEEEvNT_6ParamsE)
        /*0014*/ 	.short	0x0160
        /*0016*/ 	.short	0x0270


	//----- nvinfo : EIATTR_CBANK_PARAM_SIZE
	.align		4
.L_478:
        /*0018*/ 	.byte	0x03, 0x19
        /*001a*/ 	.short	0x0270


	//----- nvinfo : EIATTR_KPARAM_INFO
	.align		4
        /*001c*/ 	.byte	0x04, 0x17
        /*001e*/ 	.short	(.L_480 - .L_479)
.L_479:
        /*0020*/ 	.word	0x00000000
        /*0024*/ 	.short	0x0000
        /*0026*/ 	.short	0x0000
        /*0028*/ 	.byte	0x00, 0xf0, 0xc1, 0x09


	//----- nvinfo : EIATTR_MAXREG_COUNT
	.align		4
.L_480:
        /*002c*/ 	.byte	0x03, 0x1b
        /*002e*/ 	.short	0x00ff


	//----- nvinfo : EIATTR_NUM_BARRIERS
	.align		4
        /*0030*/ 	.byte	0x02, 0x4c
        /*0032*/ 	.byte	0x02
	.zero		1


	//----- nvinfo : EIATTR_MERCURY_ISA_VERSION
	.align		4
        /*0034*/ 	.byte	0x03, 0x5f
        /*0036*/ 	.short	0x0000


	//----- nvinfo : EIATTR_EXIT_INSTR_OFFSETS
	.align		4
        /*0038*/ 	.byte	0x04, 0x1c
        /*003a*/ 	.short	(.L_482 - .L_481)


	//   ....[0]....
.L_481:
        /*003c*/ 	.word	0x00000030


	//   ....[1]....
        /*0040*/ 	.word	0x000067e0


	//   ....[2]....
        /*0044*/ 	.word	0x000068e0


	//   ....[3]....
        /*0048*/ 	.word	0x00006900


	//   ....[4]....
        /*004c*/ 	.word	0x00006e80


	//   ....[5]....
        /*0050*/ 	.word	0x00006f70


	//   ....[6]....
        /*0054*/ 	.word	0x00006f90


	//----- nvinfo : EIATTR_CTAIDZ_USED
	.align		4
.L_482:
        /*0058*/ 	.byte	0x01, 0x04
	.zero		2


	//----- nvinfo : EIATTR_MAX_THREADS
	.align		4
        /*005c*/ 	.byte	0x04, 0x05
        /*005e*/ 	.short	(.L_484 - .L_483)
.L_483:
        /*0060*/ 	.word	0x00000100
        /*0064*/ 	.word	0x00000001
        /*0068*/ 	.word	0x00000001


	//----- nvinfo : EIATTR_CRS_STACK_SIZE
	.align		4
.L_484:
        /*006c*/ 	.byte	0x04, 0x1e
        /*006e*/ 	.short	(.L_486 - .L_485)
.L_485:
        /*0070*/ 	.word	0x00000000
.L_486:


//--------------------- .nv.info._ZN7cutlass13device_kernelIN5flash19enable_sm80_to_sm89INS1_16FlashAttnBwdSm80INS1_25CollectiveMainloopBwdSm80ILi1ELi1EN4cute5tupleIJNS5_1CILi64EEES8_NS7_ILi192EEEEEENS_10bfloat16_tEfNS_4arch4Sm80ELb0ELb1ELb0ELb0ELb0ELb0ELb0ELb0ELi2ELi2ELi2ELi2ELb1EEENS1_24CollectiveEpilogueBwdGQAISA_fSD_Li256ELb0ELb0EEENS1_19SingleTileSchedulerILb0ELb0ELb0ELi64EEEEEEEEEvNT_6ParamsE --------------------------
	.section	.nv.info._ZN7cutlass13device_kernelIN5flash19enable_sm80_to_sm89INS1_16FlashAttnBwdSm80INS1_25CollectiveMainloopBwdSm80ILi1ELi1EN4cute5tupleIJNS5_1CILi64EEES8_NS7_ILi192EEEEEENS_10bfloat16_tEfNS_4arch4Sm80ELb0ELb1ELb0ELb0ELb0ELb0ELb0ELb0ELi2ELi2ELi2ELi2ELb1EEENS1_24CollectiveEpilogueBwdGQAISA_fSD_Li256ELb0ELb0EEENS1_19SingleTileSchedulerILb0ELb0ELb0ELi64EEEEEEEEEvNT_6ParamsE,"",@"SHT_CUDA_INFO"
	.sectionflags	@""
	.align	4


	//----- nvinfo : EIATTR_CUDA_API_VERSION
	.align		4
        /*0000*/ 	.byte	0x04, 0x37
        /*0002*/ 	.short	(.L_488 - .L_487)
.L_487:
        /*0004*/ 	.word	0x00000082


	//----- nvinfo : EIATTR_SW2861232_WAR
	.align		4
.L_488:
        /*0008*/ 	.byte	0x01, 0x35
	.zero		2


	//----- nvinfo : EIATTR_PARAM_CBANK
	.align		4
        /*000c*/ 	.byte	0x04, 0x0a
        /*000e*/ 	.short	(.L_490 - .L_489)
	.align		4
.L_489:
        /*0010*/ 	.word	index@(.nv.constant0._ZN7cutlass13device_kernelIN5flash19enable_sm80_to_sm89INS1_16FlashAttnBwdSm80INS1_25CollectiveMainloopBwdSm80ILi1ELi1EN4cute5tupleIJNS5_1CILi64EEES8_NS7_ILi192EEEEEENS_10bfloat16_tEfNS_4arch4Sm80ELb0ELb1ELb0ELb0ELb0ELb0ELb0ELb0ELi2ELi2ELi2ELi2ELb1EEENS1_24CollectiveEpilogueBwdGQAISA_fSD_Li256ELb0ELb0EEENS1_19SingleTileSchedulerILb0ELb0ELb0ELi64EEEEEEEEEvNT_6ParamsE)
        /*0014*/ 	.short	0x0160
        /*0016*/ 	.short	0x0278


	//----- nvinfo : EIATTR_CBANK_PARAM_SIZE
	.align		4
.L_490:
        /*0018*/ 	.byte	0x03, 0x19
        /*001a*/ 	.short	0x0278


	//----- nvinfo : EIATTR_KPARAM_INFO
	.align		4
        /*001c*/ 	.byte	0x04, 0x17
        /*001e*/ 	.short	(.L_492 - .L_491)
.L_491:
        /*0020*/ 	.word	0x00000000
        /*0024*/ 	.short	0x0000
        /*0026*/ 	.short	0x0000
        /*0028*/ 	.byte	0x00, 0xf0, 0xe1, 0x09


	//----- nvinfo : EIATTR_MAXREG_COUNT
	.align		4
.L_492:
        /*002c*/ 	.byte	0x03, 0x1b
        /*002e*/ 	.short	0x00ff


	//----- nvinfo : EIATTR_NUM_BARRIERS
	.align		4
        /*0030*/ 	.byte	0x02, 0x4c
        /*0032*/ 	.byte	0x02
	.zero		1


	//----- nvinfo : EIATTR_MERCURY_ISA_VERSION
	.align		4
        /*0034*/ 	.byte	0x03, 0x5f
        /*0036*/ 	.short	0x0000


	//----- nvinfo : EIATTR_EXIT_INSTR_OFFSETS
	.align		4
        /*0038*/ 	.byte	0x04, 0x1c
        /*003a*/ 	.short	(.L_494 - .L_493)


	//   ....[0]....
.L_493:
        /*003c*/ 	.word	0x00000030


	//   ....[1]....
        /*0040*/ 	.word	0x00005860


	//   ....[2]....
        /*0044*/ 	.word	0x00006080


	//----- nvinfo : EIATTR_CTAIDZ_USED
	.align		4
.L_494:
        /*0048*/ 	.byte	0x01, 0x04
	.zero		2


	//----- nvinfo : EIATTR_MAX_THREADS
	.align		4
        /*004c*/ 	.byte	0x04, 0x05
        /*004e*/ 	.short	(.L_496 - .L_495)
.L_495:
        /*0050*/ 	.word	0x00000100
        /*0054*/ 	.word	0x00000001
        /*0058*/ 	.word	0x00000001


	//----- nvinfo : EIATTR_CRS_STACK_SIZE
	.align		4
.L_496:
        /*005c*/ 	.byte	0x04, 0x1e
        /*005e*/ 	.short	(.L_498 - .L_497)
.L_497:
        /*0060*/ 	.word	0x00000000
.L_498:


//--------------------- .nv.info._ZN7cutlass13device_kernelIN5flash19enable_sm80_to_sm89INS1_16FlashAttnBwdSm80INS1_25CollectiveMainloopBwdSm80ILi1ELi1EN4cute5tupleIJNS5_1CILi64EEES8_NS7_ILi192EEEEEENS_10bfloat16_tEfNS_4arch4Sm80ELb0ELb1ELb0ELb0ELb1ELb0ELb0ELb0ELi2ELi2ELi2ELi2ELb1EEENS1_24CollectiveEpilogueBwdGQAISA_fSD_Li256ELb0ELb1EEENS1_19SingleTileSchedulerILb0ELb0ELb0ELi64EEEEEEEEEvNT_6ParamsE --------------------------
	.section	.nv.info._ZN7cutlass13device_kernelIN5flash19enable_sm80_to_sm89INS1_16FlashAttnBwdSm80INS1_25CollectiveMainloopBwdSm80ILi1ELi1EN4cute5tupleIJNS5_1CILi64EEES8_NS7_ILi192EEEEEENS_10bfloat16_tEfNS_4arch4Sm80ELb0ELb1ELb0ELb0ELb1ELb0ELb0ELb0ELi2ELi2ELi2ELi2ELb1EEENS1_24CollectiveEpilogueBwdGQAISA_fSD_Li256ELb0ELb1EEENS1_19SingleTileSchedulerILb0ELb0ELb0ELi64EEEEEEEEEvNT_6ParamsE,"",@"SHT_CUDA_INFO"
	.sectionflags	@""
	.align	4


	//----- nvinfo : EIATTR_CUDA_API_VERSION
	.align		4
        /*0000*/ 	.byte	0x04, 0x37
        /*0002*/ 	.short	(.L_500 - .L_499)
.L_499:
        /*0004*/ 	.word	0x00000082


	//----- nvinfo : EIATTR_SW2861232_WAR
	.align		4
.L_500:
        /*0008*/ 	.byte	0x01, 0x35
	.zero		2


	//----- nvinfo : EIATTR_PARAM_CBANK
	.align		4
        /*000c*/ 	.byte	0x04, 0x0a
        /*000e*/ 	.short	(.L_502 - .L_501)
	.align		4
.L_501:
        /*0010*/ 	.word	index@(.nv.constant0._ZN7cutlass13device_kernelIN5flash19enable_sm80_to_sm89INS1_16FlashAttnBwdSm80INS1_25CollectiveMainloopBwdSm80ILi1ELi1EN4cute5tupleIJNS5_1CILi64EEES8_NS7_ILi192EEEEEENS_10bfloat16_tEfNS_4arch4Sm80ELb0ELb1ELb0ELb0ELb1ELb0ELb0ELb0ELi2ELi2ELi2ELi2ELb1EEENS1_24CollectiveEpilogueBwdGQAISA_fSD_Li256ELb0ELb1EEENS1_19SingleTileSchedulerILb0ELb0ELb0ELi64EEEEEEEEEvNT_6ParamsE)
        /*0014*/ 	.short	0x0160
        /*0016*/ 	.short	0x0278


	//----- nvinfo : EIATTR_CBANK_PARAM_SIZE
	.align		4
.L_502:
        /*0018*/ 	.byte	0x03, 0x19
        /*001a*/ 	.short	0x0278


	//----- nvinfo : EIATTR_KPARAM_INFO
	.align		4
        /*001c*/ 	.byte	0x04, 0x17
        /*001e*/ 	.short	(.L_504 - .L_503)
.L_503:
        /*0020*/ 	.word	0x00000000
        /*0024*/ 	.short	0x0000
        /*0026*/ 	.short	0x0000
        /*0028*/ 	.byte	0x00, 0xf0, 0xe1, 0x09


	//----- nvinfo : EIATTR_MAXREG_COUNT
	.align		4
.L_504:
        /*002c*/ 	.byte	0x03, 0x1b
        /*002e*/ 	.short	0x00ff


	//----- nvinfo : EIATTR_NUM_BARRIERS
	.align		4
        /*0030*/ 	.byte	0x02, 0x4c
        /*0032*/ 	.byte	0x02
	.zero		1


	//----- nvinfo : EIATTR_MERCURY_ISA_VERSION
	.align		4
        /*0034*/ 	.byte	0x03, 0x5f
        /*0036*/ 	.short	0x0000


	//----- nvinfo : EIATTR_COOP_GROUP_MASK_REGIDS
	.align		4
        /*0038*/ 	.byte	0x04, 0x29
        /*003a*/ 	.short	(.L_506 - .L_505)


	//   ....[0]....
.L_505:
        /*003c*/ 	.word	0xffffffff


	//   ....[1]....
        /*0040*/ 	.word	0xffffffff


	//   ....[2]....
        /*0044*/ 	.word	0xffffffff


	//   ....[3]....
        /*0048*/ 	.word	0xffffffff


	//   ....[4]....
        /*004c*/ 	.word	0xffffffff


	//   ....[5]....
        /*0050*/ 	.word	0xffffffff


	//   ....[6]....
        /*0054*/ 	.word	0xffffffff


	//   ....[7]....
        /*0058*/ 	.word	0xffffffff


	//----- nvinfo : EIATTR_COOP_GROUP_INSTR_OFFSETS
	.align		4
.L_506:
        /*005c*/ 	.byte	0x04, 0x28
        /*005e*/ 	.short	(.L_508 - .L_507)


	//   ....[0]....
.L_507:
        /*0060*/ 	.word	0x00005ac0


	//   ....[1]....
        /*0064*/ 	.word	0x00005af0


	//   ....[2]....
        /*0068*/ 	.word	0x00005ee0


	//   ....[3]....
        /*006c*/ 	.word	0x00005ef0


	//   ....[4]....
        /*0070*/ 	.word	0x00006080


	//   ....[5]....
        /*0074*/ 	.word	0x000060d0


	//   ....[6]....
        /*0078*/ 	.word	0x00006480


	//   ....[7]....
        /*007c*/ 	.word	0x00006490


	//----- nvinfo : EIATTR_EXIT_INSTR_OFFSETS
	.align		4
.L_508:
        /*0080*/ 	.byte	0x04, 0x1c
        /*0082*/ 	.short	(.L_510 - .L_509)


	//   ....[0]....
.L_509:
        /*0084*/ 	.word	0x00000030


	//   ....[1]....
        /*0088*/ 	.word	0x00005860


	//   ....[2]....
        /*008c*/ 	.word	0x000064a0


	//   ....[3]....
        /*0090*/ 	.word	0x00006540


	//----- nvinfo : EIATTR_CTAIDZ_USED
	.align		4
.L_510:
        /*0094*/ 	.byte	0x01, 0x04
	.zero		2


	//----- nvinfo : EIATTR_MAX_THREADS
	.align		4
        /*0098*/ 	.byte	0x04, 0x05
        /*009a*/ 	.short	(.L_512 - .L_511)
.L_511:
        /*009c*/ 	.word	0x00000100
        /*00a0*/ 	.word	0x00000001
        /*00a4*/ 	.word	0x00000001


	//----- nvinfo : EIATTR_CRS_STACK_SIZE
	.align		4
.L_512:
        /*00a8*/ 	.byte	0x04, 0x1e
        /*00aa*/ 	.short	(.L_514 - .L_513)
.L_513:
        /*00ac*/ 	.word	0x00000000
.L_514:


//--------------------- .nv.info._ZN7cutlass13device_kernelIN5flash19enable_sm80_to_sm89INS1_16FlashAttnBwdSm80INS1_25CollectiveMainloopBwdSm80ILi1ELi1EN4cute5tupleIJNS5_1CILi64EEES8_NS7_ILi192EEEEEENS_10bfloat16_tEfNS_4arch4Sm80ELb0ELb1ELb0ELb1ELb0ELb0ELb0ELb0ELi2ELi2ELi2ELi2ELb1EEENS1_21CollectiveEpilogueBwdISA_SB_SD_Li256ELb1ELb0ELi4EEENS1_19SingleTileSchedulerILb1ELb0ELb0ELi64EEEEEEEEEvNT_6ParamsE --------------------------
	.section	.nv.info._ZN7cutlass13device_kernelIN5flash19enable_sm80_to_sm89INS1_16FlashAttnBwdSm80INS1_25CollectiveMainloopBwdSm80ILi1ELi1EN4cute5tupleIJNS5_1CILi64EEES8_NS7_ILi192EEEEEENS_10bfloat16_tEfNS_4arch4Sm80ELb0ELb1ELb0ELb1ELb0ELb0ELb0ELb0ELi2ELi2ELi2ELi2ELb1EEENS1_21CollectiveEpilogueBwdISA_SB_SD_Li256ELb1ELb0ELi4EEENS1_19SingleTileSchedulerILb1ELb0ELb0ELi64EEEEEEEEEvNT_6ParamsE,"",@"SHT_CUDA_INFO"
	.sectionflags	@""
	.align	4


	//----- nvinfo : EIATTR_CUDA_API_VERSION
	.align		4
        /*0000*/ 	.byte	0x04, 0x37
        /*0002*/ 	.short	(.L_516 - .L_515)
.L_515:
        /*0004*/ 	.word	0x00000082


	//----- nvinfo : EIATTR_SW2861232_WAR
	.align		4
.L_516:
        /*0008*/ 	.byte	0x01, 0x35
	.zero		2


	//----- nvinfo : EIATTR_PARAM_CBANK
	.align		4
        /*000c*/ 	.byte	0x04, 0x0a
        /*000e*/ 	.short	(.L_518 - .L_517)
	.align		4
.L_517:
        /*0010*/ 	.word	index@(.nv.constant0._ZN7cutlass13device_kernelIN5flash19enable_sm80_to_sm89INS1_16FlashAttnBwdSm80INS1_25CollectiveMainloopBwdSm80ILi1ELi1EN4cute5tupleIJNS5_1CILi64EEES8_NS7_ILi192EEEEEENS_10bfloat16_tEfNS_4arch4Sm80ELb0ELb1ELb0ELb1ELb0ELb0ELb0ELb0ELi2ELi2ELi2ELi2ELb1EEENS1_21CollectiveEpilogueBwdISA_SB_SD_Li256ELb1ELb0ELi4EEENS1_19SingleTileSchedulerILb1ELb0ELb0ELi64EEEEEEEEEvNT_6ParamsE)
        /*0014*/ 	.short	0x0160
        /*0016*/ 	.short	0x0270


	//----- nvinfo : EIATTR_CBANK_PARAM_SIZE
	.align		4
.L_518:
        /*0018*/ 	.byte	0x03, 0x19
        /*001a*/ 	.short	0x0270


	//----- nvinfo : EIATTR_KPARAM_INFO
	.align		4
        /*001c*/ 	.byte	0x04, 0x17
        /*001e*/ 	.short	(.L_520 - .L_519)
.L_519:
        /*0020*/ 	.word	0x00000000
        /*0024*/ 	.short	0x0000
        /*0026*/ 	.short	0x0000
        /*0028*/ 	.byte	0x00, 0xf0, 0xc1, 0x09


	//----- nvinfo : EIATTR_MAXREG_COUNT
	.align		4
.L_520:
        /*002c*/ 	.byte	0x03, 0x1b
        /*002e*/ 	.short	0x00ff


	//----- nvinfo : EIATTR_NUM_BARRIERS
	.align		4
        /*0030*/ 	.byte	0x02, 0x4c
        /*0032*/ 	.byte	0x02
	.zero		1


	//----- nvinfo : EIATTR_ANNOTATIONS
	.align		4
        /*0034*/ 	.byte	0x04, 0x55
        /*0036*/ 	.short	(.L_522 - .L_521)


	//   ....[0]....
.L_521:
        /*0038*/ 	.word	0x00000001
        /*003c*/ 	.byte	0xa0, 0x1f, 0x00, 0x00, 0x01, 0x00, 0x00, 0x00, 0xb0, 0x1f, 0x00, 0x00, 0x01, 0x00, 0x00, 0x00
        /*004c*/ 	.byte	0x60, 0x24, 0x00, 0x00, 0x01, 0x00, 0x00, 0x00, 0x20, 0x25, 0x00, 0x00, 0x01, 0x00, 0x00, 0x00
        /*005c*/ 	.byte	0xc0, 0x47, 0x00, 0x00, 0x01, 0x00, 0x00, 0x00, 0xf0, 0x47, 0x00, 0x00, 0x01, 0x00, 0x00, 0x00
        /*006c*/ 	.byte	0x40, 0x4f, 0x00, 0x00, 0x01, 0x00, 0x00, 0x00, 0xf0, 0x54, 0x00, 0x00


	//----- nvinfo : EIATTR_MERCURY_ISA_VERSION
	.align		4
.L_522:
        /*0078*/ 	.byte	0x03, 0x5f
        /*007a*/ 	.short	0x0000


	//----- nvinfo : EIATTR_COOP_GROUP_MASK_REGIDS
	.align		4
        /*007c*/ 	.byte	0x04, 0x29
        /*007e*/ 	.short	(.L_524 - .L_523)


	//   ....[0]....
.L_523:
        /*0080*/ 	.word	0xffffffff


	//----- nvinfo : EIATTR_COOP_GROUP_INSTR_OFFSETS
	.align		4
.L_524:
        /*0084*/ 	.byte	0x04, 0x28
        /*0086*/ 	.short	(.L_526 - .L_525)


	//   ....[0]....
.L_525:
        /*0088*/ 	.word	0x000000a0


	//----- nvinfo : EIATTR_EXIT_INSTR_OFFSETS
	.align		4
.L_526:
        /*008c*/ 	.byte	0x04, 0x1c
        /*008e*/ 	.short	(.L_528 - .L_527)


	//   ....[0]....
.L_527:
        /*0090*/ 	.word	0x00000310


	//   ....[1]....
        /*0094*/ 	.word	0x00006c80


	//   ....[2]....
        /*0098*/ 	.word	0x00006d90


	//   ....[3]....
        /*009c*/ 	.word	0x00006db0


	//   ....[4]....
        /*00a0*/ 	.word	0x00007480


	//   ....[5]....
        /*00a4*/ 	.word	0x00007570


	//   ....[6]....
        /*00a8*/ 	.word	0x00007590


	//----- nvinfo : EIATTR_CTAIDZ_USED
	.align		4
.L_528:
        /*00ac*/ 	.byte	0x01, 0x04
	.zero		2


	//----- nvinfo : EIATTR_MAX_THREADS
	.align		4
        /*00b0*/ 	.byte	0x04, 0x05
        /*00b2*/ 	.short	(.L_530 - .L_529)
.L_529:
        /*00b4*/ 	.word	0x00000100
        /*00b8*/ 	.word	0x00000001
        /*00bc*/ 	.word	0x00000001


	//----- nvinfo : EIATTR_CRS_STACK_SIZE
	.align		4
.L_530:
        /*00c0*/ 	.byte	0x04, 0x1e
        /*00c2*/ 	.short	(.L_532 - .L_531)
.L_531:
        /*00c4*/ 	.word	0x00000000
.L_532:


//--------------------- .nv.info._ZN7cutlass13device_kernelIN5flash19enable_sm80_to_sm89INS1_16FlashAttnBwdSm80INS1_25CollectiveMainloopBwdSm80ILi1ELi1EN4cute5tupleIJNS5_1CILi64EEES8_NS7_ILi192EEEEEENS_10bfloat16_tEfNS_4arch4Sm80ELb0ELb1ELb0ELb1ELb1ELb0ELb0ELb0ELi2ELi2ELi2ELi2ELb1EEENS1_21CollectiveEpilogueBwdISA_SB_SD_Li256ELb1ELb0ELi4EEENS1_19SingleTileSchedulerILb1ELb0ELb0ELi64EEEEEEEEEvNT_6ParamsE --------------------------
	.section	.nv.info._ZN7cutlass13device_kernelIN5flash19enable_sm80_to_sm89INS1_16FlashAttnBwdSm80INS1_25CollectiveMainloopBwdSm80ILi1ELi1EN4cute5tupleIJNS5_1CILi64EEES8_NS7_ILi192EEEEEENS_10bfloat16_tEfNS_4arch4Sm80ELb0ELb1ELb0ELb1ELb1ELb0ELb0ELb0ELi2ELi2ELi2ELi2ELb1EEENS1_21CollectiveEpilogueBwdISA_SB_SD_Li256ELb1ELb0ELi4EEENS1_19SingleTileSchedulerILb1ELb0ELb0ELi64EEEEEEEEEvNT_6ParamsE,"",@"SHT_CUDA_INFO"
	.sectionflags	@""
	.align	4


	//----- nvinfo : EIATTR_CUDA_API_VERSION
	.align		4
        /*0000*/ 	.byte	0x04, 0x37
        /*0002*/ 	.short	(.L_534 - .L_533)
.L_533:
        /*0004*/ 	.word	0x00000082


	//----- nvinfo : EIATTR_SW2861232_WAR
	.align		4
.L_534:
        /*0008*/ 	.byte	0x01, 0x35
	.zero		2


	//----- nvinfo : EIATTR_PARAM_CBANK
	.align		4
        /*000c*/ 	.byte	0x04, 0x0a
        /*000e*/ 	.short	(.L_536 - .L_535)
	.align		4
.L_535:
        /*0010*/ 	.word	index@(.nv.constant0._ZN7cutlass13device_kernelIN5flash19enable_sm80_to_sm89INS1_16FlashAttnBwdSm80INS1_25CollectiveMainloopBwdSm80ILi1ELi1EN4cute5tupleIJNS5_1CILi64EEES8_NS7_ILi192EEEEEENS_10bfloat16_tEfNS_4arch4Sm80ELb0ELb1ELb0ELb1ELb1ELb0ELb0ELb0ELi2ELi2ELi2ELi2ELb1EEENS1_21CollectiveEpilogueBwdISA_SB_SD_Li256ELb1ELb0ELi4EEENS1_19SingleTileSchedulerILb1ELb0ELb0ELi64EEEEEEEEEvNT_6ParamsE)
        /*0014*/ 	.short	0x0160
        /*0016*/ 	.short	0x0270


	//----- nvinfo : EIATTR_CBANK_PARAM_SIZE
	.align		4
.L_536:
        /*0018*/ 	.byte	0x03, 0x19
        /*001a*/ 	.short	0x0270


	//----- nvinfo : EIATTR_KPARAM_INFO
	.align		4
        /*001c*/ 	.byte	0x04, 0x17
        /*001e*/ 	.short	(.L_538 - .L_537)
.L_537:
        /*0020*/ 	.word	0x00000000
        /*0024*/ 	.short	0x0000
        /*0026*/ 	.short	0x0000
        /*0028*/ 	.byte	0x00, 0xf0, 0xc1, 0x09


	//----- nvinfo : EIATTR_MAXREG_COUNT
	.align		4
.L_538:
        /*002c*/ 	.byte	0x03, 0x1b
        /*002e*/ 	.short	0x00ff


	//----- nvinfo : EIATTR_NUM_BARRIERS
	.align		4
        /*0030*/ 	.byte	0x02, 0x4c
        /*0032*/ 	.byte	0x02
	.zero		1


	//----- nvinfo : EIATTR_ANNOTATIONS
	.align		4
        /*0034*/ 	.byte	0x04, 0x55
        /*0036*/ 	.short	(.L_540 - .L_539)


	//   ....[0]....
.L_539:
        /*0038*/ 	.word	0x00000001
        /*003c*/ 	.byte	0xa0, 0x1f, 0x00, 0x00, 0x01, 0x00, 0x00, 0x00, 0xb0, 0x1f, 0x00, 0x00, 0x01, 0x00, 0x00, 0x00
        /*004c*/ 	.byte	0x60, 0x24, 0x00, 0x00, 0x01, 0x00, 0x00, 0x00, 0x20, 0x25, 0x00, 0x00, 0x01, 0x00, 0x00, 0x00
        /*005c*/ 	.byte	0xc0, 0x47, 0x00, 0x00, 0x01, 0x00, 0x00, 0x00, 0xf0, 0x47, 0x00, 0x00, 0x01, 0x00, 0x00, 0x00
        /*006c*/ 	.byte	0x40, 0x4f, 0x00, 0x00, 0x01, 0x00, 0x00, 0x00, 0xf0, 0x54, 0x00, 0x00


	//----- nvinfo : EIATTR_MERCURY_ISA_VERSION
	.align		4
.L_540:
        /*0078*/ 	.byte	0x03, 0x5f
        /*007a*/ 	.short	0x0000


	//----- nvinfo : EIATTR_COOP_GROUP_MASK_REGIDS
	.align		4
        /*007c*/ 	.byte	0x04, 0x29
        /*007e*/ 	.short	(.L_542 - .L_541)


	//   ....[0]....
.L_541:
        /*0080*/ 	.word	0xffffffff


	//----- nvinfo : EIATTR_COOP_GROUP_INSTR_OFFSETS
	.align		4
.L_542:
        /*0084*/ 	.byte	0x04, 0x28
        /*0086*/ 	.short	(.L_544 - .L_543)


	//   ....[0]....
.L_543:
        /*0088*/ 	.word	0x000000a0


	//----- nvinfo : EIATTR_EXIT_INSTR_OFFSETS
	.align		4
.L_544:
        /*008c*/ 	.byte	0x04, 0x1c
        /*008e*/ 	.short	(.L_546 - .L_545)


	//   ....[0]....
.L_545:
        /*0090*/ 	.word	0x00000310


	//   ....[1]....
        /*0094*/ 	.word	0x00006c80


	//   ....[2]....
        /*0098*/ 	.word	0x00006d90


	//   ....[3]....
        /*009c*/ 	.word	0x00006db0


	//   ....[4]....
        /*00a0*/ 	.word	0x00007480


	//   ....[5]....
        /*00a4*/ 	.word	0x00007570


	//   ....[6]....
        /*00a8*/ 	.word	0x00007590


	//----- nvinfo : EIATTR_CTAIDZ_USED
	.align		4
.L_546:
        /*00ac*/ 	.byte	0x01, 0x04
	.zero		2


	//----- nvinfo : EIATTR_MAX_THREADS
	.align		4
        /*00b0*/ 	.byte	0x04, 0x05
        /*00b2*/ 	.short	(.L_548 - .L_547)
.L_547:
        /*00b4*/ 	.word	0x00000100
        /*00b8*/ 	.word	0x00000001
        /*00bc*/ 	.word	0x00000001


	//----- nvinfo : EIATTR_CRS_STACK_SIZE
	.align		4
.L_548:
        /*00c0*/ 	.byte	0x04, 0x1e
        /*00c2*/ 	.short	(.L_550 - .L_549)
.L_549:
        /*00c4*/ 	.word	0x00000000
.L_550:


//--------------------- .nv.info._ZN7cutlass13device_kernelIN5flash19enable_sm80_to_sm89INS1_16FlashAttnBwdSm80INS1_25CollectiveMainloopBwdSm80ILi1ELi1EN4cute5tupleIJNS5_1CILi64EEES8_NS7_ILi192EEEEEENS_10bfloat16_tEfNS_4arch4Sm80ELb0ELb1ELb0ELb1ELb0ELb0ELb0ELb0ELi2ELi2ELi2ELi2ELb1EEENS1_24CollectiveEpilogueBwdGQAISA_fSD_Li256ELb1ELb0EEENS1_19SingleTileSchedulerILb1ELb0ELb0ELi64EEEEEEEEEvNT_6ParamsE --------------------------
	.section	.nv.info._ZN7cutlass13device_kernelIN5flash19enable_sm80_to_sm89INS1_16FlashAttnBwdSm80INS1_25CollectiveMainloopBwdSm80ILi1ELi1EN4cute5tupleIJNS5_1CILi64EEES8_NS7_ILi192EEEEEENS_10bfloat16_tEfNS_4arch4Sm80ELb0ELb1ELb0ELb1ELb0ELb0ELb0ELb0ELi2ELi2ELi2ELi2ELb1EEENS1_24CollectiveEpilogueBwdGQAISA_fSD_Li256ELb1ELb0EEENS1_19SingleTileSchedulerILb1ELb0ELb0ELi64EEEEEEEEEvNT_6ParamsE,"",@"SHT_CUDA_INFO"
	.sectionflags	@""
	.align	4


	//----- nvinfo : EIATTR_CUDA_API_VERSION
	.align		4
        /*0000*/ 	.byte	0x04, 0x37
        /*0002*/ 	.short	(.L_552 - .L_551)
.L_551:
        /*0004*/ 	.word	0x00000082


	//----- nvinfo : EIATTR_SW2861232_WAR
	.align		4
.L_552:
        /*0008*/ 	.byte	0x01, 0x35
	.zero		2


	//----- nvinfo : EIATTR_PARAM_CBANK
	.align		4
        /*000c*/ 	.byte	0x04, 0x0a
        /*000e*/ 	.short	(.L_554 - .L_553)
	.align		4
.L_553:
        /*0010*/ 	.word	index@(.nv.constant0._ZN7cutlass13device_kernelIN5flash19enable_sm80_to_sm89INS1_16FlashAttnBwdSm80INS1_25CollectiveMainloopBwdSm80ILi1ELi1EN4cute5tupleIJNS5_1CILi64EEES8_NS7_ILi192EEEEEENS_10bfloat16_tEfNS_4arch4Sm80ELb0ELb1ELb0ELb1ELb0ELb0ELb0ELb0ELi2ELi2ELi2ELi2ELb1EEENS1_24CollectiveEpilogueBwdGQAISA_fSD_Li256ELb1ELb0EEENS1_19SingleTileSchedulerILb1ELb0ELb0ELi64EEEEEEEEEvNT_6ParamsE)
        /*0014*/ 	.short	0x0160
        /*0016*/ 	.short	0x0278


	//----- nvinfo : EIATTR_CBANK_PARAM_SIZE
	.align		4
.L_554:
        /*0018*/ 	.byte	0x03, 0x19
        /*001a*/ 	.short	0x0278


	//----- nvinfo : EIATTR_KPARAM_INFO
	.align		4
        /*001c*/ 	.byte	0x04, 0x17
        /*001e*/ 	.short	(.L_556 - .L_555)
.L_555:
        /*0020*/ 	.word	0x00000000
        /*0024*/ 	.short	0x0000
        /*0026*/ 	.short	0x0000
        /*0028*/ 	.byte	0x00, 0xf0, 0xe1, 0x09


	//----- nvinfo : EIATTR_MAXREG_COUNT
	.align		4
.L_556:
        /*002c*/ 	.byte	0x03, 0x1b
        /*002e*/ 	.short	0x00ff


	//----- nvinfo : EIATTR_NUM_BARRIERS
	.align		4
        /*0030*/ 	.byte	0x02, 0x4c
        /*0032*/ 	.byte	0x02
	.zero		1


	//----- nvinfo : EIATTR_ANNOTATIONS
	.align		4
        /*0034*/ 	.byte	0x04, 0x55
        /*0036*/ 	.short	(.L_558 - .L_557)


	//   ....[0]....
.L_557:
        /*0038*/ 	.word	0x00000001
        /*003c*/ 	.byte	0x70, 0x1b, 0x00, 0x00, 0x01, 0x00, 0x00, 0x00, 0xb0, 0x20, 0x00, 0x00, 0x01, 0x00, 0x00, 0x00
        /*004c*/ 	.byte	0xa0, 0x25, 0x00, 0x00, 0x01, 0x00, 0x00, 0x00, 0xe0, 0x25, 0x00, 0x00, 0x01, 0x00, 0x00, 0x00
        /*005c*/ 	.byte	0x00, 0x48, 0x00, 0x00, 0x01, 0x00, 0x00, 0x00, 0x30, 0x48, 0x00, 0x00, 0x01, 0x00, 0x00, 0x00
        /*006c*/ 	.byte	0x80, 0x4f, 0x00, 0x00, 0x01, 0x00, 0x00, 0x00, 0x30, 0x55, 0x00, 0x00


	//----- nvinfo : EIATTR_MERCURY_ISA_VERSION
	.align		4
.L_558:
        /*0078*/ 	.byte	0x03, 0x5f
        /*007a*/ 	.short	0x0000


	//----- nvinfo : EIATTR_COOP_GROUP_MASK_REGIDS
	.align		4
        /*007c*/ 	.byte	0x04, 0x29
        /*007e*/ 	.short	(.L_560 - .L_559)


	//   ....[0]....
.L_559:
        /*0080*/ 	.word	0xffffffff


	//----- nvinfo : EIATTR_COOP_GROUP_INSTR_OFFSETS
	.align		4
.L_560:
        /*0084*/ 	.byte	0x04, 0x28
        /*0086*/ 	.short	(.L_562 - .L_561)


	//   ....[0]....
.L_561:
        /*0088*/ 	.word	0x000000a0


	//----- nvinfo : EIATTR_EXIT_INSTR_OFFSETS
	.align		4
.L_562:
        /*008c*/ 	.byte	0x04, 0x1c
        /*008e*/ 	.short	(.L_564 - .L_563)


	//   ....[0]....
.L_563:
        /*0090*/ 	.word	0x00000310


	//   ....[1]....
        /*0094*/ 	.word	0x00005cc0


	//   ....[2]....
        /*0098*/ 	.word	0x000065c0


	//----- nvinfo : EIATTR_CTAIDZ_USED
	.align		4
.L_564:
        /*009c*/ 	.byte	0x01, 0x04
	.zero		2


	//----- nvinfo : EIATTR_MAX_THREADS
	.align		4
        /*00a0*/ 	.byte	0x04, 0x05
        /*00a2*/ 	.short	(.L_566 - .L_565)
.L_565:
        /*00a4*/ 	.word	0x00000100
        /*00a8*/ 	.word	0x00000001
        /*00ac*/ 	.word	0x00000001


	//----- nvinfo : EIATTR_CRS_STACK_SIZE
	.align		4
.L_566:
        /*00b0*/ 	.byte	0x04, 0x1e
        /*00b2*/ 	.short	(.L_568 - .L_567)
.L_567:
        /*00b4*/ 	.word	0x00000000
.L_568:


//--------------------- .nv.info._ZN7cutlass13device_kernelIN5flash19enable_sm80_to_sm89INS1_16FlashAttnBwdSm80INS1_25CollectiveMainloopBwdSm80ILi1ELi1EN4cute5tupleIJNS5_1CILi64EEES8_NS7_ILi192EEEEEENS_10bfloat16_tEfNS_4arch4Sm80ELb0ELb1ELb0ELb1ELb1ELb0ELb0ELb0ELi2ELi2ELi2ELi2ELb1EEENS1_24CollectiveEpilogueBwdGQAISA_fSD_Li256ELb1ELb1EEENS1_19SingleTileSchedulerILb1ELb0ELb0ELi64EEEEEEEEEvNT_6ParamsE --------------------------
	.section	.nv.info._ZN7cutlass13device_kernelIN5flash19enable_sm80_to_sm89INS1_16FlashAttnBwdSm80INS1_25CollectiveMainloopBwdSm80ILi1ELi1EN4cute5tupleIJNS5_1CILi64EEES8_NS7_ILi192EEEEEENS_10bfloat16_tEfNS_4arch4Sm80ELb0ELb1ELb0ELb1ELb1ELb0ELb0ELb0ELi2ELi2ELi2ELi2ELb1EEENS1_24CollectiveEpilogueBwdGQAISA_fSD_Li256ELb1ELb1EEENS1_19SingleTileSchedulerILb1ELb0ELb0ELi64EEEEEEEEEvNT_6ParamsE,"",@"SHT_CUDA_INFO"
	.sectionflags	@""
	.align	4


	//----- nvinfo : EIATTR_CUDA_API_VERSION
	.align		4
        /*0000*/ 	.byte	0x04, 0x37
        /*0002*/ 	.short	(.L_570 - .L_569)
.L_569:
        /*0004*/ 	.word	0x00000082


	//----- nvinfo : EIATTR_SW2861232_WAR
	.align		4
.L_570:
        /*0008*/ 	.byte	0x01, 0x35
	.zero		2


	//----- nvinfo : EIATTR_PARAM_CBANK
	.align		4
        /*000c*/ 	.byte	0x04, 0x0a
        /*000e*/ 	.short	(.L_572 - .L_571)
	.align		4
.L_571:
        /*0010*/ 	.word	index@(.nv.constant0._ZN7cutlass13device_kernelIN5flash19enable_sm80_to_sm89INS1_16FlashAttnBwdSm80INS1_25CollectiveMainloopBwdSm80ILi1ELi1EN4cute5tupleIJNS5_1CILi64EEES8_NS7_ILi192EEEEEENS_10bfloat16_tEfNS_4arch4Sm80ELb0ELb1ELb0ELb1ELb1ELb0ELb0ELb0ELi2ELi2ELi2ELi2ELb1EEENS1_24CollectiveEpilogueBwdGQAISA_fSD_Li256ELb1ELb1EEENS1_19SingleTileSchedulerILb1ELb0ELb0ELi64EEEEEEEEEvNT_6ParamsE)
        /*0014*/ 	.short	0x0160
        /*0016*/ 	.short	0x0278


	//----- nvinfo : EIATTR_CBANK_PARAM_SIZE
	.align		4
.L_572:
        /*0018*/ 	.byte	0x03, 0x19
        /*001a*/ 	.short	0x0278


	//----- nvinfo : EIATTR_KPARAM_INFO
	.align		4
        /*001c*/ 	.byte	0x04, 0x17
        /*001e*/ 	.short	(.L_574 - .L_573)
.L_573:
        /*0020*/ 	.word	0x00000000
        /*0024*/ 	.short	0x0000
        /*0026*/ 	.short	0x0000
        /*0028*/ 	.byte	0x00, 0xf0, 0xe1, 0x09


	//----- nvinfo : EIATTR_MAXREG_COUNT
	.align		4
.L_574:
        /*002c*/ 	.byte	0x03, 0x1b
        /*002e*/ 	.short	0x00ff


	//----- nvinfo : EIATTR_NUM_BARRIERS
	.align		4
        /*0030*/ 	.byte	0x02, 0x4c
        /*0032*/ 	.byte	0x02
	.zero		1


	//----- nvinfo : EIATTR_ANNOTATIONS
	.align		4
        /*0034*/ 	.byte	0x04, 0x55
        /*0036*/ 	.short	(.L_576 - .L_575)


	//   ....[0]....
.L_575:
        /*0038*/ 	.word	0x00000001
        /*003c*/ 	.byte	0x70, 0x1b, 0x00, 0x00, 0x01, 0x00, 0x00, 0x00, 0xb0, 0x20, 0x00, 0x00, 0x01, 0x00, 0x00, 0x00
        /*004c*/ 	.byte	0xa0, 0x25, 0x00, 0x00, 0x01, 0x00, 0x00, 0x00, 0xe0, 0x25, 0x00, 0x00, 0x01, 0x00, 0x00, 0x00
        /*005c*/ 	.byte	0x00, 0x48, 0x00, 0x00, 0x01, 0x00, 0x00, 0x00, 0x30, 0x48, 0x00, 0x00, 0x01, 0x00, 0x00, 0x00
        /*006c*/ 	.byte	0x80, 0x4f, 0x00, 0x00, 0x01, 0x00, 0x00, 0x00, 0x30, 0x55, 0x00, 0x00


	//----- nvinfo : EIATTR_MERCURY_ISA_VERSION
	.align		4
.L_576:
        /*0078*/ 	.byte	0x03, 0x5f
        /*007a*/ 	.short	0x0000


	//----- nvinfo : EIATTR_COOP_GROUP_MASK_REGIDS
	.align		4
        /*007c*/ 	.byte	0x04, 0x29
        /*007e*/ 	.short	(.L_578 - .L_577)


	//   ....[0]....
.L_577:
        /*0080*/ 	.word	0xffffffff


	//   ....[1]....
        /*0084*/ 	.word	0xffffffff


	//   ....[2]....
        /*0088*/ 	.word	0xffffffff


	//   ....[3]....
        /*008c*/ 	.word	0xffffffff


	//   ....[4]....
        /*0090*/ 	.word	0xffffffff


	//   ....[5]....
        /*0094*/ 	.word	0xffffffff


	//   ....[6]....
        /*0098*/ 	.word	0xffffffff


	//   ....[7]....
        /*009c*/ 	.word	0xffffffff


	//   ....[8]....
        /*00a0*/ 	.word	0xffffffff


	//----- nvinfo : EIATTR_COOP_GROUP_INSTR_OFFSETS
	.align		4
.L_578:
        /*00a4*/ 	.byte	0x04, 0x28
        /*00a6*/ 	.short	(.L_580 - .L_579)


	//   ....[0]....
.L_579:
        /*00a8*/ 	.word	0x000000a0


	//   ....[1]....
        /*00ac*/ 	.word	0x00006000


	//   ....[2]....
        /*00b0*/ 	.word	0x00006040


	//   ....[3]....
        /*00b4*/ 	.word	0x00006430


	//   ....[4]....
        /*00b8*/ 	.word	0x00006440


	//   ....[5]....
        /*00bc*/ 	.word	0x000065d0


	//   ....[6]....
        /*00c0*/ 	.word	0x00006620


	//   ....[7]....
        /*00c4*/ 	.word	0x000069d0


	//   ....[8]....
        /*00c8*/ 	.word	0x000069e0


	//----- nvinfo : EIATTR_EXIT_INSTR_OFFSETS
	.align		4
.L_580:
        /*00cc*/ 	.byte	0x04, 0x1c
        /*00ce*/ 	.short	(.L_582 - .L_581)


	//   ....[0]....
.L_581:
        /*00d0*/ 	.word	0x00000310


	//   ....[1]....
        /*00d4*/ 	.word	0x00005cc0


	//   ....[2]....
        /*00d8*/ 	.word	0x000069f0


	//   ....[3]....
        /*00dc*/ 	.word	0x00006a90


	//----- nvinfo : EIATTR_CTAIDZ_USED
	.align		4
.L_582:
        /*00e0*/ 	.byte	0x01, 0x04
	.zero		2


	//----- nvinfo : EIATTR_MAX_THREADS
	.align		4
        /*00e4*/ 	.byte	0x04, 0x05
        /*00e6*/ 	.short	(.L_584 - .L_583)
.L_583:
        /*00e8*/ 	.word	0x00000100
        /*00ec*/ 	.word	0x00000001
        /*00f0*/ 	.word	0x00000001


	//----- nvinfo : EIATTR_CRS_STACK_SIZE
	.align		4
.L_584:
        /*00f4*/ 	.byte	0x04, 0x1e
        /*00f6*/ 	.short	(.L_586 - .L_585)
.L_585:
        /*00f8*/ 	.word	0x00000000
.L_586:


//--------------------- .nv.info._ZN7cutlass13device_kernelIN5flash19enable_sm80_to_sm89INS1_16FlashAttnBwdSm80INS1_25CollectiveMainloopBwdSm80ILi1ELi1EN4cute5tupleIJNS5_1CILi64EEES8_NS7_ILi192EEEEEENS_10bfloat16_tEfNS_4arch4Sm80ELb1ELb0ELb0ELb0ELb0ELb0ELb0ELb0ELi2ELi2ELi2ELi2ELb1EEENS1_21CollectiveEpilogueBwdISA_SB_SD_Li256ELb0ELb0ELi4EEENS1_25SingleTileBwdLPTSchedulerILb0ELi64ELb0EEEEEEEEEvNT_6ParamsE --------------------------
	.section	.nv.info._ZN7cutlass13device_kernelIN5flash19enable_sm80_to_sm89INS1_16FlashAttnBwdSm80INS1_25CollectiveMainloopBwdSm80ILi1ELi1EN4cute5tupleIJNS5_1CILi64EEES8_NS7_ILi192EEEEEENS_10bfloat16_tEfNS_4arch4Sm80ELb1ELb0ELb0ELb0ELb0ELb0ELb0ELb0ELi2ELi2ELi2ELi2ELb1EEENS1_21CollectiveEpilogueBwdISA_SB_SD_Li256ELb0ELb0ELi4EEENS1_25SingleTileBwdLPTSchedulerILb0ELi64ELb0EEEEEEEEEvNT_6ParamsE,"",@"SHT_CUDA_INFO"
	.sectionflags	@""
	.align	4


	//----- nvinfo : EIATTR_CUDA_API_VERSION
	.align		4
        /*0000*/ 	.byte	0x04, 0x37
        /*0002*/ 	.short	(.L_588 - .L_587)
.L_587:
        /*0004*/ 	.word	0x00000082


	//----- nvinfo : EIATTR_SW2861232_WAR
	.align		4
.L_588:
        /*0008*/ 	.byte	0x01, 0x35
	.zero		2


	//----- nvinfo : EIATTR_PARAM_CBANK
	.align		4
        /*000c*/ 	.byte	0x04, 0x0a
        /*000e*/ 	.short	(.L_590 - .L_589)
	.align		4
.L_589:
        /*0010*/ 	.word	index@(.nv.constant0._ZN7cutlass13device_kernelIN5flash19enable_sm80_to_sm89INS1_16FlashAttnBwdSm80INS1_25CollectiveMainloopBwdSm80ILi1ELi1EN4cute5tupleIJNS5_1CILi64EEES8_NS7_ILi192EEEEEENS_10bfloat16_tEfNS_4arch4Sm80ELb1ELb0ELb0ELb0ELb0ELb0ELb0ELb0ELi2ELi2ELi2ELi2ELb1EEENS1_21CollectiveEpilogueBwdISA_SB_SD_Li256ELb0ELb0ELi4EEENS1_25SingleTileBwdLPTSchedulerILb0ELi64ELb0EEEEEEEEEvNT_6ParamsE)
        /*0014*/ 	.short	0x0160
        /*0016*/ 	.short	0x0288


	//----- nvinfo : EIATTR_CBANK_PARAM_SIZE
	.align		4
.L_590:
        /*0018*/ 	.byte	0x03, 0x19
        /*001a*/ 	.short	0x0288


	//----- nvinfo : EIATTR_KPARAM_INFO
	.align		4
        /*001c*/ 	.byte	0x04, 0x17
        /*001e*/ 	.short	(.L_592 - .L_591)
.L_591:
        /*0020*/ 	.word	0x00000000
        /*0024*/ 	.short	0x0000
        /*0026*/ 	.short	0x0000
        /*0028*/ 	.byte	0x00, 0xf0, 0x21, 0x0a


	//----- nvinfo : EIATTR_MAXREG_COUNT
	.align		4
.L_592:
        /*002c*/ 	.byte	0x03, 0x1b
        /*002e*/ 	.short	0x00ff


	//----- nvinfo : EIATTR_NUM_BARRIERS
	.align		4
        /*0030*/ 	.byte	0x02, 0x4c
        /*0032*/ 	.byte	0x02
	.zero		1


	//----- nvinfo : EIATTR_ANNOTATIONS
	.align		4
        /*0034*/ 	.byte	0x04, 0x55
        /*0036*/ 	.short	(.L_594 - .L_593)


	//   ....[0]....
.L_593:
        /*0038*/ 	.word	0x00000001
        /*003c*/ 	.byte	0xf0, 0x1d, 0x00, 0x00, 0x01, 0x00, 0x00, 0x00, 0x80, 0x4b, 0x00, 0x00


	//----- nvinfo : EIATTR_MERCURY_ISA_VERSION
	.align		4
.L_594:
        /*0048*/ 	.byte	0x03, 0x5f
        /*004a*/ 	.short	0x0000


	//----- nvinfo : EIATTR_COOP_GROUP_MASK_REGIDS
	.align		4
        /*004c*/ 	.byte	0x04, 0x29
        /*004e*/ 	.short	(.L_596 - .L_595)


	//   ....[0]....
.L_595:
        /*0050*/ 	.word	0xffffffff


	//----- nvinfo : EIATTR_COOP_GROUP_INSTR_OFFSETS
	.align		4
.L_596:
        /*0054*/ 	.byte	0x04, 0x28
        /*0056*/ 	.short	(.L_598 - .L_597)


	//   ....[0]....
.L_597:
        /*0058*/ 	.word	0x00000050


	//----- nvinfo : EIATTR_EXIT_INSTR_OFFSETS
	.align		4
.L_598:
        /*005c*/ 	.byte	0x04, 0x1c
        /*005e*/ 	.short	(.L_600 - .L_599)


	//   ....[0]....
.L_599:
        /*0060*/ 	.word	0x00000540


	//   ....[1]....
        /*0064*/ 	.word	0x00006360


	//   ....[2]....
        /*0068*/ 	.word	0x00006460


	//   ....[3]....
        /*006c*/ 	.word	0x00006480


	//   ....[4]....
        /*0070*/ 	.word	0x00006a60


	//   ....[5]....
        /*0074*/ 	.word	0x00006b50


	//   ....[6]....
        /*0078*/ 	.word	0x00006b70


	//----- nvinfo : EIATTR_MAX_THREADS
	.align		4
.L_600:
        /*007c*/ 	.byte	0x04, 0x05
        /*007e*/ 	.short	(.L_602 - .L_601)
.L_601:
        /*0080*/ 	.word	0x00000100
        /*0084*/ 	.word	0x00000001
        /*0088*/ 	.word	0x00000001


	//----- nvinfo : EIATTR_CRS_STACK_SIZE
	.align		4
.L_602:
        /*008c*/ 	.byte	0x04, 0x1e
        /*008e*/ 	.short	(.L_604 - .L_603)
.L_603:
        /*0090*/ 	.word	0x00000000
.L_604:


//--------------------- .nv.info._ZN7cutlass13device_kernelIN5flash19enable_sm80_to_sm89INS1_16FlashAttnBwdSm80INS1_25CollectiveMainloopBwdSm80ILi1ELi1EN4cute5tupleIJNS5_1CILi64EEES8_NS7_ILi192EEEEEENS_10bfloat16_tEfNS_4arch4Sm80ELb1ELb0ELb0ELb0ELb1ELb0ELb0ELb0ELi2ELi2ELi2ELi2ELb1EEENS1_21CollectiveEpilogueBwdISA_SB_SD_Li256ELb0ELb0ELi4EEENS1_25SingleTileBwdLPTSchedulerILb0ELi64ELb1EEEEEEEEEvNT_6ParamsE --------------------------
	.section	.nv.info._ZN7cutlass13device_kernelIN5flash19enable_sm80_to_sm89INS1_16FlashAttnBwdSm80INS1_25CollectiveMainloopBwdSm80ILi1ELi1EN4cute5tupleIJNS5_1CILi64EEES8_NS7_ILi192EEEEEENS_10bfloat16_tEfNS_4arch4Sm80ELb1ELb0ELb0ELb0ELb1ELb0ELb0ELb0ELi2ELi2ELi2ELi2ELb1EEENS1_21CollectiveEpilogueBwdISA_SB_SD_Li256ELb0ELb0ELi4EEENS1_25SingleTileBwdLPTSchedulerILb0ELi64ELb1EEEEEEEEEvNT_6ParamsE,"",@"SHT_CUDA_INFO"
	.sectionflags	@""
	.align	4


	//----- nvinfo : EIATTR_CUDA_API_VERSION
	.align		4
        /*0000*/ 	.byte	0x04, 0x37
        /*0002*/ 	.short	(.L_606 - .L_605)
.L_605:
        /*0004*/ 	.word	0x00000082


	//----- nvinfo : EIATTR_SW2861232_WAR
	.align		4
.L_606:
        /*0008*/ 	.byte	0x01, 0x35
	.zero		2


	//----- nvinfo : EIATTR_PARAM_CBANK
	.align		4
        /*000c*/ 	.byte	0x04, 0x0a
        /*000e*/ 	.short	(.L_608 - .L_607)
	.align		4
.L_607:
        /*0010*/ 	.word	index@(.nv.constant0._ZN7cutlass13device_kernelIN5flash19enable_sm80_to_sm89INS1_16FlashAttnBwdSm80INS1_25CollectiveMainloopBwdSm80ILi1ELi1EN4cute5tupleIJNS5_1CILi64EEES8_NS7_ILi192EEEEEENS_10bfloat16_tEfNS_4arch4Sm80ELb1ELb0ELb0ELb0ELb1ELb0ELb0ELb0ELi2ELi2ELi2ELi2ELb1EEENS1_21CollectiveEpilogueBwdISA_SB_SD_Li256ELb0ELb0ELi4EEENS1_25SingleTileBwdLPTSchedulerILb0ELi64ELb1EEEEEEEEEvNT_6ParamsE)
        /*0014*/ 	.short	0x0160
        /*0016*/ 	.short	0x0288


	//----- nvinfo : EIATTR_CBANK_PARAM_SIZE
	.align		4
.L_608:
        /*0018*/ 	.byte	0x03, 0x19
        /*001a*/ 	.short	0x0288


	//----- nvinfo : EIATTR_KPARAM_INFO
	.align		4
        /*001c*/ 	.byte	0x04, 0x17
        /*001e*/ 	.short	(.L_610 - .L_609)
.L_609:
        /*0020*/ 	.word	0x00000000
        /*0024*/ 	.short	0x0000
        /*0026*/ 	.short	0x0000
        /*0028*/ 	.byte	0x00, 0xf0, 0x21, 0x0a


	//----- nvinfo : EIATTR_MAXREG_COUNT
	.align		4
.L_610:
        /*002c*/ 	.byte	0x03, 0x1b
        /*002e*/ 	.short	0x00ff


	//----- nvinfo : EIATTR_NUM_BARRIERS
	.align		4
        /*0030*/ 	.byte	0x02, 0x4c
        /*0032*/ 	.byte	0x02
	.zero		1


	//----- nvinfo : EIATTR_ANNOTATIONS
	.align		4
        /*0034*/ 	.byte	0x04, 0x55
        /*0036*/ 	.short	(.L_612 - .L_611)


	//   ....[0]....
.L_611:
        /*0038*/ 	.word	0x00000001
        /*003c*/ 	.byte	0x50, 0x1e, 0x00, 0x00, 0x01, 0x00, 0x00, 0x00, 0xe0, 0x4b, 0x00, 0x00


	//----- nvinfo : EIATTR_MERCURY_ISA_VERSION
	.align		4
.L_612:
        /*0048*/ 	.byte	0x03, 0x5f
        /*004a*/ 	.short	0x0000


	//----- nvinfo : EIATTR_COOP_GROUP_MASK_REGIDS
	.align		4
        /*004c*/ 	.byte	0x04, 0x29
        /*004e*/ 	.short	(.L_614 - .L_613)


	//   ....[0]....
.L_613:
        /*0050*/ 	.word	0xffffffff


	//----- nvinfo : EIATTR_COOP_GROUP_INSTR_OFFSETS
	.align		4
.L_614:
        /*0054*/ 	.byte	0x04, 0x28
        /*0056*/ 	.short	(.L_616 - .L_615)


	//   ....[0]....
.L_615:
        /*0058*/ 	.word	0x00000050


	//----- nvinfo : EIATTR_EXIT_INSTR_OFFSETS
	.align		4
.L_616:
        /*005c*/ 	.byte	0x04, 0x1c
        /*005e*/ 	.short	(.L_618 - .L_617)


	//   ....[0]....
.L_617:
        /*0060*/ 	.word	0x000005a0


	//   ....[1]....
        /*0064*/ 	.word	0x000063c0


	//   ....[2]....
        /*0068*/ 	.word	0x000064c0


	//   ....[3]....
        /*006c*/ 	.word	0x000064e0


	//   ....[4]....
        /*0070*/ 	.word	0x00006ac0


	//   ....[5]....
        /*0074*/ 	.word	0x00006bb0


	//   ....[6]....
        /*0078*/ 	.word	0x00006bd0


	//----- nvinfo : EIATTR_MAX_THREADS
	.align		4
.L_618:
        /*007c*/ 	.byte	0x04, 0x05
        /*007e*/ 	.short	(.L_620 - .L_619)
.L_619:
        /*0080*/ 	.word	0x00000100
        /*0084*/ 	.word	0x00000001
        /*0088*/ 	.word	0x00000001


	//----- nvinfo : EIATTR_CRS_STACK_SIZE
	.align		4
.L_620:
        /*008c*/ 	.byte	0x04, 0x1e
        /*008e*/ 	.short	(.L_622 - .L_621)
.L_621:
        /*0090*/ 	.word	0x00000000
.L_622:


//--------------------- .nv.info._ZN7cutlass13device_kernelIN5flash19enable_sm80_to_sm89INS1_16FlashAttnBwdSm80INS1_25CollectiveMainloopBwdSm80ILi1ELi1EN4cute5tupleIJNS5_1CILi64EEES8_NS7_ILi192EEEEEENS_10bfloat16_tEfNS_4arch4Sm80ELb1ELb0ELb0ELb0ELb0ELb0ELb0ELb0ELi2ELi2ELi2ELi2ELb1EEENS1_24CollectiveEpilogueBwdGQAISA_fSD_Li256ELb0ELb0EEENS1_25SingleTileBwdLPTSchedulerILb0ELi64ELb0EEEEEEEEEvNT_6ParamsE --------------------------
	.section	.nv.info._ZN7cutlass13device_kernelIN5flash19enable_sm80_to_sm89INS1_16FlashAttnBwdSm80INS1_25CollectiveMainloopBwdSm80ILi1ELi1EN4cute5tupleIJNS5_1CILi64EEES8_NS7_ILi192EEEEEENS_10bfloat16_tEfNS_4arch4Sm80ELb1ELb0ELb0ELb0ELb0ELb0ELb0ELb0ELi2ELi2ELi2ELi2ELb1EEENS1_24CollectiveEpilogueBwdGQAISA_fSD_Li256ELb0ELb0EEENS1_25SingleTileBwdLPTSchedulerILb0ELi64ELb0EEEEEEEEEvNT_6ParamsE,"",@"SHT_CUDA_INFO"
	.sectionflags	@""
	.align	4


	//----- nvinfo : EIATTR_CUDA_API_VERSION
	.align		4
        /*0000*/ 	.byte	0x04, 0x37
        /*0002*/ 	.short	(.L_624 - .L_623)
.L_623:
        /*0004*/ 	.word	0x00000082


	//----- nvinfo : EIATTR_SW2861232_WAR
	.align		4
.L_624:
        /*0008*/ 	.byte	0x01, 0x35
	.zero		2


	//----- nvinfo : EIATTR_PARAM_CBANK
	.align		4
        /*000c*/ 	.byte	0x04, 0x0a
        /*000e*/ 	.short	(.L_626 - .L_625)
	.align		4
.L_625:
        /*0010*/ 	.word	index@(.nv.constant0._ZN7cutlass13device_kernelIN5flash19enable_sm80_to_sm89INS1_16FlashAttnBwdSm80INS1_25CollectiveMainloopBwdSm80ILi1ELi1EN4cute5tupleIJNS5_1CILi64EEES8_NS7_ILi192EEEEEENS_10bfloat16_tEfNS_4arch4Sm80ELb1ELb0ELb0ELb0ELb0ELb0ELb0ELb0ELi2ELi2ELi2ELi2ELb1EEENS1_24CollectiveEpilogueBwdGQAISA_fSD_Li256ELb0ELb0EEENS1_25SingleTileBwdLPTSchedulerILb0ELi64ELb0EEEEEEEEEvNT_6ParamsE)
        /*0014*/ 	.short	0x0160
        /*0016*/ 	.short	0x0290


	//----- nvinfo : EIATTR_CBANK_PARAM_SIZE
	.align		4
.L_626:
        /*0018*/ 	.byte	0x03, 0x19
        /*001a*/ 	.short	0x0290


	//----- nvinfo : EIATTR_KPARAM_INFO
	.align		4
        /*001c*/ 	.byte	0x04, 0x17
        /*001e*/ 	.short	(.L_628 - .L_627)
.L_627:
        /*0020*/ 	.word	0x00000000
        /*0024*/ 	.short	0x0000
        /*0026*/ 	.short	0x0000
        /*0028*/ 	.byte	0x00, 0xf0, 0x41, 0x0a


	//----- nvinfo : EIATTR_MAXREG_COUNT
	.align		4
.L_628:
        /*002c*/ 	.byte	0x03, 0x1b
        /*002e*/ 	.short	0x00ff


	//----- nvinfo : EIATTR_NUM_BARRIERS
	.align		4
        /*0030*/ 	.byte	0x02, 0x4c
        /*0032*/ 	.byte	0x02
	.zero		1


	//----- nvinfo : EIATTR_ANNOTATIONS
	.align		4
        /*0034*/ 	.byte	0x04, 0x55
        /*0036*/ 	.short	(.L_630 - .L_629)


	//   ....[0]....
.L_629:
        /*0038*/ 	.word	0x00000001
        /*003c*/ 	.byte	0x40, 0x1d, 0x00, 0x00, 0x01, 0x00, 0x00, 0x00, 0xd0, 0x4a, 0x00, 0x00


	//----- nvinfo : EIATTR_MERCURY_ISA_VERSION
	.align		4
.L_630:
        /*0048*/ 	.byte	0x03, 0x5f
        /*004a*/ 	.short	0x0000


	//----- nvinfo : EIATTR_COOP_GROUP_MASK_REGIDS
	.align		4
        /*004c*/ 	.byte	0x04, 0x29
        /*004e*/ 	.short	(.L_632 - .L_631)


	//   ....[0]....
.L_631:
        /*0050*/ 	.word	0xffffffff


	//----- nvinfo : EIATTR_COOP_GROUP_INSTR_OFFSETS
	.align		4
.L_632:
        /*0054*/ 	.byte	0x04, 0x28
        /*0056*/ 	.short	(.L_634 - .L_633)


	//   ....[0]....
.L_633:
        /*0058*/ 	.word	0x00000050


	//----- nvinfo : EIATTR_EXIT_INSTR_OFFSETS
	.align		4
.L_634:
        /*005c*/ 	.byte	0x04, 0x1c
        /*005e*/ 	.short	(.L_636 - .L_635)


	//   ....[0]....
.L_635:
        /*0060*/ 	.word	0x00000540


	//   ....[1]....
        /*0064*/ 	.word	0x00005380


	//   ....[2]....
        /*0068*/ 	.word	0x00005c10


	//----- nvinfo : EIATTR_MAX_THREADS
	.align		4
.L_636:
        /*006c*/ 	.byte	0x04, 0x05
        /*006e*/ 	.short	(.L_638 - .L_637)
.L_637:
        /*0070*/ 	.word	0x00000100
        /*0074*/ 	.word	0x00000001
        /*0078*/ 	.word	0x00000001
.L_638:


//--------------------- .nv.info._ZN7cutlass13device_kernelIN5flash19enable_sm80_to_sm89INS1_16FlashAttnBwdSm80INS1_25CollectiveMainloopBwdSm80ILi1ELi1EN4cute5tupleIJNS5_1CILi64EEES8_NS7_ILi192EEEEEENS_10bfloat16_tEfNS_4arch4Sm80ELb1ELb0ELb0ELb0ELb1ELb0ELb0ELb0ELi2ELi2ELi2ELi2ELb1EEENS1_24CollectiveEpilogueBwdGQAISA_fSD_Li256ELb0ELb1EEENS1_25SingleTileBwdLPTSchedulerILb0ELi64ELb1EEEEEEEEEvNT_6ParamsE --------------------------
	.section	.nv.info._ZN7cutlass13device_kernelIN5flash19enable_sm80_to_sm89INS1_16FlashAttnBwdSm80INS1_25CollectiveMainloopBwdSm80ILi1ELi1EN4cute5tupleIJNS5_1CILi64EEES8_NS7_ILi192EEEEEENS_10bfloat16_tEfNS_4arch4Sm80ELb1ELb0ELb0ELb0ELb1ELb0ELb0ELb0ELi2ELi2ELi2ELi2ELb1EEENS1_24CollectiveEpilogueBwdGQAISA_fSD_Li256ELb0ELb1EEENS1_25SingleTileBwdLPTSchedulerILb0ELi64ELb1EEEEEEEEEvNT_6ParamsE,"",@"SHT_CUDA_INFO"
	.sectionflags	@""
	.align	4


	//----- nvinfo : EIATTR_CUDA_API_VERSION
	.align		4
        /*0000*/ 	.byte	0x04, 0x37
        /*0002*/ 	.short	(.L_640 - .L_639)
.L_639:
        /*0004*/ 	.word	0x00000082


	//----- nvinfo : EIATTR_SW2861232_WAR
	.align		4
.L_640:
        /*0008*/ 	.byte	0x01, 0x35
	.zero		2


	//----- nvinfo : EIATTR_PARAM_CBANK
	.align		4
        /*000c*/ 	.byte	0x04, 0x0a
        /*000e*/ 	.short	(.L_642 - .L_641)
	.align		4
.L_641:
        /*0010*/ 	.word	index@(.nv.constant0._ZN7cutlass13device_kernelIN5flash19enable_sm80_to_sm89INS1_16FlashAttnBwdSm80INS1_25CollectiveMainloopBwdSm80ILi1ELi1EN4cute5tupleIJNS5_1CILi64EEES8_NS7_ILi192EEEEEENS_10bfloat16_tEfNS_4arch4Sm80ELb1ELb0ELb0ELb0ELb1ELb0ELb0ELb0ELi2ELi2ELi2ELi2ELb1EEENS1_24CollectiveEpilogueBwdGQAISA_fSD_Li256ELb0ELb1EEENS1_25SingleTileBwdLPTSchedulerILb0ELi64ELb1EEEEEEEEEvNT_6ParamsE)
        /*0014*/ 	.short	0x0160
        /*0016*/ 	.short	0x0290


	//----- nvinfo : EIATTR_CBANK_PARAM_SIZE
	.align		4
.L_642:
        /*0018*/ 	.byte	0x03, 0x19
        /*001a*/ 	.short	0x0290


	//----- nvinfo : EIATTR_KPARAM_INFO
	.align		4
        /*001c*/ 	.byte	0x04, 0x17
        /*001e*/ 	.short	(.L_644 - .L_643)
.L_643:
        /*0020*/ 	.word	0x00000000
        /*0024*/ 	.short	0x0000
        /*0026*/ 	.short	0x0000
        /*0028*/ 	.byte	0x00, 0xf0, 0x41, 0x0a


	//----- nvinfo : EIATTR_MAXREG_COUNT
	.align		4
.L_644:
        /*002c*/ 	.byte	0x03, 0x1b
        /*002e*/ 	.short	0x00ff


	//----- nvinfo : EIATTR_NUM_BARRIERS
	.align		4
        /*0030*/ 	.byte	0x02, 0x4c
        /*0032*/ 	.byte	0x02
	.zero		1


	//----- nvinfo : EIATTR_ANNOTATIONS
	.align		4
        /*0034*/ 	.byte	0x04, 0x55
        /*0036*/ 	.short	(.L_646 - .L_645)


	//   ....[0]....
.L_645:
        /*0038*/ 	.word	0x00000001
        /*003c*/ 	.byte	0xa0, 0x1d, 0x00, 0x00, 0x01, 0x00, 0x00, 0x00, 0x30, 0x4b, 0x00, 0x00


	//----- nvinfo : EIATTR_MERCURY_ISA_VERSION
	.align		4
.L_646:
        /*0048*/ 	.byte	0x03, 0x5f
        /*004a*/ 	.short	0x0000


	//----- nvinfo : EIATTR_COOP_GROUP_MASK_REGIDS
	.align		4
        /*004c*/ 	.byte	0x04, 0x29
        /*004e*/ 	.short	(.L_648 - .L_647)


	//   ....[0]....
.L_647:
        /*0050*/ 	.word	0xffffffff


	//   ....[1]....
        /*0054*/ 	.word	0xffffffff


	//   ....[2]....
        /*0058*/ 	.word	0xffffffff


	//   ....[3]....
        /*005c*/ 	.word	0xffffffff


	//   ....[4]....
        /*0060*/ 	.word	0xffffffff


	//   ....[5]....
        /*0064*/ 	.word	0xffffffff


	//   ....[6]....
        /*0068*/ 	.word	0xffffffff


	//   ....[7]....
        /*006c*/ 	.word	0xffffffff


	//   ....[8]....
        /*0070*/ 	.word	0xffffffff


	//----- nvinfo : EIATTR_COOP_GROUP_INSTR_OFFSETS
	.align		4
.L_648:
        /*0074*/ 	.byte	0x04, 0x28
        /*0076*/ 	.short	(.L_650 - .L_649)


	//   ....[0]....
.L_649:
        /*0078*/ 	.word	0x00000050


	//   ....[1]....
        /*007c*/ 	.word	0x00005660


	//   ....[2]....
        /*0080*/ 	.word	0x00005690


	//   ....[3]....
        /*0084*/ 	.word	0x00005ac0


	//   ....[4]....
        /*0088*/ 	.word	0x00005ad0


	//   ....[5]....
        /*008c*/ 	.word	0x00005c90


	//   ....[6]....
        /*0090*/ 	.word	0x00005da0


	//   ....[7]....
        /*0094*/ 	.word	0x000060d0


	//   ....[8]....
        /*0098*/ 	.word	0x000060e0


	//----- nvinfo : EIATTR_EXIT_INSTR_OFFSETS
	.align		4
.L_650:
        /*009c*/ 	.byte	0x04, 0x1c
        /*009e*/ 	.short	(.L_652 - .L_651)


	//   ....[0]....
.L_651:
        /*00a0*/ 	.word	0x000005a0


	//   ....[1]....
        /*00a4*/ 	.word	0x000053e0


	//   ....[2]....
        /*00a8*/ 	.word	0x000060f0


	//   ....[3]....
        /*00ac*/ 	.word	0x00006190


	//----- nvinfo : EIATTR_MAX_THREADS
	.align		4
.L_652:
        /*00b0*/ 	.byte	0x04, 0x05
        /*00b2*/ 	.short	(.L_654 - .L_653)
.L_653:
        /*00b4*/ 	.word	0x00000100
        /*00b8*/ 	.word	0x00000001
        /*00bc*/ 	.word	0x00000001


	//----- nvinfo : EIATTR_CRS_STACK_SIZE
	.align		4
.L_654:
        /*00c0*/ 	.byte	0x04, 0x1e
        /*00c2*/ 	.short	(.L_656 - .L_655)
.L_655:
        /*00c4*/ 	.word	0x00000000
.L_656:


//--------------------- .nv.info._ZN7cutlass13device_kernelIN5flash19enable_sm80_to_sm89INS1_16FlashAttnBwdSm80INS1_25CollectiveMainloopBwdSm80ILi1ELi1EN4cute5tupleIJNS5_1CILi64EEES8_NS7_ILi192EEEEEENS_10bfloat16_tEfNS_4arch4Sm80ELb1ELb0ELb0ELb1ELb0ELb0ELb0ELb0ELi2ELi2ELi2ELi2ELb1EEENS1_21CollectiveEpilogueBwdISA_SB_SD_Li256ELb1ELb0ELi4EEENS1_25SingleTileBwdLPTSchedulerILb1ELi64ELb0EEEEEEEEEvNT_6ParamsE --------------------------
	.section	.nv.info._ZN7cutlass13device_kernelIN5flash19enable_sm80_to_sm89INS1_16FlashAttnBwdSm80INS1_25CollectiveMainloopBwdSm80ILi1ELi1EN4cute5tupleIJNS5_1CILi64EEES8_NS7_ILi192EEEEEENS_10bfloat16_tEfNS_4arch4Sm80ELb1ELb0ELb0ELb1ELb0ELb0ELb0ELb0ELi2ELi2ELi2ELi2ELb1EEENS1_21CollectiveEpilogueBwdISA_SB_SD_Li256ELb1ELb0ELi4EEENS1_25SingleTileBwdLPTSchedulerILb1ELi64ELb0EEEEEEEEEvNT_6ParamsE,"",@"SHT_CUDA_INFO"
	.sectionflags	@""
	.align	4


	//----- nvinfo : EIATTR_CUDA_API_VERSION
	.align		4
        /*0000*/ 	.byte	0x04, 0x37
        /*0002*/ 	.short	(.L_658 - .L_657)
.L_657:
        /*0004*/ 	.word	0x00000082


	//----- nvinfo : EIATTR_SW2861232_WAR
	.align		4
.L_658:
        /*0008*/ 	.byte	0x01, 0x35
	.zero		2


	//----- nvinfo : EIATTR_PARAM_CBANK
	.align		4
        /*000c*/ 	.byte	0x04, 0x0a
        /*000e*/ 	.short	(.L_660 - .L_659)
	.align		4
.L_659:
        /*0010*/ 	.word	index@(.nv.constant0._ZN7cutlass13device_kernelIN5flash19enable_sm80_to_sm89INS1_16FlashAttnBwdSm80INS1_25CollectiveMainloopBwdSm80ILi1ELi1EN4cute5tupleIJNS5_1CILi64EEES8_NS7_ILi192EEEEEENS_10bfloat16_tEfNS_4arch4Sm80ELb1ELb0ELb0ELb1ELb0ELb0ELb0ELb0ELi2ELi2ELi2ELi2ELb1EEENS1_21CollectiveEpilogueBwdISA_SB_SD_Li256ELb1ELb0ELi4EEENS1_25SingleTileBwdLPTSchedulerILb1ELi64ELb0EEEEEEEEEvNT_6ParamsE)
        /*0014*/ 	.short	0x0160
        /*0016*/ 	.short	0x0288


	//----- nvinfo : EIATTR_CBANK_PARAM_SIZE
	.align		4
.L_660:
        /*0018*/ 	.byte	0x03, 0x19
        /*001a*/ 	.short	0x0288


	//----- nvinfo : EIATTR_KPARAM_INFO
	.align		4
        /*001c*/ 	.byte	0x04, 0x17
        /*001e*/ 	.short	(.L_662 - .L_661)
.L_661:
        /*0020*/ 	.word	0x00000000
        /*0024*/ 	.short	0x0000
        /*0026*/ 	.short	0x0000
        /*0028*/ 	.byte	0x00, 0xf0, 0x21, 0x0a


	//----- nvinfo : EIATTR_MAXREG_COUNT
	.align		4
.L_662:
        /*002c*/ 	.byte	0x03, 0x1b
        /*002e*/ 	.short	0x00ff


	//----- nvinfo : EIATTR_NUM_BARRIERS
	.align		4
        /*0030*/ 	.byte	0x02, 0x4c
        /*0032*/ 	.byte	0x02
	.zero		1


	//----- nvinfo : EIATTR_MERCURY_ISA_VERSION
	.align		4
        /*0034*/ 	.byte	0x03, 0x5f
        /*0036*/ 	.short	0x0000


	//----- nvinfo : EIATTR_COOP_GROUP_MASK_REGIDS
	.align		4
        /*0038*/ 	.byte	0x04, 0x29
        /*003a*/ 	.short	(.L_664 - .L_663)


	//   ....[0]....
.L_663:
        /*003c*/ 	.word	0xffffffff


	//----- nvinfo : EIATTR_COOP_GROUP_INSTR_OFFSETS
	.align		4
.L_664:
        /*0040*/ 	.byte	0x04, 0x28
        /*0042*/ 	.short	(.L_666 - .L_665)


	//   ....[0]....
.L_665:
        /*0044*/ 	.word	0x00000050


	//----- nvinfo : EIATTR_EXIT_INSTR_OFFSETS
	.align		4
.L_666:
        /*0048*/ 	.byte	0x04, 0x1c
        /*004a*/ 	.short	(.L_668 - .L_667)


	//   ....[0]....
.L_667:
        /*004c*/ 	.word	0x000009c0


	//   ....[1]....
        /*0050*/ 	.word	0x00006e50


	//   ....[2]....
        /*0054*/ 	.word	0x00006f50


	//   ....[3]....
        /*0058*/ 	.word	0x00006f70


	//   ....[4]....
        /*005c*/ 	.word	0x00007760


	//   ....[5]....
        /*0060*/ 	.word	0x00007850


	//   ....[6]....
        /*0064*/ 	.word	0x00007870


	//----- nvinfo : EIATTR_MAX_THREADS
	.align		4
.L_668:
        /*0068*/ 	.byte	0x04, 0x05
        /*006a*/ 	.short	(.L_670 - .L_669)
.L_669:
        /*006c*/ 	.word	0x00000100
        /*0070*/ 	.word	0x00000001
        /*0074*/ 	.word	0x00000001


	//----- nvinfo : EIATTR_CRS_STACK_SIZE
	.align		4
.L_670:
        /*0078*/ 	.byte	0x04, 0x1e
        /*007a*/ 	.short	(.L_672 - .L_671)
.L_671:
        /*007c*/ 	.word	0x00000000
.L_672:


//--------------------- .nv.info._ZN7cutlass13device_kernelIN5flash19enable_sm80_to_sm89INS1_16FlashAttnBwdSm80INS1_25CollectiveMainloopBwdSm80ILi1ELi1EN4cute5tupleIJNS5_1CILi64EEES8_NS7_ILi192EEEEEENS_10bfloat16_tEfNS_4arch4Sm80ELb1ELb0ELb0ELb1ELb1ELb0ELb0ELb0ELi2ELi2ELi2ELi2ELb1EEENS1_21CollectiveEpilogueBwdISA_SB_SD_Li256ELb1ELb0ELi4EEENS1_25SingleTileBwdLPTSchedulerILb1ELi64ELb1EEEEEEEEEvNT_6ParamsE --------------------------
	.section	.nv.info._ZN7cutlass13device_kernelIN5flash19enable_sm80_to_sm89INS1_16FlashAttnBwdSm80INS1_25CollectiveMainloopBwdSm80ILi1ELi1EN4cute5tupleIJNS5_1CILi64EEES8_NS7_ILi192EEEEEENS_10bfloat16_tEfNS_4arch4Sm80ELb1ELb0ELb0ELb1ELb1ELb0ELb0ELb0ELi2ELi2ELi2ELi2ELb1EEENS1_21CollectiveEpilogueBwdISA_SB_SD_Li256ELb1ELb0ELi4EEENS1_25SingleTileBwdLPTSchedulerILb1ELi64ELb1EEEEEEEEEvNT_6ParamsE,"",@"SHT_CUDA_INFO"
	.sectionflags	@""
	.align	4


	//----- nvinfo : EIATTR_CUDA_API_VERSION
	.align		4
        /*0000*/ 	.byte	0x04, 0x37
        /*0002*/ 	.short	(.L_674 - .L_673)
.L_673:
        /*0004*/ 	.word	0x00000082


	//----- nvinfo : EIATTR_SW2861232_WAR
	.align		4
.L_674:
        /*0008*/ 	.byte	0x01, 0x35
	.zero		2


	//----- nvinfo : EIATTR_PARAM_CBANK
	.align		4
        /*000c*/ 	.byte	0x04, 0x0a
        /*000e*/ 	.short	(.L_676 - .L_675)
	.align		4
.L_675:
        /*0010*/ 	.word	index@(.nv.constant0._ZN7cutlass13device_kernelIN5flash19enable_sm80_to_sm89INS1_16FlashAttnBwdSm80INS1_25CollectiveMainloopBwdSm80ILi1ELi1EN4cute5tupleIJNS5_1CILi64EEES8_NS7_ILi192EEEEEENS_10bfloat16_tEfNS_4arch4Sm80ELb1ELb0ELb0ELb1ELb1ELb0ELb0ELb0ELi2ELi2ELi2ELi2ELb1EEENS1_21CollectiveEpilogueBwdISA_SB_SD_Li256ELb1ELb0ELi4EEENS1_25SingleTileBwdLPTSchedulerILb1ELi64ELb1EEEEEEEEEvNT_6ParamsE)
        /*0014*/ 	.short	0x0160
        /*0016*/ 	.short	0x0288


	//----- nvinfo : EIATTR_CBANK_PARAM_SIZE
	.align		4
.L_676:
        /*0018*/ 	.byte	0x03, 0x19
        /*001a*/ 	.short	0x0288


	//----- nvinfo : EIATTR_KPARAM_INFO
	.align		4
        /*001c*/ 	.byte	0x04, 0x17
        /*001e*/ 	.short	(.L_678 - .L_677)
.L_677:
        /*0020*/ 	.word	0x00000000
        /*0024*/ 	.short	0x0000
        /*0026*/ 	.short	0x0000
        /*0028*/ 	.byte	0x00, 0xf0, 0x21, 0x0a


	//----- nvinfo : EIATTR_MAXREG_COUNT
	.align		4
.L_678:
        /*002c*/ 	.byte	0x03, 0x1b
        /*002e*/ 	.short	0x00ff


	//----- nvinfo : EIATTR_NUM_BARRIERS
	.align		4
        /*0030*/ 	.byte	0x02, 0x4c
        /*0032*/ 	.byte	0x02
	.zero		1


	//----- nvinfo : EIATTR_ANNOTATIONS
	.align		4
        /*0034*/ 	.byte	0x04, 0x55
        /*0036*/ 	.short	(.L_680 - .L_679)


	//   ....[0]....
.L_679:
        /*0038*/ 	.word	0x00000001
        /*003c*/ 	.byte	0xb0, 0x2e, 0x00, 0x00, 0x01, 0x00, 0x00, 0x00, 0x90, 0x53, 0x00, 0x00


	//----- nvinfo : EIATTR_MERCURY_ISA_VERSION
	.align		4
.L_680:
        /*0048*/ 	.byte	0x03, 0x5f
        /*004a*/ 	.short	0x0000


	//----- nvinfo : EIATTR_COOP_GROUP_MASK_REGIDS
	.align		4
        /*004c*/ 	.byte	0x04, 0x29
        /*004e*/ 	.short	(.L_682 - .L_681)


	//   ....[0]....
.L_681:
        /*0050*/ 	.word	0xffffffff


	//----- nvinfo : EIATTR_COOP_GROUP_INSTR_OFFSETS
	.align		4
.L_682:
        /*0054*/ 	.byte	0x04, 0x28
        /*0056*/ 	.short	(.L_684 - .L_683)


	//   ....[0]....
.L_683:
        /*0058*/ 	.word	0x00000060


	//----- nvinfo : EIATTR_EXIT_INSTR_OFFSETS
	.align		4
.L_684:
        /*005c*/ 	.byte	0x04, 0x1c
        /*005e*/ 	.short	(.L_686 - .L_685)


	//   ....[0]....
.L_685:
        /*0060*/ 	.word	0x000009f0


	//   ....[1]....
        /*0064*/ 	.word	0x00006d30


	//   ....[2]....
        /*0068*/ 	.word	0x00006e30


	//   ....[3]....
        /*006c*/ 	.word	0x00006e50


	//   ....[4]....
        /*0070*/ 	.word	0x00007600


	//   ....[5]....
        /*0074*/ 	.word	0x000076f0


	//   ....[6]....
        /*0078*/ 	.word	0x00007710


	//----- nvinfo : EIATTR_MAX_THREADS
	.align		4
.L_686:
        /*007c*/ 	.byte	0x04, 0x05
        /*007e*/ 	.short	(.L_688 - .L_687)
.L_687:
        /*0080*/ 	.word	0x00000100
        /*0084*/ 	.word	0x00000001
        /*0088*/ 	.word	0x00000001


	//----- nvinfo : EIATTR_CRS_STACK_SIZE
	.align		4
.L_688:
        /*008c*/ 	.byte	0x04, 0x1e
        /*008e*/ 	.short	(.L_690 - .L_689)
.L_689:
        /*0090*/ 	.word	0x00000000
.L_690:


//--------------------- .nv.info._ZN7cutlass13device_kernelIN5flash19enable_sm80_to_sm89INS1_16FlashAttnBwdSm80INS1_25CollectiveMainloopBwdSm80ILi1ELi1EN4cute5tupleIJNS5_1CILi64EEES8_NS7_ILi192EEEEEENS_10bfloat16_tEfNS_4arch4Sm80ELb1ELb0ELb0ELb1ELb0ELb0ELb0ELb0ELi2ELi2ELi2ELi2ELb1EEENS1_24CollectiveEpilogueBwdGQAISA_fSD_Li256ELb1ELb0EEENS1_25SingleTileBwdLPTSchedulerILb1ELi64ELb0EEEEEEEEEvNT_6ParamsE --------------------------
	.section	.nv.info._ZN7cutlass13device_kernelIN5flash19enable_sm80_to_sm89INS1_16FlashAttnBwdSm80INS1_25CollectiveMainloopBwdSm80ILi1ELi1EN4cute5tupleIJNS5_1CILi64EEES8_NS7_ILi192EEEEEENS_10bfloat16_tEfNS_4arch4Sm80ELb1ELb0ELb0ELb1ELb0ELb0ELb0ELb0ELi2ELi2ELi2ELi2ELb1EEENS1_24CollectiveEpilogueBwdGQAISA_fSD_Li256ELb1ELb0EEENS1_25SingleTileBwdLPTSchedulerILb1ELi64ELb0EEEEEEEEEvNT_6ParamsE,"",@"SHT_CUDA_INFO"
	.sectionflags	@""
	.align	4


	//----- nvinfo : EIATTR_CUDA_API_VERSION
	.align		4
        /*0000*/ 	.byte	0x04, 0x37
        /*0002*/ 	.short	(.L_692 - .L_691)
.L_691:
        /*0004*/ 	.word	0x00000082


	//----- nvinfo : EIATTR_SW2861232_WAR
	.align		4
.L_692:
        /*0008*/ 	.byte	0x01, 0x35
	.zero		2


	//----- nvinfo : EIATTR_PARAM_CBANK
	.align		4
        /*000c*/ 	.byte	0x04, 0x0a
        /*000e*/ 	.short	(.L_694 - .L_693)
	.align		4
.L_693:
        /*0010*/ 	.word	index@(.nv.constant0._ZN7cutlass13device_kernelIN5flash19enable_sm80_to_sm89INS1_16FlashAttnBwdSm80INS1_25CollectiveMainloopBwdSm80ILi1ELi1EN4cute5tupleIJNS5_1CILi64EEES8_NS7_ILi192EEEEEENS_10bfloat16_tEfNS_4arch4Sm80ELb1ELb0ELb0ELb1ELb0ELb0ELb0ELb0ELi2ELi2ELi2ELi2ELb1EEENS1_24CollectiveEpilogueBwdGQAISA_fSD_Li256ELb1ELb0EEENS1_25SingleTileBwdLPTSchedulerILb1ELi64ELb0EEEEEEEEEvNT_6ParamsE)
        /*0014*/ 	.short	0x0160
        /*0016*/ 	.short	0x0290


	//----- nvinfo : EIATTR_CBANK_PARAM_SIZE
	.align		4
.L_694:
        /*0018*/ 	.byte	0x03, 0x19
        /*001a*/ 	.short	0x0290


	//----- nvinfo : EIATTR_KPARAM_INFO
	.align		4
        /*001c*/ 	.byte	0x04, 0x17
        /*001e*/ 	.short	(.L_696 - .L_695)
.L_695:
        /*0020*/ 	.word	0x00000000
        /*0024*/ 	.short	0x0000
        /*0026*/ 	.short	0x0000
        /*0028*/ 	.byte	0x00, 0xf0, 0x41, 0x0a


	//----- nvinfo : EIATTR_MAXREG_COUNT
	.align		4
.L_696:
        /*002c*/ 	.byte	0x03, 0x1b
        /*002e*/ 	.short	0x00ff


	//----- nvinfo : EIATTR_NUM_BARRIERS
	.align		4
        /*0030*/ 	.byte	0x02, 0x4c
        /*0032*/ 	.byte	0x02
	.zero		1


	//----- nvinfo : EIATTR_ANNOTATIONS
	.align		4
        /*0034*/ 	.byte	0x04, 0x55
        /*0036*/ 	.short	(.L_698 - .L_697)


	//   ....[0]....
.L_697:
        /*0038*/ 	.word	0x00000001
        /*003c*/ 	.byte	0x20, 0x05, 0x00, 0x00, 0x01, 0x00, 0x00, 0x00, 0xd0, 0x09, 0x00, 0x00, 0x01, 0x00, 0x00, 0x00
        /*004c*/ 	.byte	0xe0, 0x09, 0x00, 0x00, 0x01, 0x00, 0x00, 0x00, 0x50, 0x5b, 0x00, 0x00


	//----- nvinfo : EIATTR_MERCURY_ISA_VERSION
	.align		4
.L_698:
        /*0058*/ 	.byte	0x03, 0x5f
        /*005a*/ 	.short	0x0000


	//----- nvinfo : EIATTR_COOP_GROUP_MASK_REGIDS
	.align		4
        /*005c*/ 	.byte	0x04, 0x29
        /*005e*/ 	.short	(.L_700 - .L_699)


	//   ....[0]....
.L_699:
        /*0060*/ 	.word	0xffffffff


	//----- nvinfo : EIATTR_COOP_GROUP_INSTR_OFFSETS
	.align		4
.L_700:
        /*0064*/ 	.byte	0x04, 0x28
        /*0066*/ 	.short	(.L_702 - .L_701)


	//   ....[0]....
.L_701:
        /*0068*/ 	.word	0x00000060


	//----- nvinfo : EIATTR_EXIT_INSTR_OFFSETS
	.align		4
.L_702:
        /*006c*/ 	.byte	0x04, 0x1c
        /*006e*/ 	.short	(.L_704 - .L_703)


	//   ....[0]....
.L_703:
        /*0070*/ 	.word	0x00000a00


	//   ....[1]....
        /*0074*/ 	.word	0x00005b40


	//   ....[2]....
        /*0078*/ 	.word	0x000064b0


	//----- nvinfo : EIATTR_MAX_THREADS
	.align		4
.L_704:
        /*007c*/ 	.byte	0x04, 0x05
        /*007e*/ 	.short	(.L_706 - .L_705)
.L_705:
        /*0080*/ 	.word	0x00000100
        /*0084*/ 	.word	0x00000001
        /*0088*/ 	.word	0x00000001
.L_706:


//--------------------- .nv.info._ZN7cutlass13device_kernelIN5flash19enable_sm80_to_sm89INS1_16FlashAttnBwdSm80INS1_25CollectiveMainloopBwdSm80ILi1ELi1EN4cute5tupleIJNS5_1CILi64EEES8_NS7_ILi192EEEEEENS_10bfloat16_tEfNS_4arch4Sm80ELb1ELb0ELb0ELb1ELb1ELb0ELb0ELb0ELi2ELi2ELi2ELi2ELb1EEENS1_24CollectiveEpilogueBwdGQAISA_fSD_Li256ELb1ELb1EEENS1_25SingleTileBwdLPTSchedulerILb1ELi64ELb1EEEEEEEEEvNT_6ParamsE --------------------------
	.section	.nv.info._ZN7cutlass13device_kernelIN5flash19enable_sm80_to_sm89INS1_16FlashAttnBwdSm80INS1_25CollectiveMainloopBwdSm80ILi1ELi1EN4cute5tupleIJNS5_1CILi64EEES8_NS7_ILi192EEEEEENS_10bfloat16_tEfNS_4arch4Sm80ELb1ELb0ELb0ELb1ELb1ELb0ELb0ELb0ELi2ELi2ELi2ELi2ELb1EEENS1_24CollectiveEpilogueBwdGQAISA_fSD_Li256ELb1ELb1EEENS1_25SingleTileBwdLPTSchedulerILb1ELi64ELb1EEEEEEEEEvNT_6ParamsE,"",@"SHT_CUDA_INFO"
	.sectionflags	@""
	.align	4


	//----- nvinfo : EIATTR_CUDA_API_VERSION
	.align		4
        /*0000*/ 	.byte	0x04, 0x37
        /*0002*/ 	.short	(.L_708 - .L_707)
.L_707:
        /*0004*/ 	.word	0x00000082


	//----- nvinfo : EIATTR_SW2861232_WAR
	.align		4
.L_708:
        /*0008*/ 	.byte	0x01, 0x35
	.zero		2


	//----- nvinfo : EIATTR_PARAM_CBANK
	.align		4
        /*000c*/ 	.byte	0x04, 0x0a
        /*000e*/ 	.short	(.L_710 - .L_709)
	.align		4
.L_709:
        /*0010*/ 	.word	index@(.nv.constant0._ZN7cutlass13device_kernelIN5flash19enable_sm80_to_sm89INS1_16FlashAttnBwdSm80INS1_25CollectiveMainloopBwdSm80ILi1ELi1EN4cute5tupleIJNS5_1CILi64EEES8_NS7_ILi192EEEEEENS_10bfloat16_tEfNS_4arch4Sm80ELb1ELb0ELb0ELb1ELb1ELb0ELb0ELb0ELi2ELi2ELi2ELi2ELb1EEENS1_24CollectiveEpilogueBwdGQAISA_fSD_Li256ELb1ELb1EEENS1_25SingleTileBwdLPTSchedulerILb1ELi64ELb1EEEEEEEEEvNT_6ParamsE)
        /*0014*/ 	.short	0x0160
        /*0016*/ 	.short	0x0290


	//----- nvinfo : EIATTR_CBANK_PARAM_SIZE
	.align		4
.L_710:
        /*0018*/ 	.byte	0x03, 0x19
        /*001a*/ 	.short	0x0290


	//----- nvinfo : EIATTR_KPARAM_INFO
	.align		4
        /*001c*/ 	.byte	0x04, 0x17
        /*001e*/ 	.short	(.L_712 - .L_711)
.L_711:
        /*0020*/ 	.word	0x00000000
        /*0024*/ 	.short	0x0000
        /*0026*/ 	.short	0x0000
        /*0028*/ 	.byte	0x00, 0xf0, 0x41, 0x0a


	//----- nvinfo : EIATTR_MAXREG_COUNT
	.align		4
.L_712:
        /*002c*/ 	.byte	0x03, 0x1b
        /*002e*/ 	.short	0x00ff


	//----- nvinfo : EIATTR_NUM_BARRIERS
	.align		4
        /*0030*/ 	.byte	0x02, 0x4c
        /*0032*/ 	.byte	0x02
	.zero		1


	//----- nvinfo : EIATTR_MERCURY_ISA_VERSION
	.align		4
        /*0034*/ 	.byte	0x03, 0x5f
        /*0036*/ 	.short	0x0000


	//----- nvinfo : EIATTR_COOP_GROUP_MASK_REGIDS
	.align		4
        /*0038*/ 	.byte	0x04, 0x29
        /*003a*/ 	.short	(.L_714 - .L_713)


	//   ....[0]....
.L_713:
        /*003c*/ 	.word	0xffffffff


	//   ....[1]....
        /*0040*/ 	.word	0xffffffff


	//   ....[2]....
        /*0044*/ 	.word	0xffffffff


	//   ....[3]....
        /*0048*/ 	.word	0xffffffff


	//   ....[4]....
        /*004c*/ 	.word	0xffffffff


	//   ....[5]....
        /*0050*/ 	.word	0xffffffff


	//   ....[6]....
        /*0054*/ 	.word	0xffffffff


	//   ....[7]....
        /*0058*/ 	.word	0xffffffff


	//   ....[8]....
        /*005c*/ 	.word	0xffffffff


	//----- nvinfo : EIATTR_COOP_GROUP_INSTR_OFFSETS
	.align		4
.L_714:
        /*0060*/ 	.byte	0x04, 0x28
        /*0062*/ 	.short	(.L_716 - .L_715)


	//   ....[0]....
.L_715:
        /*0064*/ 	.word	0x00000050


	//   ....[1]....
        /*0068*/ 	.word	0x00006110


	//   ....[2]....
        /*006c*/ 	.word	0x00006150


	//   ....[3]....
        /*0070*/ 	.word	0x000065b0


	//   ....[4]....
        /*0074*/ 	.word	0x000065c0


	//   ....[5]....
        /*0078*/ 	.word	0x00006780


	//   ....[6]....
        /*007c*/ 	.word	0x00006880


	//   ....[7]....
        /*0080*/ 	.word	0x00006bb0


	//   ....[8]....
        /*0084*/ 	.word	0x00006bc0


	//----- nvinfo : EIATTR_EXIT_INSTR_OFFSETS
	.align		4
.L_716:
        /*0088*/ 	.byte	0x04, 0x1c
        /*008a*/ 	.short	(.L_718 - .L_717)


	//   ....[0]....
.L_717:
        /*008c*/ 	.word	0x000009c0


	//   ....[1]....
        /*0090*/ 	.word	0x00005d20


	//   ....[2]....
        /*0094*/ 	.word	0x00006bd0


	//   ....[3]....
        /*0098*/ 	.word	0x00006c70


	//----- nvinfo : EIATTR_MAX_THREADS
	.align		4
.L_718:
        /*009c*/ 	.byte	0x04, 0x05
        /*009e*/ 	.short	(.L_720 - .L_719)
.L_719:
        /*00a0*/ 	.word	0x00000100
        /*00a4*/ 	.word	0x00000001
        /*00a8*/ 	.word	0x00000001


	//----- nvinfo : EIATTR_CRS_STACK_SIZE
	.align		4
.L_720:
        /*00ac*/ 	.byte	0x04, 0x1e
        /*00ae*/ 	.short	(.L_722 - .L_721)
.L_721:
        /*00b0*/ 	.word	0x00000000
.L_722:


//--------------------- .nv.info._ZN7cutlass13device_kernelIN5flash19enable_sm80_to_sm89INS1_16FlashAttnBwdSm80INS1_25CollectiveMainloopBwdSm80ILi2ELi1EN4cute5tupleIJNS5_1CILi64EEENS7_ILi80EEENS7_ILi192EEEEEENS_10bfloat16_tEfNS_4arch4Sm80ELb0ELb0ELb0ELb0ELb0ELb0ELb1ELb0ELi2ELi4ELi2ELi2ELb0EEENS1_21CollectiveEpilogueBwdISB_SC_SE_Li256ELb0ELb1ELi4EEENS1_19SingleTileSchedulerILb0ELb0ELb0ELi80EEEEEEEEEvNT_6ParamsE --------------------------
	.section	.nv.info._ZN7cutlass13device_kernelIN5flash19enable_sm80_to_sm89INS1_16FlashAttnBwdSm80INS1_25CollectiveMainloopBwdSm80ILi2ELi1EN4cute5tupleIJNS5_1CILi64EEENS7_ILi80EEENS7_ILi192EEEEEENS_10bfloat16_tEfNS_4arch4Sm80ELb0ELb0ELb0ELb0ELb0ELb0ELb1ELb0ELi2ELi4ELi2ELi2ELb0EEENS1_21CollectiveEpilogueBwdISB_SC_SE_Li256ELb0ELb1ELi4EEENS1_19SingleTileSchedulerILb0ELb0ELb0ELi80EEEEEEEEEvNT_6ParamsE,"",@"SHT_CUDA_INFO"
	.sectionflags	@""
	.align	4


	//----- nvinfo : EIATTR_CUDA_API_VERSION
	.align		4
        /*0000*/ 	.byte	0x04, 0x37
        /*0002*/ 	.short	(.L_724 - .L_723)
.L_723:
        /*0004*/ 	.word	0x00000082


	//----- nvinfo : EIATTR_SW2861232_WAR
	.align		4
.L_724:
        /*0008*/ 	.byte	0x01, 0x35
	.zero		2


	//----- nvinfo : EIATTR_PARAM_CBANK
	.align		4
        /*000c*/ 	.byte	0x04, 0x0a
        /*000e*/ 	.short	(.L_726 - .L_725)
	.align		4
.L_725:
        /*0010*/ 	.word	index@(.nv.constant0._ZN7cutlass13device_kernelIN5flash19enable_sm80_to_sm89INS1_16FlashAttnBwdSm80INS1_25CollectiveMainloopBwdSm80ILi2ELi1EN4cute5tupleIJNS5_1CILi64EEENS7_ILi80EEENS7_ILi192EEEEEENS_10bfloat16_tEfNS_4arch4Sm80ELb0ELb0ELb0ELb0ELb0ELb0ELb1ELb0ELi2ELi4ELi2ELi2ELb0EEENS1_21CollectiveEpilogueBwdISB_SC_SE_Li256ELb0ELb1ELi4EEENS1_19SingleTileSchedulerILb0ELb0ELb0ELi80EEEEEEEEEvNT_6ParamsE)
        /*0014*/ 	.short	0x0160
        /*0016*/ 	.short	0x0270


	//----- nvinfo : EIATTR_CBANK_PARAM_SIZE
	.align		4
.L_726:
        /*0018*/ 	.byte	0x03, 0x19
        /*001a*/ 	.short	0x0270


	//----- nvinfo : EIATTR_KPARAM_INFO
	.align		4
        /*001c*/ 	.byte	0x04, 0x17
        /*001e*/ 	.short	(.L_728 - .L_727)
.L_727:
        /*0020*/ 	.word	0x00000000
        /*0024*/ 	.short	0x0000
        /*0026*/ 	.short	0x0000
        /*0028*/ 	.byte	0x00, 0xf0, 0xc1, 0x09


	//----- nvinfo : EIATTR_MAXREG_COUNT
	.align		4
.L_728:
        /*002c*/ 	.byte	0x03, 0x1b
        /*002e*/ 	.short	0x00ff


	//----- nvinfo : EIATTR_NUM_BARRIERS
	.align		4
        /*0030*/ 	.byte	0x02, 0x4c
        /*0032*/ 	.byte	0x02
	.zero		1


	//----- nvinfo : EIATTR_ANNOTATIONS
	.align		4
        /*0034*/ 	.byte	0x04, 0x55
        /*0036*/ 	.short	(.L_730 - .L_729)


	//   ....[0]....
.L_729:
        /*0038*/ 	.word	0x00000001
        /*003c*/ 	.byte	0xa0, 0x09, 0x00, 0x00, 0x01, 0x00, 0x00, 0x00, 0x90, 0x1c, 0x00, 0x00, 0x01, 0x00, 0x00, 0x00
        /*004c*/ 	.byte	0xf0, 0x1c, 0x00, 0x00, 0x01, 0x00, 0x00, 0x00, 0xc0, 0x2d, 0x00, 0x00, 0x01, 0x00, 0x00, 0x00
        /*005c*/ 	.byte	0x50, 0x4f, 0x00, 0x00, 0x01, 0x00, 0x00, 0x00, 0xc0, 0x52, 0x00, 0x00


	//----- nvinfo : EIATTR_MERCURY_ISA_VERSION
	.align		4
.L_730:
        /*0068*/ 	.byte	0x03, 0x5f
        /*006a*/ 	.short	0x0000


	//----- nvinfo : EIATTR_EXIT_INSTR_OFFSETS
	.align		4
        /*006c*/ 	.byte	0x04, 0x1c
        /*006e*/ 	.short	(.L_732 - .L_731)


	//   ....[0]....
.L_731:
        /*0070*/ 	.word	0x00000040


	//   ....[1]....
        /*0074*/ 	.word	0x000093c0


	//   ....[2]....
        /*0078*/ 	.word	0x000094c0


	//   ....[3]....
        /*007c*/ 	.word	0x000094e0


	//----- nvinfo : EIATTR_CTAIDZ_USED
	.align		4
.L_732:
        /*0080*/ 	.byte	0x01, 0x04
	.zero		2


	//----- nvinfo : EIATTR_MAX_THREADS
	.align		4
        /*0084*/ 	.byte	0x04, 0x05
        /*0086*/ 	.short	(.L_734 - .L_733)
.L_733:
        /*0088*/ 	.word	0x00000100
        /*008c*/ 	.word	0x00000001
        /*0090*/ 	.word	0x00000001


	//----- nvinfo : EIATTR_CRS_STACK_SIZE
	.align		4
.L_734:
        /*0094*/ 	.byte	0x04, 0x1e
        /*0096*/ 	.short	(.L_736 - .L_735)
.L_735:
        /*0098*/ 	.word	0x00000000
.L_736:


//--------------------- .nv.info._ZN7cutlass13device_kernelIN5flash19enable_sm80_to_sm89INS1_16FlashAttnBwdSm80INS1_25CollectiveMainloopBwdSm80ILi2ELi1EN4cute5tupleIJNS5_1CILi64EEENS7_ILi80EEENS7_ILi192EEEEEENS_10bfloat16_tEfNS_4arch4Sm80ELb0ELb0ELb0ELb0ELb1ELb0ELb1ELb0ELi2ELi4ELi2ELi2ELb0EEENS1_21CollectiveEpilogueBwdISB_SC_SE_Li256ELb0ELb1ELi4EEENS1_19SingleTileSchedulerILb0ELb0ELb0ELi80EEEEEEEEEvNT_6ParamsE --------------------------
	.section	.nv.info._ZN7cutlass13device_kernelIN5flash19enable_sm80_to_sm89INS1_16FlashAttnBwdSm80INS1_25CollectiveMainloopBwdSm80ILi2ELi1EN4cute5tupleIJNS5_1CILi64EEENS7_ILi80EEENS7_ILi192EEEEEENS_10bfloat16_tEfNS_4arch4Sm80ELb0ELb0ELb0ELb0ELb1ELb0ELb1ELb0ELi2ELi4ELi2ELi2ELb0EEENS1_21CollectiveEpilogueBwdISB_SC_SE_Li256ELb0ELb1ELi4EEENS1_19SingleTileSchedulerILb0ELb0ELb0ELi80EEEEEEEEEvNT_6ParamsE,"",@"SHT_CUDA_INFO"
	.sectionflags	@""
	.align	4


	//----- nvinfo : EIATTR_CUDA_API_VERSION
	.align		4
        /*0000*/ 	.byte	0x04, 0x37
        /*0002*/ 	.short	(.L_738 - .L_737)
.L_737:
        /*0004*/ 	.word	0x00000082


	//----- nvinfo : EIATTR_SW2861232_WAR
	.align		4
.L_738:
        /*0008*/ 	.byte	0x01, 0x35
	.zero		2


	//----- nvinfo : EIATTR_PARAM_CBANK
	.align		4
        /*000c*/ 	.byte	0x04, 0x0a
        /*000e*/ 	.short	(.L_740 - .L_739)
	.align		4
.L_739:
        /*0010*/ 	.word	index@(.nv.constant0._ZN7cutlass13device_kernelIN5flash19enable_sm80_to_sm89INS1_16FlashAttnBwdSm80INS1_25CollectiveMainloopBwdSm80ILi2ELi1EN4cute5tupleIJNS5_1CILi64EEENS7_ILi80EEENS7_ILi192EEEEEENS_10bfloat16_tEfNS_4arch4Sm80ELb0ELb0ELb0ELb0ELb1ELb0ELb1ELb0ELi2ELi4ELi2ELi2ELb0EEENS1_21CollectiveEpilogueBwdISB_SC_SE_Li256ELb0ELb1ELi4EEENS1_19SingleTileSchedulerILb0ELb0ELb0ELi80EEEEEEEEEvNT_6ParamsE)
        /*0014*/ 	.short	0x0160
        /*0016*/ 	.short	0x0270


	//----- nvinfo : EIATTR_CBANK_PARAM_SIZE
	.align		4
.L_740:
        /*0018*/ 	.byte	0x03, 0x19
        /*001a*/ 	.short	0x0270


	//----- nvinfo : EIATTR_KPARAM_INFO
	.align		4
        /*001c*/ 	.byte	0x04, 0x17
        /*001e*/ 	.short	(.L_742 - .L_741)
.L_741:
        /*0020*/ 	.word	0x00000000
        /*0024*/ 	.short	0x0000
        /*0026*/ 	.short	0x0000
        /*0028*/ 	.byte	0x00, 0xf0, 0xc1, 0x09


	//----- nvinfo : EIATTR_MAXREG_COUNT
	.align		4
.L_742:
        /*002c*/ 	.byte	0x03, 0x1b
        /*002e*/ 	.short	0x00ff


	//----- nvinfo : EIATTR_NUM_BARRIERS
	.align		4
        /*0030*/ 	.byte	0x02, 0x4c
        /*0032*/ 	.byte	0x02
	.zero		1


	//----- nvinfo : EIATTR_ANNOTATIONS
	.align		4
        /*0034*/ 	.byte	0x04, 0x55
        /*0036*/ 	.short	(.L_744 - .L_743)


	//   ....[0]....
.L_743:
        /*0038*/ 	.word	0x00000001
        /*003c*/ 	.byte	0xa0, 0x09, 0x00, 0x00, 0x01, 0x00, 0x00, 0x00, 0x90, 0x1c, 0x00, 0x00, 0x01, 0x00, 0x00, 0x00
        /*004c*/ 	.byte	0xf0, 0x1c, 0x00, 0x00, 0x01, 0x00, 0x00, 0x00, 0xc0, 0x2d, 0x00, 0x00, 0x01, 0x00, 0x00, 0x00
        /*005c*/ 	.byte	0x50, 0x4f, 0x00, 0x00, 0x01, 0x00, 0x00, 0x00, 0xc0, 0x52, 0x00, 0x00


	//----- nvinfo : EIATTR_MERCURY_ISA_VERSION
	.align		4
.L_744:
        /*0068*/ 	.byte	0x03, 0x5f
        /*006a*/ 	.short	0x0000


	//----- nvinfo : EIATTR_EXIT_INSTR_OFFSETS
	.align		4
        /*006c*/ 	.byte	0x04, 0x1c
        /*006e*/ 	.short	(.L_746 - .L_745)


	//   ....[0]....
.L_745:
        /*0070*/ 	.word	0x00000040


	//   ....[1]....
        /*0074*/ 	.word	0x000093c0


	//   ....[2]....
        /*0078*/ 	.word	0x000094c0


	//   ....[3]....
        /*007c*/ 	.word	0x000094e0


	//----- nvinfo : EIATTR_CTAIDZ_USED
	.align		4
.L_746:
        /*0080*/ 	.byte	0x01, 0x04
	.zero		2


	//----- nvinfo : EIATTR_MAX_THREADS
	.align		4
        /*0084*/ 	.byte	0x04, 0x05
        /*0086*/ 	.short	(.L_748 - .L_747)
.L_747:
        /*0088*/ 	.word	0x00000100
        /*008c*/ 	.word	0x00000001
        /*0090*/ 	.word	0x00000001


	//----- nvinfo : EIATTR_CRS_STACK_SIZE
	.align		4
.L_748:
        /*0094*/ 	.byte	0x04, 0x1e
        /*0096*/ 	.short	(.L_750 - .L_749)
.L_749:
        /*0098*/ 	.word	0x00000000
.L_750:


//--------------------- .nv.info._ZN7cutlass13device_kernelIN5flash19enable_sm80_to_sm89INS1_16FlashAttnBwdSm80INS1_25CollectiveMainloopBwdSm80ILi2ELi1EN4cute5tupleIJNS5_1CILi64EEENS7_ILi80EEENS7_ILi192EEEEEENS_10bfloat16_tEfNS_4arch4Sm80ELb0ELb0ELb0ELb0ELb0ELb0ELb1ELb0ELi2ELi4ELi2ELi2ELb0EEENS1_24CollectiveEpilogueBwdGQAISB_fSE_Li256ELb0ELb0EEENS1_19SingleTileSchedulerILb0ELb0ELb0ELi80EEEEEEEEEvNT_6ParamsE --------------------------
	.section	.nv.info._ZN7cutlass13device_kernelIN5flash19enable_sm80_to_sm89INS1_16FlashAttnBwdSm80INS1_25CollectiveMainloopBwdSm80ILi2ELi1EN4cute5tupleIJNS5_1CILi64EEENS7_ILi80EEENS7_ILi192EEEEEENS_10bfloat16_tEfNS_4arch4Sm80ELb0ELb0ELb0ELb0ELb0ELb0ELb1ELb0ELi2ELi4ELi2ELi2ELb0EEENS1_24CollectiveEpilogueBwdGQAISB_fSE_Li256ELb0ELb0EEENS1_19SingleTileSchedulerILb0ELb0ELb0ELi80EEEEEEEEEvNT_6ParamsE,"",@"SHT_CUDA_INFO"
	.sectionflags	@""
	.align	4


	//----- nvinfo : EIATTR_CUDA_API_VERSION
	.align		4
        /*0000*/ 	.byte	0x04, 0x37
        /*0002*/ 	.short	(.L_752 - .L_751)
.L_751:
        /*0004*/ 	.word	0x00000082


	//----- nvinfo : EIATTR_SW2861232_WAR
	.align		4
.L_752:
        /*0008*/ 	.byte	0x01, 0x35
	.zero		2


	//----- nvinfo : EIATTR_PARAM_CBANK
	.align		4
        /*000c*/ 	.byte	0x04, 0x0a
        /*000e*/ 	.short	(.L_754 - .L_753)
	.align		4
.L_753:
        /*0010*/ 	.word	index@(.nv.constant0._ZN7cutlass13device_kernelIN5flash19enable_sm80_to_sm89INS1_16FlashAttnBwdSm80INS1_25CollectiveMainloopBwdSm80ILi2ELi1EN4cute5tupleIJNS5_1CILi64EEENS7_ILi80EEENS7_ILi192EEEEEENS_10bfloat16_tEfNS_4arch4Sm80ELb0ELb0ELb0ELb0ELb0ELb0ELb1ELb0ELi2ELi4ELi2ELi2ELb0EEENS1_24CollectiveEpilogueBwdGQAISB_fSE_Li256ELb0ELb0EEENS1_19SingleTileSchedulerILb0ELb0ELb0ELi80EEEEEEEEEvNT_6ParamsE)
        /*0014*/ 	.short	0x0160
        /*0016*/ 	.short	0x0278


	//----- nvinfo : EIATTR_CBANK_PARAM_SIZE
	.align		4
.L_754:
        /*0018*/ 	.byte	0x03, 0x19
        /*001a*/ 	.short	0x0278


	//----- nvinfo : EIATTR_KPARAM_INFO
	.align		4
        /*001c*/ 	.byte	0x04, 0x17
        /*001e*/ 	.short	(.L_756 - .L_755)
.L_755:
        /*0020*/ 	.word	0x00000000
        /*0024*/ 	.short	0x0000
        /*0026*/ 	.short	0x0000
        /*0028*/ 	.byte	0x00, 0xf0, 0xe1, 0x09


	//----- nvinfo : EIATTR_MAXREG_COUNT
	.align		4
.L_756:
        /*002c*/ 	.byte	0x03, 0x1b
        /*002e*/ 	.short	0x00ff


	//----- nvinfo : EIATTR_NUM_BARRIERS
	.align		4
        /*0030*/ 	.byte	0x02, 0x4c
        /*0032*/ 	.byte	0x02
	.zero		1


	//----- nvinfo : EIATTR_ANNOTATIONS
	.align		4
        /*0034*/ 	.byte	0x04, 0x55
        /*0036*/ 	.short	(.L_758 - .L_757)


	//   ....[0]....
.L_757:
        /*0038*/ 	.word	0x00000001
        /*003c*/ 	.byte	0xd0, 0x05, 0x00, 0x00, 0x01, 0x00, 0x00, 0x00, 0x20, 0x11, 0x00, 0x00, 0x01, 0x00, 0x00, 0x00
        /*004c*/ 	.byte	0xa0, 0x1d, 0x00, 0x00, 0x01, 0x00, 0x00, 0x00, 0x10, 0x1e, 0x00, 0x00, 0x01, 0x00, 0x00, 0x00
        /*005c*/ 	.byte	0xb0, 0x2d, 0x00, 0x00, 0x01, 0x00, 0x00, 0x00, 0x10, 0x2e, 0x00, 0x00, 0x01, 0x00, 0x00, 0x00
        /*006c*/ 	.byte	0x60, 0x4a, 0x00, 0x00, 0x01, 0x00, 0x00, 0x00, 0x40, 0x4f, 0x00, 0x00


	//----- nvinfo : EIATTR_MERCURY_ISA_VERSION
	.align		4
.L_758:
        /*0078*/ 	.byte	0x03, 0x5f
        /*007a*/ 	.short	0x0000


	//----- nvinfo : EIATTR_EXIT_INSTR_OFFSETS
	.align		4
        /*007c*/ 	.byte	0x04, 0x1c
        /*007e*/ 	.short	(.L_760 - .L_759)


	//   ....[0]....
.L_759:
        /*0080*/ 	.word	0x00000040


	//   ....[1]....
        /*0084*/ 	.word	0x00006bd0


	//----- nvinfo : EIATTR_CTAIDZ_USED
	.align		4
.L_760:
        /*0088*/ 	.byte	0x01, 0x04
	.zero		2


	//----- nvinfo : EIATTR_MAX_THREADS
	.align		4
        /*008c*/ 	.byte	0x04, 0x05
        /*008e*/ 	.short	(.L_762 - .L_761)
.L_761:
        /*0090*/ 	.word	0x00000100
        /*0094*/ 	.word	0x00000001
        /*0098*/ 	.word	0x00000001
.L_762:


//--------------------- .nv.info._ZN7cutlass13device_kernelIN5flash19enable_sm80_to_sm89INS1_16FlashAttnBwdSm80INS1_25CollectiveMainloopBwdSm80ILi2ELi1EN4cute5tupleIJNS5_1CILi64EEENS7_ILi80EEENS7_ILi192EEEEEENS_10bfloat16_tEfNS_4arch4Sm80ELb0ELb0ELb0ELb0ELb1ELb0ELb1ELb0ELi2ELi4ELi2ELi2ELb0EEENS1_24CollectiveEpilogueBwdGQAISB_fSE_Li256ELb0ELb1EEENS1_19SingleTileSchedulerILb0ELb0ELb0ELi80EEEEEEEEEvNT_6ParamsE --------------------------
	.section	.nv.info._ZN7cutlass13device_kernelIN5flash19enable_sm80_to_sm89INS1_16FlashAttnBwdSm80INS1_25CollectiveMainloopBwdSm80ILi2ELi1EN4cute5tupleIJNS5_1CILi64EEENS7_ILi80EEENS7_ILi192EEEEEENS_10bfloat16_tEfNS_4arch4Sm80ELb0ELb0ELb0ELb0ELb1ELb0ELb1ELb0ELi2ELi4ELi2ELi2ELb0EEENS1_24CollectiveEpilogueBwdGQAISB_fSE_Li256ELb0ELb1EEENS1_19SingleTileSchedulerILb0ELb0ELb0ELi80EEEEEEEEEvNT_6ParamsE,"",@"SHT_CUDA_INFO"
	.sectionflags	@""
	.align	4


	//----- nvinfo : EIATTR_CUDA_API_VERSION
	.align		4
        /*0000*/ 	.byte	0x04, 0x37
        /*0002*/ 	.short	(.L_764 - .L_763)
.L_763:
        /*0004*/ 	.word	0x00000082


	//----- nvinfo : EIATTR_SW2861232_WAR
	.align		4
.L_764:
        /*0008*/ 	.byte	0x01, 0x35
	.zero		2


	//----- nvinfo : EIATTR_PARAM_CBANK
	.align		4
        /*000c*/ 	.byte	0x04, 0x0a
        /*000e*/ 	.short	(.L_766 - .L_765)
	.align		4
.L_765:
        /*0010*/ 	.word	index@(.nv.constant0._ZN7cutlass13device_kernelIN5flash19enable_sm80_to_sm89INS1_16FlashAttnBwdSm80INS1_25CollectiveMainloopBwdSm80ILi2ELi1EN4cute5tupleIJNS5_1CILi64EEENS7_ILi80EEENS7_ILi192EEEEEENS_10bfloat16_tEfNS_4arch4Sm80ELb0ELb0ELb0ELb0ELb1ELb0ELb1ELb0ELi2ELi4ELi2ELi2ELb0EEENS1_24CollectiveEpilogueBwdGQAISB_fSE_Li256ELb0ELb1EEENS1_19SingleTileSchedulerILb0ELb0ELb0ELi80EEEEEEEEEvNT_6ParamsE)
        /*0014*/ 	.short	0x0160
        /*0016*/ 	.short	0x0278


	//----- nvinfo : EIATTR_CBANK_PARAM_SIZE
	.align		4
.L_766:
        /*0018*/ 	.byte	0x03, 0x19
        /*001a*/ 	.short	0x0278


	//----- nvinfo : EIATTR_KPARAM_INFO
	.align		4
        /*001c*/ 	.byte	0x04, 0x17
        /*001e*/ 	.short	(.L_768 - .L_767)
.L_767:
        /*0020*/ 	.word	0x00000000
        /*0024*/ 	.short	0x0000
        /*0026*/ 	.short	0x0000
        /*0028*/ 	.byte	0x00, 0xf0, 0xe1, 0x09


	//----- nvinfo : EIATTR_MAXREG_COUNT
	.align		4
.L_768:
        /*002c*/ 	.byte	0x03, 0x1b
        /*002e*/ 	.short	0x00ff


	//----- nvinfo : EIATTR_NUM_BARRIERS
	.align		4
        /*0030*/ 	.byte	0x02, 0x4c
        /*0032*/ 	.byte	0x02
	.zero		1


	//----- nvinfo : EIATTR_ANNOTATIONS
	.align		4
        /*0034*/ 	.byte	0x04, 0x55
        /*0036*/ 	.short	(.L_770 - .L_769)


	//   ....[0]....
.L_769:
        /*0038*/ 	.word	0x00000001
        /*003c*/ 	.byte	0xe0, 0x06, 0x00, 0x00, 0x01, 0x00, 0x00, 0x00, 0x70, 0x10, 0x00, 0x00, 0x01, 0x00, 0x00, 0x00
        /*004c*/ 	.byte	0xb0, 0x1d, 0x00, 0x00, 0x01, 0x00, 0x00, 0x00, 0x20, 0x1e, 0x00, 0x00, 0x01, 0x00, 0x00, 0x00
        /*005c*/ 	.byte	0x20, 0x2e, 0x00, 0x00, 0x01, 0x00, 0x00, 0x00, 0x80, 0x2e, 0x00, 0x00, 0x01, 0x00, 0x00, 0x00
        /*006c*/ 	.byte	0xc0, 0x4a, 0x00, 0x00, 0x01, 0x00, 0x00, 0x00, 0xa0, 0x4f, 0x00, 0x00


	//----- nvinfo : EIATTR_MERCURY_ISA_VERSION
	.align		4
.L_770:
        /*0078*/ 	.byte	0x03, 0x5f
        /*007a*/ 	.short	0x0000


	//----- nvinfo : EIATTR_COOP_GROUP_MASK_REGIDS
	.align		4
        /*007c*/ 	.byte	0x04, 0x29
        /*007e*/ 	.short	(.L_772 - .L_771)


	//   ....[0]....
.L_771:
        /*0080*/ 	.word	0xffffffff


	//   ....[1]....
        /*0084*/ 	.word	0xffffffff


	//   ....[2]....
        /*0088*/ 	.word	0xffffffff


	//   ....[3]....
        /*008c*/ 	.word	0xffffffff


	//   ....[4]....
        /*0090*/ 	.word	0xffffffff


	//   ....[5]....
        /*0094*/ 	.word	0xffffffff


	//   ....[6]....
        /*0098*/ 	.word	0xffffffff


	//   ....[7]....
        /*009c*/ 	.word	0xffffffff


	//----- nvinfo : EIATTR_COOP_GROUP_INSTR_OFFSETS
	.align		4
.L_772:
        /*00a0*/ 	.byte	0x04, 0x28
        /*00a2*/ 	.short	(.L_774 - .L_773)


	//   ....[0]....
.L_773:
        /*00a4*/ 	.word	0x00006500


	//   ....[1]....
        /*00a8*/ 	.word	0x00006540


	//   ....[2]....
        /*00ac*/ 	.word	0x00006a30


	//   ....[3]....
        /*00b0*/ 	.word	0x00006a40


	//   ....[4]....
        /*00b4*/ 	.word	0x00006c00


	//   ....[5]....
        /*00b8*/ 	.word	0x00006cf0


	//   ....[6]....
        /*00bc*/ 	.word	0x000070e0


	//   ....[7]....
        /*00c0*/ 	.word	0x000070f0


	//----- nvinfo : EIATTR_EXIT_INSTR_OFFSETS
	.align		4
.L_774:
        /*00c4*/ 	.byte	0x04, 0x1c
        /*00c6*/ 	.short	(.L_776 - .L_775)


	//   ....[0]....
.L_775:
        /*00c8*/ 	.word	0x00000040


	//   ....[1]....
        /*00cc*/ 	.word	0x00007100


	//   ....[2]....
        /*00d0*/ 	.word	0x000071a0


	//----- nvinfo : EIATTR_CTAIDZ_USED
	.align		4
.L_776:
        /*00d4*/ 	.byte	0x01, 0x04
	.zero		2


	//----- nvinfo : EIATTR_MAX_THREADS
	.align		4
        /*00d8*/ 	.byte	0x04, 0x05
        /*00da*/ 	.short	(.L_778 - .L_777)
.L_777:
        /*00dc*/ 	.word	0x00000100
        /*00e0*/ 	.word	0x00000001
        /*00e4*/ 	.word	0x00000001


	//----- nvinfo : EIATTR_CRS_STACK_SIZE
	.align		4
.L_778:
        /*00e8*/ 	.byte	0x04, 0x1e
        /*00ea*/ 	.short	(.L_780 - .L_779)
.L_779:
        /*00ec*/ 	.word	0x00000000
.L_780:


//--------------------- .nv.info._ZN7cutlass13device_kernelIN5flash19enable_sm80_to_sm89INS1_16FlashAttnBwdSm80INS1_25CollectiveMainloopBwdSm80ILi2ELi1EN4cute5tupleIJNS5_1CILi64EEENS7_ILi80EEENS7_ILi192EEEEEENS_10bfloat16_tEfNS_4arch4Sm80ELb0ELb0ELb0ELb1ELb0ELb0ELb1ELb0ELi2ELi4ELi2ELi2ELb0EEENS1_21CollectiveEpilogueBwdISB_SC_SE_Li256ELb1ELb1ELi4EEENS1_19SingleTileSchedulerILb1ELb0ELb0ELi80EEEEEEEEEvNT_6ParamsE --------------------------
	.section	.nv.info._ZN7cutlass13device_kernelIN5flash19enable_sm80_to_sm89INS1_16FlashAttnBwdSm80INS1_25CollectiveMainloopBwdSm80ILi2ELi1EN4cute5tupleIJNS5_1CILi64EEENS7_ILi80EEENS7_ILi192EEEEEENS_10bfloat16_tEfNS_4arch4Sm80ELb0ELb0ELb0ELb1ELb0ELb0ELb1ELb0ELi2ELi4ELi2ELi2ELb0EEENS1_21CollectiveEpilogueBwdISB_SC_SE_Li256ELb1ELb1ELi4EEENS1_19SingleTileSchedulerILb1ELb0ELb0ELi80EEEEEEEEEvNT_6ParamsE,"",@"SHT_CUDA_INFO"
	.sectionflags	@""
	.align	4


	//----- nvinfo : EIATTR_CUDA_API_VERSION
	.align		4
        /*0000*/ 	.byte	0x04, 0x37
        /*0002*/ 	.short	(.L_782 - .L_781)
.L_781:
        /*0004*/ 	.word	0x00000082


	//----- nvinfo : EIATTR_SW2861232_WAR
	.align		4
.L_782:
        /*0008*/ 	.byte	0x01, 0x35
	.zero		2


	//----- nvinfo : EIATTR_PARAM_CBANK
	.align		4
        /*000c*/ 	.byte	0x04, 0x0a
        /*000e*/ 	.short	(.L_784 - .L_783)
	.align		4
.L_783:
        /*0010*/ 	.word	index@(.nv.constant0._ZN7cutlass13device_kernelIN5flash19enable_sm80_to_sm89INS1_16FlashAttnBwdSm80INS1_25CollectiveMainloopBwdSm80ILi2ELi1EN4cute5tupleIJNS5_1CILi64EEENS7_ILi80EEENS7_ILi192EEEEEENS_10bfloat16_tEfNS_4arch4Sm80ELb0ELb0ELb0ELb1ELb0ELb0ELb1ELb0ELi2ELi4ELi2ELi2ELb0EEENS1_21CollectiveEpilogueBwdISB_SC_SE_Li256ELb1ELb1ELi4EEENS1_19SingleTileSchedulerILb1ELb0ELb0ELi80EEEEEEEEEvNT_6ParamsE)
        /*0014*/ 	.short	0x0160
        /*0016*/ 	.short	0x0270


	//----- nvinfo : EIATTR_CBANK_PARAM_SIZE
	.align		4
.L_784:
        /*0018*/ 	.byte	0x03, 0x19
        /*001a*/ 	.short	0x0270


	//----- nvinfo : EIATTR_KPARAM_INFO
	.align		4
        /*001c*/ 	.byte	0x04, 0x17
        /*001e*/ 	.short	(.L_786 - .L_785)
.L_785:
        /*0020*/ 	.word	0x00000000
        /*0024*/ 	.short	0x0000
        /*0026*/ 	.short	0x0000
        /*0028*/ 	.byte	0x00, 0xf0, 0xc1, 0x09


	//----- nvinfo : EIATTR_MAXREG_COUNT
	.align		4
.L_786:
        /*002c*/ 	.byte	0x03, 0x1b
        /*002e*/ 	.short	0x00ff


	//----- nvinfo : EIATTR_NUM_BARRIERS
	.align		4
        /*0030*/ 	.byte	0x02, 0x4c
        /*0032*/ 	.byte	0x02
	.zero		1


	//----- nvinfo : EIATTR_MERCURY_ISA_VERSION
	.align		4
        /*0034*/ 	.byte	0x03, 0x5f
        /*0036*/ 	.short	0x0000


	//----- nvinfo : EIATTR_COOP_GROUP_MASK_REGIDS
	.align		4
        /*0038*/ 	.byte	0x04, 0x29
        /*003a*/ 	.short	(.L_788 - .L_787)


	//   ....[0]....
.L_787:
        /*003c*/ 	.word	0xffffffff


	//----- nvinfo : EIATTR_COOP_GROUP_INSTR_OFFSETS
	.align		4
.L_788:
        /*0040*/ 	.byte	0x04, 0x28
        /*0042*/ 	.short	(.L_790 - .L_789)


	//   ....[0]....
.L_789:
        /*0044*/ 	.word	0x00000090


	//----- nvinfo : EIATTR_EXIT_INSTR_OFFSETS
	.align		4
.L_790:
        /*0048*/ 	.byte	0x04, 0x1c
        /*004a*/ 	.short	(.L_792 - .L_791)


	//   ....[0]....
.L_791:
        /*004c*/ 	.word	0x00000300


	//   ....[1]....
        /*0050*/ 	.word	0x00009660


	//   ....[2]....
        /*0054*/ 	.word	0x00009760


	//   ....[3]....
        /*0058*/ 	.word	0x00009780


	//   ....[4]....
        /*005c*/ 	.word	0x0000a0d0


	//   ....[5]....
        /*0060*/ 	.word	0x0000a1c0


	//   ....[6]....
        /*0064*/ 	.word	0x0000a1e0


	//----- nvinfo : EIATTR_CTAIDZ_USED
	.align		4
.L_792:
        /*0068*/ 	.byte	0x01, 0x04
	.zero		2


	//----- nvinfo : EIATTR_MAX_THREADS
	.align		4
        /*006c*/ 	.byte	0x04, 0x05
        /*006e*/ 	.short	(.L_794 - .L_793)
.L_793:
        /*0070*/ 	.word	0x00000100
        /*0074*/ 	.word	0x00000001
        /*0078*/ 	.word	0x00000001


	//----- nvinfo : EIATTR_CRS_STACK_SIZE
	.align		4
.L_794:
        /*007c*/ 	.byte	0x04, 0x1e
        /*007e*/ 	.short	(.L_796 - .L_795)
.L_795:
        /*0080*/ 	.word	0x00000000
.L_796:


//--------------------- .nv.info._ZN7cutlass13device_kernelIN5flash19enable_sm80_to_sm89INS1_16FlashAttnBwdSm80INS1_25CollectiveMainloopBwdSm80ILi2ELi1EN4cute5tupleIJNS5_1CILi64EEENS7_ILi80EEENS7_ILi192EEEEEENS_10bfloat16_tEfNS_4arch4Sm80ELb0ELb0ELb0ELb1ELb1ELb0ELb1ELb0ELi2ELi4ELi2ELi2ELb0EEENS1_21CollectiveEpilogueBwdISB_SC_SE_Li256ELb1ELb1ELi4EEENS1_19SingleTileSchedulerILb1ELb0ELb0ELi80EEEEEEEEEvNT_6ParamsE --------------------------
	.section	.nv.info._ZN7cutlass13device_kernelIN5flash19enable_sm80_to_sm89INS1_16FlashAttnBwdSm80INS1_25CollectiveMainloopBwdSm80ILi2ELi1EN4cute5tupleIJNS5_1CILi64EEENS7_ILi80EEENS7_ILi192EEEEEENS_10bfloat16_tEfNS_4arch4Sm80ELb0ELb0ELb0ELb1ELb1ELb0ELb1ELb0ELi2ELi4ELi2ELi2ELb0EEENS1_21CollectiveEpilogueBwdISB_SC_SE_Li256ELb1ELb1ELi4EEENS1_19SingleTileSchedulerILb1ELb0ELb0ELi80EEEEEEEEEvNT_6ParamsE,"",@"SHT_CUDA_INFO"
	.sectionflags	@""
	.align	4


	//----- nvinfo : EIATTR_CUDA_API_VERSION
	.align		4
        /*0000*/ 	.byte	0x04, 0x37
        /*0002*/ 	.short	(.L_798 - .L_797)
.L_797:
        /*0004*/ 	.word	0x00000082


	//----- nvinfo : EIATTR_SW2861232_WAR
	.align		4
.L_798:
        /*0008*/ 	.byte	0x01, 0x35
	.zero		2


	//----- nvinfo : EIATTR_PARAM_CBANK
	.align		4
        /*000c*/ 	.byte	0x04, 0x0a
        /*000e*/ 	.short	(.L_800 - .L_799)
	.align		4
.L_799:
        /*0010*/ 	.word	index@(.nv.constant0._ZN7cutlass13device_kernelIN5flash19enable_sm80_to_sm89INS1_16FlashAttnBwdSm80INS1_25CollectiveMainloopBwdSm80ILi2ELi1EN4cute5tupleIJNS5_1CILi64EEENS7_ILi80EEENS7_ILi192EEEEEENS_10bfloat16_tEfNS_4arch4Sm80ELb0ELb0ELb0ELb1ELb1ELb0ELb1ELb0ELi2ELi4ELi2ELi2ELb0EEENS1_21CollectiveEpilogueBwdISB_SC_SE_Li256ELb1ELb1ELi4EEENS1_19SingleTileSchedulerILb1ELb0ELb0ELi80EEEEEEEEEvNT_6ParamsE)
        /*0014*/ 	.short	0x0160
        /*0016*/ 	.short	0x0270


	//----- nvinfo : EIATTR_CBANK_PARAM_SIZE
	.align		4
.L_800:
        /*0018*/ 	.byte	0x03, 0x19
        /*001a*/ 	.short	0x0270


	//----- nvinfo : EIATTR_KPARAM_INFO
	.align		4
        /*001c*/ 	.byte	0x04, 0x17
        /*001e*/ 	.short	(.L_802 - .L_801)
.L_801:
        /*0020*/ 	.word	0x00000000
        /*0024*/ 	.short	0x0000
        /*0026*/ 	.short	0x0000
        /*0028*/ 	.byte	0x00, 0xf0, 0xc1, 0x09


	//----- nvinfo : EIATTR_MAXREG_COUNT
	.align		4
.L_802:
        /*002c*/ 	.byte	0x03, 0x1b
        /*002e*/ 	.short	0x00ff


	//----- nvinfo : EIATTR_NUM_BARRIERS
	.align		4
        /*0030*/ 	.byte	0x02, 0x4c
        /*0032*/ 	.byte	0x02
	.zero		1


	//----- nvinfo : EIATTR_MERCURY_ISA_VERSION
	.align		4
        /*0034*/ 	.byte	0x03, 0x5f
        /*0036*/ 	.short	0x0000


	//----- nvinfo : EIATTR_COOP_GROUP_MASK_REGIDS
	.align		4
        /*0038*/ 	.byte	0x04, 0x29
        /*003a*/ 	.short	(.L_804 - .L_803)


	//   ....[0]....
.L_803:
        /*003c*/ 	.word	0xffffffff


	//----- nvinfo : EIATTR_COOP_GROUP_INSTR_OFFSETS
	.align		4
.L_804:
        /*0040*/ 	.byte	0x04, 0x28
        /*0042*/ 	.short	(.L_806 - .L_805)


	//   ....[0]....
.L_805:
        /*0044*/ 	.word	0x00000090


	//----- nvinfo : EIATTR_EXIT_INSTR_OFFSETS
	.align		4
.L_806:
        /*0048*/ 	.byte	0x04, 0x1c
        /*004a*/ 	.short	(.L_808 - .L_807)


	//   ....[0]....
.L_807:
        /*004c*/ 	.word	0x00000300


	//   ....[1]....
        /*0050*/ 	.word	0x00009660


	//   ....[2]....
        /*0054*/ 	.word	0x00009760


	//   ....[3]....
        /*0058*/ 	.word	0x00009780


	//   ....[4]....
        /*005c*/ 	.word	0x0000a0d0


	//   ....[5]....
        /*0060*/ 	.word	0x0000a1c0


	//   ....[6]....
        /*0064*/ 	.word	0x0000a1e0


	//----- nvinfo : EIATTR_CTAIDZ_USED
	.align		4
.L_808:
        /*0068*/ 	.byte	0x01, 0x04
	.zero		2


	//----- nvinfo : EIATTR_MAX_THREADS
	.align		4
        /*006c*/ 	.byte	0x04, 0x05
        /*006e*/ 	.short	(.L_810 - .L_809)
.L_809:
        /*0070*/ 	.word	0x00000100
        /*0074*/ 	.word	0x00000001
        /*0078*/ 	.word	0x00000001


	//----- nvinfo : EIATTR_CRS_STACK_SIZE
	.align		4
.L_810:
        /*007c*/ 	.byte	0x04, 0x1e
        /*007e*/ 	.short	(.L_812 - .L_811)
.L_811:
        /*0080*/ 	.word	0x00000000
.L_812:


//--------------------- .nv.info._ZN7cutlass13device_kernelIN5flash19enable_sm80_to_sm89INS1_16FlashAttnBwdSm80INS1_25CollectiveMainloopBwdSm80ILi2ELi1EN4cute5tupleIJNS5_1CILi64EEENS7_ILi80EEENS7_ILi192EEEEEENS_10bfloat16_tEfNS_4arch4Sm80ELb0ELb0ELb0ELb1ELb0ELb0ELb1ELb0ELi2ELi4ELi2ELi2ELb0EEENS1_24CollectiveEpilogueBwdGQAISB_fSE_Li256ELb1ELb0EEENS1_19SingleTileSchedulerILb1ELb0ELb0ELi80EEEEEEEEEvNT_6ParamsE --------------------------
	.section	.nv.info._ZN7cutlass13device_kernelIN5flash19enable_sm80_to_sm89INS1_16FlashAttnBwdSm80INS1_25CollectiveMainloopBwdSm80ILi2ELi1EN4cute5tupleIJNS5_1CILi64EEENS7_ILi80EEENS7_ILi192EEEEEENS_10bfloat16_tEfNS_4arch4Sm80ELb0ELb0ELb0ELb1ELb0ELb0ELb1ELb0ELi2ELi4ELi2ELi2ELb0EEENS1_24CollectiveEpilogueBwdGQAISB_fSE_Li256ELb1ELb0EEENS1_19SingleTileSchedulerILb1ELb0ELb0ELi80EEEEEEEEEvNT_6ParamsE,"",@"SHT_CUDA_INFO"
	.sectionflags	@""
	.align	4


	//----- nvinfo : EIATTR_CUDA_API_VERSION
	.align		4
        /*0000*/ 	.byte	0x04, 0x37
        /*0002*/ 	.short	(.L_814 - .L_813)
.L_813:
        /*0004*/ 	.word	0x00000082


	//----- nvinfo : EIATTR_SW2861232_WAR
	.align		4
.L_814:
        /*0008*/ 	.byte	0x01, 0x35
	.zero		2


	//----- nvinfo : EIATTR_PARAM_CBANK
	.align		4
        /*000c*/ 	.byte	0x04, 0x0a
        /*000e*/ 	.short	(.L_816 - .L_815)
	.align		4
.L_815:
        /*0010*/ 	.word	index@(.nv.constant0._ZN7cutlass13device_kernelIN5flash19enable_sm80_to_sm89INS1_16FlashAttnBwdSm80INS1_25CollectiveMainloopBwdSm80ILi2ELi1EN4cute5tupleIJNS5_1CILi64EEENS7_ILi80EEENS7_ILi192EEEEEENS_10bfloat16_tEfNS_4arch4Sm80ELb0ELb0ELb0ELb1ELb0ELb0ELb1ELb0ELi2ELi4ELi2ELi2ELb0EEENS1_24CollectiveEpilogueBwdGQAISB_fSE_Li256ELb1ELb0EEENS1_19SingleTileSchedulerILb1ELb0ELb0ELi80EEEEEEEEEvNT_6ParamsE)
        /*0014*/ 	.short	0x0160
        /*0016*/ 	.short	0x0278


	//----- nvinfo : EIATTR_CBANK_PARAM_SIZE
	.align		4
.L_816:
        /*0018*/ 	.byte	0x03, 0x19
        /*001a*/ 	.short	0x0278


	//----- nvinfo : EIATTR_KPARAM_INFO
	.align		4
        /*001c*/ 	.byte	0x04, 0x17
        /*001e*/ 	.short	(.L_818 - .L_817)
.L_817:
        /*0020*/ 	.word	0x00000000
        /*0024*/ 	.short	0x0000
        /*0026*/ 	.short	0x0000
        /*0028*/ 	.byte	0x00, 0xf0, 0xe1, 0x09


	//----- nvinfo : EIATTR_MAXREG_COUNT
	.align		4
.L_818:
        /*002c*/ 	.byte	0x03, 0x1b
        /*002e*/ 	.short	0x00ff


	//----- nvinfo : EIATTR_NUM_BARRIERS
	.align		4
        /*0030*/ 	.byte	0x02, 0x4c
        /*0032*/ 	.byte	0x02
	.zero		1


	//----- nvinfo : EIATTR_MERCURY_ISA_VERSION
	.align		4
        /*0034*/ 	.byte	0x03, 0x5f
        /*0036*/ 	.short	0x0000


	//----- nvinfo : EIATTR_COOP_GROUP_MASK_REGIDS
	.align		4
        /*0038*/ 	.byte	0x04, 0x29
        /*003a*/ 	.short	(.L_820 - .L_819)


	//   ....[0]....
.L_819:
        /*003c*/ 	.word	0xffffffff


	//----- nvinfo : EIATTR_COOP_GROUP_INSTR_OFFSETS
	.align		4
.L_820:
        /*0040*/ 	.byte	0x04, 0x28
        /*0042*/ 	.short	(.L_822 - .L_821)


	//   ....[0]....
.L_821:
        /*0044*/ 	.word	0x00000090


	//----- nvinfo : EIATTR_EXIT_INSTR_OFFSETS
	.align		4
.L_822:
        /*0048*/ 	.byte	0x04, 0x1c
        /*004a*/ 	.short	(.L_824 - .L_823)


	//   ....[0]....
.L_823:
        /*004c*/ 	.word	0x00000300


	//   ....[1]....
        /*0050*/ 	.word	0x000062e0


	//   ....[2]....
        /*0054*/ 	.word	0x00006d90


	//----- nvinfo : EIATTR_CTAIDZ_USED
	.align		4
.L_824:
        /*0058*/ 	.byte	0x01, 0x04
	.zero		2


	//----- nvinfo : EIATTR_MAX_THREADS
	.align		4
        /*005c*/ 	.byte	0x04, 0x05
        /*005e*/ 	.short	(.L_826 - .L_825)
.L_825:
        /*0060*/ 	.word	0x00000100
        /*0064*/ 	.word	0x00000001
        /*0068*/ 	.word	0x00000001
.L_826:


//--------------------- .nv.info._ZN7cutlass13device_kernelIN5flash19enable_sm80_to_sm89INS1_16FlashAttnBwdSm80INS1_25CollectiveMainloopBwdSm80ILi2ELi1EN4cute5tupleIJNS5_1CILi64EEENS7_ILi80EEENS7_ILi192EEEEEENS_10bfloat16_tEfNS_4arch4Sm80ELb0ELb0ELb0ELb1ELb1ELb0ELb1ELb0ELi2ELi4ELi2ELi2ELb0EEENS1_24CollectiveEpilogueBwdGQAISB_fSE_Li256ELb1ELb1EEENS1_19SingleTileSchedulerILb1ELb0ELb0ELi80EEEEEEEEEvNT_6ParamsE --------------------------
	.section	.nv.info._ZN7cutlass13device_kernelIN5flash19enable_sm80_to_sm89INS1_16FlashAttnBwdSm80INS1_25CollectiveMainloopBwdSm80ILi2ELi1EN4cute5tupleIJNS5_1CILi64EEENS7_ILi80EEENS7_ILi192EEEEEENS_10bfloat16_tEfNS_4arch4Sm80ELb0ELb0ELb0ELb1ELb1ELb0ELb1ELb0ELi2ELi4ELi2ELi2ELb0EEENS1_24CollectiveEpilogueBwdGQAISB_fSE_Li256ELb1ELb1EEENS1_19SingleTileSchedulerILb1ELb0ELb0ELi80EEEEEEEEEvNT_6ParamsE,"",@"SHT_CUDA_INFO"
	.sectionflags	@""
	.align	4


	//----- nvinfo : EIATTR_CUDA_API_VERSION
	.align		4
        /*0000*/ 	.byte	0x04, 0x37
        /*0002*/ 	.short	(.L_828 - .L_827)
.L_827:
        /*0004*/ 	.word	0x00000082


	//----- nvinfo : EIATTR_SW2861232_WAR
	.align		4
.L_828:
        /*0008*/ 	.byte	0x01, 0x35
	.zero		2


	//----- nvinfo : EIATTR_PARAM_CBANK
	.align		4
        /*000c*/ 	.byte	0x04, 0x0a
        /*000e*/ 	.short	(.L_830 - .L_829)
	.align		4
.L_829:
        /*0010*/ 	.word	index@(.nv.constant0._ZN7cutlass13device_kernelIN5flash19enable_sm80_to_sm89INS1_16FlashAttnBwdSm80INS1_25CollectiveMainloopBwdSm80ILi2ELi1EN4cute5tupleIJNS5_1CILi64EEENS7_ILi80EEENS7_ILi192EEEEEENS_10bfloat16_tEfNS_4arch4Sm80ELb0ELb0ELb0ELb1ELb1ELb0ELb1ELb0ELi2ELi4ELi2ELi2ELb0EEENS1_24CollectiveEpilogueBwdGQAISB_fSE_Li256ELb1ELb1EEENS1_19SingleTileSchedulerILb1ELb0ELb0ELi80EEEEEEEEEvNT_6ParamsE)
        /*0014*/ 	.short	0x0160
        /*0016*/ 	.short	0x0278


	//----- nvinfo : EIATTR_CBANK_PARAM_SIZE
	.align		4
.L_830:
        /*0018*/ 	.byte	0x03, 0x19
        /*001a*/ 	.short	0x0278


	//----- nvinfo : EIATTR_KPARAM_INFO
	.align		4
        /*001c*/ 	.byte	0x04, 0x17
        /*001e*/ 	.short	(.L_832 - .L_831)
.L_831:
        /*0020*/ 	.word	0x00000000
        /*0024*/ 	.short	0x0000
        /*0026*/ 	.short	0x0000
        /*0028*/ 	.byte	0x00, 0xf0, 0xe1, 0x09


	//----- nvinfo : EIATTR_MAXREG_COUNT
	.align		4
.L_832:
        /*002c*/ 	.byte	0x03, 0x1b
        /*002e*/ 	.short	0x00ff


	//----- nvinfo : EIATTR_NUM_BARRIERS
	.align		4
        /*0030*/ 	.byte	0x02, 0x4c
        /*0032*/ 	.byte	0x02
	.zero		1


	//----- nvinfo : EIATTR_MERCURY_ISA_VERSION
	.align		4
        /*0034*/ 	.byte	0x03, 0x5f
        /*0036*/ 	.short	0x0000


	//----- nvinfo : EIATTR_COOP_GROUP_MASK_REGIDS
	.align		4
        /*0038*/ 	.byte	0x04, 0x29
        /*003a*/ 	.short	(.L_834 - .L_833)


	//   ....[0]....
.L_833:
        /*003c*/ 	.word	0xffffffff


	//   ....[1]....
        /*0040*/ 	.word	0xffffffff


	//   ....[2]....
        /*0044*/ 	.word	0xffffffff


	//   ....[3]....
        /*0048*/ 	.word	0xffffffff


	//   ....[4]....
        /*004c*/ 	.word	0xffffffff


	//   ....[5]....
        /*0050*/ 	.word	0xffffffff


	//   ....[6]....
        /*0054*/ 	.word	0xffffffff


	//   ....[7]....
        /*0058*/ 	.word	0xffffffff


	//   ....[8]....
        /*005c*/ 	.word	0xffffffff


	//----- nvinfo : EIATTR_COOP_GROUP_INSTR_OFFSETS
	.align		4
.L_834:
        /*0060*/ 	.byte	0x04, 0x28
        /*0062*/ 	.short	(.L_836 - .L_835)


	//   ....[0]....
.L_835:
        /*0064*/ 	.word	0x00000090


	//   ....[1]....
        /*0068*/ 	.word	0x00006650


	//   ....[2]....
        /*006c*/ 	.word	0x00006690


	//   ....[3]....
        /*0070*/ 	.word	0x00006b40


	//   ....[4]....
        /*0074*/ 	.word	0x00006b50


	//   ....[5]....
        /*0078*/ 	.word	0x00006ce0


	//   ....[6]....
        /*007c*/ 	.word	0x00006d30


	//   ....[7]....
        /*0080*/ 	.word	0x000071a0


	//   ....[8]....
        /*0084*/ 	.word	0x000071b0


	//----- nvinfo : EIATTR_EXIT_INSTR_OFFSETS
	.align		4
.L_836:
        /*0088*/ 	.byte	0x04, 0x1c
        /*008a*/ 	.short	(.L_838 - .L_837)


	//   ....[0]....
.L_837:
        /*008c*/ 	.word	0x00000300


	//   ....[1]....
        /*0090*/ 	.word	0x00006300


	//   ....[2]....
        /*0094*/ 	.word	0x000071c0


	//   ....[3]....
        /*0098*/ 	.word	0x00007260


	//----- nvinfo : EIATTR_CTAIDZ_USED
	.align		4
.L_838:
        /*009c*/ 	.byte	0x01, 0x04
	.zero		2


	//----- nvinfo : EIATTR_MAX_THREADS
	.align		4
        /*00a0*/ 	.byte	0x04, 0x05
        /*00a2*/ 	.short	(.L_840 - .L_839)
.L_839:
        /*00a4*/ 	.word	0x00000100
        /*00a8*/ 	.word	0x00000001
        /*00ac*/ 	.word	0x00000001


	//----- nvinfo : EIATTR_CRS_STACK_SIZE
	.align		4
.L_840:
        /*00b0*/ 	.byte	0x04, 0x1e
        /*00b2*/ 	.short	(.L_842 - .L_841)
.L_841:
        /*00b4*/ 	.word	0x00000000
.L_842:


//--------------------- .nv.info._ZN7cutlass13device_kernelIN5flash19enable_sm80_to_sm89INS1_16FlashAttnBwdSm80INS1_25CollectiveMainloopBwdSm80ILi2ELi1EN4cute5tupleIJNS5_1CILi64EEENS7_ILi80EEENS7_ILi192EEEEEENS_10bfloat16_tEfNS_4arch4Sm80ELb0ELb1ELb0ELb0ELb0ELb0ELb1ELb0ELi2ELi4ELi2ELi2ELb0EEENS1_21CollectiveEpilogueBwdISB_SC_SE_Li256ELb0ELb1ELi4EEENS1_19SingleTileSchedulerILb0ELb0ELb0ELi80EEEEEEEEEvNT_6ParamsE --------------------------
	.section	.nv.info._ZN7cutlass13device_kernelIN5flash19enable_sm80_to_sm89INS1_16FlashAttnBwdSm80INS1_25CollectiveMainloopBwdSm80ILi2ELi1EN4cute5tupleIJNS5_1CILi64EEENS7_ILi80EEENS7_ILi192EEEEEENS_10bfloat16_tEfNS_4arch4Sm80ELb0ELb1ELb0ELb0ELb0ELb0ELb1ELb0ELi2ELi4ELi2ELi2ELb0EEENS1_21CollectiveEpilogueBwdISB_SC_SE_Li256ELb0ELb1ELi4EEENS1_19SingleTileSchedulerILb0ELb0ELb0ELi80EEEEEEEEEvNT_6ParamsE,"",@"SHT_CUDA_INFO"
	.sectionflags	@""
	.align	4


	//----- nvinfo : EIATTR_CUDA_API_VERSION
	.align		4
        /*0000*/ 	.byte	0x04, 0x37
        /*0002*/ 	.short	(.L_844 - .L_843)
.L_843:
        /*0004*/ 	.word	0x00000082


	//----- nvinfo : EIATTR_SW2861232_WAR
	.align		4
.L_844:
        /*0008*/ 	.byte	0x01, 0x35
	.zero		2


	//----- nvinfo : EIATTR_PARAM_CBANK
	.align		4
        /*000c*/ 	.byte	0x04, 0x0a
        /*000e*/ 	.short	(.L_846 - .L_845)
	.align		4
.L_845:
        /*0010*/ 	.word	index@(.nv.constant0._ZN7cutlass13device_kernelIN5flash19enable_sm80_to_sm89INS1_16FlashAttnBwdSm80INS1_25CollectiveMainloopBwdSm80ILi2ELi1EN4cute5tupleIJNS5_1CILi64EEENS7_ILi80EEENS7_ILi192EEEEEENS_10bfloat16_tEfNS_4arch4Sm80ELb0ELb1ELb0ELb0ELb0ELb0ELb1ELb0ELi2ELi4ELi2ELi2ELb0EEENS1_21CollectiveEpilogueBwdISB_SC_SE_Li256ELb0ELb1ELi4EEENS1_19SingleTileSchedulerILb0ELb0ELb0ELi80EEEEEEEEEvNT_6ParamsE)
        /*0014*/ 	.short	0x0160
        /*0016*/ 	.short	0x0270


	//----- nvinfo : EIATTR_CBANK_PARAM_SIZE
	.align		4
.L_846:
        /*0018*/ 	.byte	0x03, 0x19
        /*001a*/ 	.short	0x0270


	//----- nvinfo : EIATTR_KPARAM_INFO
	.align		4
        /*001c*/ 	.byte	0x04, 0x17
        /*001e*/ 	.short	(.L_848 - .L_847)
.L_847:
        /*0020*/ 	.word	0x00000000
        /*0024*/ 	.short	0x0000
        /*0026*/ 	.short	0x0000
        /*0028*/ 	.byte	0x00, 0xf0, 0xc1, 0x09


	//----- nvinfo : EIATTR_MAXREG_COUNT
	.align		4
.L_848:
        /*002c*/ 	.byte	0x03, 0x1b
        /*002e*/ 	.short	0x00ff


	//----- nvinfo : EIATTR_NUM_BARRIERS
	.align		4
        /*0030*/ 	.byte	0x02, 0x4c
        /*0032*/ 	.byte	0x02
	.zero		1


	//----- nvinfo : EIATTR_MERCURY_ISA_VERSION
	.align		4
        /*0034*/ 	.byte	0x03, 0x5f
        /*0036*/ 	.short	0x0000


	//----- nvinfo : EIATTR_EXIT_INSTR_OFFSETS
	.align		4
        /*0038*/ 	.byte	0x04, 0x1c
        /*003a*/ 	.short	(.L_850 - .L_849)


	//   ....[0]....
.L_849:
        /*003c*/ 	.word	0x00000030


	//   ....[1]....
        /*0040*/ 	.word	0x00009e80


	//   ....[2]....
        /*0044*/ 	.word	0x00009f80


	//   ....[3]....
        /*0048*/ 	.word	0x00009fa0


	//   ....[4]....
        /*004c*/ 	.word	0x0000a7a0


	//   ....[5]....
        /*0050*/ 	.word	0x0000a8a0


	//   ....[6]....
        /*0054*/ 	.word	0x0000a8c0


	//----- nvinfo : EIATTR_CTAIDZ_USED
	.align		4
.L_850:
        /*0058*/ 	.byte	0x01, 0x04
	.zero		2


	//----- nvinfo : EIATTR_MAX_THREADS
	.align		4
        /*005c*/ 	.byte	0x04, 0x05
        /*005e*/ 	.short	(.L_852 - .L_851)
.L_851:
        /*0060*/ 	.word	0x00000100
        /*0064*/ 	.word	0x00000001
        /*0068*/ 	.word	0x00000001


	//----- nvinfo : EIATTR_CRS_STACK_SIZE
	.align		4
.L_852:
        /*006c*/ 	.byte	0x04, 0x1e
        /*006e*/ 	.short	(.L_854 - .L_853)
.L_853:
        /*0070*/ 	.word	0x00000000
.L_854:


//--------------------- .nv.info._ZN7cutlass13device_kernelIN5flash19enable_sm80_to_sm89INS1_16FlashAttnBwdSm80INS1_25CollectiveMainloopBwdSm80ILi2ELi1EN4cute5tupleIJNS5_1CILi64EEENS7_ILi80EEENS7_ILi192EEEEEENS_10bfloat16_tEfNS_4arch4Sm80ELb0ELb1ELb0ELb0ELb1ELb0ELb1ELb0ELi2ELi4ELi2ELi2ELb0EEENS1_21CollectiveEpilogueBwdISB_SC_SE_Li256ELb0ELb1ELi4EEENS1_19SingleTileSchedulerILb0ELb0ELb0ELi80EEEEEEEEEvNT_6ParamsE --------------------------
	.section	.nv.info._ZN7cutlass13device_kernelIN5flash19enable_sm80_to_sm89INS1_16FlashAttnBwdSm80INS1_25CollectiveMainloopBwdSm80ILi2ELi1EN4cute5tupleIJNS5_1CILi64EEENS7_ILi80EEENS7_ILi192EEEEEENS_10bfloat16_tEfNS_4arch4Sm80ELb0ELb1ELb0ELb0ELb1ELb0ELb1ELb0ELi2ELi4ELi2ELi2ELb0EEENS1_21CollectiveEpilogueBwdISB_SC_SE_Li256ELb0ELb1ELi4EEENS1_19SingleTileSchedulerILb0ELb0ELb0ELi80EEEEEEEEEvNT_6ParamsE,"",@"SHT_CUDA_INFO"
	.sectionflags	@""
	.align	4


	//----- nvinfo : EIATTR_CUDA_API_VERSION
	.align		4
        /*0000*/ 	.byte	0x04, 0x37
        /*0002*/ 	.short	(.L_856 - .L_855)
.L_855:
        /*0004*/ 	.word	0x00000082


	//----- nvinfo : EIATTR_SW2861232_WAR
	.align		4
.L_856:
        /*0008*/ 	.byte	0x01, 0x35
	.zero		2


	//----- nvinfo : EIATTR_PARAM_CBANK
	.align		4
        /*000c*/ 	.byte	0x04, 0x0a
        /*000e*/ 	.short	(.L_858 - .L_857)
	.align		4
.L_857:
        /*0010*/ 	.word	index@(.nv.constant0._ZN7cutlass13device_kernelIN5flash19enable_sm80_to_sm89INS1_16FlashAttnBwdSm80INS1_25CollectiveMainloopBwdSm80ILi2ELi1EN4cute5tupleIJNS5_1CILi64EEENS7_ILi80EEENS7_ILi192EEEEEENS_10bfloat16_tEfNS_4arch4Sm80ELb0ELb1ELb0ELb0ELb1ELb0ELb1ELb0ELi2ELi4ELi2ELi2ELb0EEENS1_21CollectiveEpilogueBwdISB_SC_SE_Li256ELb0ELb1ELi4EEENS1_19SingleTileSchedulerILb0ELb0ELb0ELi80EEEEEEEEEvNT_6ParamsE)
        /*0014*/ 	.short	0x0160
        /*0016*/ 	.short	0x0270


	//----- nvinfo : EIATTR_CBANK_PARAM_SIZE
	.align		4
.L_858:
        /*0018*/ 	.byte	0x03, 0x19
        /*001a*/ 	.short	0x0270


	//----- nvinfo : EIATTR_KPARAM_INFO
	.align		4
        /*001c*/ 	.byte	0x04, 0x17
        /*001e*/ 	.short	(.L_860 - .L_859)
.L_859:
        /*0020*/ 	.word	0x00000000
        /*0024*/ 	.short	0x0000
        /*0026*/ 	.short	0x0000
        /*0028*/ 	.byte	0x00, 0xf0, 0xc1, 0x09


	//----- nvinfo : EIATTR_MAXREG_COUNT
	.align		4
.L_860:
        /*002c*/ 	.byte	0x03, 0x1b
        /*002e*/ 	.short	0x00ff


	//----- nvinfo : EIATTR_NUM_BARRIERS
	.align		4
        /*0030*/ 	.byte	0x02, 0x4c
        /*0032*/ 	.byte	0x02
	.zero		1


	//----- nvinfo : EIATTR_MERCURY_ISA_VERSION
	.align		4
        /*0034*/ 	.byte	0x03, 0x5f
        /*0036*/ 	.short	0x0000


	//----- nvinfo : EIATTR_EXIT_INSTR_OFFSETS
	.align		4
        /*0038*/ 	.byte	0x04, 0x1c
        /*003a*/ 	.short	(.L_862 - .L_861)


	//   ....[0]....
.L_861:
        /*003c*/ 	.word	0x00000030


	//   ....[1]....
        /*0040*/ 	.word	0x00009e80


	//   ....[2]....
        /*0044*/ 	.word	0x00009f80


	//   ....[3]....
        /*0048*/ 	.word	0x00009fa0


	//   ....[4]....
        /*004c*/ 	.word	0x0000a7a0


	//   ....[5]....
        /*0050*/ 	.word	0x0000a8a0


	//   ....[6]....
        /*0054*/ 	.word	0x0000a8c0


	//----- nvinfo : EIATTR_CTAIDZ_USED
	.align		4
.L_862:
        /*0058*/ 	.byte	0x01, 0x04
	.zero		2


	//----- nvinfo : EIATTR_MAX_THREADS
	.align		4
        /*005c*/ 	.byte	0x04, 0x05
        /*005e*/ 	.short	(.L_864 - .L_863)
.L_863:
        /*0060*/ 	.word	0x00000100
        /*0064*/ 	.word	0x00000001
        /*0068*/ 	.word	0x00000001


	//----- nvinfo : EIATTR_CRS_STACK_SIZE
	.align		4
.L_864:
        /*006c*/ 	.byte	0x04, 0x1e
        /*006e*/ 	.short	(.L_866 - .L_865)
.L_865:
        /*0070*/ 	.word	0x00000000
.L_866:


//--------------------- .nv.info._ZN7cutlass13device_kernelIN5flash19enable_sm80_to_sm89INS1_16FlashAttnBwdSm80INS1_25CollectiveMainloopBwdSm80ILi2ELi1EN4cute5tupleIJNS5_1CILi64EEENS7_ILi80EEENS7_ILi192EEEEEENS_10bfloat16_tEfNS_4arch4Sm80ELb0ELb1ELb0ELb0ELb0ELb0ELb1ELb0ELi2ELi4ELi2ELi2ELb0EEENS1_24CollectiveEpilogueBwdGQAISB_fSE_Li256ELb0ELb0EEENS1_19SingleTileSchedulerILb0ELb0ELb0ELi80EEEEEEEEEvNT_6ParamsE --------------------------
	.section	.nv.info._ZN7cutlass13device_kernelIN5flash19enable_sm80_to_sm89INS1_16FlashAttnBwdSm80INS1_25CollectiveMainloopBwdSm80ILi2ELi1EN4cute5tupleIJNS5_1CILi64EEENS7_ILi80EEENS7_ILi192EEEEEENS_10bfloat16_tEfNS_4arch4Sm80ELb0ELb1ELb0ELb0ELb0ELb0ELb1ELb0ELi2ELi4ELi2ELi2ELb0EEENS1_24CollectiveEpilogueBwdGQAISB_fSE_Li256ELb0ELb0EEENS1_19SingleTileSchedulerILb0ELb0ELb0ELi80EEEEEEEEEvNT_6ParamsE,"",@"SHT_CUDA_INFO"
	.sectionflags	@""
	.align	4


	//----- nvinfo : EIATTR_CUDA_API_VERSION
	.align		4
        /*0000*/ 	.byte	0x04, 0x37
        /*0002*/ 	.short	(.L_868 - .L_867)
.L_867:
        /*0004*/ 	.word	0x00000082


	//----- nvinfo : EIATTR_SW2861232_WAR
	.align		4
.L_868:
        /*0008*/ 	.byte	0x01, 0x35
	.zero		2


	//----- nvinfo : EIATTR_PARAM_CBANK
	.align		4
        /*000c*/ 	.byte	0x04, 0x0a
        /*000e*/ 	.short	(.L_870 - .L_869)
	.align		4
.L_869:
        /*0010*/ 	.word	index@(.nv.constant0._ZN7cutlass13device_kernelIN5flash19enable_sm80_to_sm89INS1_16FlashAttnBwdSm80INS1_25CollectiveMainloopBwdSm80ILi2ELi1EN4cute5tupleIJNS5_1CILi64EEENS7_ILi80EEENS7_ILi192EEEEEENS_10bfloat16_tEfNS_4arch4Sm80ELb0ELb1ELb0ELb0ELb0ELb0ELb1ELb0ELi2ELi4ELi2ELi2ELb0EEENS1_24CollectiveEpilogueBwdGQAISB_fSE_Li256ELb0ELb0EEENS1_19SingleTileSchedulerILb0ELb0ELb0ELi80EEEEEEEEEvNT_6ParamsE)
        /*0014*/ 	.short	0x0160
        /*0016*/ 	.short	0x0278


	//----- nvinfo : EIATTR_CBANK_PARAM_SIZE
	.align		4
.L_870:
        /*0018*/ 	.byte	0x03, 0x19
        /*001a*/ 	.short	0x0278


	//----- nvinfo : EIATTR_KPARAM_INFO
	.align		4
        /*001c*/ 	.byte	0x04, 0x17
        /*001e*/ 	.short	(.L_872 - .L_871)
.L_871:
        /*0020*/ 	.word	0x00000000
        /*0024*/ 	.short	0x0000
        /*0026*/ 	.short	0x0000
        /*0028*/ 	.byte	0x00, 0xf0, 0xe1, 0x09


	//----- nvinfo : EIATTR_MAXREG_COUNT
	.align		4
.L_872:
        /*002c*/ 	.byte	0x03, 0x1b
        /*002e*/ 	.short	0x00ff


	//----- nvinfo : EIATTR_NUM_BARRIERS
	.align		4
        /*0030*/ 	.byte	0x02, 0x4c
        /*0032*/ 	.byte	0x02
	.zero		1


	//----- nvinfo : EIATTR_MERCURY_ISA_VERSION
	.align		4
        /*0034*/ 	.byte	0x03, 0x5f
        /*0036*/ 	.short	0x0000


	//----- nvinfo : EIATTR_EXIT_INSTR_OFFSETS
	.align		4
        /*0038*/ 	.byte	0x04, 0x1c
        /*003a*/ 	.short	(.L_874 - .L_873)


	//   ....[0]....
.L_873:
        /*003c*/ 	.word	0x00000030


	//   ....[1]....
        /*0040*/ 	.word	0x00006990


	//   ....[2]....
        /*0044*/ 	.word	0x00007340


	//----- nvinfo : EIATTR_CTAIDZ_USED
	.align		4
.L_874:
        /*0048*/ 	.byte	0x01, 0x04
	.zero		2


	//----- nvinfo : EIATTR_MAX_THREADS
	.align		4
        /*004c*/ 	.byte	0x04, 0x05
        /*004e*/ 	.short	(.L_876 - .L_875)
.L_875:
        /*0050*/ 	.word	0x00000100
        /*0054*/ 	.word	0x00000001
        /*0058*/ 	.word	0x00000001


	//----- nvinfo : EIATTR_CRS_STACK_SIZE
	.align		4
.L_876:
        /*005c*/ 	.byte	0x04, 0x1e
        /*005e*/ 	.short	(.L_878 - .L_877)
.L_877:
        /*0060*/ 	.word	0x00000000
.L_878:


//--------------------- .nv.info._ZN7cutlass13device_kernelIN5flash19enable_sm80_to_sm89INS1_16FlashAttnBwdSm80INS1_25CollectiveMainloopBwdSm80ILi2ELi1EN4cute5tupleIJNS5_1CILi64EEENS7_ILi80EEENS7_ILi192EEEEEENS_10bfloat16_tEfNS_4arch4Sm80ELb0ELb1ELb0ELb0ELb1ELb0ELb1ELb0ELi2ELi4ELi2ELi2ELb0EEENS1_24CollectiveEpilogueBwdGQAISB_fSE_Li256ELb0ELb1EEENS1_19SingleTileSchedulerILb0ELb0ELb0ELi80EEEEEEEEEvNT_6ParamsE --------------------------
	.section	.nv.info._ZN7cutlass13device_kernelIN5flash19enable_sm80_to_sm89INS1_16FlashAttnBwdSm80INS1_25CollectiveMainloopBwdSm80ILi2ELi1EN4cute5tupleIJNS5_1CILi64EEENS7_ILi80EEENS7_ILi192EEEEEENS_10bfloat16_tEfNS_4arch4Sm80ELb0ELb1ELb0ELb0ELb1ELb0ELb1ELb0ELi2ELi4ELi2ELi2ELb0EEENS1_24CollectiveEpilogueBwdGQAISB_fSE_Li256ELb0ELb1EEENS1_19SingleTileSchedulerILb0ELb0ELb0ELi80EEEEEEEEEvNT_6ParamsE,"",@"SHT_CUDA_INFO"
	.sectionflags	@""
	.align	4


	//----- nvinfo : EIATTR_CUDA_API_VERSION
	.align		4
        /*0000*/ 	.byte	0x04, 0x37
        /*0002*/ 	.short	(.L_880 - .L_879)
.L_879:
        /*0004*/ 	.word	0x00000082


	//----- nvinfo : EIATTR_SW2861232_WAR
	.align		4
.L_880:
        /*0008*/ 	.byte	0x01, 0x35
	.zero		2


	//----- nvinfo : EIATTR_PARAM_CBANK
	.align		4
        /*000c*/ 	.byte	0x04, 0x0a
        /*000e*/ 	.short	(.L_882 - .L_881)
	.align		4
.L_881:
        /*0010*/ 	.word	index@(.nv.constant0._ZN7cutlass13device_kernelIN5flash19enable_sm80_to_sm89INS1_16FlashAttnBwdSm80INS1_25CollectiveMainloopBwdSm80ILi2ELi1EN4cute5tupleIJNS5_1CILi64EEENS7_ILi80EEENS7_ILi192EEEEEENS_10bfloat16_tEfNS_4arch4Sm80ELb0ELb1ELb0ELb0ELb1ELb0ELb1ELb0ELi2ELi4ELi2ELi2ELb0EEENS1_24CollectiveEpilogueBwdGQAISB_fSE_Li256ELb0ELb1EEENS1_19SingleTileSchedulerILb0ELb0ELb0ELi80EEEEEEEEEvNT_6ParamsE)
        /*0014*/ 	.short	0x0160
        /*0016*/ 	.short	0x0278


	//----- nvinfo : EIATTR_CBANK_PARAM_SIZE
	.align		4
.L_882:
        /*0018*/ 	.byte	0x03, 0x19
        /*001a*/ 	.short	0x0278


	//----- nvinfo : EIATTR_KPARAM_INFO
	.align		4
        /*001c*/ 	.byte	0x04, 0x17
        /*001e*/ 	.short	(.L_884 - .L_883)
.L_883:
        /*0020*/ 	.word	0x00000000
        /*0024*/ 	.short	0x0000
        /*0026*/ 	.short	0x0000
        /*0028*/ 	.byte	0x00, 0xf0, 0xe1, 0x09


	//----- nvinfo : EIATTR_MAXREG_COUNT
	.align		4
.L_884:
        /*002c*/ 	.byte	0x03, 0x1b
        /*002e*/ 	.short	0x00ff


	//----- nvinfo : EIATTR_NUM_BARRIERS
	.align		4
        /*0030*/ 	.byte	0x02, 0x4c
        /*0032*/ 	.byte	0x02
	.zero		1


	//----- nvinfo : EIATTR_MERCURY_ISA_VERSION
	.align		4
        /*0034*/ 	.byte	0x03, 0x5f
        /*0036*/ 	.short	0x0000


	//----- nvinfo : EIATTR_COOP_GROUP_MASK_REGIDS
	.align		4
        /*0038*/ 	.byte	0x04, 0x29
        /*003a*/ 	.short	(.L_886 - .L_885)


	//   ....[0]....
.L_885:
        /*003c*/ 	.word	0xffffffff


	//   ....[1]....
        /*0040*/ 	.word	0xffffffff


	//   ....[2]....
        /*0044*/ 	.word	0xffffffff


	//   ....[3]....
        /*0048*/ 	.word	0xffffffff


	//   ....[4]....
        /*004c*/ 	.word	0xffffffff


	//   ....[5]....
        /*0050*/ 	.word	0xffffffff


	//   ....[6]....
        /*0054*/ 	.word	0xffffffff


	//   ....[7]....
        /*0058*/ 	.word	0xffffffff


	//----- nvinfo : EIATTR_COOP_GROUP_INSTR_OFFSETS
	.align		4
.L_886:
        /*005c*/ 	.byte	0x04, 0x28
        /*005e*/ 	.short	(.L_888 - .L_887)


	//   ....[0]....
.L_887:
        /*0060*/ 	.word	0x00006bd0


	//   ....[1]....
        /*0064*/ 	.word	0x00006c00


	//   ....[2]....
        /*0068*/ 	.word	0x000070b0


	//   ....[3]....
        /*006c*/ 	.word	0x000070c0


	//   ....[4]....
        /*0070*/ 	.word	0x00007250


	//   ....[5]....
        /*0074*/ 	.word	0x000072a0


	//   ....[6]....
        /*0078*/ 	.word	0x00007710


	//   ....[7]....
        /*007c*/ 	.word	0x00007720


	//----- nvinfo : EIATTR_EXIT_INSTR_OFFSETS
	.align		4
.L_888:
        /*0080*/ 	.byte	0x04, 0x1c
        /*0082*/ 	.short	(.L_890 - .L_889)


	//   ....[0]....
.L_889:
        /*0084*/ 	.word	0x00000030


	//   ....[1]....
        /*0088*/ 	.word	0x00006960


	//   ....[2]....
        /*008c*/ 	.word	0x00007730


	//   ....[3]....
        /*0090*/ 	.word	0x000077d0


	//----- nvinfo : EIATTR_CTAIDZ_USED
	.align		4
.L_890:
        /*0094*/ 	.byte	0x01, 0x04
	.zero		2


	//----- nvinfo : EIATTR_MAX_THREADS
	.align		4
        /*0098*/ 	.byte	0x04, 0x05
        /*009a*/ 	.short	(.L_892 - .L_891)
.L_891:
        /*009c*/ 	.word	0x00000100
        /*00a0*/ 	.word	0x00000001
        /*00a4*/ 	.word	0x00000001


	//----- nvinfo : EIATTR_CRS_STACK_SIZE
	.align		4
.L_892:
        /*00a8*/ 	.byte	0x04, 0x1e
        /*00aa*/ 	.short	(.L_894 - .L_893)
.L_893:
        /*00ac*/ 	.word	0x00000000
.L_894:


//--------------------- .nv.info._ZN7cutlass13device_kernelIN5flash19enable_sm80_to_sm89INS1_16FlashAttnBwdSm80INS1_25CollectiveMainloopBwdSm80ILi2ELi1EN4cute5tupleIJNS5_1CILi64EEENS7_ILi80EEENS7_ILi192EEEEEENS_10bfloat16_tEfNS_4arch4Sm80ELb0ELb1ELb0ELb1ELb0ELb0ELb1ELb0ELi2ELi4ELi2ELi2ELb0EEENS1_21CollectiveEpilogueBwdISB_SC_SE_Li256ELb1ELb1ELi4EEENS1_19SingleTileSchedulerILb1ELb0ELb0ELi80EEEEEEEEEvNT_6ParamsE --------------------------
	.section	.nv.info._ZN7cutlass13device_kernelIN5flash19enable_sm80_to_sm89INS1_16FlashAttnBwdSm80INS1_25CollectiveMainloopBwdSm80ILi2ELi1EN4cute5tupleIJNS5_1CILi64EEENS7_ILi80EEENS7_ILi192EEEEEENS_10bfloat16_tEfNS_4arch4Sm80ELb0ELb1ELb0ELb1ELb0ELb0ELb1ELb0ELi2ELi4ELi2ELi2ELb0EEENS1_21CollectiveEpilogueBwdISB_SC_SE_Li256ELb1ELb1ELi4EEENS1_19SingleTileSchedulerILb1ELb0ELb0ELi80EEEEEEEEEvNT_6ParamsE,"",@"SHT_CUDA_INFO"
	.sectionflags	@""
	.align	4


	//----- nvinfo : EIATTR_CUDA_API_VERSION
	.align		4
        /*0000*/ 	.byte	0x04, 0x37
        /*0002*/ 	.short	(.L_896 - .L_895)
.L_895:
        /*0004*/ 	.word	0x00000082


	//----- nvinfo : EIATTR_SW2861232_WAR
	.align		4
.L_896:
        /*0008*/ 	.byte	0x01, 0x35
	.zero		2


	//----- nvinfo : EIATTR_PARAM_CBANK
	.align		4
        /*000c*/ 	.byte	0x04, 0x0a
        /*000e*/ 	.short	(.L_898 - .L_897)
	.align		4
.L_897:
        /*0010*/ 	.word	index@(.nv.constant0._ZN7cutlass13device_kernelIN5flash19enable_sm80_to_sm89INS1_16FlashAttnBwdSm80INS1_25CollectiveMainloopBwdSm80ILi2ELi1EN4cute5tupleIJNS5_1CILi64EEENS7_ILi80EEENS7_ILi192EEEEEENS_10bfloat16_tEfNS_4arch4Sm80ELb0ELb1ELb0ELb1ELb0ELb0ELb1ELb0ELi2ELi4ELi2ELi2ELb0EEENS1_21CollectiveEpilogueBwdISB_SC_SE_Li256ELb1ELb1ELi4EEENS1_19SingleTileSchedulerILb1ELb0ELb0ELi80EEEEEEEEEvNT_6ParamsE)
        /*0014*/ 	.short	0x0160
        /*0016*/ 	.short	0x0270


	//----- nvinfo : EIATTR_CBANK_PARAM_SIZE
	.align		4
.L_898:
        /*0018*/ 	.byte	0x03, 0x19
        /*001a*/ 	.short	0x0270


	//----- nvinfo : EIATTR_KPARAM_INFO
	.align		4
        /*001c*/ 	.byte	0x04, 0x17
        /*001e*/ 	.short	(.L_900 - .L_899)
.L_899:
        /*0020*/ 	.word	0x00000000
        /*0024*/ 	.short	0x0000
        /*0026*/ 	.short	0x0000
        /*0028*/ 	.byte	0x00, 0xf0, 0xc1, 0x09


	//----- nvinfo : EIATTR_MAXREG_COUNT
	.align		4
.L_900:
        /*002c*/ 	.byte	0x03, 0x1b
        /*002e*/ 	.short	0x00ff


	//----- nvinfo : EIATTR_NUM_BARRIERS
	.align		4
        /*0030*/ 	.byte	0x02, 0x4c
        /*0032*/ 	.byte	0x02
	.zero		1


	//----- nvinfo : EIATTR_MERCURY_ISA_VERSION
	.align		4
        /*0034*/ 	.byte	0x03, 0x5f
        /*0036*/ 	.short	0x0000


	//----- nvinfo : EIATTR_COOP_GROUP_MASK_REGIDS
	.align		4
        /*0038*/ 	.byte	0x04, 0x29
        /*003a*/ 	.short	(.L_902 - .L_901)


	//   ....[0]....
.L_901:
        /*003c*/ 	.word	0xffffffff


	//----- nvinfo : EIATTR_COOP_GROUP_INSTR_OFFSETS
	.align		4
.L_902:
        /*0040*/ 	.byte	0x04, 0x28
        /*0042*/ 	.short	(.L_904 - .L_903)


	//   ....[0]....
.L_903:
        /*0044*/ 	.word	0x00000080


	//----- nvinfo : EIATTR_EXIT_INSTR_OFFSETS
	.align		4
.L_904:
        /*0048*/ 	.byte	0x04, 0x1c
        /*004a*/ 	.short	(.L_906 - .L_905)


	//   ....[0]....
.L_905:
        /*004c*/ 	.word	0x00000300


	//   ....[1]....
        /*0050*/ 	.word	0x00009f00


	//   ....[2]....
        /*0054*/ 	.word	0x0000a000


	//   ....[3]....
        /*0058*/ 	.word	0x0000a020


	//   ....[4]....
        /*005c*/ 	.word	0x0000a970


	//   ....[5]....
        /*0060*/ 	.word	0x0000aa60


	//   ....[6]....
        /*0064*/ 	.word	0x0000aa80


	//----- nvinfo : EIATTR_CTAIDZ_USED
	.align		4
.L_906:
        /*0068*/ 	.byte	0x01, 0x04
	.zero		2


	//----- nvinfo : EIATTR_MAX_THREADS
	.align		4
        /*006c*/ 	.byte	0x04, 0x05
        /*006e*/ 	.short	(.L_908 - .L_907)
.L_907:
        /*0070*/ 	.word	0x00000100
        /*0074*/ 	.word	0x00000001
        /*0078*/ 	.word	0x00000001


	//----- nvinfo : EIATTR_CRS_STACK_SIZE
	.align		4
.L_908:
        /*007c*/ 	.byte	0x04, 0x1e
        /*007e*/ 	.short	(.L_910 - .L_909)
.L_909:
        /*0080*/ 	.word	0x00000000
.L_910:


//--------------------- .nv.info._ZN7cutlass13device_kernelIN5flash19enable_sm80_to_sm89INS1_16FlashAttnBwdSm80INS1_25CollectiveMainloopBwdSm80ILi2ELi1EN4cute5tupleIJNS5_1CILi64EEENS7_ILi80EEENS7_ILi192EEEEEENS_10bfloat16_tEfNS_4arch4Sm80ELb0ELb1ELb0ELb1ELb1ELb0ELb1ELb0ELi2ELi4ELi2ELi2ELb0EEENS1_21CollectiveEpilogueBwdISB_SC_SE_Li256ELb1ELb1ELi4EEENS1_19SingleTileSchedulerILb1ELb0ELb0ELi80EEEEEEEEEvNT_6ParamsE --------------------------
	.section	.nv.info._ZN7cutlass13device_kernelIN5flash19enable_sm80_to_sm89INS1_16FlashAttnBwdSm80INS1_25CollectiveMainloopBwdSm80ILi2ELi1EN4cute5tupleIJNS5_1CILi64EEENS7_ILi80EEENS7_ILi192EEEEEENS_10bfloat16_tEfNS_4arch4Sm80ELb0ELb1ELb0ELb1ELb1ELb0ELb1ELb0ELi2ELi4ELi2ELi2ELb0EEENS1_21CollectiveEpilogueBwdISB_SC_SE_Li256ELb1ELb1ELi4EEENS1_19SingleTileSchedulerILb1ELb0ELb0ELi80EEEEEEEEEvNT_6ParamsE,"",@"SHT_CUDA_INFO"
	.sectionflags	@""
	.align	4


	//----- nvinfo : EIATTR_CUDA_API_VERSION
	.align		4
        /*0000*/ 	.byte	0x04, 0x37
        /*0002*/ 	.short	(.L_912 - .L_911)
.L_911:
        /*0004*/ 	.word	0x00000082


	//----- nvinfo : EIATTR_SW2861232_WAR
	.align		4
.L_912:
        /*0008*/ 	.byte	0x01, 0x35
	.zero		2


	//----- nvinfo : EIATTR_PARAM_CBANK
	.align		4
        /*000c*/ 	.byte	0x04, 0x0a
        /*000e*/ 	.short	(.L_914 - .L_913)
	.align		4
.L_913:
        /*0010*/ 	.word	index@(.nv.constant0._ZN7cutlass13device_kernelIN5flash19enable_sm80_to_sm89INS1_16FlashAttnBwdSm80INS1_25CollectiveMainloopBwdSm80ILi2ELi1EN4cute5tupleIJNS5_1CILi64EEENS7_ILi80EEENS7_ILi192EEEEEENS_10bfloat16_tEfNS_4arch4Sm80ELb0ELb1ELb0ELb1ELb1ELb0ELb1ELb0ELi2ELi4ELi2ELi2ELb0EEENS1_21CollectiveEpilogueBwdISB_SC_SE_Li256ELb1ELb1ELi4EEENS1_19SingleTileSchedulerILb1ELb0ELb0ELi80EEEEEEEEEvNT_6ParamsE)
        /*0014*/ 	.short	0x0160
        /*0016*/ 	.short	0x0270


	//----- nvinfo : EIATTR_CBANK_PARAM_SIZE
	.align		4
.L_914:
        /*0018*/ 	.byte	0x03, 0x19
        /*001a*/ 	.short	0x0270


	//----- nvinfo : EIATTR_KPARAM_INFO
	.align		4
        /*001c*/ 	.byte	0x04, 0x17
        /*001e*/ 	.short	(.L_916 - .L_915)
.L_915:
        /*0020*/ 	.word	0x00000000
        /*0024*/ 	.short	0x0000
        /*0026*/ 	.short	0x0000
        /*0028*/ 	.byte	0x00, 0xf0, 0xc1, 0x09


	//----- nvinfo : EIATTR_MAXREG_COUNT
	.align		4
.L_916:
        /*002c*/ 	.byte	0x03, 0x1b
        /*002e*/ 	.short	0x00ff


	//----- nvinfo : EIATTR_NUM_BARRIERS
	.align		4
        /*0030*/ 	.byte	0x02, 0x4c
        /*0032*/ 	.byte	0x02
	.zero		1


	//----- nvinfo : EIATTR_MERCURY_ISA_VERSION
	.align		4
        /*0034*/ 	.byte	0x03, 0x5f
        /*0036*/ 	.short	0x0000


	//----- nvinfo : EIATTR_COOP_GROUP_MASK_REGIDS
	.align		4
        /*0038*/ 	.byte	0x04, 0x29
        /*003a*/ 	.short	(.L_918 - .L_917)


	//   ....[0]....
.L_917:
        /*003c*/ 	.word	0xffffffff


	//----- nvinfo : EIATTR_COOP_GROUP_INSTR_OFFSETS
	.align		4
.L_918:
        /*0040*/ 	.byte	0x04, 0x28
        /*0042*/ 	.short	(.L_920 - .L_919)


	//   ....[0]....
.L_919:
        /*0044*/ 	.word	0x00000080


	//----- nvinfo : EIATTR_EXIT_INSTR_OFFSETS
	.align		4
.L_920:
        /*0048*/ 	.byte	0x04, 0x1c
        /*004a*/ 	.short	(.L_922 - .L_921)


	//   ....[0]....
.L_921:
        /*004c*/ 	.word	0x00000300


	//   ....[1]....
        /*0050*/ 	.word	0x00009f00


	//   ....[2]....
        /*0054*/ 	.word	0x0000a000


	//   ....[3]....
        /*0058*/ 	.word	0x0000a020


	//   ....[4]....
        /*005c*/ 	.word	0x0000a970


	//   ....[5]....
        /*0060*/ 	.word	0x0000aa60


	//   ....[6]....
        /*0064*/ 	.word	0x0000aa80


	//----- nvinfo : EIATTR_CTAIDZ_USED
	.align		4
.L_922:
        /*0068*/ 	.byte	0x01, 0x04
	.zero		2


	//----- nvinfo : EIATTR_MAX_THREADS
	.align		4
        /*006c*/ 	.byte	0x04, 0x05
        /*006e*/ 	.short	(.L_924 - .L_923)
.L_923:
        /*0070*/ 	.word	0x00000100
        /*0074*/ 	.word	0x00000001
        /*0078*/ 	.word	0x00000001


	//----- nvinfo : EIATTR_CRS_STACK_SIZE
	.align		4
.L_924:
        /*007c*/ 	.byte	0x04, 0x1e
        /*007e*/ 	.short	(.L_926 - .L_925)
.L_925:
        /*0080*/ 	.word	0x00000000
.L_926:


//--------------------- .nv.info._ZN7cutlass13device_kernelIN5flash19enable_sm80_to_sm89INS1_16FlashAttnBwdSm80INS1_25CollectiveMainloopBwdSm80ILi2ELi1EN4cute5tupleIJNS5_1CILi64EEENS7_ILi80EEENS7_ILi192EEEEEENS_10bfloat16_tEfNS_4arch4Sm80ELb0ELb1ELb0ELb1ELb0ELb0ELb1ELb0ELi2ELi4ELi2ELi2ELb0EEENS1_24CollectiveEpilogueBwdGQAISB_fSE_Li256ELb1ELb0EEENS1_19SingleTileSchedulerILb1ELb0ELb0ELi80EEEEEEEEEvNT_6ParamsE --------------------------
	.section	.nv.info._ZN7cutlass13device_kernelIN5flash19enable_sm80_to_sm89INS1_16FlashAttnBwdSm80INS1_25CollectiveMainloopBwdSm80ILi2ELi1EN4cute5tupleIJNS5_1CILi64EEENS7_ILi80EEENS7_ILi192EEEEEENS_10bfloat16_tEfNS_4arch4Sm80ELb0ELb1ELb0ELb1ELb0ELb0ELb1ELb0ELi2ELi4ELi2ELi2ELb0EEENS1_24CollectiveEpilogueBwdGQAISB_fSE_Li256ELb1ELb0EEENS1_19SingleTileSchedulerILb1ELb0ELb0ELi80EEEEEEEEEvNT_6ParamsE,"",@"SHT_CUDA_INFO"
	.sectionflags	@""
	.align	4


	//----- nvinfo : EIATTR_CUDA_API_VERSION
	.align		4
        /*0000*/ 	.byte	0x04, 0x37
        /*0002*/ 	.short	(.L_928 - .L_927)
.L_927:
        /*0004*/ 	.word	0x00000082


	//----- nvinfo : EIATTR_SW2861232_WAR
	.align		4
.L_928:
        /*0008*/ 	.byte	0x01, 0x35
	.zero		2


	//----- nvinfo : EIATTR_PARAM_CBANK
	.align		4
        /*000c*/ 	.byte	0x04, 0x0a
        /*000e*/ 	.short	(.L_930 - .L_929)
	.align		4
.L_929:
        /*0010*/ 	.word	index@(.nv.constant0._ZN7cutlass13device_kernelIN5flash19enable_sm80_to_sm89INS1_16FlashAttnBwdSm80INS1_25CollectiveMainloopBwdSm80ILi2ELi1EN4cute5tupleIJNS5_1CILi64EEENS7_ILi80EEENS7_ILi192EEEEEENS_10bfloat16_tEfNS_4arch4Sm80ELb0ELb1ELb0ELb1ELb0ELb0ELb1ELb0ELi2ELi4ELi2ELi2ELb0EEENS1_24CollectiveEpilogueBwdGQAISB_fSE_Li256ELb1ELb0EEENS1_19SingleTileSchedulerILb1ELb0ELb0ELi80EEEEEEEEEvNT_6ParamsE)
        /*0014*/ 	.short	0x0160
        /*0016*/ 	.short	0x0278


	//----- nvinfo : EIATTR_CBANK_PARAM_SIZE
	.align		4
.L_930:
        /*0018*/ 	.byte	0x03, 0x19
        /*001a*/ 	.short	0x0278


	//----- nvinfo : EIATTR_KPARAM_INFO
	.align		4
        /*001c*/ 	.byte	0x04, 0x17
        /*001e*/ 	.short	(.L_932 - .L_931)
.L_931:
        /*0020*/ 	.word	0x00000000
        /*0024*/ 	.short	0x0000
        /*0026*/ 	.short	0x0000
        /*0028*/ 	.byte	0x00, 0xf0, 0xe1, 0x09


	//----- nvinfo : EIATTR_MAXREG_COUNT
	.align		4
.L_932:
        /*002c*/ 	.byte	0x03, 0x1b
        /*002e*/ 	.short	0x00ff


	//----- nvinfo : EIATTR_NUM_BARRIERS
	.align		4
        /*0030*/ 	.byte	0x02, 0x4c
        /*0032*/ 	.byte	0x02
	.zero		1


	//----- nvinfo : EIATTR_MERCURY_ISA_VERSION
	.align		4
        /*0034*/ 	.byte	0x03, 0x5f
        /*0036*/ 	.short	0x0000


	//----- nvinfo : EIATTR_COOP_GROUP_MASK_REGIDS
	.align		4
        /*0038*/ 	.byte	0x04, 0x29
        /*003a*/ 	.short	(.L_934 - .L_933)


	//   ....[0]....
.L_933:
        /*003c*/ 	.word	0xffffffff


	//----- nvinfo : EIATTR_COOP_GROUP_INSTR_OFFSETS
	.align		4
.L_934:
        /*0040*/ 	.byte	0x04, 0x28
        /*0042*/ 	.short	(.L_936 - .L_935)


	//   ....[0]....
.L_935:
        /*0044*/ 	.word	0x000000a0


	//----- nvinfo : EIATTR_EXIT_INSTR_OFFSETS
	.align		4
.L_936:
        /*0048*/ 	.byte	0x04, 0x1c
        /*004a*/ 	.short	(.L_938 - .L_937)


	//   ....[0]....
.L_937:
        /*004c*/ 	.word	0x00000410


	//   ....[1]....
        /*0050*/ 	.word	0x00007060


	//   ....[2]....
        /*0054*/ 	.word	0x00007bd0


	//----- nvinfo : EIATTR_CTAIDZ_USED
	.align		4
.L_938:
        /*0058*/ 	.byte	0x01, 0x04
	.zero		2


	//----- nvinfo : EIATTR_MAX_THREADS
	.align		4
        /*005c*/ 	.byte	0x04, 0x05
        /*005e*/ 	.short	(.L_940 - .L_939)
.L_939:
        /*0060*/ 	.word	0x00000100
        /*0064*/ 	.word	0x00000001
        /*0068*/ 	.word	0x00000001


	//----- nvinfo : EIATTR_CRS_STACK_SIZE
	.align		4
.L_940:
        /*006c*/ 	.byte	0x04, 0x1e
        /*006e*/ 	.short	(.L_942 - .L_941)
.L_941:
        /*0070*/ 	.word	0x00000000
.L_942:


//--------------------- .nv.info._ZN7cutlass13device_kernelIN5flash19enable_sm80_to_sm89INS1_16FlashAttnBwdSm80INS1_25CollectiveMainloopBwdSm80ILi2ELi1EN4cute5tupleIJNS5_1CILi64EEENS7_ILi80EEENS7_ILi192EEEEEENS_10bfloat16_tEfNS_4arch4Sm80ELb0ELb1ELb0ELb1ELb1ELb0ELb1ELb0ELi2ELi4ELi2ELi2ELb0EEENS1_24CollectiveEpilogueBwdGQAISB_fSE_Li256ELb1ELb1EEENS1_19SingleTileSchedulerILb1ELb0ELb0ELi80EEEEEEEEEvNT_6ParamsE --------------------------
	.section	.nv.info._ZN7cutlass13device_kernelIN5flash19enable_sm80_to_sm89INS1_16FlashAttnBwdSm80INS1_25CollectiveMainloopBwdSm80ILi2ELi1EN4cute5tupleIJNS5_1CILi64EEENS7_ILi80EEENS7_ILi192EEEEEENS_10bfloat16_tEfNS_4arch4Sm80ELb0ELb1ELb0ELb1ELb1ELb0ELb1ELb0ELi2ELi4ELi2ELi2ELb0EEENS1_24CollectiveEpilogueBwdGQAISB_fSE_Li256ELb1ELb1EEENS1_19SingleTileSchedulerILb1ELb0ELb0ELi80EEEEEEEEEvNT_6ParamsE,"",@"SHT_CUDA_INFO"
	.sectionflags	@""
	.align	4


	//----- nvinfo : EIATTR_CUDA_API_VERSION
	.align		4
        /*0000*/ 	.byte	0x04, 0x37
        /*0002*/ 	.short	(.L_944 - .L_943)
.L_943:
        /*0004*/ 	.word	0x00000082


	//----- nvinfo : EIATTR_SW2861232_WAR
	.align		4
.L_944:
        /*0008*/ 	.byte	0x01, 0x35
	.zero		2


	//----- nvinfo : EIATTR_PARAM_CBANK
	.align		4
        /*000c*/ 	.byte	0x04, 0x0a
        /*000e*/ 	.short	(.L_946 - .L_945)
	.align		4
.L_945:
        /*0010*/ 	.word	index@(.nv.constant0._ZN7cutlass13device_kernelIN5flash19enable_sm80_to_sm89INS1_16FlashAttnBwdSm80INS1_25CollectiveMainloopBwdSm80ILi2ELi1EN4cute5tupleIJNS5_1CILi64EEENS7_ILi80EEENS7_ILi192EEEEEENS_10bfloat16_tEfNS_4arch4Sm80ELb0ELb1ELb0ELb1ELb1ELb0ELb1ELb0ELi2ELi4ELi2ELi2ELb0EEENS1_24CollectiveEpilogueBwdGQAISB_fSE_Li256ELb1ELb1EEENS1_19SingleTileSchedulerILb1ELb0ELb0ELi80EEEEEEEEEvNT_6ParamsE)
        /*0014*/ 	.short	0x0160
        /*0016*/ 	.short	0x0278


	//----- nvinfo : EIATTR_CBANK_PARAM_SIZE
	.align		4
.L_946:
        /*0018*/ 	.byte	0x03, 0x19
        /*001a*/ 	.short	0x0278


	//----- nvinfo : EIATTR_KPARAM_INFO
	.align		4
        /*001c*/ 	.byte	0x04, 0x17
        /*001e*/ 	.short	(.L_948 - .L_947)
.L_947:
        /*0020*/ 	.word	0x00000000
        /*0024*/ 	.short	0x0000
        /*0026*/ 	.short	0x0000
        /*0028*/ 	.byte	0x00, 0xf0, 0xe1, 0x09


	//----- nvinfo : EIATTR_MAXREG_COUNT
	.align		4
.L_948:
        /*002c*/ 	.byte	0x03, 0x1b
        /*002e*/ 	.short	0x00ff


	//----- nvinfo : EIATTR_NUM_BARRIERS
	.align		4
        /*0030*/ 	.byte	0x02, 0x4c
        /*0032*/ 	.byte	0x02
	.zero		1


	//----- nvinfo : EIATTR_MERCURY_ISA_VERSION
	.align		4
        /*0034*/ 	.byte	0x03, 0x5f
        /*0036*/ 	.short	0x0000


	//----- nvinfo : EIATTR_COOP_GROUP_MASK_REGIDS
	.align		4
        /*0038*/ 	.byte	0x04, 0x29
        /*003a*/ 	.short	(.L_950 - .L_949)


	//   ....[0]....
.L_949:
        /*003c*/ 	.word	0xffffffff


	//   ....[1]....
        /*0040*/ 	.word	0xffffffff


	//   ....[2]....
        /*0044*/ 	.word	0xffffffff


	//   ....[3]....
        /*0048*/ 	.word	0xffffffff


	//   ....[4]....
        /*004c*/ 	.word	0xffffffff


	//   ....[5]....
        /*0050*/ 	.word	0xffffffff


	//   ....[6]....
        /*0054*/ 	.word	0xffffffff


	//   ....[7]....
        /*0058*/ 	.word	0xffffffff


	//   ....[8]....
        /*005c*/ 	.word	0xffffffff


	//----- nvinfo : EIATTR_COOP_GROUP_INSTR_OFFSETS
	.align		4
.L_950:
        /*0060*/ 	.byte	0x04, 0x28
        /*0062*/ 	.short	(.L_952 - .L_951)


	//   ....[0]....
.L_951:
        /*0064*/ 	.word	0x00000080


	//   ....[1]....
        /*0068*/ 	.word	0x00006ec0


	//   ....[2]....
        /*006c*/ 	.word	0x00006f00


	//   ....[3]....
        /*0070*/ 	.word	0x000073b0


	//   ....[4]....
        /*0074*/ 	.word	0x000073c0


	//   ....[5]....
        /*0078*/ 	.word	0x00007550


	//   ....[6]....
        /*007c*/ 	.word	0x000075a0


	//   ....[7]....
        /*0080*/ 	.word	0x00007a10


	//   ....[8]....
        /*0084*/ 	.word	0x00007a20


	//----- nvinfo : EIATTR_EXIT_INSTR_OFFSETS
	.align		4
.L_952:
        /*0088*/ 	.byte	0x04, 0x1c
        /*008a*/ 	.short	(.L_954 - .L_953)


	//   ....[0]....
.L_953:
        /*008c*/ 	.word	0x00000300


	//   ....[1]....
        /*0090*/ 	.word	0x00006b70


	//   ....[2]....
        /*0094*/ 	.word	0x00007a30


	//   ....[3]....
        /*0098*/ 	.word	0x00007ad0


	//----- nvinfo : EIATTR_CTAIDZ_USED
	.align		4
.L_954:
        /*009c*/ 	.byte	0x01, 0x04
	.zero		2


	//----- nvinfo : EIATTR_MAX_THREADS
	.align		4
        /*00a0*/ 	.byte	0x04, 0x05
        /*00a2*/ 	.short	(.L_956 - .L_955)
.L_955:
        /*00a4*/ 	.word	0x00000100
        /*00a8*/ 	.word	0x00000001
        /*00ac*/ 	.word	0x00000001


	//----- nvinfo : EIATTR_CRS_STACK_SIZE
	.align		4
.L_956:
        /*00b0*/ 	.byte	0x04, 0x1e
        /*00b2*/ 	.short	(.L_958 - .L_957)
.L_957:
        /*00b4*/ 	.word	0x00000000
.L_958:


//--------------------- .nv.info._ZN7cutlass13device_kernelIN5flash19enable_sm80_to_sm89INS1_16FlashAttnBwdSm80INS1_25CollectiveMainloopBwdSm80ILi2ELi1EN4cute5tupleIJNS5_1CILi64EEENS7_ILi80EEENS7_ILi192EEEEEENS_10bfloat16_tEfNS_4arch4Sm80ELb1ELb0ELb0ELb0ELb0ELb0ELb1ELb0ELi2ELi4ELi2ELi2ELb0EEENS1_21CollectiveEpilogueBwdISB_SC_SE_Li256ELb0ELb1ELi4EEENS1_25SingleTileBwdLPTSchedulerILb0ELi80ELb0EEEEEEEEEvNT_6ParamsE --------------------------
	.section	.nv.info._ZN7cutlass13device_kernelIN5flash19enable_sm80_to_sm89INS1_16FlashAttnBwdSm80INS1_25CollectiveMainloopBwdSm80ILi2ELi1EN4cute5tupleIJNS5_1CILi64EEENS7_ILi80EEENS7_ILi192EEEEEENS_10bfloat16_tEfNS_4arch4Sm80ELb1ELb0ELb0ELb0ELb0ELb0ELb1ELb0ELi2ELi4ELi2ELi2ELb0EEENS1_21CollectiveEpilogueBwdISB_SC_SE_Li256ELb0ELb1ELi4EEENS1_25SingleTileBwdLPTSchedulerILb0ELi80ELb0EEEEEEEEEvNT_6ParamsE,"",@"SHT_CUDA_INFO"
	.sectionflags	@""
	.align	4


	//----- nvinfo : EIATTR_CUDA_API_VERSION
	.align		4
        /*0000*/ 	.byte	0x04, 0x37
        /*0002*/ 	.short	(.L_960 - .L_959)
.L_959:
        /*0004*/ 	.word	0x00000082


	//----- nvinfo : EIATTR_SW2861232_WAR
	.align		4
.L_960:
        /*0008*/ 	.byte	0x01, 0x35
	.zero		2


	//----- nvinfo : EIATTR_PARAM_CBANK
	.align		4
        /*000c*/ 	.byte	0x04, 0x0a
        /*000e*/ 	.short	(.L_962 - .L_961)
	.align		4
.L_961:
        /*0010*/ 	.word	index@(.nv.constant0._ZN7cutlass13device_kernelIN5flash19enable_sm80_to_sm89INS1_16FlashAttnBwdSm80INS1_25CollectiveMainloopBwdSm80ILi2ELi1EN4cute5tupleIJNS5_1CILi64EEENS7_ILi80EEENS7_ILi192EEEEEENS_10bfloat16_tEfNS_4arch4Sm80ELb1ELb0ELb0ELb0ELb0ELb0ELb1ELb0ELi2ELi4ELi2ELi2ELb0EEENS1_21CollectiveEpilogueBwdISB_SC_SE_Li256ELb0ELb1ELi4EEENS1_25SingleTileBwdLPTSchedulerILb0ELi80ELb0EEEEEEEEEvNT_6ParamsE)
        /*0014*/ 	.short	0x0160
        /*0016*/ 	.short	0x0288


	//----- nvinfo : EIATTR_CBANK_PARAM_SIZE
	.align		4
.L_962:
        /*0018*/ 	.byte	0x03, 0x19
        /*001a*/ 	.short	0x0288


	//----- nvinfo : EIATTR_KPARAM_INFO
	.align		4
        /*001c*/ 	.byte	0x04, 0x17
        /*001e*/ 	.short	(.L_964 - .L_963)
.L_963:
        /*0020*/ 	.word	0x00000000
        /*0024*/ 	.short	0x0000
        /*0026*/ 	.short	0x0000
        /*0028*/ 	.byte	0x00, 0xf0, 0x21, 0x0a


	//----- nvinfo : EIATTR_MAXREG_COUNT
	.align		4
.L_964:
        /*002c*/ 	.byte	0x03, 0x1b
        /*002e*/ 	.short	0x00ff


	//----- nvinfo : EIATTR_NUM_BARRIERS
	.align		4
        /*0030*/ 	.byte	0x02, 0x4c
        /*0032*/ 	.byte	0x02
	.zero		1


	//----- nvinfo : EIATTR_MERCURY_ISA_VERSION
	.align		4
        /*0034*/ 	.byte	0x03, 0x5f
        /*0036*/ 	.short	0x0000


	//----- nvinfo : EIATTR_COOP_GROUP_MASK_REGIDS
	.align		4
        /*0038*/ 	.byte	0x04, 0x29
        /*003a*/ 	.short	(.L_966 - .L_965)


	//   ....[0]....
.L_965:
        /*003c*/ 	.word	0xffffffff


	//----- nvinfo : EIATTR_COOP_GROUP_INSTR_OFFSETS
	.align		4
.L_966:
        /*0040*/ 	.byte	0x04, 0x28
        /*0042*/ 	.short	(.L_968 - .L_967)


	//   ....[0]....
.L_967:
        /*0044*/ 	.word	0x00000040


	//----- nvinfo : EIATTR_EXIT_INSTR_OFFSETS
	.align		4
.L_968:
        /*0048*/ 	.byte	0x04, 0x1c
        /*004a*/ 	.short	(.L_970 - .L_969)


	//   ....[0]....
.L_969:
        /*004c*/ 	.word	0x00000470


	//   ....[1]....
        /*0050*/ 	.word	0x00009440


	//   ....[2]....
        /*0054*/ 	.word	0x00009540


	//   ....[3]....
        /*0058*/ 	.word	0x00009560


	//   ....[4]....
        /*005c*/ 	.word	0x00009d50


	//   ....[5]....
        /*0060*/ 	.word	0x00009e50


	//   ....[6]....
        /*0064*/ 	.word	0x00009e70


	//----- nvinfo : EIATTR_MAX_THREADS
	.align		4
.L_970:
        /*0068*/ 	.byte	0x04, 0x05
        /*006a*/ 	.short	(.L_972 - .L_971)
.L_971:
        /*006c*/ 	.word	0x00000100
        /*0070*/ 	.word	0x00000001
        /*0074*/ 	.word	0x00000001


	//----- nvinfo : EIATTR_CRS_STACK_SIZE
	.align		4
.L_972:
        /*0078*/ 	.byte	0x04, 0x1e
        /*007a*/ 	.short	(.L_974 - .L_973)
.L_973:
        /*007c*/ 	.word	0x00000000
.L_974:


//--------------------- .nv.info._ZN7cutlass13device_kernelIN5flash19enable_sm80_to_sm89INS1_16FlashAttnBwdSm80INS1_25CollectiveMainloopBwdSm80ILi2ELi1EN4cute5tupleIJNS5_1CILi64EEENS7_ILi80EEENS7_ILi192EEEEEENS_10bfloat16_tEfNS_4arch4Sm80ELb1ELb0ELb0ELb0ELb1ELb0ELb1ELb0ELi2ELi4ELi2ELi2ELb0EEENS1_21CollectiveEpilogueBwdISB_SC_SE_Li256ELb0ELb1ELi4EEENS1_25SingleTileBwdLPTSchedulerILb0ELi80ELb1EEEEEEEEEvNT_6ParamsE --------------------------
	.section	.nv.info._ZN7cutlass13device_kernelIN5flash19enable_sm80_to_sm89INS1_16FlashAttnBwdSm80INS1_25CollectiveMainloopBwdSm80ILi2ELi1EN4cute5tupleIJNS5_1CILi64EEENS7_ILi80EEENS7_ILi192EEEEEENS_10bfloat16_tEfNS_4arch4Sm80ELb1ELb0ELb0ELb0ELb1ELb0ELb1ELb0ELi2ELi4ELi2ELi2ELb0EEENS1_21CollectiveEpilogueBwdISB_SC_SE_Li256ELb0ELb1ELi4EEENS1_25SingleTileBwdLPTSchedulerILb0ELi80ELb1EEEEEEEEEvNT_6ParamsE,"",@"SHT_CUDA_INFO"
	.sectionflags	@""
	.align	4


	//----- nvinfo : EIATTR_CUDA_API_VERSION
	.align		4
        /*0000*/ 	.byte	0x04, 0x37
        /*0002*/ 	.short	(.L_976 - .L_975)
.L_975:
        /*0004*/ 	.word	0x00000082


	//----- nvinfo : EIATTR_SW2861232_WAR
	.align		4
.L_976:
        /*0008*/ 	.byte	0x01, 0x35
	.zero		2


	//----- nvinfo : EIATTR_PARAM_CBANK
	.align		4
        /*000c*/ 	.byte	0x04, 0x0a
        /*000e*/ 	.short	(.L_978 - .L_977)
	.align		4
.L_977:
        /*0010*/ 	.word	index@(.nv.constant0._ZN7cutlass13device_kernelIN5flash19enable_sm80_to_sm89INS1_16FlashAttnBwdSm80INS1_25CollectiveMainloopBwdSm80ILi2ELi1EN4cute5tupleIJNS5_1CILi64EEENS7_ILi80EEENS7_ILi192EEEEEENS_10bfloat16_tEfNS_4arch4Sm80ELb1ELb0ELb0ELb0ELb1ELb0ELb1ELb0ELi2ELi4ELi2ELi2ELb0EEENS1_21CollectiveEpilogueBwdISB_SC_SE_Li256ELb0ELb1ELi4EEENS1_25SingleTileBwdLPTSchedulerILb0ELi80ELb1EEEEEEEEEvNT_6ParamsE)
        /*0014*/ 	.short	0x0160
        /*0016*/ 	.short	0x0288


	//----- nvinfo : EIATTR_CBANK_PARAM_SIZE
	.align		4
.L_978:
        /*0018*/ 	.byte	0x03, 0x19
        /*001a*/ 	.short	0x0288


	//----- nvinfo : EIATTR_KPARAM_INFO
	.align		4
        /*001c*/ 	.byte	0x04, 0x17
        /*001e*/ 	.short	(.L_980 - .L_979)
.L_979:
        /*0020*/ 	.word	0x00000000
        /*0024*/ 	.short	0x0000
        /*0026*/ 	.short	0x0000
        /*0028*/ 	.byte	0x00, 0xf0, 0x21, 0x0a


	//----- nvinfo : EIATTR_MAXREG_COUNT
	.align		4
.L_980:
        /*002c*/ 	.byte	0x03, 0x1b
        /*002e*/ 	.short	0x00ff


	//----- nvinfo : EIATTR_NUM_BARRIERS
	.align		4
        /*0030*/ 	.byte	0x02, 0x4c
        /*0032*/ 	.byte	0x02
	.zero		1


	//----- nvinfo : EIATTR_ANNOTATIONS
	.align		4
        /*0034*/ 	.byte	0x04, 0x55
        /*0036*/ 	.short	(.L_982 - .L_981)


	//   ....[0]....
.L_981:
        /*0038*/ 	.word	0x00000001
        /*003c*/ 	.byte	0xc0, 0x1b, 0x00, 0x00, 0x01, 0x00, 0x00, 0x00, 0xf0, 0x1b, 0x00, 0x00, 0x01, 0x00, 0x00, 0x00
        /*004c*/ 	.byte	0xe0, 0x31, 0x00, 0x00, 0x01, 0x00, 0x00, 0x00, 0x10, 0x32, 0x00, 0x00


	//----- nvinfo : EIATTR_MERCURY_ISA_VERSION
	.align		4
.L_982:
        /*0058*/ 	.byte	0x03, 0x5f
        /*005a*/ 	.short	0x0000


	//----- nvinfo : EIATTR_COOP_GROUP_MASK_REGIDS
	.align		4
        /*005c*/ 	.byte	0x04, 0x29
        /*005e*/ 	.short	(.L_984 - .L_983)


	//   ....[0]....
.L_983:
        /*0060*/ 	.word	0xffffffff


	//----- nvinfo : EIATTR_COOP_GROUP_INSTR_OFFSETS
	.align		4
.L_984:
        /*0064*/ 	.byte	0x04, 0x28
        /*0066*/ 	.short	(.L_986 - .L_985)


	//   ....[0]....
.L_985:
        /*0068*/ 	.word	0x00000050


	//----- nvinfo : EIATTR_EXIT_INSTR_OFFSETS
	.align		4
.L_986:
        /*006c*/ 	.byte	0x04, 0x1c
        /*006e*/ 	.short	(.L_988 - .L_987)


	//   ....[0]....
.L_987:
        /*0070*/ 	.word	0x000004c0


	//   ....[1]....
        /*0074*/ 	.word	0x00009930


	//   ....[2]....
        /*0078*/ 	.word	0x00009a30


	//   ....[3]....
        /*007c*/ 	.word	0x00009a50


	//   ....[4]....
        /*0080*/ 	.word	0x0000a220


	//   ....[5]....
        /*0084*/ 	.word	0x0000a320


	//   ....[6]....
        /*0088*/ 	.word	0x0000a340


	//----- nvinfo : EIATTR_MAX_THREADS
	.align		4
.L_988:
        /*008c*/ 	.byte	0x04, 0x05
        /*008e*/ 	.short	(.L_990 - .L_989)
.L_989:
        /*0090*/ 	.word	0x00000100
        /*0094*/ 	.word	0x00000001
        /*0098*/ 	.word	0x00000001


	//----- nvinfo : EIATTR_CRS_STACK_SIZE
	.align		4
.L_990:
        /*009c*/ 	.byte	0x04, 0x1e
        /*009e*/ 	.short	(.L_992 - .L_991)
.L_991:
        /*00a0*/ 	.word	0x00000000
.L_992:


//--------------------- .nv.info._ZN7cutlass13device_kernelIN5flash19enable_sm80_to_sm89INS1_16FlashAttnBwdSm80INS1_25CollectiveMainloopBwdSm80ILi2ELi1EN4cute5tupleIJNS5_1CILi64EEENS7_ILi80EEENS7_ILi192EEEEEENS_10bfloat16_tEfNS_4arch4Sm80ELb1ELb0ELb0ELb0ELb0ELb0ELb1ELb0ELi2ELi4ELi2ELi2ELb0EEENS1_24CollectiveEpilogueBwdGQAISB_fSE_Li256ELb0ELb0EEENS1_25SingleTileBwdLPTSchedulerILb0ELi80ELb0EEEEEEEEEvNT_6ParamsE --------------------------
	.section	.nv.info._ZN7cutlass13device_kernelIN5flash19enable_sm80_to_sm89INS1_16FlashAttnBwdSm80INS1_25CollectiveMainloopBwdSm80ILi2ELi1EN4cute5tupleIJNS5_1CILi64EEENS7_ILi80EEENS7_ILi192EEEEEENS_10bfloat16_tEfNS_4arch4Sm80ELb1ELb0ELb0ELb0ELb0ELb0ELb1ELb0ELi2ELi4ELi2ELi2ELb0EEENS1_24CollectiveEpilogueBwdGQAISB_fSE_Li256ELb0ELb0EEENS1_25SingleTileBwdLPTSchedulerILb0ELi80ELb0EEEEEEEEEvNT_6ParamsE,"",@"SHT_CUDA_INFO"
	.sectionflags	@""
	.align	4


	//----- nvinfo : EIATTR_CUDA_API_VERSION
	.align		4
        /*0000*/ 	.byte	0x04, 0x37
        /*0002*/ 	.short	(.L_994 - .L_993)
.L_993:
        /*0004*/ 	.word	0x00000082


	//----- nvinfo : EIATTR_SW2861232_WAR
	.align		4
.L_994:
        /*0008*/ 	.byte	0x01, 0x35
	.zero		2


	//----- nvinfo : EIATTR_PARAM_CBANK
	.align		4
        /*000c*/ 	.byte	0x04, 0x0a
        /*000e*/ 	.short	(.L_996 - .L_995)
	.align		4
.L_995:
        /*0010*/ 	.word	index@(.nv.constant0._ZN7cutlass13device_kernelIN5flash19enable_sm80_to_sm89INS1_16FlashAttnBwdSm80INS1_25CollectiveMainloopBwdSm80ILi2ELi1EN4cute5tupleIJNS5_1CILi64EEENS7_ILi80EEENS7_ILi192EEEEEENS_10bfloat16_tEfNS_4arch4Sm80ELb1ELb0ELb0ELb0ELb0ELb0ELb1ELb0ELi2ELi4ELi2ELi2ELb0EEENS1_24CollectiveEpilogueBwdGQAISB_fSE_Li256ELb0ELb0EEENS1_25SingleTileBwdLPTSchedulerILb0ELi80ELb0EEEEEEEEEvNT_6ParamsE)
        /*0014*/ 	.short	0x0160
        /*0016*/ 	.short	0x0290


	//----- nvinfo : EIATTR_CBANK_PARAM_SIZE
	.align		4
.L_996:
        /*0018*/ 	.byte	0x03, 0x19
        /*001a*/ 	.short	0x0290


	//----- nvinfo : EIATTR_KPARAM_INFO
	.align		4
        /*001c*/ 	.byte	0x04, 0x17
        /*001e*/ 	.short	(.L_998 - .L_997)
.L_997:
        /*0020*/ 	.word	0x00000000
        /*0024*/ 	.short	0x0000
        /*0026*/ 	.short	0x0000
        /*0028*/ 	.byte	0x00, 0xf0, 0x41, 0x0a


	//----- nvinfo : EIATTR_MAXREG_COUNT
	.align		4
.L_998:
        /*002c*/ 	.byte	0x03, 0x1b
        /*002e*/ 	.short	0x00ff


	//----- nvinfo : EIATTR_NUM_BARRIERS
	.align		4
        /*0030*/ 	.byte	0x02, 0x4c
        /*0032*/ 	.byte	0x02
	.zero		1


	//----- nvinfo : EIATTR_MERCURY_ISA_VERSION
	.align		4
        /*0034*/ 	.byte	0x03, 0x5f
        /*0036*/ 	.short	0x0000


	//----- nvinfo : EIATTR_COOP_GROUP_MASK_REGIDS
	.align		4
        /*0038*/ 	.byte	0x04, 0x29
        /*003a*/ 	.short	(.L_1000 - .L_999)


	//   ....[0]....
.L_999:
        /*003c*/ 	.word	0xffffffff


	//----- nvinfo : EIATTR_COOP_GROUP_INSTR_OFFSETS
	.align		4
.L_1000:
        /*0040*/ 	.byte	0x04, 0x28
        /*0042*/ 	.short	(.L_1002 - .L_1001)


	//   ....[0]....
.L_1001:
        /*0044*/ 	.word	0x00000040


	//----- nvinfo : EIATTR_EXIT_INSTR_OFFSETS
	.align		4
.L_1002:
        /*0048*/ 	.byte	0x04, 0x1c
        /*004a*/ 	.short	(.L_1004 - .L_1003)


	//   ....[0]....
.L_1003:
        /*004c*/ 	.word	0x00000530


	//   ....[1]....
        /*0050*/ 	.word	0x00006660


	//   ....[2]....
        /*0054*/ 	.word	0x00007080


	//----- nvinfo : EIATTR_MAX_THREADS
	.align		4
.L_1004:
        /*0058*/ 	.byte	0x04, 0x05
        /*005a*/ 	.short	(.L_1006 - .L_1005)
.L_1005:
        /*005c*/ 	.word	0x00000100
        /*0060*/ 	.word	0x00000001
        /*0064*/ 	.word	0x00000001
.L_1006:


//--------------------- .nv.info._ZN7cutlass13device_kernelIN5flash19enable_sm80_to_sm89INS1_16FlashAttnBwdSm80INS1_25CollectiveMainloopBwdSm80ILi2ELi1EN4cute5tupleIJNS5_1CILi64EEENS7_ILi80EEENS7_ILi192EEEEEENS_10bfloat16_tEfNS_4arch4Sm80ELb1ELb0ELb0ELb0ELb1ELb0ELb1ELb0ELi2ELi4ELi2ELi2ELb0EEENS1_24CollectiveEpilogueBwdGQAISB_fSE_Li256ELb0ELb1EEENS1_25SingleTileBwdLPTSchedulerILb0ELi80ELb1EEEEEEEEEvNT_6ParamsE --------------------------
	.section	.nv.info._ZN7cutlass13device_kernelIN5flash19enable_sm80_to_sm89INS1_16FlashAttnBwdSm80INS1_25CollectiveMainloopBwdSm80ILi2ELi1EN4cute5tupleIJNS5_1CILi64EEENS7_ILi80EEENS7_ILi192EEEEEENS_10bfloat16_tEfNS_4arch4Sm80ELb1ELb0ELb0ELb0ELb1ELb0ELb1ELb0ELi2ELi4ELi2ELi2ELb0EEENS1_24CollectiveEpilogueBwdGQAISB_fSE_Li256ELb0ELb1EEENS1_25SingleTileBwdLPTSchedulerILb0ELi80ELb1EEEEEEEEEvNT_6ParamsE,"",@"SHT_CUDA_INFO"
	.sectionflags	@""
	.align	4


	//----- nvinfo : EIATTR_CUDA_API_VERSION
	.align		4
        /*0000*/ 	.byte	0x04, 0x37
        /*0002*/ 	.short	(.L_1008 - .L_1007)
.L_1007:
        /*0004*/ 	.word	0x00000082


	//----- nvinfo : EIATTR_SW2861232_WAR
	.align		4
.L_1008:
        /*0008*/ 	.byte	0x01, 0x35
	.zero		2


	//----- nvinfo : EIATTR_PARAM_CBANK
	.align		4
        /*000c*/ 	.byte	0x04, 0x0a
        /*000e*/ 	.short	(.L_1010 - .L_1009)
	.align		4
.L_1009:
        /*0010*/ 	.word	index@(.nv.constant0._ZN7cutlass13device_kernelIN5flash19enable_sm80_to_sm89INS1_16FlashAttnBwdSm80INS1_25CollectiveMainloopBwdSm80ILi2ELi1EN4cute5tupleIJNS5_1CILi64EEENS7_ILi80EEENS7_ILi192EEEEEENS_10bfloat16_tEfNS_4arch4Sm80ELb1ELb0ELb0ELb0ELb1ELb0ELb1ELb0ELi2ELi4ELi2ELi2ELb0EEENS1_24CollectiveEpilogueBwdGQAISB_fSE_Li256ELb0ELb1EEENS1_25SingleTileBwdLPTSchedulerILb0ELi80ELb1EEEEEEEEEvNT_6ParamsE)
        /*0014*/ 	.short	0x0160
        /*0016*/ 	.short	0x0290


	//----- nvinfo : EIATTR_CBANK_PARAM_SIZE
	.align		4
.L_1010:
        /*0018*/ 	.byte	0x03, 0x19
        /*001a*/ 	.short	0x0290


	//----- nvinfo : EIATTR_KPARAM_INFO
	.align		4
        /*001c*/ 	.byte	0x04, 0x17
        /*001e*/ 	.short	(.L_1012 - .L_1011)
.L_1011:
        /*0020*/ 	.word	0x00000000
        /*0024*/ 	.short	0x0000
        /*0026*/ 	.short	0x0000
        /*0028*/ 	.byte	0x00, 0xf0, 0x41, 0x0a


	//----- nvinfo : EIATTR_MAXREG_COUNT
	.align		4
.L_1012:
        /*002c*/ 	.byte	0x03, 0x1b
        /*002e*/ 	.short	0x00ff


	//----- nvinfo : EIATTR_NUM_BARRIERS
	.align		4
        /*0030*/ 	.byte	0x02, 0x4c
        /*0032*/ 	.byte	0x02
	.zero		1


	//----- nvinfo : EIATTR_MERCURY_ISA_VERSION
	.align		4
        /*0034*/ 	.byte	0x03, 0x5f
        /*0036*/ 	.short	0x0000


	//----- nvinfo : EIATTR_COOP_GROUP_MASK_REGIDS
	.align		4
        /*0038*/ 	.byte	0x04, 0x29
        /*003a*/ 	.short	(.L_1014 - .L_1013)


	//   ....[0]....
.L_1013:
        /*003c*/ 	.word	0xffffffff


	//   ....[1]....
        /*0040*/ 	.word	0xffffffff


	//   ....[2]....
        /*0044*/ 	.word	0xffffffff


	//   ....[3]....
        /*0048*/ 	.word	0xffffffff


	//   ....[4]....
        /*004c*/ 	.word	0xffffffff


	//   ....[5]....
        /*0050*/ 	.word	0xffffffff


	//   ....[6]....
        /*0054*/ 	.word	0xffffffff


	//   ....[7]....
        /*0058*/ 	.word	0xffffffff


	//   ....[8]....
        /*005c*/ 	.word	0xffffffff


	//----- nvinfo : EIATTR_COOP_GROUP_INSTR_OFFSETS
	.align		4
.L_1014:
        /*0060*/ 	.byte	0x04, 0x28
        /*0062*/ 	.short	(.L_1016 - .L_1015)


	//   ....[0]....
.L_1015:
        /*0064*/ 	.word	0x00000040


	//   ....[1]....
        /*0068*/ 	.word	0x00006950


	//   ....[2]....
        /*006c*/ 	.word	0x00006980


	//   ....[3]....
        /*0070*/ 	.word	0x00006e70


	//   ....[4]....
        /*0074*/ 	.word	0x00006e80


	//   ....[5]....
        /*0078*/ 	.word	0x00007040


	//   ....[6]....
        /*007c*/ 	.word	0x00007150


	//   ....[7]....
        /*0080*/ 	.word	0x00007540


	//   ....[8]....
        /*0084*/ 	.word	0x00007550


	//----- nvinfo : EIATTR_EXIT_INSTR_OFFSETS
	.align		4
.L_1016:
        /*0088*/ 	.byte	0x04, 0x1c
        /*008a*/ 	.short	(.L_1018 - .L_1017)


	//   ....[0]....
.L_1017:
        /*008c*/ 	.word	0x00000590


	//   ....[1]....
        /*0090*/ 	.word	0x000066c0


	//   ....[2]....
        /*0094*/ 	.word	0x00007560


	//   ....[3]....
        /*0098*/ 	.word	0x00007600


	//----- nvinfo : EIATTR_MAX_THREADS
	.align		4
.L_1018:
        /*009c*/ 	.byte	0x04, 0x05
        /*009e*/ 	.short	(.L_1020 - .L_1019)
.L_1019:
        /*00a0*/ 	.word	0x00000100
        /*00a4*/ 	.word	0x00000001
        /*00a8*/ 	.word	0x00000001


	//----- nvinfo : EIATTR_CRS_STACK_SIZE
	.align		4
.L_1020:
        /*00ac*/ 	.byte	0x04, 0x1e
        /*00ae*/ 	.short	(.L_1022 - .L_1021)
.L_1021:
        /*00b0*/ 	.word	0x00000000
.L_1022:


//--------------------- .nv.info._ZN7cutlass13device_kernelIN5flash22FlashAttnBwdPreprocessIN4cute5tupleIJNS3_1CILi64EEENS5_ILi192EEEEEENS_10bfloat16_tEfNS_4arch4Sm80ELb1ELb0EEEEEvNT_6ParamsE --------------------------
	.section	.nv.info._ZN7cutlass13device_kernelIN5flash22FlashAttnBwdPreprocessIN4cute5tupleIJNS3_1CILi64EEENS5_ILi192EEEEEENS_10bfloat16_tEfNS_4arch4Sm80ELb1ELb0EEEEEvNT_6ParamsE,"",@"SHT_CUDA_INFO"
	.sectionflags	@""
	.align	4


	//----- nvinfo : EIATTR_CUDA_API_VERSION
	.align		4
        /*0000*/ 	.byte	0x04, 0x37
        /*0002*/ 	.short	(.L_1024 - .L_1023)
.L_1023:
        /*0004*/ 	.word	0x00000082


	//----- nvinfo : EIATTR_SW2861232_WAR
	.align		4
.L_1024:
        /*0008*/ 	.byte	0x01, 0x35
	.zero		2


	//----- nvinfo : EIATTR_PARAM_CBANK
	.align		4
        /*000c*/ 	.byte	0x04, 0x0a
        /*000e*/ 	.short	(.L_1026 - .L_1025)
	.align		4
.L_1025:
        /*0010*/ 	.word	index@(.nv.constant0._ZN7cutlass13device_kernelIN5flash22FlashAttnBwdPreprocessIN4cute5tupleIJNS3_1CILi64EEENS5_ILi192EEEEEENS_10bfloat16_tEfNS_4arch4Sm80ELb1ELb0EEEEEvNT_6ParamsE)
        /*0014*/ 	.short	0x0160
        /*0016*/ 	.short	0x00f0


	//----- nvinfo : EIATTR_CBANK_PARAM_SIZE
	.align		4
.L_1026:
        /*0018*/ 	.byte	0x03, 0x19
        /*001a*/ 	.short	0x00f0


	//----- nvinfo : EIATTR_KPARAM_INFO
	.align		4
        /*001c*/ 	.byte	0x04, 0x17
        /*001e*/ 	.short	(.L_1028 - .L_1027)
.L_1027:
        /*0020*/ 	.word	0x00000000
        /*0024*/ 	.short	0x0000
        /*0026*/ 	.short	0x0000
        /*0028*/ 	.byte	0x00, 0xf0, 0xc1, 0x03


	//----- nvinfo : EIATTR_MAXREG_COUNT
	.align		4
.L_1028:
        /*002c*/ 	.byte	0x03, 0x1b
        /*002e*/ 	.short	0x0080


	//----- nvinfo : EIATTR_MERCURY_ISA_VERSION
	.align		4
        /*0030*/ 	.byte	0x03, 0x5f
        /*0032*/ 	.short	0x0000


	//----- nvinfo : EIATTR_COOP_GROUP_MASK_REGIDS
	.align		4
        /*0034*/ 	.byte	0x04, 0x29
        /*0036*/ 	.short	(.L_1030 - .L_1029)


	//   ....[0]....
.L_1029:
        /*0038*/ 	.word	0xffffffff


	//   ....[1]....
        /*003c*/ 	.word	0xffffffff


	//   ....[2]....
        /*0040*/ 	.word	0xffffffff


	//   ....[3]....
        /*0044*/ 	.word	0xffffffff


	//   ....[4]....
        /*0048*/ 	.word	0xffffffff


	//   ....[5]....
        /*004c*/ 	.word	0xffffffff


	//----- nvinfo : EIATTR_COOP_GROUP_INSTR_OFFSETS
	.align		4
.L_1030:
        /*0050*/ 	.byte	0x04, 0x28
        /*0052*/ 	.short	(.L_1032 - .L_1031)


	//   ....[0]....
.L_1031:
        /*0054*/ 	.word	0x00001430


	//   ....[1]....
        /*0058*/ 	.word	0x00001440


	//   ....[2]....
        /*005c*/ 	.word	0x00001480


	//   ....[3]....
        /*0060*/ 	.word	0x000014a0


	//   ....[4]....
        /*0064*/ 	.word	0x000014d0


	//   ....[5]....
        /*0068*/ 	.word	0x00001500


	//----- nvinfo : EIATTR_EXIT_INSTR_OFFSETS
	.align		4
.L_1032:
        /*006c*/ 	.byte	0x04, 0x1c
        /*006e*/ 	.short	(.L_1034 - .L_1033)


	//   ....[0]....
.L_1033:
        /*0070*/ 	.word	0x000019d0


	//   ....[1]....
        /*0074*/ 	.word	0x00001a30


	//----- nvinfo : EIATTR_CTAIDZ_USED
	.align		4
.L_1034:
        /*0078*/ 	.byte	0x01, 0x04
	.zero		2


	//----- nvinfo : EIATTR_MAX_THREADS
	.align		4
        /*007c*/ 	.byte	0x04, 0x05
        /*007e*/ 	.short	(.L_1036 - .L_1035)
.L_1035:
        /*0080*/ 	.word	0x00000100
        /*0084*/ 	.word	0x00000001
        /*0088*/ 	.word	0x00000001


	//----- nvinfo : EIATTR_CRS_STACK_SIZE
	.align		4
.L_1036:
        /*008c*/ 	.byte	0x04, 0x1e
        /*008e*/ 	.short	(.L_1038 - .L_1037)
.L_1037:
        /*0090*/ 	.word	0x00000000
.L_1038:


//--------------------- .nv.info._ZN7cutlass13device_kernelIN5flash19enable_sm80_to_sm89INS1_16FlashAttnBwdSm80INS1_25CollectiveMainloopBwdSm80ILi2ELi1EN4cute5tupleIJNS5_1CILi64EEENS7_ILi80EEENS7_ILi192EEEEEENS_10bfloat16_tEfNS_4arch4Sm80ELb1ELb0ELb0ELb1ELb0ELb0ELb1ELb0ELi2ELi4ELi2ELi2ELb0EEENS1_21CollectiveEpilogueBwdISB_SC_SE_Li256ELb1ELb1ELi4EEENS1_25SingleTileBwdLPTSchedulerILb1ELi80ELb0EEEEEEEEEvNT_6ParamsE --------------------------
	.section	.nv.info._ZN7cutlass13device_kernelIN5flash19enable_sm80_to_sm89INS1_16FlashAttnBwdSm80INS1_25CollectiveMainloopBwdSm80ILi2ELi1EN4cute5tupleIJNS5_1CILi64EEENS7_ILi80EEENS7_ILi192EEEEEENS_10bfloat16_tEfNS_4arch4Sm80ELb1ELb0ELb0ELb1ELb0ELb0ELb1ELb0ELi2ELi4ELi2ELi2ELb0EEENS1_21CollectiveEpilogueBwdISB_SC_SE_Li256ELb1ELb1ELi4EEENS1_25SingleTileBwdLPTSchedulerILb1ELi80ELb0EEEEEEEEEvNT_6ParamsE,"",@"SHT_CUDA_INFO"
	.sectionflags	@""
	.align	4


	//----- nvinfo : EIATTR_CUDA_API_VERSION
	.align		4
        /*0000*/ 	.byte	0x04, 0x37
        /*0002*/ 	.short	(.L_1040 - .L_1039)
.L_1039:
        /*0004*/ 	.word	0x00000082


	//----- nvinfo : EIATTR_SW2861232_WAR
	.align		4
.L_1040:
        /*0008*/ 	.byte	0x01, 0x35
	.zero		2


	//----- nvinfo : EIATTR_PARAM_CBANK
	.align		4
        /*000c*/ 	.byte	0x04, 0x0a
        /*000e*/ 	.short	(.L_1042 - .L_1041)
	.align		4
.L_1041:
        /*0010*/ 	.word	index@(.nv.constant0._ZN7cutlass13device_kernelIN5flash19enable_sm80_to_sm89INS1_16FlashAttnBwdSm80INS1_25CollectiveMainloopBwdSm80ILi2ELi1EN4cute5tupleIJNS5_1CILi64EEENS7_ILi80EEENS7_ILi192EEEEEENS_10bfloat16_tEfNS_4arch4Sm80ELb1ELb0ELb0ELb1ELb0ELb0ELb1ELb0ELi2ELi4ELi2ELi2ELb0EEENS1_21CollectiveEpilogueBwdISB_SC_SE_Li256ELb1ELb1ELi4EEENS1_25SingleTileBwdLPTSchedulerILb1ELi80ELb0EEEEEEEEEvNT_6ParamsE)
        /*0014*/ 	.short	0x0160
        /*0016*/ 	.short	0x0288


	//----- nvinfo : EIATTR_CBANK_PARAM_SIZE
	.align		4
.L_1042:
        /*0018*/ 	.byte	0x03, 0x19
        /*001a*/ 	.short	0x0288


	//----- nvinfo : EIATTR_KPARAM_INFO
	.align		4
        /*001c*/ 	.byte	0x04, 0x17
        /*001e*/ 	.short	(.L_1044 - .L_1043)
.L_1043:
        /*0020*/ 	.word	0x00000000
        /*0024*/ 	.short	0x0000
        /*0026*/ 	.short	0x0000
        /*0028*/ 	.byte	0x00, 0xf0, 0x21, 0x0a


	//----- nvinfo : EIATTR_MAXREG_COUNT
	.align		4
.L_1044:
        /*002c*/ 	.byte	0x03, 0x1b
        /*002e*/ 	.short	0x00ff


	//----- nvinfo : EIATTR_NUM_BARRIERS
	.align		4
        /*0030*/ 	.byte	0x02, 0x4c
        /*0032*/ 	.byte	0x02
	.zero		1


	//----- nvinfo : EIATTR_MERCURY_ISA_VERSION
	.align		4
        /*0034*/ 	.byte	0x03, 0x5f
        /*0036*/ 	.short	0x0000


	//----- nvinfo : EIATTR_COOP_GROUP_MASK_REGIDS
	.align		4
        /*0038*/ 	.byte	0x04, 0x29
        /*003a*/ 	.short	(.L_1046 - .L_1045)


	//   ....[0]....
.L_1045:
        /*003c*/ 	.word	0xffffffff


	//----- nvinfo : EIATTR_COOP_GROUP_INSTR_OFFSETS
	.align		4
.L_1046:
        /*0040*/ 	.byte	0x04, 0x28
        /*0042*/ 	.short	(.L_1048 - .L_1047)


	//   ....[0]....
.L_1047:
        /*0044*/ 	.word	0x00000050


	//----- nvinfo : EIATTR_EXIT_INSTR_OFFSETS
	.align		4
.L_1048:
        /*0048*/ 	.byte	0x04, 0x1c
        /*004a*/ 	.short	(.L_1050 - .L_1049)


	//   ....[0]....
.L_1049:
        /*004c*/ 	.word	0x00000760


	//   ....[1]....
        /*0050*/ 	.word	0x00009ef0


	//   ....[2]....
        /*0054*/ 	.word	0x00009ff0


	//   ....[3]....
        /*0058*/ 	.word	0x0000a010


	//   ....[4]....
        /*005c*/ 	.word	0x0000a920


	//   ....[5]....
        /*0060*/ 	.word	0x0000aa20


	//   ....[6]....
        /*0064*/ 	.word	0x0000aa40


	//----- nvinfo : EIATTR_MAX_THREADS
	.align		4
.L_1050:
        /*0068*/ 	.byte	0x04, 0x05
        /*006a*/ 	.short	(.L_1052 - .L_1051)
.L_1051:
        /*006c*/ 	.word	0x00000100
        /*0070*/ 	.word	0x00000001
        /*0074*/ 	.word	0x00000001


	//----- nvinfo : EIATTR_CRS_STACK_SIZE
	.align		4
.L_1052:
        /*0078*/ 	.byte	0x04, 0x1e
        /*007a*/ 	.short	(.L_1054 - .L_1053)
.L_1053:
        /*007c*/ 	.word	0x00000000
.L_1054:


//--------------------- .nv.info._ZN7cutlass13device_kernelIN5flash19enable_sm80_to_sm89INS1_16FlashAttnBwdSm80INS1_25CollectiveMainloopBwdSm80ILi2ELi1EN4cute5tupleIJNS5_1CILi64EEENS7_ILi80EEENS7_ILi192EEEEEENS_10bfloat16_tEfNS_4arch4Sm80ELb1ELb0ELb0ELb1ELb1ELb0ELb1ELb0ELi2ELi4ELi2ELi2ELb0EEENS1_21CollectiveEpilogueBwdISB_SC_SE_Li256ELb1ELb1ELi4EEENS1_25SingleTileBwdLPTSchedulerILb1ELi80ELb1EEEEEEEEEvNT_6ParamsE --------------------------
	.section	.nv.info._ZN7cutlass13device_kernelIN5flash19enable_sm80_to_sm89INS1_16FlashAttnBwdSm80INS1_25CollectiveMainloopBwdSm80ILi2ELi1EN4cute5tupleIJNS5_1CILi64EEENS7_ILi80EEENS7_ILi192EEEEEENS_10bfloat16_tEfNS_4arch4Sm80ELb1ELb0ELb0ELb1ELb1ELb0ELb1ELb0ELi2ELi4ELi2ELi2ELb0EEENS1_21CollectiveEpilogueBwdISB_SC_SE_Li256ELb1ELb1ELi4EEENS1_25SingleTileBwdLPTSchedulerILb1ELi80ELb1EEEEEEEEEvNT_6ParamsE,"",@"SHT_CUDA_INFO"
	.sectionflags	@""
	.align	4


	//----- nvinfo : EIATTR_CUDA_API_VERSION
	.align		4
        /*0000*/ 	.byte	0x04, 0x37
        /*0002*/ 	.short	(.L_1056 - .L_1055)
.L_1055:
        /*0004*/ 	.word	0x00000082


	//----- nvinfo : EIATTR_SW2861232_WAR
	.align		4
.L_1056:
        /*0008*/ 	.byte	0x01, 0x35
	.zero		2


	//----- nvinfo : EIATTR_PARAM_CBANK
	.align		4
        /*000c*/ 	.byte	0x04, 0x0a
        /*000e*/ 	.short	(.L_1058 - .L_1057)
	.align		4
.L_1057:
        /*0010*/ 	.word	index@(.nv.constant0._ZN7cutlass13device_kernelIN5flash19enable_sm80_to_sm89INS1_16FlashAttnBwdSm80INS1_25CollectiveMainloopBwdSm80ILi2ELi1EN4cute5tupleIJNS5_1CILi64EEENS7_ILi80EEENS7_ILi192EEEEEENS_10bfloat16_tEfNS_4arch4Sm80ELb1ELb0ELb0ELb1ELb1ELb0ELb1ELb0ELi2ELi4ELi2ELi2ELb0EEENS1_21CollectiveEpilogueBwdISB_SC_SE_Li256ELb1ELb1ELi4EEENS1_25SingleTileBwdLPTSchedulerILb1ELi80ELb1EEEEEEEEEvNT_6ParamsE)
        /*0014*/ 	.short	0x0160
        /*0016*/ 	.short	0x0288


	//----- nvinfo : EIATTR_CBANK_PARAM_SIZE
	.align		4
.L_1058:
        /*0018*/ 	.byte	0x03, 0x19
        /*001a*/ 	.short	0x0288


	//----- nvinfo : EIATTR_KPARAM_INFO
	.align		4
        /*001c*/ 	.byte	0x04, 0x17
        /*001e*/ 	.short	(.L_1060 - .L_1059)
.L_1059:
        /*0020*/ 	.word	0x00000000
        /*0024*/ 	.short	0x0000
        /*0026*/ 	.short	0x0000
        /*0028*/ 	.byte	0x00, 0xf0, 0x21, 0x0a


	//----- nvinfo : EIATTR_MAXREG_COUNT
	.align		4
.L_1060:
        /*002c*/ 	.byte	0x03, 0x1b
        /*002e*/ 	.short	0x00ff


	//----- nvinfo : EIATTR_NUM_BARRIERS
	.align		4
        /*0030*/ 	.byte	0x02, 0x4c
        /*0032*/ 	.byte	0x02
	.zero		1


	//----- nvinfo : EIATTR_MERCURY_ISA_VERSION
	.align		4
        /*0034*/ 	.byte	0x03, 0x5f
        /*0036*/ 	.short	0x0000


	//----- nvinfo : EIATTR_COOP_GROUP_MASK_REGIDS
	.align		4
        /*0038*/ 	.byte	0x04, 0x29
        /*003a*/ 	.short	(.L_1062 - .L_1061)


	//   ....[0]....
.L_1061:
        /*003c*/ 	.word	0xffffffff


	//----- nvinfo : EIATTR_COOP_GROUP_INSTR_OFFSETS
	.align		4
.L_1062:
        /*0040*/ 	.byte	0x04, 0x28
        /*0042*/ 	.short	(.L_1064 - .L_1063)


	//   ....[0]....
.L_1063:
        /*0044*/ 	.word	0x00000050


	//----- nvinfo : EIATTR_EXIT_INSTR_OFFSETS
	.align		4
.L_1064:
        /*0048*/ 	.byte	0x04, 0x1c
        /*004a*/ 	.short	(.L_1066 - .L_1065)


	//   ....[0]....
.L_1065:
        /*004c*/ 	.word	0x000007a0


	//   ....[1]....
        /*0050*/ 	.word	0x00009d00


	//   ....[2]....
        /*0054*/ 	.word	0x00009e00


	//   ....[3]....
        /*0058*/ 	.word	0x00009e20


	//   ....[4]....
        /*005c*/ 	.word	0x0000a740


	//   ....[5]....
        /*0060*/ 	.word	0x0000a830


	//   ....[6]....
        /*0064*/ 	.word	0x0000a850


	//----- nvinfo : EIATTR_MAX_THREADS
	.align		4
.L_1066:
        /*0068*/ 	.byte	0x04, 0x05
        /*006a*/ 	.short	(.L_1068 - .L_1067)
.L_1067:
        /*006c*/ 	.word	0x00000100
        /*0070*/ 	.word	0x00000001
        /*0074*/ 	.word	0x00000001


	//----- nvinfo : EIATTR_CRS_STACK_SIZE
	.align		4
.L_1068:
        /*0078*/ 	.byte	0x04, 0x1e
        /*007a*/ 	.short	(.L_1070 - .L_1069)
.L_1069:
        /*007c*/ 	.word	0x00000000
.L_1070:


//--------------------- .nv.info._ZN7cutlass13device_kernelIN5flash19enable_sm80_to_sm89INS1_16FlashAttnBwdSm80INS1_25CollectiveMainloopBwdSm80ILi2ELi1EN4cute5tupleIJNS5_1CILi64EEENS7_ILi80EEENS7_ILi192EEEEEENS_10bfloat16_tEfNS_4arch4Sm80ELb1ELb0ELb0ELb1ELb0ELb0ELb1ELb0ELi2ELi4ELi2ELi2ELb0EEENS1_24CollectiveEpilogueBwdGQAISB_fSE_Li256ELb1ELb0EEENS1_25SingleTileBwdLPTSchedulerILb1ELi80ELb0EEEEEEEEEvNT_6ParamsE --------------------------
	.section	.nv.info._ZN7cutlass13device_kernelIN5flash19enable_sm80_to_sm89INS1_16FlashAttnBwdSm80INS1_25CollectiveMainloopBwdSm80ILi2ELi1EN4cute5tupleIJNS5_1CILi64EEENS7_ILi80EEENS7_ILi192EEEEEENS_10bfloat16_tEfNS_4arch4Sm80ELb1ELb0ELb0ELb1ELb0ELb0ELb1ELb0ELi2ELi4ELi2ELi2ELb0EEENS1_24CollectiveEpilogueBwdGQAISB_fSE_Li256ELb1ELb0EEENS1_25SingleTileBwdLPTSchedulerILb1ELi80ELb0EEEEEEEEEvNT_6ParamsE,"",@"SHT_CUDA_INFO"
	.sectionflags	@""
	.align	4


	//----- nvinfo : EIATTR_CUDA_API_VERSION
	.align		4
        /*0000*/ 	.byte	0x04, 0x37
        /*0002*/ 	.short	(.L_1072 - .L_1071)
.L_1071:
        /*0004*/ 	.word	0x00000082


	//----- nvinfo : EIATTR_SW2861232_WAR
	.align		4
.L_1072:
        /*0008*/ 	.byte	0x01, 0x35
	.zero		2


	//----- nvinfo : EIATTR_PARAM_CBANK
	.align		4
        /*000c*/ 	.byte	0x04, 0x0a
        /*000e*/ 	.short	(.L_1074 - .L_1073)
	.align		4
.L_1073:
        /*0010*/ 	.word	index@(.nv.constant0._ZN7cutlass13device_kernelIN5flash19enable_sm80_to_sm89INS1_16FlashAttnBwdSm80INS1_25CollectiveMainloopBwdSm80ILi2ELi1EN4cute5tupleIJNS5_1CILi64EEENS7_ILi80EEENS7_ILi192EEEEEENS_10bfloat16_tEfNS_4arch4Sm80ELb1ELb0ELb0ELb1ELb0ELb0ELb1ELb0ELi2ELi4ELi2ELi2ELb0EEENS1_24CollectiveEpilogueBwdGQAISB_fSE_Li256ELb1ELb0EEENS1_25SingleTileBwdLPTSchedulerILb1ELi80ELb0EEEEEEEEEvNT_6ParamsE)
        /*0014*/ 	.short	0x0160
        /*0016*/ 	.short	0x0290


	//----- nvinfo : EIATTR_CBANK_PARAM_SIZE
	.align		4
.L_1074:
        /*0018*/ 	.byte	0x03, 0x19
        /*001a*/ 	.short	0x0290


	//----- nvinfo : EIATTR_KPARAM_INFO
	.align		4
        /*001c*/ 	.byte	0x04, 0x17
        /*001e*/ 	.short	(.L_1076 - .L_1075)
.L_1075:
        /*0020*/ 	.word	0x00000000
        /*0024*/ 	.short	0x0000
        /*0026*/ 	.short	0x0000
        /*0028*/ 	.byte	0x00, 0xf0, 0x41, 0x0a


	//----- nvinfo : EIATTR_MAXREG_COUNT
	.align		4
.L_1076:
        /*002c*/ 	.byte	0x03, 0x1b
        /*002e*/ 	.short	0x00ff


	//----- nvinfo : EIATTR_NUM_BARRIERS
	.align		4
        /*0030*/ 	.byte	0x02, 0x4c
        /*0032*/ 	.byte	0x02
	.zero		1


	//----- nvinfo : EIATTR_MERCURY_ISA_VERSION
	.align		4
        /*0034*/ 	.byte	0x03, 0x5f
        /*0036*/ 	.short	0x0000


	//----- nvinfo : EIATTR_COOP_GROUP_MASK_REGIDS
	.align		4
        /*0038*/ 	.byte	0x04, 0x29
        /*003a*/ 	.short	(.L_1078 - .L_1077)


	//   ....[0]....
.L_1077:
        /*003c*/ 	.word	0xffffffff


	//----- nvinfo : EIATTR_COOP_GROUP_INSTR_OFFSETS
	.align		4
.L_1078:
        /*0040*/ 	.byte	0x04, 0x28
        /*0042*/ 	.short	(.L_1080 - .L_1079)


	//   ....[0]....
.L_1079:
        /*0044*/ 	.word	0x00000050


	//----- nvinfo : EIATTR_EXIT_INSTR_OFFSETS
	.align		4
.L_1080:
        /*0048*/ 	.byte	0x04, 0x1c
        /*004a*/ 	.short	(.L_1082 - .L_1081)


	//   ....[0]....
.L_1081:
        /*004c*/ 	.word	0x000009c0


	//   ....[1]....
        /*0050*/ 	.word	0x00006cb0


	//   ....[2]....
        /*0054*/ 	.word	0x00007790


	//----- nvinfo : EIATTR_MAX_THREADS
	.align		4
.L_1082:
        /*0058*/ 	.byte	0x04, 0x05
        /*005a*/ 	.short	(.L_1084 - .L_1083)
.L_1083:
        /*005c*/ 	.word	0x00000100
        /*0060*/ 	.word	0x00000001
        /*0064*/ 	.word	0x00000001
.L_1084:


//--------------------- .nv.info._ZN7cutlass13device_kernelIN5flash32FlashAttnBwdPostprocessConvertdQIN4cute5tupleIJNS3_1CILi80EEENS5_ILi192EEEEEENS_10bfloat16_tEfNS_4arch4Sm80ELi256ENS3_8TiledMMAINS3_8MMA_AtomIJNS3_30SM80_16x8x16_F32BF16BF16F32_TNEEEENS3_6LayoutINS4_IJNS5_ILi4EEENS5_ILi2EEENS5_ILi1EEEEEENS4_IJSJ_SH_NS5_ILi0EEEEEEEENS4_IJNS5_ILi64EEENS5_ILi16EEESP_EEEEELb1EEEEEvNT_6ParamsE --------------------------
	.section	.nv.info._ZN7cutlass13device_kernelIN5flash32FlashAttnBwdPostprocessConvertdQIN4cute5tupleIJNS3_1CILi80EEENS5_ILi192EEEEEENS_10bfloat16_tEfNS_4arch4Sm80ELi256ENS3_8TiledMMAINS3_8MMA_AtomIJNS3_30SM80_16x8x16_F32BF16BF16F32_TNEEEENS3_6LayoutINS4_IJNS5_ILi4EEENS5_ILi2EEENS5_ILi1EEEEEENS4_IJSJ_SH_NS5_ILi0EEEEEEEENS4_IJNS5_ILi64EEENS5_ILi16EEESP_EEEEELb1EEEEEvNT_6ParamsE,"",@"SHT_CUDA_INFO"
	.sectionflags	@""
	.align	4


	//----- nvinfo : EIATTR_CUDA_API_VERSION
	.align		4
        /*0000*/ 	.byte	0x04, 0x37
        /*0002*/ 	.short	(.L_1086 - .L_1085)
.L_1085:
        /*0004*/ 	.word	0x00000082


	//----- nvinfo : EIATTR_SW2861232_WAR
	.align		4
.L_1086:
        /*0008*/ 	.byte	0x01, 0x35
	.zero		2


	//----- nvinfo : EIATTR_PARAM_CBANK
	.align		4
        /*000c*/ 	.byte	0x04, 0x0a
        /*000e*/ 	.short	(.L_1088 - .L_1087)
	.align		4
.L_1087:
        /*0010*/ 	.word	index@(.nv.constant0._ZN7cutlass13device_kernelIN5flash32FlashAttnBwdPostprocessConvertdQIN4cute5tupleIJNS3_1CILi80EEENS5_ILi192EEEEEENS_10bfloat16_tEfNS_4arch4Sm80ELi256ENS3_8TiledMMAINS3_8MMA_AtomIJNS3_30SM80_16x8x16_F32BF16BF16F32_TNEEEENS3_6LayoutINS4_IJNS5_ILi4EEENS5_ILi2EEENS5_ILi1EEEEEENS4_IJSJ_SH_NS5_ILi0EEEEEEEENS4_IJNS5_ILi64EEENS5_ILi16EEESP_EEEEELb1EEEEEvNT_6ParamsE)
        /*0014*/ 	.short	0x0160
        /*0016*/ 	.short	0x0070


	//----- nvinfo : EIATTR_CBANK_PARAM_SIZE
	.align		4
.L_1088:
        /*0018*/ 	.byte	0x03, 0x19
        /*001a*/ 	.short	0x0070


	//----- nvinfo : EIATTR_KPARAM_INFO
	.align		4
        /*001c*/ 	.byte	0x04, 0x17
        /*001e*/ 	.short	(.L_1090 - .L_1089)
.L_1089:
        /*0020*/ 	.word	0x00000000
        /*0024*/ 	.short	0x0000
        /*0026*/ 	.short	0x0000
        /*0028*/ 	.byte	0x00, 0xf0, 0xc1, 0x01


	//----- nvinfo : EIATTR_MAXREG_COUNT
	.align		4
.L_1090:
        /*002c*/ 	.byte	0x03, 0x1b
        /*002e*/ 	.short	0x0080


	//----- nvinfo : EIATTR_NUM_BARRIERS
	.align		4
        /*0030*/ 	.byte	0x02, 0x4c
        /*0032*/ 	.byte	0x01
	.zero		1


	//----- nvinfo : EIATTR_MERCURY_ISA_VERSION
	.align		4
        /*0034*/ 	.byte	0x03, 0x5f
        /*0036*/ 	.short	0x0000


	//----- nvinfo : EIATTR_EXIT_INSTR_OFFSETS
	.align		4
        /*0038*/ 	.byte	0x04, 0x1c
        /*003a*/ 	.short	(.L_1092 - .L_1091)


	//   ....[0]....
.L_1091:
        /*003c*/ 	.word	0x000001a0


	//   ....[1]....
        /*0040*/ 	.word	0x00001db0


	//   ....[2]....
        /*0044*/ 	.word	0x00001fc0


	//   ....[3]....
        /*0048*/ 	.word	0x00001fe0


	//----- nvinfo : EIATTR_CTAIDZ_USED
	.align		4
.L_1092:
        /*004c*/ 	.byte	0x01, 0x04
	.zero		2


	//----- nvinfo : EIATTR_MAX_THREADS
	.align		4
        /*0050*/ 	.byte	0x04, 0x05
        /*0052*/ 	.short	(.L_1094 - .L_1093)
.L_1093:
        /*0054*/ 	.word	0x00000100
        /*0058*/ 	.word	0x00000001
        /*005c*/ 	.word	0x00000001


	//----- nvinfo : EIATTR_CRS_STACK_SIZE
	.align		4
.L_1094:
        /*0060*/ 	.byte	0x04, 0x1e
        /*0062*/ 	.short	(.L_1096 - .L_1095)
.L_1095:
        /*0064*/ 	.word	0x00000000
.L_1096:


//--------------------- .nv.info._ZN7cutlass13device_kernelIN5flash32FlashAttnBwdPostprocessConvertdQIN4cute5tupleIJNS3_1CILi64EEENS5_ILi192EEEEEENS_10bfloat16_tEfNS_4arch4Sm80ELi256ENS3_8TiledMMAINS3_8MMA_AtomIJNS3_30SM80_16x8x16_F32BF16BF16F32_TNEEEENS3_6LayoutINS4_IJNS5_ILi2EEENS5_ILi4EEENS5_ILi1EEEEEENS4_IJSJ_SH_NS5_ILi0EEEEEEEENS4_IJNS5_ILi32EEES6_NS5_ILi16EEEEEEEELb0EEEEEvNT_6ParamsE --------------------------
	.section	.nv.info._ZN7cutlass13device_kernelIN5flash32FlashAttnBwdPostprocessConvertdQIN4cute5tupleIJNS3_1CILi64EEENS5_ILi192EEEEEENS_10bfloat16_tEfNS_4arch4Sm80ELi256ENS3_8TiledMMAINS3_8MMA_AtomIJNS3_30SM80_16x8x16_F32BF16BF16F32_TNEEEENS3_6LayoutINS4_IJNS5_ILi2EEENS5_ILi4EEENS5_ILi1EEEEEENS4_IJSJ_SH_NS5_ILi0EEEEEEEENS4_IJNS5_ILi32EEES6_NS5_ILi16EEEEEEEELb0EEEEEvNT_6ParamsE,"",@"SHT_CUDA_INFO"
	.sectionflags	@""
	.align	4


	//----- nvinfo : EIATTR_CUDA_API_VERSION
	.align		4
        /*0000*/ 	.byte	0x04, 0x37
        /*0002*/ 	.short	(.L_1098 - .L_1097)
.L_1097:
        /*0004*/ 	.word	0x00000082


	//----- nvinfo : EIATTR_SW2861232_WAR
	.align		4
.L_1098:
        /*0008*/ 	.byte	0x01, 0x35
	.zero		2


	//----- nvinfo : EIATTR_PARAM_CBANK
	.align		4
        /*000c*/ 	.byte	0x04, 0x0a
        /*000e*/ 	.short	(.L_1100 - .L_1099)
	.align		4
.L_1099:
        /*0010*/ 	.word	index@(.nv.constant0._ZN7cutlass13device_kernelIN5flash32FlashAttnBwdPostprocessConvertdQIN4cute5tupleIJNS3_1CILi64EEENS5_ILi192EEEEEENS_10bfloat16_tEfNS_4arch4Sm80ELi256ENS3_8TiledMMAINS3_8MMA_AtomIJNS3_30SM80_16x8x16_F32BF16BF16F32_TNEEEENS3_6LayoutINS4_IJNS5_ILi2EEENS5_ILi4EEENS5_ILi1EEEEEENS4_IJSJ_SH_NS5_ILi0EEEEEEEENS4_IJNS5_ILi32EEES6_NS5_ILi16EEEEEEEELb0EEEEEvNT_6ParamsE)
        /*0014*/ 	.short	0x0160
        /*0016*/ 	.short	0x0070


	//----- nvinfo : EIATTR_CBANK_PARAM_SIZE
	.align		4
.L_1100:
        /*0018*/ 	.byte	0x03, 0x19
        /*001a*/ 	.short	0x0070


	//----- nvinfo : EIATTR_KPARAM_INFO
	.align		4
        /*001c*/ 	.byte	0x04, 0x17
        /*001e*/ 	.short	(.L_1102 - .L_1101)
.L_1101:
        /*0020*/ 	.word	0x00000000
        /*0024*/ 	.short	0x0000
        /*0026*/ 	.short	0x0000
        /*0028*/ 	.byte	0x00, 0xf0, 0xc1, 0x01


	//----- nvinfo : EIATTR_MAXREG_COUNT
	.align		4
.L_1102:
        /*002c*/ 	.byte	0x03, 0x1b
        /*002e*/ 	.short	0x0080


	//----- nvinfo : EIATTR_NUM_BARRIERS
	.align		4
        /*0030*/ 	.byte	0x02, 0x4c
        /*0032*/ 	.byte	0x01
	.zero		1


	//----- nvinfo : EIATTR_MERCURY_ISA_VERSION
	.align		4
        /*0034*/ 	.byte	0x03, 0x5f
        /*0036*/ 	.short	0x0000


	//----- nvinfo : EIATTR_EXIT_INSTR_OFFSETS
	.align		4
        /*0038*/ 	.byte	0x04, 0x1c
        /*003a*/ 	.short	(.L_1104 - .L_1103)


	//   ....[0]....
.L_1103:
        /*003c*/ 	.word	0x00000180


	//   ....[1]....
        /*0040*/ 	.word	0x000013f0


	//   ....[2]....
        /*0044*/ 	.word	0x000015b0


	//   ....[3]....
        /*0048*/ 	.word	0x000015d0


	//----- nvinfo : EIATTR_CTAIDZ_USED
	.align		4
.L_1104:
        /*004c*/ 	.byte	0x01, 0x04
	.zero		2


	//----- nvinfo : EIATTR_MAX_THREADS
	.align		4
        /*0050*/ 	.byte	0x04, 0x05
        /*0052*/ 	.short	(.L_1106 - .L_1105)
.L_1105:
        /*0054*/ 	.word	0x00000100
        /*0058*/ 	.word	0x00000001
        /*005c*/ 	.word	0x00000001


	//----- nvinfo : EIATTR_CRS_STACK_SIZE
	.align		4
.L_1106:
        /*0060*/ 	.byte	0x04, 0x1e
        /*0062*/ 	.short	(.L_1108 - .L_1107)
.L_1107:
        /*0064*/ 	.word	0x00000000
.L_1108:


//--------------------- .nv.info._ZN7cutlass13device_kernelIN5flash19enable_sm80_to_sm89INS1_16FlashAttnBwdSm80INS1_25CollectiveMainloopBwdSm80ILi2ELi1EN4cute5tupleIJNS5_1CILi64EEENS7_ILi80EEENS7_ILi192EEEEEENS_10bfloat16_tEfNS_4arch4Sm80ELb1ELb0ELb0ELb1ELb1ELb0ELb1ELb0ELi2ELi4ELi2ELi2ELb0EEENS1_24CollectiveEpilogueBwdGQAISB_fSE_Li256ELb1ELb1EEENS1_25SingleTileBwdLPTSchedulerILb1ELi80ELb1EEEEEEEEEvNT_6ParamsE --------------------------
	.section	.nv.info._ZN7cutlass13device_kernelIN5flash19enable_sm80_to_sm89INS1_16FlashAttnBwdSm80INS1_25CollectiveMainloopBwdSm80ILi2ELi1EN4cute5tupleIJNS5_1CILi64EEENS7_ILi80EEENS7_ILi192EEEEEENS_10bfloat16_tEfNS_4arch4Sm80ELb1ELb0ELb0ELb1ELb1ELb0ELb1ELb0ELi2ELi4ELi2ELi2ELb0EEENS1_24CollectiveEpilogueBwdGQAISB_fSE_Li256ELb1ELb1EEENS1_25SingleTileBwdLPTSchedulerILb1ELi80ELb1EEEEEEEEEvNT_6ParamsE,"",@"SHT_CUDA_INFO"
	.sectionflags	@""
	.align	4


	//----- nvinfo : EIATTR_CUDA_API_VERSION
	.align		4
        /*0000*/ 	.byte	0x04, 0x37
        /*0002*/ 	.short	(.L_1110 - .L_1109)
.L_1109:
        /*0004*/ 	.word	0x00000082


	//----- nvinfo : EIATTR_SW2861232_WAR
	.align		4
.L_1110:
        /*0008*/ 	.byte	0x01, 0x35
	.zero		2


	//----- nvinfo : EIATTR_PARAM_CBANK
	.align		4
        /*000c*/ 	.byte	0x04, 0x0a
        /*000e*/ 	.short	(.L_1112 - .L_1111)
	.align		4
.L_1111:
        /*0010*/ 	.word	index@(.nv.constant0._ZN7cutlass13device_kernelIN5flash19enable_sm80_to_sm89INS1_16FlashAttnBwdSm80INS1_25CollectiveMainloopBwdSm80ILi2ELi1EN4cute5tupleIJNS5_1CILi64EEENS7_ILi80EEENS7_ILi192EEEEEENS_10bfloat16_tEfNS_4arch4Sm80ELb1ELb0ELb0ELb1ELb1ELb0ELb1ELb0ELi2ELi4ELi2ELi2ELb0EEENS1_24CollectiveEpilogueBwdGQAISB_fSE_Li256ELb1ELb1EEENS1_25SingleTileBwdLPTSchedulerILb1ELi80ELb1EEEEEEEEEvNT_6ParamsE)
        /*0014*/ 	.short	0x0160
        /*0016*/ 	.short	0x0290


	//----- nvinfo : EIATTR_CBANK_PARAM_SIZE
	.align		4
.L_1112:
        /*0018*/ 	.byte	0x03, 0x19
        /*001a*/ 	.short	0x0290


	//----- nvinfo : EIATTR_KPARAM_INFO
	.align		4
        /*001c*/ 	.byte	0x04, 0x17
        /*001e*/ 	.short	(.L_1114 - .L_1113)
.L_1113:
        /*0020*/ 	.word	0x00000000
        /*0024*/ 	.short	0x0000
        /*0026*/ 	.short	0x0000
        /*0028*/ 	.byte	0x00, 0xf0, 0x41, 0x0a


	//----- nvinfo : EIATTR_MAXREG_COUNT
	.align		4
.L_1114:
        /*002c*/ 	.byte	0x03, 0x1b
        /*002e*/ 	.short	0x00ff


	//----- nvinfo : EIATTR_NUM_BARRIERS
	.align		4
        /*0030*/ 	.byte	0x02, 0x4c
        /*0032*/ 	.byte	0x02
	.zero		1


	//----- nvinfo : EIATTR_MERCURY_ISA_VERSION
	.align		4
        /*0034*/ 	.byte	0x03, 0x5f
        /*0036*/ 	.short	0x0000


	//----- nvinfo : EIATTR_COOP_GROUP_MASK_REGIDS
	.align		4
        /*0038*/ 	.byte	0x04, 0x29
        /*003a*/ 	.short	(.L_1116 - .L_1115)


	//   ....[0]....
.L_1115:
        /*003c*/ 	.word	0xffffffff


	//   ....[1]....
        /*0040*/ 	.word	0xffffffff


	//   ....[2]....
        /*0044*/ 	.word	0xffffffff


	//   ....[3]....
        /*0048*/ 	.word	0xffffffff


	//   ....[4]....
        /*004c*/ 	.word	0xffffffff


	//   ....[5]....
        /*0050*/ 	.word	0xffffffff


	//   ....[6]....
        /*0054*/ 	.word	0xffffffff


	//   ....[7]....
        /*0058*/ 	.word	0xffffffff


	//   ....[8]....
        /*005c*/ 	.word	0xffffffff


	//----- nvinfo : EIATTR_COOP_GROUP_INSTR_OFFSETS
	.align		4
.L_1116:
        /*0060*/ 	.byte	0x04, 0x28
        /*0062*/ 	.short	(.L_1118 - .L_1117)


	//   ....[0]....
.L_1117:
        /*0064*/ 	.word	0x00000050


	//   ....[1]....
        /*0068*/ 	.word	0x00006c70


	//   ....[2]....
        /*006c*/ 	.word	0x00006ca0


	//   ....[3]....
        /*0070*/ 	.word	0x00007160


	//   ....[4]....
        /*0074*/ 	.word	0x00007170


	//   ....[5]....
        /*0078*/ 	.word	0x00007300


	//   ....[6]....
        /*007c*/ 	.word	0x00007350


	//   ....[7]....
        /*0080*/ 	.word	0x000077c0


	//   ....[8]....
        /*0084*/ 	.word	0x000077d0


	//----- nvinfo : EIATTR_EXIT_INSTR_OFFSETS
	.align		4
.L_1118:
        /*0088*/ 	.byte	0x04, 0x1c
        /*008a*/ 	.short	(.L_1120 - .L_1119)


	//   ....[0]....
.L_1119:
        /*008c*/ 	.word	0x000007a0


	//   ....[1]....
        /*0090*/ 	.word	0x00006970


	//   ....[2]....
        /*0094*/ 	.word	0x000077e0


	//   ....[3]....
        /*0098*/ 	.word	0x00007880


	//----- nvinfo : EIATTR_MAX_THREADS
	.align		4
.L_1120:
        /*009c*/ 	.byte	0x04, 0x05
        /*009e*/ 	.short	(.L_1122 - .L_1121)
.L_1121:
        /*00a0*/ 	.word	0x00000100
        /*00a4*/ 	.word	0x00000001
        /*00a8*/ 	.word	0x00000001


	//----- nvinfo : EIATTR_CRS_STACK_SIZE
	.align		4
.L_1122:
        /*00ac*/ 	.byte	0x04, 0x1e
        /*00ae*/ 	.short	(.L_1124 - .L_1123)
.L_1123:
        /*00b0*/ 	.word	0x00000000
.L_1124:


//--------------------- .nv.info._ZN7cutlass13device_kernelIN5flash22FlashAttnBwdPreprocessIN4cute5tupleIJNS3_1CILi64EEENS5_ILi192EEEEEENS_10bfloat16_tEfNS_4arch4Sm80ELb1ELb1EEEEEvNT_6ParamsE --------------------------
	.section	.nv.info._ZN7cutlass13device_kernelIN5flash22FlashAttnBwdPreprocessIN4cute5tupleIJNS3_1CILi64EEENS5_ILi192EEEEEENS_10bfloat16_tEfNS_4arch4Sm80ELb1ELb1EEEEEvNT_6ParamsE,"",@"SHT_CUDA_INFO"
	.sectionflags	@""
	.align	4


	//----- nvinfo : EIATTR_CUDA_API_VERSION
	.align		4
        /*0000*/ 	.byte	0x04, 0x37
        /*0002*/ 	.short	(.L_1126 - .L_1125)
.L_1125:
        /*0004*/ 	.word	0x00000082


	//----- nvinfo : EIATTR_SW2861232_WAR
	.align		4
.L_1126:
        /*0008*/ 	.byte	0x01, 0x35
	.zero		2


	//----- nvinfo : EIATTR_PARAM_CBANK
	.align		4
        /*000c*/ 	.byte	0x04, 0x0a
        /*000e*/ 	.short	(.L_1128 - .L_1127)
	.align		4
.L_1127:
        /*0010*/ 	.word	index@(.nv.constant0._ZN7cutlass13device_kernelIN5flash22FlashAttnBwdPreprocessIN4cute5tupleIJNS3_1CILi64EEENS5_ILi192EEEEEENS_10bfloat16_tEfNS_4arch4Sm80ELb1ELb1EEEEEvNT_6ParamsE)
        /*0014*/ 	.short	0x0160
        /*0016*/ 	.short	0x00f0


	//----- nvinfo : EIATTR_CBANK_PARAM_SIZE
	.align		4
.L_1128:
        /*0018*/ 	.byte	0x03, 0x19
        /*001a*/ 	.short	0x00f0


	//----- nvinfo : EIATTR_KPARAM_INFO
	.align		4
        /*001c*/ 	.byte	0x04, 0x17
        /*001e*/ 	.short	(.L_1130 - .L_1129)
.L_1129:
        /*0020*/ 	.word	0x00000000
        /*0024*/ 	.short	0x0000
        /*0026*/ 	.short	0x0000
        /*0028*/ 	.byte	0x00, 0xf0, 0xc1, 0x03


	//----- nvinfo : EIATTR_MAXREG_COUNT
	.align		4
.L_1130:
        /*002c*/ 	.byte	0x03, 0x1b
        /*002e*/ 	.short	0x0080


	//----- nvinfo : EIATTR_MERCURY_ISA_VERSION
	.align		4
        /*0030*/ 	.byte	0x03, 0x5f
        /*0032*/ 	.short	0x0000


	//----- nvinfo : EIATTR_COOP_GROUP_MASK_REGIDS
	.align		4
        /*0034*/ 	.byte	0x04, 0x29
        /*0036*/ 	.short	(.L_1132 - .L_1131)


	//   ....[0]....
.L_1131:
        /*0038*/ 	.word	0xffffffff


	//   ....[1]....
        /*003c*/ 	.word	0xffffffff


	//   ....[2]....
        /*0040*/ 	.word	0xffffffff


	//   ....[3]....
        /*0044*/ 	.word	0xffffffff


	//   ....[4]....
        /*0048*/ 	.word	0xffffffff


	//   ....[5]....
        /*004c*/ 	.word	0xffffffff


	//----- nvinfo : EIATTR_COOP_GROUP_INSTR_OFFSETS
	.align		4
.L_1132:
        /*0050*/ 	.byte	0x04, 0x28
        /*0052*/ 	.short	(.L_1134 - .L_1133)


	//   ....[0]....
.L_1133:
        /*0054*/ 	.word	0x000017f0


	//   ....[1]....
        /*0058*/ 	.word	0x00001800


	//   ....[2]....
        /*005c*/ 	.word	0x00001840


	//   ....[3]....
        /*0060*/ 	.word	0x00001850


	//   ....[4]....
        /*0064*/ 	.word	0x000018b0


	//   ....[5]....
        /*0068*/ 	.word	0x000018e0


	//----- nvinfo : EIATTR_EXIT_INSTR_OFFSETS
	.align		4
.L_1134:
        /*006c*/ 	.byte	0x04, 0x1c
        /*006e*/ 	.short	(.L_1136 - .L_1135)


	//   ....[0]....
.L_1135:
        /*0070*/ 	.word	0x00000190


	//   ....[1]....
        /*0074*/ 	.word	0x00001e40


	//   ....[2]....
        /*0078*/ 	.word	0x00001e90


	//----- nvinfo : EIATTR_CTAIDZ_USED
	.align		4
.L_1136:
        /*007c*/ 	.byte	0x01, 0x04
	.zero		2


	//----- nvinfo : EIATTR_MAX_THREADS
	.align		4
        /*0080*/ 	.byte	0x04, 0x05
        /*0082*/ 	.short	(.L_1138 - .L_1137)
.L_1137:
        /*0084*/ 	.word	0x00000100
        /*0088*/ 	.word	0x00000001
        /*008c*/ 	.word	0x00000001


	//----- nvinfo : EIATTR_CRS_STACK_SIZE
	.align		4
.L_1138:
        /*0090*/ 	.byte	0x04, 0x1e
        /*0092*/ 	.short	(.L_1140 - .L_1139)
.L_1139:
        /*0094*/ 	.word	0x00000000
.L_1140:


//--------------------- .nv.callgraph             --------------------------
	.section	.nv.callgraph,"",@"SHT_CUDA_CALLGRAPH"
	.align	4
	.sectionentsize	8
	.align		4
        /*0000*/ 	.word	0x00000000
	.align		4
        /*0004*/ 	.word	0xffffffff
	.align		4
        /*0008*/ 	.word	0x00000000
	.align		4
        /*000c*/ 	.word	0xfffffffe
	.align		4
        /*0010*/ 	.word	0x00000000
	.align		4
        /*0014*/ 	.word	0xfffffffd
	.align		4
        /*0018*/ 	.word	0x00000000
	.align		4
        /*001c*/ 	.word	0xfffffffc


//--------------------- .nv.rel.action            --------------------------
	.section	.nv.rel.action,"",@"SHT_CUDA_RELOCINFO"
	.align	8
	.sectionentsize	8
        /*0000*/ 	.byte	0x73, 0x00, 0x00, 0x00, 0x00, 0x00, 0x00, 0x00, 0x00, 0x00, 0x00, 0x11, 0x25, 0x00, 0x05, 0x36


//--------------------- .nv.constant4             --------------------------
	.section	.nv.constant4,"a",@progbits
	.align	8
	.align		8
.nv.constant4:
        /*0000*/ 	.dword	_ZN66_INTERNAL_2631af10_30_flash_bwd_hdim192_bf16_sm80_cu_3fbc093a_30184cuda3std3__45__cpo5beginE
	.align		8
        /*0008*/ 	.dword	_ZN66_INTERNAL_2631af10_30_flash_bwd_hdim192_bf16_sm80_cu_3fbc093a_30184cuda3std3__45__cpo3endE
	.align		8
        /*0010*/ 	.dword	_ZN66_INTERNAL_2631af10_30_flash_bwd_hdim192_bf16_sm80_cu_3fbc093a_30184cuda3std3__45__cpo6cbeginE
	.align		8
        /*0018*/ 	.dword	_ZN66_INTERNAL_2631af10_30_flash_bwd_hdim192_bf16_sm80_cu_3fbc093a_30184cuda3std3__45__cpo4cendE
	.align		8
        /*0020*/ 	.dword	_ZN66_INTERNAL_2631af10_30_flash_bwd_hdim192_bf16_sm80_cu_3fbc093a_30184cuda3std3__468_GLOBAL__N__2631af10_30_flash_bwd_hdim192_bf16_sm80_cu_3fbc093a_30186ignoreE
	.align		8
        /*0028*/ 	.dword	_ZN66_INTERNAL_2631af10_30_flash_bwd_hdim192_bf16_sm80_cu_3fbc093a_30184cuda3std3__419piecewise_constructE
	.align		8
        /*0030*/ 	.dword	_ZN66_INTERNAL_2631af10_30_flash_bwd_hdim192_bf16_sm80_cu_3fbc093a_30184cuda3std3__48in_placeE
	.align		8
        /*0038*/ 	.dword	_ZN66_INTERNAL_2631af10_30_flash_bwd_hdim192_bf16_sm80_cu_3fbc093a_30184cuda3std6ranges3__45__cpo4swapE
	.align		8
        /*0040*/ 	.dword	_ZN66_INTERNAL_2631af10_30_flash_bwd_hdim192_bf16_sm80_cu_3fbc093a_30184cuda3std6ranges3__45__cpo9iter_moveE
	.align		8
        /*0048*/ 	.dword	_ZN66_INTERNAL_2631af10_30_flash_bwd_hdim192_bf16_sm80_cu_3fbc093a_30184cute7productE
	.align		8
        /*0050*/ 	.dword	_ZN66_INTERNAL_2631af10_30_flash_bwd_hdim192_bf16_sm80_cu_3fbc093a_30184cute1_E


//--------------------- .nv.constant0._ZN7cutlass13device_kernelIN5flash19enable_sm80_to_sm89INS1_16FlashAttnBwdSm80INS1_25CollectiveMainloopBwdSm80ILi1ELi1EN4cute5tupleIJNS5_1CILi64EEES8_NS7_ILi192EEEEEENS_10bfloat16_tEfNS_4arch4Sm80ELb0ELb0ELb0ELb0ELb0ELb0ELb0ELb0ELi2ELi2ELi2ELi2ELb1EEENS1_21CollectiveEpilogueBwdISA_SB_SD_Li256ELb0ELb0ELi4EEENS1_19SingleTileSchedulerILb0ELb0ELb0ELi64EEEEEEEEEvNT_6ParamsE --------------------------
	.section	.nv.constant0._ZN7cutlass13device_kernelIN5flash19enable_sm80_to_sm89INS1_16FlashAttnBwdSm80INS1_25CollectiveMainloopBwdSm80ILi1ELi1EN4cute5tupleIJNS5_1CILi64EEES8_NS7_ILi192EEEEEENS_10bfloat16_tEfNS_4arch4Sm80ELb0ELb0ELb0ELb0ELb0ELb0ELb0ELb0ELi2ELi2ELi2ELi2ELb1EEENS1_21CollectiveEpilogueBwdISA_SB_SD_Li256ELb0ELb0ELi4EEENS1_19SingleTileSchedulerILb0ELb0ELb0ELi64EEEEEEEEEvNT_6ParamsE,"a",@progbits
	.sectionflags	@""
	.align	4
.nv.constant0._ZN7cutlass13device_kernelIN5flash19enable_sm80_to_sm89INS1_16FlashAttnBwdSm80INS1_25CollectiveMainloopBwdSm80ILi1ELi1EN4cute5tupleIJNS5_1CILi64EEES8_NS7_ILi192EEEEEENS_10bfloat16_tEfNS_4arch4Sm80ELb0ELb0ELb0ELb0ELb0ELb0ELb0ELb0ELi2ELi2ELi2ELi2ELb1EEENS1_21CollectiveEpilogueBwdISA_SB_SD_Li256ELb0ELb0ELi4EEENS1_19SingleTileSchedulerILb0ELb0ELb0ELi64EEEEEEEEEvNT_6ParamsE:
	.zero		976


//--------------------- .nv.constant0._ZN7cutlass13device_kernelIN5flash19enable_sm80_to_sm89INS1_16FlashAttnBwdSm80INS1_25CollectiveMainloopBwdSm80ILi1ELi1EN4cute5tupleIJNS5_1CILi64EEES8_NS7_ILi192EEEEEENS_10bfloat16_tEfNS_4arch4Sm80ELb0ELb0ELb0ELb0ELb1ELb0ELb0ELb0ELi2ELi2ELi2ELi2ELb1EEENS1_21CollectiveEpilogueBwdISA_SB_SD_Li256ELb0ELb0ELi4EEENS1_19SingleTileSchedulerILb0ELb0ELb0ELi64EEEEEEEEEvNT_6ParamsE --------------------------
	.section	.nv.constant0._ZN7cutlass13device_kernelIN5flash19enable_sm80_to_sm89INS1_16FlashAttnBwdSm80INS1_25CollectiveMainloopBwdSm80ILi1ELi1EN4cute5tupleIJNS5_1CILi64EEES8_NS7_ILi192EEEEEENS_10bfloat16_tEfNS_4arch4Sm80ELb0ELb0ELb0ELb0ELb1ELb0ELb0ELb0ELi2ELi2ELi2ELi2ELb1EEENS1_21CollectiveEpilogueBwdISA_SB_SD_Li256ELb0ELb0ELi4EEENS1_19SingleTileSchedulerILb0ELb0ELb0ELi64EEEEEEEEEvNT_6ParamsE,"a",@progbits
	.sectionflags	@""
	.align	4
.nv.constant0._ZN7cutlass13device_kernelIN5flash19enable_sm80_to_sm89INS1_16FlashAttnBwdSm80INS1_25CollectiveMainloopBwdSm80ILi1ELi1EN4cute5tupleIJNS5_1CILi64EEES8_NS7_ILi192EEEEEENS_10bfloat16_tEfNS_4arch4Sm80ELb0ELb0ELb0ELb0ELb1ELb0ELb0ELb0ELi2ELi2ELi2ELi2ELb1EEENS1_21CollectiveEpilogueBwdISA_SB_SD_Li256ELb0ELb0ELi4EEENS1_19SingleTileSchedulerILb0ELb0ELb0ELi64EEEEEEEEEvNT_6ParamsE:
	.zero		976


//--------------------- .nv.constant0._ZN7cutlass13device_kernelIN5flash19enable_sm80_to_sm89INS1_16FlashAttnBwdSm80INS1_25CollectiveMainloopBwdSm80ILi1ELi1EN4cute5tupleIJNS5_1CILi64EEES8_NS7_ILi192EEEEEENS_10bfloat16_tEfNS_4arch4Sm80ELb0ELb0ELb0ELb0ELb0ELb0ELb0ELb0ELi2ELi2ELi2ELi2ELb1EEENS1_24CollectiveEpilogueBwdGQAISA_fSD_Li256ELb0ELb0EEENS1_19SingleTileSchedulerILb0ELb0ELb0ELi64EEEEEEEEEvNT_6ParamsE --------------------------
	.section	.nv.constant0._ZN7cutlass13device_kernelIN5flash19enable_sm80_to_sm89INS1_16FlashAttnBwdSm80INS1_25CollectiveMainloopBwdSm80ILi1ELi1EN4cute5tupleIJNS5_1CILi64EEES8_NS7_ILi192EEEEEENS_10bfloat16_tEfNS_4arch4Sm80ELb0ELb0ELb0ELb0ELb0ELb0ELb0ELb0ELi2ELi2ELi2ELi2ELb1EEENS1_24CollectiveEpilogueBwdGQAISA_fSD_Li256ELb0ELb0EEENS1_19SingleTileSchedulerILb0ELb0ELb0ELi64EEEEEEEEEvNT_6ParamsE,"a",@progbits
	.sectionflags	@""
	.align	4
.nv.constant0._ZN7cutlass13device_kernelIN5flash19enable_sm80_to_sm89INS1_16FlashAttnBwdSm80INS1_25CollectiveMainloopBwdSm80ILi1ELi1EN4cute5tupleIJNS5_1CILi64EEES8_NS7_ILi192EEEEEENS_10bfloat16_tEfNS_4arch4Sm80ELb0ELb0ELb0ELb0ELb0ELb0ELb0ELb0ELi2ELi2ELi2ELi2ELb1EEENS1_24CollectiveEpilogueBwdGQAISA_fSD_Li256ELb0ELb0EEENS1_19SingleTileSchedulerILb0ELb0ELb0ELi64EEEEEEEEEvNT_6ParamsE:
	.zero		984


//--------------------- .nv.constant0._ZN7cutlass13device_kernelIN5flash19enable_sm80_to_sm89INS1_16FlashAttnBwdSm80INS1_25CollectiveMainloopBwdSm80ILi1ELi1EN4cute5tupleIJNS5_1CILi64EEES8_NS7_ILi192EEEEEENS_10bfloat16_tEfNS_4arch4Sm80ELb0ELb0ELb0ELb0ELb1ELb0ELb0ELb0ELi2ELi2ELi2ELi2ELb1EEENS1_24CollectiveEpilogueBwdGQAISA_fSD_Li256ELb0ELb1EEENS1_19SingleTileSchedulerILb0ELb0ELb0ELi64EEEEEEEEEvNT_6ParamsE --------------------------
	.section	.nv.constant0._ZN7cutlass13device_kernelIN5flash19enable_sm80_to_sm89INS1_16FlashAttnBwdSm80INS1_25CollectiveMainloopBwdSm80ILi1ELi1EN4cute5tupleIJNS5_1CILi64EEES8_NS7_ILi192EEEEEENS_10bfloat16_tEfNS_4arch4Sm80ELb0ELb0ELb0ELb0ELb1ELb0ELb0ELb0ELi2ELi2ELi2ELi2ELb1EEENS1_24CollectiveEpilogueBwdGQAISA_fSD_Li256ELb0ELb1EEENS1_19SingleTileSchedulerILb0ELb0ELb0ELi64EEEEEEEEEvNT_6ParamsE,"a",@progbits
	.sectionflags	@""
	.align	4
.nv.constant0._ZN7cutlass13device_kernelIN5flash19enable_sm80_to_sm89INS1_16FlashAttnBwdSm80INS1_25CollectiveMainloopBwdSm80ILi1ELi1EN4cute5tupleIJNS5_1CILi64EEES8_NS7_ILi192EEEEEENS_10bfloat16_tEfNS_4arch4Sm80ELb0ELb0ELb0ELb0ELb1ELb0ELb0ELb0ELi2ELi2ELi2ELi2ELb1EEENS1_24CollectiveEpilogueBwdGQAISA_fSD_Li256ELb0ELb1EEENS1_19SingleTileSchedulerILb0ELb0ELb0ELi64EEEEEEEEEvNT_6ParamsE:
	.zero		984


//--------------------- .nv.constant0._ZN7cutlass13device_kernelIN5flash19enable_sm80_to_sm89INS1_16FlashAttnBwdSm80INS1_25CollectiveMainloopBwdSm80ILi1ELi1EN4cute5tupleIJNS5_1CILi64EEES8_NS7_ILi192EEEEEENS_10bfloat16_tEfNS_4arch4Sm80ELb0ELb0ELb0ELb1ELb0ELb0ELb0ELb0ELi2ELi2ELi2ELi2ELb1EEENS1_21CollectiveEpilogueBwdISA_SB_SD_Li256ELb1ELb0ELi4EEENS1_19SingleTileSchedulerILb1ELb0ELb0ELi64EEEEEEEEEvNT_6ParamsE --------------------------
	.section	.nv.constant0._ZN7cutlass13device_kernelIN5flash19enable_sm80_to_sm89INS1_16FlashAttnBwdSm80INS1_25CollectiveMainloopBwdSm80ILi1ELi1EN4cute5tupleIJNS5_1CILi64EEES8_NS7_ILi192EEEEEENS_10bfloat16_tEfNS_4arch4Sm80ELb0ELb0ELb0ELb1ELb0ELb0ELb0ELb0ELi2ELi2ELi2ELi2ELb1EEENS1_21CollectiveEpilogueBwdISA_SB_SD_Li256ELb1ELb0ELi4EEENS1_19SingleTileSchedulerILb1ELb0ELb0ELi64EEEEEEEEEvNT_6ParamsE,"a",@progbits
	.sectionflags	@""
	.align	4
.nv.constant0._ZN7cutlass13device_kernelIN5flash19enable_sm80_to_sm89INS1_16FlashAttnBwdSm80INS1_25CollectiveMainloopBwdSm80ILi1ELi1EN4cute5tupleIJNS5_1CILi64EEES8_NS7_ILi192EEEEEENS_10bfloat16_tEfNS_4arch4Sm80ELb0ELb0ELb0ELb1ELb0ELb0ELb0ELb0ELi2ELi2ELi2ELi2ELb1EEENS1_21CollectiveEpilogueBwdISA_SB_SD_Li256ELb1ELb0ELi4EEENS1_19SingleTileSchedulerILb1ELb0ELb0ELi64EEEEEEEEEvNT_6ParamsE:
	.zero		976


//--------------------- .nv.constant0._ZN7cutlass13device_kernelIN5flash19enable_sm80_to_sm89INS1_16FlashAttnBwdSm80INS1_25CollectiveMainloopBwdSm80ILi1ELi1EN4cute5tupleIJNS5_1CILi64EEES8_NS7_ILi192EEEEEENS_10bfloat16_tEfNS_4arch4Sm80ELb0ELb0ELb0ELb1ELb1ELb0ELb0ELb0ELi2ELi2ELi2ELi2ELb1EEENS1_21CollectiveEpilogueBwdISA_SB_SD_Li256ELb1ELb0ELi4EEENS1_19SingleTileSchedulerILb1ELb0ELb0ELi64EEEEEEEEEvNT_6ParamsE --------------------------
	.section	.nv.constant0._ZN7cutlass13device_kernelIN5flash19enable_sm80_to_sm89INS1_16FlashAttnBwdSm80INS1_25CollectiveMainloopBwdSm80ILi1ELi1EN4cute5tupleIJNS5_1CILi64EEES8_NS7_ILi192EEEEEENS_10bfloat16_tEfNS_4arch4Sm80ELb0ELb0ELb0ELb1ELb1ELb0ELb0ELb0ELi2ELi2ELi2ELi2ELb1EEENS1_21CollectiveEpilogueBwdISA_SB_SD_Li256ELb1ELb0ELi4EEENS1_19SingleTileSchedulerILb1ELb0ELb0ELi64EEEEEEEEEvNT_6ParamsE,"a",@progbits
	.sectionflags	@""
	.align	4
.nv.constant0._ZN7cutlass13device_kernelIN5flash19enable_sm80_to_sm89INS1_16FlashAttnBwdSm80INS1_25CollectiveMainloopBwdSm80ILi1ELi1EN4cute5tupleIJNS5_1CILi64EEES8_NS7_ILi192EEEEEENS_10bfloat16_tEfNS_4arch4Sm80ELb0ELb0ELb0ELb1ELb1ELb0ELb0ELb0ELi2ELi2ELi2ELi2ELb1EEENS1_21CollectiveEpilogueBwdISA_SB_SD_Li256ELb1ELb0ELi4EEENS1_19SingleTileSchedulerILb1ELb0ELb0ELi64EEEEEEEEEvNT_6ParamsE:
	.zero		976


//--------------------- .nv.constant0._ZN7cutlass13device_kernelIN5flash19enable_sm80_to_sm89INS1_16FlashAttnBwdSm80INS1_25CollectiveMainloopBwdSm80ILi1ELi1EN4cute5tupleIJNS5_1CILi64EEES8_NS7_ILi192EEEEEENS_10bfloat16_tEfNS_4arch4Sm80ELb0ELb0ELb0ELb1ELb0ELb0ELb0ELb0ELi2ELi2ELi2ELi2ELb1EEENS1_24CollectiveEpilogueBwdGQAISA_fSD_Li256ELb1ELb0EEENS1_19SingleTileSchedulerILb1ELb0ELb0ELi64EEEEEEEEEvNT_6ParamsE --------------------------
	.section	.nv.constant0._ZN7cutlass13device_kernelIN5flash19enable_sm80_to_sm89INS1_16FlashAttnBwdSm80INS1_25CollectiveMainloopBwdSm80ILi1ELi1EN4cute5tupleIJNS5_1CILi64EEES8_NS7_ILi192EEEEEENS_10bfloat16_tEfNS_4arch4Sm80ELb0ELb0ELb0ELb1ELb0ELb0ELb0ELb0ELi2ELi2ELi2ELi2ELb1EEENS1_24CollectiveEpilogueBwdGQAISA_fSD_Li256ELb1ELb0EEENS1_19SingleTileSchedulerILb1ELb0ELb0ELi64EEEEEEEEEvNT_6ParamsE,"a",@progbits
	.sectionflags	@""
	.align	4
.nv.constant0._ZN7cutlass13device_kernelIN5flash19enable_sm80_to_sm89INS1_16FlashAttnBwdSm80INS1_25CollectiveMainloopBwdSm80ILi1ELi1EN4cute5tupleIJNS5_1CILi64EEES8_NS7_ILi192EEEEEENS_10bfloat16_tEfNS_4arch4Sm80ELb0ELb0ELb0ELb1ELb0ELb0ELb0ELb0ELi2ELi2ELi2ELi2ELb1EEENS1_24CollectiveEpilogueBwdGQAISA_fSD_Li256ELb1ELb0EEENS1_19SingleTileSchedulerILb1ELb0ELb0ELi64EEEEEEEEEvNT_6ParamsE:
	.zero		984


//--------------------- .nv.constant0._ZN7cutlass13device_kernelIN5flash19enable_sm80_to_sm89INS1_16FlashAttnBwdSm80INS1_25CollectiveMainloopBwdSm80ILi1ELi1EN4cute5tupleIJNS5_1CILi64EEES8_NS7_ILi192EEEEEENS_10bfloat16_tEfNS_4arch4Sm80ELb0ELb0ELb0ELb1ELb1ELb0ELb0ELb0ELi2ELi2ELi2ELi2ELb1EEENS1_24CollectiveEpilogueBwdGQAISA_fSD_Li256ELb1ELb1EEENS1_19SingleTileSchedulerILb1ELb0ELb0ELi64EEEEEEEEEvNT_6ParamsE --------------------------
	.section	.nv.constant0._ZN7cutlass13device_kernelIN5flash19enable_sm80_to_sm89INS1_16FlashAttnBwdSm80INS1_25CollectiveMainloopBwdSm80ILi1ELi1EN4cute5tupleIJNS5_1CILi64EEES8_NS7_ILi192EEEEEENS_10bfloat16_tEfNS_4arch4Sm80ELb0ELb0ELb0ELb1ELb1ELb0ELb0ELb0ELi2ELi2ELi2ELi2ELb1EEENS1_24CollectiveEpilogueBwdGQAISA_fSD_Li256ELb1ELb1EEENS1_19SingleTileSchedulerILb1ELb0ELb0ELi64EEEEEEEEEvNT_6ParamsE,"a",@progbits
	.sectionflags	@""
	.align	4
.nv.constant0._ZN7cutlass13device_kernelIN5flash19enable_sm80_to_sm89INS1_16FlashAttnBwdSm80INS1_25CollectiveMainloopBwdSm80ILi1ELi1EN4cute5tupleIJNS5_1CILi64EEES8_NS7_ILi192EEEEEENS_10bfloat16_tEfNS_4arch4Sm80ELb0ELb0ELb0ELb1ELb1ELb0ELb0ELb0ELi2ELi2ELi2ELi2ELb1EEENS1_24CollectiveEpilogueBwdGQAISA_fSD_Li256ELb1ELb1EEENS1_19SingleTileSchedulerILb1ELb0ELb0ELi64EEEEEEEEEvNT_6ParamsE:
	.zero		984


//--------------------- .nv.constant0._ZN7cutlass13device_kernelIN5flash19enable_sm80_to_sm89INS1_16FlashAttnBwdSm80INS1_25CollectiveMainloopBwdSm80ILi1ELi1EN4cute5tupleIJNS5_1CILi64EEES8_NS7_ILi192EEEEEENS_10bfloat16_tEfNS_4arch4Sm80ELb0ELb1ELb0ELb0ELb0ELb0ELb0ELb0ELi2ELi2ELi2ELi2ELb1EEENS1_21CollectiveEpilogueBwdISA_SB_SD_Li256ELb0ELb0ELi4EEENS1_19SingleTileSchedulerILb0ELb0ELb0ELi64EEEEEEEEEvNT_6ParamsE --------------------------
	.section	.nv.constant0._ZN7cutlass13device_kernelIN5flash19enable_sm80_to_sm89INS1_16FlashAttnBwdSm80INS1_25CollectiveMainloopBwdSm80ILi1ELi1EN4cute5tupleIJNS5_1CILi64EEES8_NS7_ILi192EEEEEENS_10bfloat16_tEfNS_4arch4Sm80ELb0ELb1ELb0ELb0ELb0ELb0ELb0ELb0ELi2ELi2ELi2ELi2ELb1EEENS1_21CollectiveEpilogueBwdISA_SB_SD_Li256ELb0ELb0ELi4EEENS1_19SingleTileSchedulerILb0ELb0ELb0ELi64EEEEEEEEEvNT_6ParamsE,"a",@progbits
	.sectionflags	@""
	.align	4
.nv.constant0._ZN7cutlass13device_kernelIN5flash19enable_sm80_to_sm89INS1_16FlashAttnBwdSm80INS1_25CollectiveMainloopBwdSm80ILi1ELi1EN4cute5tupleIJNS5_1CILi64EEES8_NS7_ILi192EEEEEENS_10bfloat16_tEfNS_4arch4Sm80ELb0ELb1ELb0ELb0ELb0ELb0ELb0ELb0ELi2ELi2ELi2ELi2ELb1EEENS1_21CollectiveEpilogueBwdISA_SB_SD_Li256ELb0ELb0ELi4EEENS1_19SingleTileSchedulerILb0ELb0ELb0ELi64EEEEEEEEEvNT_6ParamsE:
	.zero		976


//--------------------- .nv.constant0._ZN7cutlass13device_kernelIN5flash19enable_sm80_to_sm89INS1_16FlashAttnBwdSm80INS1_25CollectiveMainloopBwdSm80ILi1ELi1EN4cute5tupleIJNS5_1CILi64EEES8_NS7_ILi192EEEEEENS_10bfloat16_tEfNS_4arch4Sm80ELb0ELb1ELb0ELb0ELb1ELb0ELb0ELb0ELi2ELi2ELi2ELi2ELb1EEENS1_21CollectiveEpilogueBwdISA_SB_SD_Li256ELb0ELb0ELi4EEENS1_19SingleTileSchedulerILb0ELb0ELb0ELi64EEEEEEEEEvNT_6ParamsE --------------------------
	.section	.nv.constant0._ZN7cutlass13device_kernelIN5flash19enable_sm80_to_sm89INS1_16FlashAttnBwdSm80INS1_25CollectiveMainloopBwdSm80ILi1ELi1EN4cute5tupleIJNS5_1CILi64EEES8_NS7_ILi192EEEEEENS_10bfloat16_tEfNS_4arch4Sm80ELb0ELb1ELb0ELb0ELb1ELb0ELb0ELb0ELi2ELi2ELi2ELi2ELb1EEENS1_21CollectiveEpilogueBwdISA_SB_SD_Li256ELb0ELb0ELi4EEENS1_19SingleTileSchedulerILb0ELb0ELb0ELi64EEEEEEEEEvNT_6ParamsE,"a",@progbits
	.sectionflags	@""
	.align	4
.nv.constant0._ZN7cutlass13device_kernelIN5flash19enable_sm80_to_sm89INS1_16FlashAttnBwdSm80INS1_25CollectiveMainloopBwdSm80ILi1ELi1EN4cute5tupleIJNS5_1CILi64EEES8_NS7_ILi192EEEEEENS_10bfloat16_tEfNS_4arch4Sm80ELb0ELb1ELb0ELb0ELb1ELb0ELb0ELb0ELi2ELi2ELi2ELi2ELb1EEENS1_21CollectiveEpilogueBwdISA_SB_SD_Li256ELb0ELb0ELi4EEENS1_19SingleTileSchedulerILb0ELb0ELb0ELi64EEEEEEEEEvNT_6ParamsE:
	.zero		976


//--------------------- .nv.constant0._ZN7cutlass13device_kernelIN5flash19enable_sm80_to_sm89INS1_16FlashAttnBwdSm80INS1_25CollectiveMainloopBwdSm80ILi1ELi1EN4cute5tupleIJNS5_1CILi64EEES8_NS7_ILi192EEEEEENS_10bfloat16_tEfNS_4arch4Sm80ELb0ELb1ELb0ELb0ELb0ELb0ELb0ELb0ELi2ELi2ELi2ELi2ELb1EEENS1_24CollectiveEpilogueBwdGQAISA_fSD_Li256ELb0ELb0EEENS1_19SingleTileSchedulerILb0ELb0ELb0ELi64EEEEEEEEEvNT_6ParamsE --------------------------
	.section	.nv.constant0._ZN7cutlass13device_kernelIN5flash19enable_sm80_to_sm89INS1_16FlashAttnBwdSm80INS1_25CollectiveMainloopBwdSm80ILi1ELi1EN4cute5tupleIJNS5_1CILi64EEES8_NS7_ILi192EEEEEENS_10bfloat16_tEfNS_4arch4Sm80ELb0ELb1ELb0ELb0ELb0ELb0ELb0ELb0ELi2ELi2ELi2ELi2ELb1EEENS1_24CollectiveEpilogueBwdGQAISA_fSD_Li256ELb0ELb0EEENS1_19SingleTileSchedulerILb0ELb0ELb0ELi64EEEEEEEEEvNT_6ParamsE,"a",@progbits
	.sectionflags	@""
	.align	4
.nv.constant0._ZN7cutlass13device_kernelIN5flash19enable_sm80_to_sm89INS1_16FlashAttnBwdSm80INS1_25CollectiveMainloopBwdSm80ILi1ELi1EN4cute5tupleIJNS5_1CILi64EEES8_NS7_ILi192EEEEEENS_10bfloat16_tEfNS_4arch4Sm80ELb0ELb1ELb0ELb0ELb0ELb0ELb0ELb0ELi2ELi2ELi2ELi2ELb1EEENS1_24CollectiveEpilogueBwdGQAISA_fSD_Li256ELb0ELb0EEENS1_19SingleTileSchedulerILb0ELb0ELb0ELi64EEEEEEEEEvNT_6ParamsE:
	.zero		984


//--------------------- .nv.constant0._ZN7cutlass13device_kernelIN5flash19enable_sm80_to_sm89INS1_16FlashAttnBwdSm80INS1_25CollectiveMainloopBwdSm80ILi1ELi1EN4cute5tupleIJNS5_1CILi64EEES8_NS7_ILi192EEEEEENS_10bfloat16_tEfNS_4arch4Sm80ELb0ELb1ELb0ELb0ELb1ELb0ELb0ELb0ELi2ELi2ELi2ELi2ELb1EEENS1_24CollectiveEpilogueBwdGQAISA_fSD_Li256ELb0ELb1EEENS1_19SingleTileSchedulerILb0ELb0ELb0ELi64EEEEEEEEEvNT_6ParamsE --------------------------
	.section	.nv.constant0._ZN7cutlass13device_kernelIN5flash19enable_sm80_to_sm89INS1_16FlashAttnBwdSm80INS1_25CollectiveMainloopBwdSm80ILi1ELi1EN4cute5tupleIJNS5_1CILi64EEES8_NS7_ILi192EEEEEENS_10bfloat16_tEfNS_4arch4Sm80ELb0ELb1ELb0ELb0ELb1ELb0ELb0ELb0ELi2ELi2ELi2ELi2ELb1EEENS1_24CollectiveEpilogueBwdGQAISA_fSD_Li256ELb0ELb1EEENS1_19SingleTileSchedulerILb0ELb0ELb0ELi64EEEEEEEEEvNT_6ParamsE,"a",@progbits
	.sectionflags	@""
	.align	4
.nv.constant0._ZN7cutlass13device_kernelIN5flash19enable_sm80_to_sm89INS1_16FlashAttnBwdSm80INS1_25CollectiveMainloopBwdSm80ILi1ELi1EN4cute5tupleIJNS5_1CILi64EEES8_NS7_ILi192EEEEEENS_10bfloat16_tEfNS_4arch4Sm80ELb0ELb1ELb0ELb0ELb1ELb0ELb0ELb0ELi2ELi2ELi2ELi2ELb1EEENS1_24CollectiveEpilogueBwdGQAISA_fSD_Li256ELb0ELb1EEENS1_19SingleTileSchedulerILb0ELb0ELb0ELi64EEEEEEEEEvNT_6ParamsE:
	.zero		984


//--------------------- .nv.constant0._ZN7cutlass13device_kernelIN5flash19enable_sm80_to_sm89INS1_16FlashAttnBwdSm80INS1_25CollectiveMainloopBwdSm80ILi1ELi1EN4cute5tupleIJNS5_1CILi64EEES8_NS7_ILi192EEEEEENS_10bfloat16_tEfNS_4arch4Sm80ELb0ELb1ELb0ELb1ELb0ELb0ELb0ELb0ELi2ELi2ELi2ELi2ELb1EEENS1_21CollectiveEpilogueBwdISA_SB_SD_Li256ELb1ELb0ELi4EEENS1_19SingleTileSchedulerILb1ELb0ELb0ELi64EEEEEEEEEvNT_6ParamsE --------------------------
	.section	.nv.constant0._ZN7cutlass13device_kernelIN5flash19enable_sm80_to_sm89INS1_16FlashAttnBwdSm80INS1_25CollectiveMainloopBwdSm80ILi1ELi1EN4cute5tupleIJNS5_1CILi64EEES8_NS7_ILi192EEEEEENS_10bfloat16_tEfNS_4arch4Sm80ELb0ELb1ELb0ELb1ELb0ELb0ELb0ELb0ELi2ELi2ELi2ELi2ELb1EEENS1_21CollectiveEpilogueBwdISA_SB_SD_Li256ELb1ELb0ELi4EEENS1_19SingleTileSchedulerILb1ELb0ELb0ELi64EEEEEEEEEvNT_6ParamsE,"a",@progbits
	.sectionflags	@""
	.align	4
.nv.constant0._ZN7cutlass13device_kernelIN5flash19enable_sm80_to_sm89INS1_16FlashAttnBwdSm80INS1_25CollectiveMainloopBwdSm80ILi1ELi1EN4cute5tupleIJNS5_1CILi64EEES8_NS7_ILi192EEEEEENS_10bfloat16_tEfNS_4arch4Sm80ELb0ELb1ELb0ELb1ELb0ELb0ELb0ELb0ELi2ELi2ELi2ELi2ELb1EEENS1_21CollectiveEpilogueBwdISA_SB_SD_Li256ELb1ELb0ELi4EEENS1_19SingleTileSchedulerILb1ELb0ELb0ELi64EEEEEEEEEvNT_6ParamsE:
	.zero		976


//--------------------- .nv.constant0._ZN7cutlass13device_kernelIN5flash19enable_sm80_to_sm89INS1_16FlashAttnBwdSm80INS1_25CollectiveMainloopBwdSm80ILi1ELi1EN4cute5tupleIJNS5_1CILi64EEES8_NS7_ILi192EEEEEENS_10bfloat16_tEfNS_4arch4Sm80ELb0ELb1ELb0ELb1ELb1ELb0ELb0ELb0ELi2ELi2ELi2ELi2ELb1EEENS1_21CollectiveEpilogueBwdISA_SB_SD_Li256ELb1ELb0ELi4EEENS1_19SingleTileSchedulerILb1ELb0ELb0ELi64EEEEEEEEEvNT_6ParamsE --------------------------
	.section	.nv.constant0._ZN7cutlass13device_kernelIN5flash19enable_sm80_to_sm89INS1_16FlashAttnBwdSm80INS1_25CollectiveMainloopBwdSm80ILi1ELi1EN4cute5tupleIJNS5_1CILi64EEES8_NS7_ILi192EEEEEENS_10bfloat16_tEfNS_4arch4Sm80ELb0ELb1ELb0ELb1ELb1ELb0ELb0ELb0ELi2ELi2ELi2ELi2ELb1EEENS1_21CollectiveEpilogueBwdISA_SB_SD_Li256ELb1ELb0ELi4EEENS1_19SingleTileSchedulerILb1ELb0ELb0ELi64EEEEEEEEEvNT_6ParamsE,"a",@progbits
	.sectionflags	@""
	.align	4
.nv.constant0._ZN7cutlass13device_kernelIN5flash19enable_sm80_to_sm89INS1_16FlashAttnBwdSm80INS1_25CollectiveMainloopBwdSm80ILi1ELi1EN4cute5tupleIJNS5_1CILi64EEES8_NS7_ILi192EEEEEENS_10bfloat16_tEfNS_4arch4Sm80ELb0ELb1ELb0ELb1ELb1ELb0ELb0ELb0ELi2ELi2ELi2ELi2ELb1EEENS1_21CollectiveEpilogueBwdISA_SB_SD_Li256ELb1ELb0ELi4EEENS1_19SingleTileSchedulerILb1ELb0ELb0ELi64EEEEEEEEEvNT_6ParamsE:
	.zero		976


//--------------------- .nv.constant0._ZN7cutlass13device_kernelIN5flash19enable_sm80_to_sm89INS1_16FlashAttnBwdSm80INS1_25CollectiveMainloopBwdSm80ILi1ELi1EN4cute5tupleIJNS5_1CILi64EEES8_NS7_ILi192EEEEEENS_10bfloat16_tEfNS_4arch4Sm80ELb0ELb1ELb0ELb1ELb0ELb0ELb0ELb0ELi2ELi2ELi2ELi2ELb1EEENS1_24CollectiveEpilogueBwdGQAISA_fSD_Li256ELb1ELb0EEENS1_19SingleTileSchedulerILb1ELb0ELb0ELi64EEEEEEEEEvNT_6ParamsE --------------------------
	.section	.nv.constant0._ZN7cutlass13device_kernelIN5flash19enable_sm80_to_sm89INS1_16FlashAttnBwdSm80INS1_25CollectiveMainloopBwdSm80ILi1ELi1EN4cute5tupleIJNS5_1CILi64EEES8_NS7_ILi192EEEEEENS_10bfloat16_tEfNS_4arch4Sm80ELb0ELb1ELb0ELb1ELb0ELb0ELb0ELb0ELi2ELi2ELi2ELi2ELb1EEENS1_24CollectiveEpilogueBwdGQAISA_fSD_Li256ELb1ELb0EEENS1_19SingleTileSchedulerILb1ELb0ELb0ELi64EEEEEEEEEvNT_6ParamsE,"a",@progbits
	.sectionflags	@""
	.align	4
.nv.constant0._ZN7cutlass13device_kernelIN5flash19enable_sm80_to_sm89INS1_16FlashAttnBwdSm80INS1_25CollectiveMainloopBwdSm80ILi1ELi1EN4cute5tupleIJNS5_1CILi64EEES8_NS7_ILi192EEEEEENS_10bfloat16_tEfNS_4arch4Sm80ELb0ELb1ELb0ELb1ELb0ELb0ELb0ELb0ELi2ELi2ELi2ELi2ELb1EEENS1_24CollectiveEpilogueBwdGQAISA_fSD_Li256ELb1ELb0EEENS1_19SingleTileSchedulerILb1ELb0ELb0ELi64EEEEEEEEEvNT_6ParamsE:
	.zero		984


//--------------------- .nv.constant0._ZN7cutlass13device_kernelIN5flash19enable_sm80_to_sm89INS1_16FlashAttnBwdSm80INS1_25CollectiveMainloopBwdSm80ILi1ELi1EN4cute5tupleIJNS5_1CILi64EEES8_NS7_ILi192EEEEEENS_10bfloat16_tEfNS_4arch4Sm80ELb0ELb1ELb0ELb1ELb1ELb0ELb0ELb0ELi2ELi2ELi2ELi2ELb1EEENS1_24CollectiveEpilogueBwdGQAISA_fSD_Li256ELb1ELb1EEENS1_19SingleTileSchedulerILb1ELb0ELb0ELi64EEEEEEEEEvNT_6ParamsE --------------------------
	.section	.nv.constant0._ZN7cutlass13device_kernelIN5flash19enable_sm80_to_sm89INS1_16FlashAttnBwdSm80INS1_25CollectiveMainloopBwdSm80ILi1ELi1EN4cute5tupleIJNS5_1CILi64EEES8_NS7_ILi192EEEEEENS_10bfloat16_tEfNS_4arch4Sm80ELb0ELb1ELb0ELb1ELb1ELb0ELb0ELb0ELi2ELi2ELi2ELi2ELb1EEENS1_24CollectiveEpilogueBwdGQAISA_fSD_Li256ELb1ELb1EEENS1_19SingleTileSchedulerILb1ELb0ELb0ELi64EEEEEEEEEvNT_6ParamsE,"a",@progbits
	.sectionflags	@""
	.align	4
.nv.constant0._ZN7cutlass13device_kernelIN5flash19enable_sm80_to_sm89INS1_16FlashAttnBwdSm80INS1_25CollectiveMainloopBwdSm80ILi1ELi1EN4cute5tupleIJNS5_1CILi64EEES8_NS7_ILi192EEEEEENS_10bfloat16_tEfNS_4arch4Sm80ELb0ELb1ELb0ELb1ELb1ELb0ELb0ELb0ELi2ELi2ELi2ELi2ELb1EEENS1_24CollectiveEpilogueBwdGQAISA_fSD_Li256ELb1ELb1EEENS1_19SingleTileSchedulerILb1ELb0ELb0ELi64EEEEEEEEEvNT_6ParamsE:
	.zero		984


//--------------------- .nv.constant0._ZN7cutlass13device_kernelIN5flash19enable_sm80_to_sm89INS1_16FlashAttnBwdSm80INS1_25CollectiveMainloopBwdSm80ILi1ELi1EN4cute5tupleIJNS5_1CILi64EEES8_NS7_ILi192EEEEEENS_10bfloat16_tEfNS_4arch4Sm80ELb1ELb0ELb0ELb0ELb0ELb0ELb0ELb0ELi2ELi2ELi2ELi2ELb1EEENS1_21CollectiveEpilogueBwdISA_SB_SD_Li256ELb0ELb0ELi4EEENS1_25SingleTileBwdLPTSchedulerILb0ELi64ELb0EEEEEEEEEvNT_6ParamsE --------------------------
	.section	.nv.constant0._ZN7cutlass13device_kernelIN5flash19enable_sm80_to_sm89INS1_16FlashAttnBwdSm80INS1_25CollectiveMainloopBwdSm80ILi1ELi1EN4cute5tupleIJNS5_1CILi64EEES8_NS7_ILi192EEEEEENS_10bfloat16_tEfNS_4arch4Sm80ELb1ELb0ELb0ELb0ELb0ELb0ELb0ELb0ELi2ELi2ELi2ELi2ELb1EEENS1_21CollectiveEpilogueBwdISA_SB_SD_Li256ELb0ELb0ELi4EEENS1_25SingleTileBwdLPTSchedulerILb0ELi64ELb0EEEEEEEEEvNT_6ParamsE,"a",@progbits
	.sectionflags	@""
	.align	4
.nv.constant0._ZN7cutlass13device_kernelIN5flash19enable_sm80_to_sm89INS1_16FlashAttnBwdSm80INS1_25CollectiveMainloopBwdSm80ILi1ELi1EN4cute5tupleIJNS5_1CILi64EEES8_NS7_ILi192EEEEEENS_10bfloat16_tEfNS_4arch4Sm80ELb1ELb0ELb0ELb0ELb0ELb0ELb0ELb0ELi2ELi2ELi2ELi2ELb1EEENS1_21CollectiveEpilogueBwdISA_SB_SD_Li256ELb0ELb0ELi4EEENS1_25SingleTileBwdLPTSchedulerILb0ELi64ELb0EEEEEEEEEvNT_6ParamsE:
	.zero		1000


//--------------------- .nv.constant0._ZN7cutlass13device_kernelIN5flash19enable_sm80_to_sm89INS1_16FlashAttnBwdSm80INS1_25CollectiveMainloopBwdSm80ILi1ELi1EN4cute5tupleIJNS5_1CILi64EEES8_NS7_ILi192EEEEEENS_10bfloat16_tEfNS_4arch4Sm80ELb1ELb0ELb0ELb0ELb1ELb0ELb0ELb0ELi2ELi2ELi2ELi2ELb1EEENS1_21CollectiveEpilogueBwdISA_SB_SD_Li256ELb0ELb0ELi4EEENS1_25SingleTileBwdLPTSchedulerILb0ELi64ELb1EEEEEEEEEvNT_6ParamsE --------------------------
	.section	.nv.constant0._ZN7cutlass13device_kernelIN5flash19enable_sm80_to_sm89INS1_16FlashAttnBwdSm80INS1_25CollectiveMainloopBwdSm80ILi1ELi1EN4cute5tupleIJNS5_1CILi64EEES8_NS7_ILi192EEEEEENS_10bfloat16_tEfNS_4arch4Sm80ELb1ELb0ELb0ELb0ELb1ELb0ELb0ELb0ELi2ELi2ELi2ELi2ELb1EEENS1_21CollectiveEpilogueBwdISA_SB_SD_Li256ELb0ELb0ELi4EEENS1_25SingleTileBwdLPTSchedulerILb0ELi64ELb1EEEEEEEEEvNT_6ParamsE,"a",@progbits
	.sectionflags	@""
	.align	4
.nv.constant0._ZN7cutlass13device_kernelIN5flash19enable_sm80_to_sm89INS1_16FlashAttnBwdSm80INS1_25CollectiveMainloopBwdSm80ILi1ELi1EN4cute5tupleIJNS5_1CILi64EEES8_NS7_ILi192EEEEEENS_10bfloat16_tEfNS_4arch4Sm80ELb1ELb0ELb0ELb0ELb1ELb0ELb0ELb0ELi2ELi2ELi2ELi2ELb1EEENS1_21CollectiveEpilogueBwdISA_SB_SD_Li256ELb0ELb0ELi4EEENS1_25SingleTileBwdLPTSchedulerILb0ELi64ELb1EEEEEEEEEvNT_6ParamsE:
	.zero		1000


//--------------------- .nv.constant0._ZN7cutlass13device_kernelIN5flash19enable_sm80_to_sm89INS1_16FlashAttnBwdSm80INS1_25CollectiveMainloopBwdSm80ILi1ELi1EN4cute5tupleIJNS5_1CILi64EEES8_NS7_ILi192EEEEEENS_10bfloat16_tEfNS_4arch4Sm80ELb1ELb0ELb0ELb0ELb0ELb0ELb0ELb0ELi2ELi2ELi2ELi2ELb1EEENS1_24CollectiveEpilogueBwdGQAISA_fSD_Li256ELb0ELb0EEENS1_25SingleTileBwdLPTSchedulerILb0ELi64ELb0EEEEEEEEEvNT_6ParamsE --------------------------
	.section	.nv.constant0._ZN7cutlass13device_kernelIN5flash19enable_sm80_to_sm89INS1_16FlashAttnBwdSm80INS1_25CollectiveMainloopBwdSm80ILi1ELi1EN4cute5tupleIJNS5_1CILi64EEES8_NS7_ILi192EEEEEENS_10bfloat16_tEfNS_4arch4Sm80ELb1ELb0ELb0ELb0ELb0ELb0ELb0ELb0ELi2ELi2ELi2ELi2ELb1EEENS1_24CollectiveEpilogueBwdGQAISA_fSD_Li256ELb0ELb0EEENS1_25SingleTileBwdLPTSchedulerILb0ELi64ELb0EEEEEEEEEvNT_6ParamsE,"a",@progbits
	.sectionflags	@""
	.align	4
.nv.constant0._ZN7cutlass13device_kernelIN5flash19enable_sm80_to_sm89INS1_16FlashAttnBwdSm80INS1_25CollectiveMainloopBwdSm80ILi1ELi1EN4cute5tupleIJNS5_1CILi64EEES8_NS7_ILi192EEEEEENS_10bfloat16_tEfNS_4arch4Sm80ELb1ELb0ELb0ELb0ELb0ELb0ELb0ELb0ELi2ELi2ELi2ELi2ELb1EEENS1_24CollectiveEpilogueBwdGQAISA_fSD_Li256ELb0ELb0EEENS1_25SingleTileBwdLPTSchedulerILb0ELi64ELb0EEEEEEEEEvNT_6ParamsE:
	.zero		1008


//--------------------- .nv.constant0._ZN7cutlass13device_kernelIN5flash19enable_sm80_to_sm89INS1_16FlashAttnBwdSm80INS1_25CollectiveMainloopBwdSm80ILi1ELi1EN4cute5tupleIJNS5_1CILi64EEES8_NS7_ILi192EEEEEENS_10bfloat16_tEfNS_4arch4Sm80ELb1ELb0ELb0ELb0ELb1ELb0ELb0ELb0ELi2ELi2ELi2ELi2ELb1EEENS1_24CollectiveEpilogueBwdGQAISA_fSD_Li256ELb0ELb1EEENS1_25SingleTileBwdLPTSchedulerILb0ELi64ELb1EEEEEEEEEvNT_6ParamsE --------------------------
	.section	.nv.constant0._ZN7cutlass13device_kernelIN5flash19enable_sm80_to_sm89INS1_16FlashAttnBwdSm80INS1_25CollectiveMainloopBwdSm80ILi1ELi1EN4cute5tupleIJNS5_1CILi64EEES8_NS7_ILi192EEEEEENS_10bfloat16_tEfNS_4arch4Sm80ELb1ELb0ELb0ELb0ELb1ELb0ELb0ELb0ELi2ELi2ELi2ELi2ELb1EEENS1_24CollectiveEpilogueBwdGQAISA_fSD_Li256ELb0ELb1EEENS1_25SingleTileBwdLPTSchedulerILb0ELi64ELb1EEEEEEEEEvNT_6ParamsE,"a",@progbits
	.sectionflags	@""
	.align	4
.nv.constant0._ZN7cutlass13device_kernelIN5flash19enable_sm80_to_sm89INS1_16FlashAttnBwdSm80INS1_25CollectiveMainloopBwdSm80ILi1ELi1EN4cute5tupleIJNS5_1CILi64EEES8_NS7_ILi192EEEEEENS_10bfloat16_tEfNS_4arch4Sm80ELb1ELb0ELb0ELb0ELb1ELb0ELb0ELb0ELi2ELi2ELi2ELi2ELb1EEENS1_24CollectiveEpilogueBwdGQAISA_fSD_Li256ELb0ELb1EEENS1_25SingleTileBwdLPTSchedulerILb0ELi64ELb1EEEEEEEEEvNT_6ParamsE:
	.zero		1008


//--------------------- .nv.constant0._ZN7cutlass13device_kernelIN5flash19enable_sm80_to_sm89INS1_16FlashAttnBwdSm80INS1_25CollectiveMainloopBwdSm80ILi1ELi1EN4cute5tupleIJNS5_1CILi64EEES8_NS7_ILi192EEEEEENS_10bfloat16_tEfNS_4arch4Sm80ELb1ELb0ELb0ELb1ELb0ELb0ELb0ELb0ELi2ELi2ELi2ELi2ELb1EEENS1_21CollectiveEpilogueBwdISA_SB_SD_Li256ELb1ELb0ELi4EEENS1_25SingleTileBwdLPTSchedulerILb1ELi64ELb0EEEEEEEEEvNT_6ParamsE --------------------------
	.section	.nv.constant0._ZN7cutlass13device_kernelIN5flash19enable_sm80_to_sm89INS1_16FlashAttnBwdSm80INS1_25CollectiveMainloopBwdSm80ILi1ELi1EN4cute5tupleIJNS5_1CILi64EEES8_NS7_ILi192EEEEEENS_10bfloat16_tEfNS_4arch4Sm80ELb1ELb0ELb0ELb1ELb0ELb0ELb0ELb0ELi2ELi2ELi2ELi2ELb1EEENS1_21CollectiveEpilogueBwdISA_SB_SD_Li256ELb1ELb0ELi4EEENS1_25SingleTileBwdLPTSchedulerILb1ELi64ELb0EEEEEEEEEvNT_6ParamsE,"a",@progbits
	.sectionflags	@""
	.align	4
.nv.constant0._ZN7cutlass13device_kernelIN5flash19enable_sm80_to_sm89INS1_16FlashAttnBwdSm80INS1_25CollectiveMainloopBwdSm80ILi1ELi1EN4cute5tupleIJNS5_1CILi64EEES8_NS7_ILi192EEEEEENS_10bfloat16_tEfNS_4arch4Sm80ELb1ELb0ELb0ELb1ELb0ELb0ELb0ELb0ELi2ELi2ELi2ELi2ELb1EEENS1_21CollectiveEpilogueBwdISA_SB_SD_Li256ELb1ELb0ELi4EEENS1_25SingleTileBwdLPTSchedulerILb1ELi64ELb0EEEEEEEEEvNT_6ParamsE:
	.zero		1000


//--------------------- .nv.constant0._ZN7cutlass13device_kernelIN5flash19enable_sm80_to_sm89INS1_16FlashAttnBwdSm80INS1_25CollectiveMainloopBwdSm80ILi1ELi1EN4cute5tupleIJNS5_1CILi64EEES8_NS7_ILi192EEEEEENS_10bfloat16_tEfNS_4arch4Sm80ELb1ELb0ELb0ELb1ELb1ELb0ELb0ELb0ELi2ELi2ELi2ELi2ELb1EEENS1_21CollectiveEpilogueBwdISA_SB_SD_Li256ELb1ELb0ELi4EEENS1_25SingleTileBwdLPTSchedulerILb1ELi64ELb1EEEEEEEEEvNT_6ParamsE --------------------------
	.section	.nv.constant0._ZN7cutlass13device_kernelIN5flash19enable_sm80_to_sm89INS1_16FlashAttnBwdSm80INS1_25CollectiveMainloopBwdSm80ILi1ELi1EN4cute5tupleIJNS5_1CILi64EEES8_NS7_ILi192EEEEEENS_10bfloat16_tEfNS_4arch4Sm80ELb1ELb0ELb0ELb1ELb1ELb0ELb0ELb0ELi2ELi2ELi2ELi2ELb1EEENS1_21CollectiveEpilogueBwdISA_SB_SD_Li256ELb1ELb0ELi4EEENS1_25SingleTileBwdLPTSchedulerILb1ELi64ELb1EEEEEEEEEvNT_6ParamsE,"a",@progbits
	.sectionflags	@""
	.align	4
.nv.constant0._ZN7cutlass13device_kernelIN5flash19enable_sm80_to_sm89INS1_16FlashAttnBwdSm80INS1_25CollectiveMainloopBwdSm80ILi1ELi1EN4cute5tupleIJNS5_1CILi64EEES8_NS7_ILi192EEEEEENS_10bfloat16_tEfNS_4arch4Sm80ELb1ELb0ELb0ELb1ELb1ELb0ELb0ELb0ELi2ELi2ELi2ELi2ELb1EEENS1_21CollectiveEpilogueBwdISA_SB_SD_Li256ELb1ELb0ELi4EEENS1_25SingleTileBwdLPTSchedulerILb1ELi64ELb1EEEEEEEEEvNT_6ParamsE:
	.zero		1000


//--------------------- .nv.constant0._ZN7cutlass13device_kernelIN5flash19enable_sm80_to_sm89INS1_16FlashAttnBwdSm80INS1_25CollectiveMainloopBwdSm80ILi1ELi1EN4cute5tupleIJNS5_1CILi64EEES8_NS7_ILi192EEEEEENS_10bfloat16_tEfNS_4arch4Sm80ELb1ELb0ELb0ELb1ELb0ELb0ELb0ELb0ELi2ELi2ELi2ELi2ELb1EEENS1_24CollectiveEpilogueBwdGQAISA_fSD_Li256ELb1ELb0EEENS1_25SingleTileBwdLPTSchedulerILb1ELi64ELb0EEEEEEEEEvNT_6ParamsE --------------------------
	.section	.nv.constant0._ZN7cutlass13device_kernelIN5flash19enable_sm80_to_sm89INS1_16FlashAttnBwdSm80INS1_25CollectiveMainloopBwdSm80ILi1ELi1EN4cute5tupleIJNS5_1CILi64EEES8_NS7_ILi192EEEEEENS_10bfloat16_tEfNS_4arch4Sm80ELb1ELb0ELb0ELb1ELb0ELb0ELb0ELb0ELi2ELi2ELi2ELi2ELb1EEENS1_24CollectiveEpilogueBwdGQAISA_fSD_Li256ELb1ELb0EEENS1_25SingleTileBwdLPTSchedulerILb1ELi64ELb0EEEEEEEEEvNT_6ParamsE,"a",@progbits
	.sectionflags	@""
	.align	4
.nv.constant0._ZN7cutlass13device_kernelIN5flash19enable_sm80_to_sm89INS1_16FlashAttnBwdSm80INS1_25CollectiveMainloopBwdSm80ILi1ELi1EN4cute5tupleIJNS5_1CILi64EEES8_NS7_ILi192EEEEEENS_10bfloat16_tEfNS_4arch4Sm80ELb1ELb0ELb0ELb1ELb0ELb0ELb0ELb0ELi2ELi2ELi2ELi2ELb1EEENS1_24CollectiveEpilogueBwdGQAISA_fSD_Li256ELb1ELb0EEENS1_25SingleTileBwdLPTSchedulerILb1ELi64ELb0EEEEEEEEEvNT_6ParamsE:
	.zero		1008


//--------------------- .nv.constant0._ZN7cutlass13device_kernelIN5flash19enable_sm80_to_sm89INS1_16FlashAttnBwdSm80INS1_25CollectiveMainloopBwdSm80ILi1ELi1EN4cute5tupleIJNS5_1CILi64EEES8_NS7_ILi192EEEEEENS_10bfloat16_tEfNS_4arch4Sm80ELb1ELb0ELb0ELb1ELb1ELb0ELb0ELb0ELi2ELi2ELi2ELi2ELb1EEENS1_24CollectiveEpilogueBwdGQAISA_fSD_Li256ELb1ELb1EEENS1_25SingleTileBwdLPTSchedulerILb1ELi64ELb1EEEEEEEEEvNT_6ParamsE --------------------------
	.section	.nv.constant0._ZN7cutlass13device_kernelIN5flash19enable_sm80_to_sm89INS1_16FlashAttnBwdSm80INS1_25CollectiveMainloopBwdSm80ILi1ELi1EN4cute5tupleIJNS5_1CILi64EEES8_NS7_ILi192EEEEEENS_10bfloat16_tEfNS_4arch4Sm80ELb1ELb0ELb0ELb1ELb1ELb0ELb0ELb0ELi2ELi2ELi2ELi2ELb1EEENS1_24CollectiveEpilogueBwdGQAISA_fSD_Li256ELb1ELb1EEENS1_25SingleTileBwdLPTSchedulerILb1ELi64ELb1EEEEEEEEEvNT_6ParamsE,"a",@progbits
	.sectionflags	@""
	.align	4
.nv.constant0._ZN7cutlass13device_kernelIN5flash19enable_sm80_to_sm89INS1_16FlashAttnBwdSm80INS1_25CollectiveMainloopBwdSm80ILi1ELi1EN4cute5tupleIJNS5_1CILi64EEES8_NS7_ILi192EEEEEENS_10bfloat16_tEfNS_4arch4Sm80ELb1ELb0ELb0ELb1ELb1ELb0ELb0ELb0ELi2ELi2ELi2ELi2ELb1EEENS1_24CollectiveEpilogueBwdGQAISA_fSD_Li256ELb1ELb1EEENS1_25SingleTileBwdLPTSchedulerILb1ELi64ELb1EEEEEEEEEvNT_6ParamsE:
	.zero		1008


//--------------------- .nv.constant0._ZN7cutlass13device_kernelIN5flash19enable_sm80_to_sm89INS1_16FlashAttnBwdSm80INS1_25CollectiveMainloopBwdSm80ILi2ELi1EN4cute5tupleIJNS5_1CILi64EEENS7_ILi80EEENS7_ILi192EEEEEENS_10bfloat16_tEfNS_4arch4Sm80ELb0ELb0ELb0ELb0ELb0ELb0ELb1ELb0ELi2ELi4ELi2ELi2ELb0EEENS1_21CollectiveEpilogueBwdISB_SC_SE_Li256ELb0ELb1ELi4EEENS1_19SingleTileSchedulerILb0ELb0ELb0ELi80EEEEEEEEEvNT_6ParamsE --------------------------
	.section	.nv.constant0._ZN7cutlass13device_kernelIN5flash19enable_sm80_to_sm89INS1_16FlashAttnBwdSm80INS1_25CollectiveMainloopBwdSm80ILi2ELi1EN4cute5tupleIJNS5_1CILi64EEENS7_ILi80EEENS7_ILi192EEEEEENS_10bfloat16_tEfNS_4arch4Sm80ELb0ELb0ELb0ELb0ELb0ELb0ELb1ELb0ELi2ELi4ELi2ELi2ELb0EEENS1_21CollectiveEpilogueBwdISB_SC_SE_Li256ELb0ELb1ELi4EEENS1_19SingleTileSchedulerILb0ELb0ELb0ELi80EEEEEEEEEvNT_6ParamsE,"a",@progbits
	.sectionflags	@""
	.align	4
.nv.constant0._ZN7cutlass13device_kernelIN5flash19enable_sm80_to_sm89INS1_16FlashAttnBwdSm80INS1_25CollectiveMainloopBwdSm80ILi2ELi1EN4cute5tupleIJNS5_1CILi64EEENS7_ILi80EEENS7_ILi192EEEEEENS_10bfloat16_tEfNS_4arch4Sm80ELb0ELb0ELb0ELb0ELb0ELb0ELb1ELb0ELi2ELi4ELi2ELi2ELb0EEENS1_21CollectiveEpilogueBwdISB_SC_SE_Li256ELb0ELb1ELi4EEENS1_19SingleTileSchedulerILb0ELb0ELb0ELi80EEEEEEEEEvNT_6ParamsE:
	.zero		976


//--------------------- .nv.constant0._ZN7cutlass13device_kernelIN5flash19enable_sm80_to_sm89INS1_16FlashAttnBwdSm80INS1_25CollectiveMainloopBwdSm80ILi2ELi1EN4cute5tupleIJNS5_1CILi64EEENS7_ILi80EEENS7_ILi192EEEEEENS_10bfloat16_tEfNS_4arch4Sm80ELb0ELb0ELb0ELb0ELb1ELb0ELb1ELb0ELi2ELi4ELi2ELi2ELb0EEENS1_21CollectiveEpilogueBwdISB_SC_SE_Li256ELb0ELb1ELi4EEENS1_19SingleTileSchedulerILb0ELb0ELb0ELi80EEEEEEEEEvNT_6ParamsE --------------------------
	.section	.nv.constant0._ZN7cutlass13device_kernelIN5flash19enable_sm80_to_sm89INS1_16FlashAttnBwdSm80INS1_25CollectiveMainloopBwdSm80ILi2ELi1EN4cute5tupleIJNS5_1CILi64EEENS7_ILi80EEENS7_ILi192EEEEEENS_10bfloat16_tEfNS_4arch4Sm80ELb0ELb0ELb0ELb0ELb1ELb0ELb1ELb0ELi2ELi4ELi2ELi2ELb0EEENS1_21CollectiveEpilogueBwdISB_SC_SE_Li256ELb0ELb1ELi4EEENS1_19SingleTileSchedulerILb0ELb0ELb0ELi80EEEEEEEEEvNT_6ParamsE,"a",@progbits
	.sectionflags	@""
	.align	4
.nv.constant0._ZN7cutlass13device_kernelIN5flash19enable_sm80_to_sm89INS1_16FlashAttnBwdSm80INS1_25CollectiveMainloopBwdSm80ILi2ELi1EN4cute5tupleIJNS5_1CILi64EEENS7_ILi80EEENS7_ILi192EEEEEENS_10bfloat16_tEfNS_4arch4Sm80ELb0ELb0ELb0ELb0ELb1ELb0ELb1ELb0ELi2ELi4ELi2ELi2ELb0EEENS1_21CollectiveEpilogueBwdISB_SC_SE_Li256ELb0ELb1ELi4EEENS1_19SingleTileSchedulerILb0ELb0ELb0ELi80EEEEEEEEEvNT_6ParamsE:
	.zero		976


//--------------------- .nv.constant0._ZN7cutlass13device_kernelIN5flash19enable_sm80_to_sm89INS1_16FlashAttnBwdSm80INS1_25CollectiveMainloopBwdSm80ILi2ELi1EN4cute5tupleIJNS5_1CILi64EEENS7_ILi80EEENS7_ILi192EEEEEENS_10bfloat16_tEfNS_4arch4Sm80ELb0ELb0ELb0ELb0ELb0ELb0ELb1ELb0ELi2ELi4ELi2ELi2ELb0EEENS1_24CollectiveEpilogueBwdGQAISB_fSE_Li256ELb0ELb0EEENS1_19SingleTileSchedulerILb0ELb0ELb0ELi80EEEEEEEEEvNT_6ParamsE --------------------------
	.section	.nv.constant0._ZN7cutlass13device_kernelIN5flash19enable_sm80_to_sm89INS1_16FlashAttnBwdSm80INS1_25CollectiveMainloopBwdSm80ILi2ELi1EN4cute5tupleIJNS5_1CILi64EEENS7_ILi80EEENS7_ILi192EEEEEENS_10bfloat16_tEfNS_4arch4Sm80ELb0ELb0ELb0ELb0ELb0ELb0ELb1ELb0ELi2ELi4ELi2ELi2ELb0EEENS1_24CollectiveEpilogueBwdGQAISB_fSE_Li256ELb0ELb0EEENS1_19SingleTileSchedulerILb0ELb0ELb0ELi80EEEEEEEEEvNT_6ParamsE,"a",@progbits
	.sectionflags	@""
	.align	4
.nv.constant0._ZN7cutlass13device_kernelIN5flash19enable_sm80_to_sm89INS1_16FlashAttnBwdSm80INS1_25CollectiveMainloopBwdSm80ILi2ELi1EN4cute5tupleIJNS5_1CILi64EEENS7_ILi80EEENS7_ILi192EEEEEENS_10bfloat16_tEfNS_4arch4Sm80ELb0ELb0ELb0ELb0ELb0ELb0ELb1ELb0ELi2ELi4ELi2ELi2ELb0EEENS1_24CollectiveEpilogueBwdGQAISB_fSE_Li256ELb0ELb0EEENS1_19SingleTileSchedulerILb0ELb0ELb0ELi80EEEEEEEEEvNT_6ParamsE:
	.zero		984


//--------------------- .nv.constant0._ZN7cutlass13device_kernelIN5flash19enable_sm80_to_sm89INS1_16FlashAttnBwdSm80INS1_25CollectiveMainloopBwdSm80ILi2ELi1EN4cute5tupleIJNS5_1CILi64EEENS7_ILi80EEENS7_ILi192EEEEEENS_10bfloat16_tEfNS_4arch4Sm80ELb0ELb0ELb0ELb0ELb1ELb0ELb1ELb0ELi2ELi4ELi2ELi2ELb0EEENS1_24CollectiveEpilogueBwdGQAISB_fSE_Li256ELb0ELb1EEENS1_19SingleTileSchedulerILb0ELb0ELb0ELi80EEEEEEEEEvNT_6ParamsE --------------------------
	.section	.nv.constant0._ZN7cutlass13device_kernelIN5flash19enable_sm80_to_sm89INS1_16FlashAttnBwdSm80INS1_25CollectiveMainloopBwdSm80ILi2ELi1EN4cute5tupleIJNS5_1CILi64EEENS7_ILi80EEENS7_ILi192EEEEEENS_10bfloat16_tEfNS_4arch4Sm80ELb0ELb0ELb0ELb0ELb1ELb0ELb1ELb0ELi2ELi4ELi2ELi2ELb0EEENS1_24CollectiveEpilogueBwdGQAISB_fSE_Li256ELb0ELb1EEENS1_19SingleTileSchedulerILb0ELb0ELb0ELi80EEEEEEEEEvNT_6ParamsE,"a",@progbits
	.sectionflags	@""
	.align	4
.nv.constant0._ZN7cutlass13device_kernelIN5flash19enable_sm80_to_sm89INS1_16FlashAttnBwdSm80INS1_25CollectiveMainloopBwdSm80ILi2ELi1EN4cute5tupleIJNS5_1CILi64EEENS7_ILi80EEENS7_ILi192EEEEEENS_10bfloat16_tEfNS_4arch4Sm80ELb0ELb0ELb0ELb0ELb1ELb0ELb1ELb0ELi2ELi4ELi2ELi2ELb0EEENS1_24CollectiveEpilogueBwdGQAISB_fSE_Li256ELb0ELb1EEENS1_19SingleTileSchedulerILb0ELb0ELb0ELi80EEEEEEEEEvNT_6ParamsE:
	.zero		984


//--------------------- .nv.constant0._ZN7cutlass13device_kernelIN5flash19enable_sm80_to_sm89INS1_16FlashAttnBwdSm80INS1_25CollectiveMainloopBwdSm80ILi2ELi1EN4cute5tupleIJNS5_1CILi64EEENS7_ILi80EEENS7_ILi192EEEEEENS_10bfloat16_tEfNS_4arch4Sm80ELb0ELb0ELb0ELb1ELb0ELb0ELb1ELb0ELi2ELi4ELi2ELi2ELb0EEENS1_21CollectiveEpilogueBwdISB_SC_SE_Li256ELb1ELb1ELi4EEENS1_19SingleTileSchedulerILb1ELb0ELb0ELi80EEEEEEEEEvNT_6ParamsE --------------------------
	.section	.nv.constant0._ZN7cutlass13device_kernelIN5flash19enable_sm80_to_sm89INS1_16FlashAttnBwdSm80INS1_25CollectiveMainloopBwdSm80ILi2ELi1EN4cute5tupleIJNS5_1CILi64EEENS7_ILi80EEENS7_ILi192EEEEEENS_10bfloat16_tEfNS_4arch4Sm80ELb0ELb0ELb0ELb1ELb0ELb0ELb1ELb0ELi2ELi4ELi2ELi2ELb0EEENS1_21CollectiveEpilogueBwdISB_SC_SE_Li256ELb1ELb1ELi4EEENS1_19SingleTileSchedulerILb1ELb0ELb0ELi80EEEEEEEEEvNT_6ParamsE,"a",@progbits
	.sectionflags	@""
	.align	4
.nv.constant0._ZN7cutlass13device_kernelIN5flash19enable_sm80_to_sm89INS1_16FlashAttnBwdSm80INS1_25CollectiveMainloopBwdSm80ILi2ELi1EN4cute5tupleIJNS5_1CILi64EEENS7_ILi80EEENS7_ILi192EEEEEENS_10bfloat16_tEfNS_4arch4Sm80ELb0ELb0ELb0ELb1ELb0ELb0ELb1ELb0ELi2ELi4ELi2ELi2ELb0EEENS1_21CollectiveEpilogueBwdISB_SC_SE_Li256ELb1ELb1ELi4EEENS1_19SingleTileSchedulerILb1ELb0ELb0ELi80EEEEEEEEEvNT_6ParamsE:
	.zero		976


//--------------------- .nv.constant0._ZN7cutlass13device_kernelIN5flash19enable_sm80_to_sm89INS1_16FlashAttnBwdSm80INS1_25CollectiveMainloopBwdSm80ILi2ELi1EN4cute5tupleIJNS5_1CILi64EEENS7_ILi80EEENS7_ILi192EEEEEENS_10bfloat16_tEfNS_4arch4Sm80ELb0ELb0ELb0ELb1ELb1ELb0ELb1ELb0ELi2ELi4ELi2ELi2ELb0EEENS1_21CollectiveEpilogueBwdISB_SC_SE_Li256ELb1ELb1ELi4EEENS1_19SingleTileSchedulerILb1ELb0ELb0ELi80EEEEEEEEEvNT_6ParamsE --------------------------
	.section	.nv.constant0._ZN7cutlass13device_kernelIN5flash19enable_sm80_to_sm89INS1_16FlashAttnBwdSm80INS1_25CollectiveMainloopBwdSm80ILi2ELi1EN4cute5tupleIJNS5_1CILi64EEENS7_ILi80EEENS7_ILi192EEEEEENS_10bfloat16_tEfNS_4arch4Sm80ELb0ELb0ELb0ELb1ELb1ELb0ELb1ELb0ELi2ELi4ELi2ELi2ELb0EEENS1_21CollectiveEpilogueBwdISB_SC_SE_Li256ELb1ELb1ELi4EEENS1_19SingleTileSchedulerILb1ELb0ELb0ELi80EEEEEEEEEvNT_6ParamsE,"a",@progbits
	.sectionflags	@""
	.align	4
.nv.constant0._ZN7cutlass13device_kernelIN5flash19enable_sm80_to_sm89INS1_16FlashAttnBwdSm80INS1_25CollectiveMainloopBwdSm80ILi2ELi1EN4cute5tupleIJNS5_1CILi64EEENS7_ILi80EEENS7_ILi192EEEEEENS_10bfloat16_tEfNS_4arch4Sm80ELb0ELb0ELb0ELb1ELb1ELb0ELb1ELb0ELi2ELi4ELi2ELi2ELb0EEENS1_21CollectiveEpilogueBwdISB_SC_SE_Li256ELb1ELb1ELi4EEENS1_19SingleTileSchedulerILb1ELb0ELb0ELi80EEEEEEEEEvNT_6ParamsE:
	.zero		976


//--------------------- .nv.constant0._ZN7cutlass13device_kernelIN5flash19enable_sm80_to_sm89INS1_16FlashAttnBwdSm80INS1_25CollectiveMainloopBwdSm80ILi2ELi1EN4cute5tupleIJNS5_1CILi64EEENS7_ILi80EEENS7_ILi192EEEEEENS_10bfloat16_tEfNS_4arch4Sm80ELb0ELb0ELb0ELb1ELb0ELb0ELb1ELb0ELi2ELi4ELi2ELi2ELb0EEENS1_24CollectiveEpilogueBwdGQAISB_fSE_Li256ELb1ELb0EEENS1_19SingleTileSchedulerILb1ELb0ELb0ELi80EEEEEEEEEvNT_6ParamsE --------------------------
	.section	.nv.constant0._ZN7cutlass13device_kernelIN5flash19enable_sm80_to_sm89INS1_16FlashAttnBwdSm80INS1_25CollectiveMainloopBwdSm80ILi2ELi1EN4cute5tupleIJNS5_1CILi64EEENS7_ILi80EEENS7_ILi192EEEEEENS_10bfloat16_tEfNS_4arch4Sm80ELb0ELb0ELb0ELb1ELb0ELb0ELb1ELb0ELi2ELi4ELi2ELi2ELb0EEENS1_24CollectiveEpilogueBwdGQAISB_fSE_Li256ELb1ELb0EEENS1_19SingleTileSchedulerILb1ELb0ELb0ELi80EEEEEEEEEvNT_6ParamsE,"a",@progbits
	.sectionflags	@""
	.align	4
.nv.constant0._ZN7cutlass13device_kernelIN5flash19enable_sm80_to_sm89INS1_16FlashAttnBwdSm80INS1_25CollectiveMainloopBwdSm80ILi2ELi1EN4cute5tupleIJNS5_1CILi64EEENS7_ILi80EEENS7_ILi192EEEEEENS_10bfloat16_tEfNS_4arch4Sm80ELb0ELb0ELb0ELb1ELb0ELb0ELb1ELb0ELi2ELi4ELi2ELi2ELb0EEENS1_24CollectiveEpilogueBwdGQAISB_fSE_Li256ELb1ELb0EEENS1_19SingleTileSchedulerILb1ELb0ELb0ELi80EEEEEEEEEvNT_6ParamsE:
	.zero		984


//--------------------- .nv.constant0._ZN7cutlass13device_kernelIN5flash19enable_sm80_to_sm89INS1_16FlashAttnBwdSm80INS1_25CollectiveMainloopBwdSm80ILi2ELi1EN4cute5tupleIJNS5_1CILi64EEENS7_ILi80EEENS7_ILi192EEEEEENS_10bfloat16_tEfNS_4arch4Sm80ELb0ELb0ELb0ELb1ELb1ELb0ELb1ELb0ELi2ELi4ELi2ELi2ELb0EEENS1_24CollectiveEpilogueBwdGQAISB_fSE_Li256ELb1ELb1EEENS1_19SingleTileSchedulerILb1ELb0ELb0ELi80EEEEEEEEEvNT_6ParamsE --------------------------
	.section	.nv.constant0._ZN7cutlass13device_kernelIN5flash19enable_sm80_to_sm89INS1_16FlashAttnBwdSm80INS1_25CollectiveMainloopBwdSm80ILi2ELi1EN4cute5tupleIJNS5_1CILi64EEENS7_ILi80EEENS7_ILi192EEEEEENS_10bfloat16_tEfNS_4arch4Sm80ELb0ELb0ELb0ELb1ELb1ELb0ELb1ELb0ELi2ELi4ELi2ELi2ELb0EEENS1_24CollectiveEpilogueBwdGQAISB_fSE_Li256ELb1ELb1EEENS1_19SingleTileSchedulerILb1ELb0ELb0ELi80EEEEEEEEEvNT_6ParamsE,"a",@progbits
	.sectionflags	@""
	.align	4
.nv.constant0._ZN7cutlass13device_kernelIN5flash19enable_sm80_to_sm89INS1_16FlashAttnBwdSm80INS1_25CollectiveMainloopBwdSm80ILi2ELi1EN4cute5tupleIJNS5_1CILi64EEENS7_ILi80EEENS7_ILi192EEEEEENS_10bfloat16_tEfNS_4arch4Sm80ELb0ELb0ELb0ELb1ELb1ELb0ELb1ELb0ELi2ELi4ELi2ELi2ELb0EEENS1_24CollectiveEpilogueBwdGQAISB_fSE_Li256ELb1ELb1EEENS1_19SingleTileSchedulerILb1ELb0ELb0ELi80EEEEEEEEEvNT_6ParamsE:
	.zero		984


//--------------------- .nv.constant0._ZN7cutlass13device_kernelIN5flash19enable_sm80_to_sm89INS1_16FlashAttnBwdSm80INS1_25CollectiveMainloopBwdSm80ILi2ELi1EN4cute5tupleIJNS5_1CILi64EEENS7_ILi80EEENS7_ILi192EEEEEENS_10bfloat16_tEfNS_4arch4Sm80ELb0ELb1ELb0ELb0ELb0ELb0ELb1ELb0ELi2ELi4ELi2ELi2ELb0EEENS1_21CollectiveEpilogueBwdISB_SC_SE_Li256ELb0ELb1ELi4EEENS1_19SingleTileSchedulerILb0ELb0ELb0ELi80EEEEEEEEEvNT_6ParamsE --------------------------
	.section	.nv.constant0._ZN7cutlass13device_kernelIN5flash19enable_sm80_to_sm89INS1_16FlashAttnBwdSm80INS1_25CollectiveMainloopBwdSm80ILi2ELi1EN4cute5tupleIJNS5_1CILi64EEENS7_ILi80EEENS7_ILi192EEEEEENS_10bfloat16_tEfNS_4arch4Sm80ELb0ELb1ELb0ELb0ELb0ELb0ELb1ELb0ELi2ELi4ELi2ELi2ELb0EEENS1_21CollectiveEpilogueBwdISB_SC_SE_Li256ELb0ELb1ELi4EEENS1_19SingleTileSchedulerILb0ELb0ELb0ELi80EEEEEEEEEvNT_6ParamsE,"a",@progbits
	.sectionflags	@""
	.align	4
.nv.constant0._ZN7cutlass13device_kernelIN5flash19enable_sm80_to_sm89INS1_16FlashAttnBwdSm80INS1_25CollectiveMainloopBwdSm80ILi2ELi1EN4cute5tupleIJNS5_1CILi64EEENS7_ILi80EEENS7_ILi192EEEEEENS_10bfloat16_tEfNS_4arch4Sm80ELb0ELb1ELb0ELb0ELb0ELb0ELb1ELb0ELi2ELi4ELi2ELi2ELb0EEENS1_21CollectiveEpilogueBwdISB_SC_SE_Li256ELb0ELb1ELi4EEENS1_19SingleTileSchedulerILb0ELb0ELb0ELi80EEEEEEEEEvNT_6ParamsE:
	.zero		976


//--------------------- .nv.constant0._ZN7cutlass13device_kernelIN5flash19enable_sm80_to_sm89INS1_16FlashAttnBwdSm80INS1_25CollectiveMainloopBwdSm80ILi2ELi1EN4cute5tupleIJNS5_1CILi64EEENS7_ILi80EEENS7_ILi192EEEEEENS_10bfloat16_tEfNS_4arch4Sm80ELb0ELb1ELb0ELb0ELb1ELb0ELb1ELb0ELi2ELi4ELi2ELi2ELb0EEENS1_21CollectiveEpilogueBwdISB_SC_SE_Li256ELb0ELb1ELi4EEENS1_19SingleTileSchedulerILb0ELb0ELb0ELi80EEEEEEEEEvNT_6ParamsE --------------------------
	.section	.nv.constant0._ZN7cutlass13device_kernelIN5flash19enable_sm80_to_sm89INS1_16FlashAttnBwdSm80INS1_25CollectiveMainloopBwdSm80ILi2ELi1EN4cute5tupleIJNS5_1CILi64EEENS7_ILi80EEENS7_ILi192EEEEEENS_10bfloat16_tEfNS_4arch4Sm80ELb0ELb1ELb0ELb0ELb1ELb0ELb1ELb0ELi2ELi4ELi2ELi2ELb0EEENS1_21CollectiveEpilogueBwdISB_SC_SE_Li256ELb0ELb1ELi4EEENS1_19SingleTileSchedulerILb0ELb0ELb0ELi80EEEEEEEEEvNT_6ParamsE,"a",@progbits
	.sectionflags	@""
	.align	4
.nv.constant0._ZN7cutlass13device_kernelIN5flash19enable_sm80_to_sm89INS1_16FlashAttnBwdSm80INS1_25CollectiveMainloopBwdSm80ILi2ELi1EN4cute5tupleIJNS5_1CILi64EEENS7_ILi80EEENS7_ILi192EEEEEENS_10bfloat16_tEfNS_4arch4Sm80ELb0ELb1ELb0ELb0ELb1ELb0ELb1ELb0ELi2ELi4ELi2ELi2ELb0EEENS1_21CollectiveEpilogueBwdISB_SC_SE_Li256ELb0ELb1ELi4EEENS1_19SingleTileSchedulerILb0ELb0ELb0ELi80EEEEEEEEEvNT_6ParamsE:
	.zero		976


//--------------------- .nv.constant0._ZN7cutlass13device_kernelIN5flash19enable_sm80_to_sm89INS1_16FlashAttnBwdSm80INS1_25CollectiveMainloopBwdSm80ILi2ELi1EN4cute5tupleIJNS5_1CILi64EEENS7_ILi80EEENS7_ILi192EEEEEENS_10bfloat16_tEfNS_4arch4Sm80ELb0ELb1ELb0ELb0ELb0ELb0ELb1ELb0ELi2ELi4ELi2ELi2ELb0EEENS1_24CollectiveEpilogueBwdGQAISB_fSE_Li256ELb0ELb0EEENS1_19SingleTileSchedulerILb0ELb0ELb0ELi80EEEEEEEEEvNT_6ParamsE --------------------------
	.section	.nv.constant0._ZN7cutlass13device_kernelIN5flash19enable_sm80_to_sm89INS1_16FlashAttnBwdSm80INS1_25CollectiveMainloopBwdSm80ILi2ELi1EN4cute5tupleIJNS5_1CILi64EEENS7_ILi80EEENS7_ILi192EEEEEENS_10bfloat16_tEfNS_4arch4Sm80ELb0ELb1ELb0ELb0ELb0ELb0ELb1ELb0ELi2ELi4ELi2ELi2ELb0EEENS1_24CollectiveEpilogueBwdGQAISB_fSE_Li256ELb0ELb0EEENS1_19SingleTileSchedulerILb0ELb0ELb0ELi80EEEEEEEEEvNT_6ParamsE,"a",@progbits
	.sectionflags	@""
	.align	4
.nv.constant0._ZN7cutlass13device_kernelIN5flash19enable_sm80_to_sm89INS1_16FlashAttnBwdSm80INS1_25CollectiveMainloopBwdSm80ILi2ELi1EN4cute5tupleIJNS5_1CILi64EEENS7_ILi80EEENS7_ILi192EEEEEENS_10bfloat16_tEfNS_4arch4Sm80ELb0ELb1ELb0ELb0ELb0ELb0ELb1ELb0ELi2ELi4ELi2ELi2ELb0EEENS1_24CollectiveEpilogueBwdGQAISB_fSE_Li256ELb0ELb0EEENS1_19SingleTileSchedulerILb0ELb0ELb0ELi80EEEEEEEEEvNT_6ParamsE:
	.zero		984


//--------------------- .nv.constant0._ZN7cutlass13device_kernelIN5flash19enable_sm80_to_sm89INS1_16FlashAttnBwdSm80INS1_25CollectiveMainloopBwdSm80ILi2ELi1EN4cute5tupleIJNS5_1CILi64EEENS7_ILi80EEENS7_ILi192EEEEEENS_10bfloat16_tEfNS_4arch4Sm80ELb0ELb1ELb0ELb0ELb1ELb0ELb1ELb0ELi2ELi4ELi2ELi2ELb0EEENS1_24CollectiveEpilogueBwdGQAISB_fSE_Li256ELb0ELb1EEENS1_19SingleTileSchedulerILb0ELb0ELb0ELi80EEEEEEEEEvNT_6ParamsE --------------------------
	.section	.nv.constant0._ZN7cutlass13device_kernelIN5flash19enable_sm80_to_sm89INS1_16FlashAttnBwdSm80INS1_25CollectiveMainloopBwdSm80ILi2ELi1EN4cute5tupleIJNS5_1CILi64EEENS7_ILi80EEENS7_ILi192EEEEEENS_10bfloat16_tEfNS_4arch4Sm80ELb0ELb1ELb0ELb0ELb1ELb0ELb1ELb0ELi2ELi4ELi2ELi2ELb0EEENS1_24CollectiveEpilogueBwdGQAISB_fSE_Li256ELb0ELb1EEENS1_19SingleTileSchedulerILb0ELb0ELb0ELi80EEEEEEEEEvNT_6ParamsE,"a",@progbits
	.sectionflags	@""
	.align	4
.nv.constant0._ZN7cutlass13device_kernelIN5flash19enable_sm80_to_sm89INS1_16FlashAttnBwdSm80INS1_25CollectiveMainloopBwdSm80ILi2ELi1EN4cute5tupleIJNS5_1CILi64EEENS7_ILi80EEENS7_ILi192EEEEEENS_10bfloat16_tEfNS_4arch4Sm80ELb0ELb1ELb0ELb0ELb1ELb0ELb1ELb0ELi2ELi4ELi2ELi2ELb0EEENS1_24CollectiveEpilogueBwdGQAISB_fSE_Li256ELb0ELb1EEENS1_19SingleTileSchedulerILb0ELb0ELb0ELi80EEEEEEEEEvNT_6ParamsE:
	.zero		984


//--------------------- .nv.constant0._ZN7cutlass13device_kernelIN5flash19enable_sm80_to_sm89INS1_16FlashAttnBwdSm80INS1_25CollectiveMainloopBwdSm80ILi2ELi1EN4cute5tupleIJNS5_1CILi64EEENS7_ILi80EEENS7_ILi192EEEEEENS_10bfloat16_tEfNS_4arch4Sm80ELb0ELb1ELb0ELb1ELb0ELb0ELb1ELb0ELi2ELi4ELi2ELi2ELb0EEENS1_21CollectiveEpilogueBwdISB_SC_SE_Li256ELb1ELb1ELi4EEENS1_19SingleTileSchedulerILb1ELb0ELb0ELi80EEEEEEEEEvNT_6ParamsE --------------------------
	.section	.nv.constant0._ZN7cutlass13device_kernelIN5flash19enable_sm80_to_sm89INS1_16FlashAttnBwdSm80INS1_25CollectiveMainloopBwdSm80ILi2ELi1EN4cute5tupleIJNS5_1CILi64EEENS7_ILi80EEENS7_ILi192EEEEEENS_10bfloat16_tEfNS_4arch4Sm80ELb0ELb1ELb0ELb1ELb0ELb0ELb1ELb0ELi2ELi4ELi2ELi2ELb0EEENS1_21CollectiveEpilogueBwdISB_SC_SE_Li256ELb1ELb1ELi4EEENS1_19SingleTileSchedulerILb1ELb0ELb0ELi80EEEEEEEEEvNT_6ParamsE,"a",@progbits
	.sectionflags	@""
	.align	4
.nv.constant0._ZN7cutlass13device_kernelIN5flash19enable_sm80_to_sm89INS1_16FlashAttnBwdSm80INS1_25CollectiveMainloopBwdSm80ILi2ELi1EN4cute5tupleIJNS5_1CILi64EEENS7_ILi80EEENS7_ILi192EEEEEENS_10bfloat16_tEfNS_4arch4Sm80ELb0ELb1ELb0ELb1ELb0ELb0ELb1ELb0ELi2ELi4ELi2ELi2ELb0EEENS1_21CollectiveEpilogueBwdISB_SC_SE_Li256ELb1ELb1ELi4EEENS1_19SingleTileSchedulerILb1ELb0ELb0ELi80EEEEEEEEEvNT_6ParamsE:
	.zero		976


//--------------------- .nv.constant0._ZN7cutlass13device_kernelIN5flash19enable_sm80_to_sm89INS1_16FlashAttnBwdSm80INS1_25CollectiveMainloopBwdSm80ILi2ELi1EN4cute5tupleIJNS5_1CILi64EEENS7_ILi80EEENS7_ILi192EEEEEENS_10bfloat16_tEfNS_4arch4Sm80ELb0ELb1ELb0ELb1ELb1ELb0ELb1ELb0ELi2ELi4ELi2ELi2ELb0EEENS1_21CollectiveEpilogueBwdISB_SC_SE_Li256ELb1ELb1ELi4EEENS1_19SingleTileSchedulerILb1ELb0ELb0ELi80EEEEEEEEEvNT_6ParamsE --------------------------
	.section	.nv.constant0._ZN7cutlass13device_kernelIN5flash19enable_sm80_to_sm89INS1_16FlashAttnBwdSm80INS1_25CollectiveMainloopBwdSm80ILi2ELi1EN4cute5tupleIJNS5_1CILi64EEENS7_ILi80EEENS7_ILi192EEEEEENS_10bfloat16_tEfNS_4arch4Sm80ELb0ELb1ELb0ELb1ELb1ELb0ELb1ELb0ELi2ELi4ELi2ELi2ELb0EEENS1_21CollectiveEpilogueBwdISB_SC_SE_Li256ELb1ELb1ELi4EEENS1_19SingleTileSchedulerILb1ELb0ELb0ELi80EEEEEEEEEvNT_6ParamsE,"a",@progbits
	.sectionflags	@""
	.align	4
.nv.constant0._ZN7cutlass13device_kernelIN5flash19enable_sm80_to_sm89INS1_16FlashAttnBwdSm80INS1_25CollectiveMainloopBwdSm80ILi2ELi1EN4cute5tupleIJNS5_1CILi64EEENS7_ILi80EEENS7_ILi192EEEEEENS_10bfloat16_tEfNS_4arch4Sm80ELb0ELb1ELb0ELb1ELb1ELb0ELb1ELb0ELi2ELi4ELi2ELi2ELb0EEENS1_21CollectiveEpilogueBwdISB_SC_SE_Li256ELb1ELb1ELi4EEENS1_19SingleTileSchedulerILb1ELb0ELb0ELi80EEEEEEEEEvNT_6ParamsE:
	.zero		976


//--------------------- .nv.constant0._ZN7cutlass13device_kernelIN5flash19enable_sm80_to_sm89INS1_16FlashAttnBwdSm80INS1_25CollectiveMainloopBwdSm80ILi2ELi1EN4cute5tupleIJNS5_1CILi64EEENS7_ILi80EEENS7_ILi192EEEEEENS_10bfloat16_tEfNS_4arch4Sm80ELb0ELb1ELb0ELb1ELb0ELb0ELb1ELb0ELi2ELi4ELi2ELi2ELb0EEENS1_24CollectiveEpilogueBwdGQAISB_fSE_Li256ELb1ELb0EEENS1_19SingleTileSchedulerILb1ELb0ELb0ELi80EEEEEEEEEvNT_6ParamsE --------------------------
	.section	.nv.constant0._ZN7cutlass13device_kernelIN5flash19enable_sm80_to_sm89INS1_16FlashAttnBwdSm80INS1_25CollectiveMainloopBwdSm80ILi2ELi1EN4cute5tupleIJNS5_1CILi64EEENS7_ILi80EEENS7_ILi192EEEEEENS_10bfloat16_tEfNS_4arch4Sm80ELb0ELb1ELb0ELb1ELb0ELb0ELb1ELb0ELi2ELi4ELi2ELi2ELb0EEENS1_24CollectiveEpilogueBwdGQAISB_fSE_Li256ELb1ELb0EEENS1_19SingleTileSchedulerILb1ELb0ELb0ELi80EEEEEEEEEvNT_6ParamsE,"a",@progbits
	.sectionflags	@""
	.align	4
.nv.constant0._ZN7cutlass13device_kernelIN5flash19enable_sm80_to_sm89INS1_16FlashAttnBwdSm80INS1_25CollectiveMainloopBwdSm80ILi2ELi1EN4cute5tupleIJNS5_1CILi64EEENS7_ILi80EEENS7_ILi192EEEEEENS_10bfloat16_tEfNS_4arch4Sm80ELb0ELb1ELb0ELb1ELb0ELb0ELb1ELb0ELi2ELi4ELi2ELi2ELb0EEENS1_24CollectiveEpilogueBwdGQAISB_fSE_Li256ELb1ELb0EEENS1_19SingleTileSchedulerILb1ELb0ELb0ELi80EEEEEEEEEvNT_6ParamsE:
	.zero		984


//--------------------- .nv.constant0._ZN7cutlass13device_kernelIN5flash19enable_sm80_to_sm89INS1_16FlashAttnBwdSm80INS1_25CollectiveMainloopBwdSm80ILi2ELi1EN4cute5tupleIJNS5_1CILi64EEENS7_ILi80EEENS7_ILi192EEEEEENS_10bfloat16_tEfNS_4arch4Sm80ELb0ELb1ELb0ELb1ELb1ELb0ELb1ELb0ELi2ELi4ELi2ELi2ELb0EEENS1_24CollectiveEpilogueBwdGQAISB_fSE_Li256ELb1ELb1EEENS1_19SingleTileSchedulerILb1ELb0ELb0ELi80EEEEEEEEEvNT_6ParamsE --------------------------
	.section	.nv.constant0._ZN7cutlass13device_kernelIN5flash19enable_sm80_to_sm89INS1_16FlashAttnBwdSm80INS1_25CollectiveMainloopBwdSm80ILi2ELi1EN4cute5tupleIJNS5_1CILi64EEENS7_ILi80EEENS7_ILi192EEEEEENS_10bfloat16_tEfNS_4arch4Sm80ELb0ELb1ELb0ELb1ELb1ELb0ELb1ELb0ELi2ELi4ELi2ELi2ELb0EEENS1_24CollectiveEpilogueBwdGQAISB_fSE_Li256ELb1ELb1EEENS1_19SingleTileSchedulerILb1ELb0ELb0ELi80EEEEEEEEEvNT_6ParamsE,"a",@progbits
	.sectionflags	@""
	.align	4
.nv.constant0._ZN7cutlass13device_kernelIN5flash19enable_sm80_to_sm89INS1_16FlashAttnBwdSm80INS1_25CollectiveMainloopBwdSm80ILi2ELi1EN4cute5tupleIJNS5_1CILi64EEENS7_ILi80EEENS7_ILi192EEEEEENS_10bfloat16_tEfNS_4arch4Sm80ELb0ELb1ELb0ELb1ELb1ELb0ELb1ELb0ELi2ELi4ELi2ELi2ELb0EEENS1_24CollectiveEpilogueBwdGQAISB_fSE_Li256ELb1ELb1EEENS1_19SingleTileSchedulerILb1ELb0ELb0ELi80EEEEEEEEEvNT_6ParamsE:
	.zero		984


//--------------------- .nv.constant0._ZN7cutlass13device_kernelIN5flash19enable_sm80_to_sm89INS1_16FlashAttnBwdSm80INS1_25CollectiveMainloopBwdSm80ILi2ELi1EN4cute5tupleIJNS5_1CILi64EEENS7_ILi80EEENS7_ILi192EEEEEENS_10bfloat16_tEfNS_4arch4Sm80ELb1ELb0ELb0ELb0ELb0ELb0ELb1ELb0ELi2ELi4ELi2ELi2ELb0EEENS1_21CollectiveEpilogueBwdISB_SC_SE_Li256ELb0ELb1ELi4EEENS1_25SingleTileBwdLPTSchedulerILb0ELi80ELb0EEEEEEEEEvNT_6ParamsE --------------------------
	.section	.nv.constant0._ZN7cutlass13device_kernelIN5flash19enable_sm80_to_sm89INS1_16FlashAttnBwdSm80INS1_25CollectiveMainloopBwdSm80ILi2ELi1EN4cute5tupleIJNS5_1CILi64EEENS7_ILi80EEENS7_ILi192EEEEEENS_10bfloat16_tEfNS_4arch4Sm80ELb1ELb0ELb0ELb0ELb0ELb0ELb1ELb0ELi2ELi4ELi2ELi2ELb0EEENS1_21CollectiveEpilogueBwdISB_SC_SE_Li256ELb0ELb1ELi4EEENS1_25SingleTileBwdLPTSchedulerILb0ELi80ELb0EEEEEEEEEvNT_6ParamsE,"a",@progbits
	.sectionflags	@""
	.align	4
.nv.constant0._ZN7cutlass13device_kernelIN5flash19enable_sm80_to_sm89INS1_16FlashAttnBwdSm80INS1_25CollectiveMainloopBwdSm80ILi2ELi1EN4cute5tupleIJNS5_1CILi64EEENS7_ILi80EEENS7_ILi192EEEEEENS_10bfloat16_tEfNS_4arch4Sm80ELb1ELb0ELb0ELb0ELb0ELb0ELb1ELb0ELi2ELi4ELi2ELi2ELb0EEENS1_21CollectiveEpilogueBwdISB_SC_SE_Li256ELb0ELb1ELi4EEENS1_25SingleTileBwdLPTSchedulerILb0ELi80ELb0EEEEEEEEEvNT_6ParamsE:
	.zero		1000


//--------------------- .nv.constant0._ZN7cutlass13device_kernelIN5flash19enable_sm80_to_sm89INS1_16FlashAttnBwdSm80INS1_25CollectiveMainloopBwdSm80ILi2ELi1EN4cute5tupleIJNS5_1CILi64EEENS7_ILi80EEENS7_ILi192EEEEEENS_10bfloat16_tEfNS_4arch4Sm80ELb1ELb0ELb0ELb0ELb1ELb0ELb1ELb0ELi2ELi4ELi2ELi2ELb0EEENS1_21CollectiveEpilogueBwdISB_SC_SE_Li256ELb0ELb1ELi4EEENS1_25SingleTileBwdLPTSchedulerILb0ELi80ELb1EEEEEEEEEvNT_6ParamsE --------------------------
	.section	.nv.constant0._ZN7cutlass13device_kernelIN5flash19enable_sm80_to_sm89INS1_16FlashAttnBwdSm80INS1_25CollectiveMainloopBwdSm80ILi2ELi1EN4cute5tupleIJNS5_1CILi64EEENS7_ILi80EEENS7_ILi192EEEEEENS_10bfloat16_tEfNS_4arch4Sm80ELb1ELb0ELb0ELb0ELb1ELb0ELb1ELb0ELi2ELi4ELi2ELi2ELb0EEENS1_21CollectiveEpilogueBwdISB_SC_SE_Li256ELb0ELb1ELi4EEENS1_25SingleTileBwdLPTSchedulerILb0ELi80ELb1EEEEEEEEEvNT_6ParamsE,"a",@progbits
	.sectionflags	@""
	.align	4
.nv.constant0._ZN7cutlass13device_kernelIN5flash19enable_sm80_to_sm89INS1_16FlashAttnBwdSm80INS1_25CollectiveMainloopBwdSm80ILi2ELi1EN4cute5tupleIJNS5_1CILi64EEENS7_ILi80EEENS7_ILi192EEEEEENS_10bfloat16_tEfNS_4arch4Sm80ELb1ELb0ELb0ELb0ELb1ELb0ELb1ELb0ELi2ELi4ELi2ELi2ELb0EEENS1_21CollectiveEpilogueBwdISB_SC_SE_Li256ELb0ELb1ELi4EEENS1_25SingleTileBwdLPTSchedulerILb0ELi80ELb1EEEEEEEEEvNT_6ParamsE:
	.zero		1000


//--------------------- .nv.constant0._ZN7cutlass13device_kernelIN5flash19enable_sm80_to_sm89INS1_16FlashAttnBwdSm80INS1_25CollectiveMainloopBwdSm80ILi2ELi1EN4cute5tupleIJNS5_1CILi64EEENS7_ILi80EEENS7_ILi192EEEEEENS_10bfloat16_tEfNS_4arch4Sm80ELb1ELb0ELb0ELb0ELb0ELb0ELb1ELb0ELi2ELi4ELi2ELi2ELb0EEENS1_24CollectiveEpilogueBwdGQAISB_fSE_Li256ELb0ELb0EEENS1_25SingleTileBwdLPTSchedulerILb0ELi80ELb0EEEEEEEEEvNT_6ParamsE --------------------------
	.section	.nv.constant0._ZN7cutlass13device_kernelIN5flash19enable_sm80_to_sm89INS1_16FlashAttnBwdSm80INS1_25CollectiveMainloopBwdSm80ILi2ELi1EN4cute5tupleIJNS5_1CILi64EEENS7_ILi80EEENS7_ILi192EEEEEENS_10bfloat16_tEfNS_4arch4Sm80ELb1ELb0ELb0ELb0ELb0ELb0ELb1ELb0ELi2ELi4ELi2ELi2ELb0EEENS1_24CollectiveEpilogueBwdGQAISB_fSE_Li256ELb0ELb0EEENS1_25SingleTileBwdLPTSchedulerILb0ELi80ELb0EEEEEEEEEvNT_6ParamsE,"a",@progbits
	.sectionflags	@""
	.align	4
.nv.constant0._ZN7cutlass13device_kernelIN5flash19enable_sm80_to_sm89INS1_16FlashAttnBwdSm80INS1_25CollectiveMainloopBwdSm80ILi2ELi1EN4cute5tupleIJNS5_1CILi64EEENS7_ILi80EEENS7_ILi192EEEEEENS_10bfloat16_tEfNS_4arch4Sm80ELb1ELb0ELb0ELb0ELb0ELb0ELb1ELb0ELi2ELi4ELi2ELi2ELb0EEENS1_24CollectiveEpilogueBwdGQAISB_fSE_Li256ELb0ELb0EEENS1_25SingleTileBwdLPTSchedulerILb0ELi80ELb0EEEEEEEEEvNT_6ParamsE:
	.zero		1008


//--------------------- .nv.constant0._ZN7cutlass13device_kernelIN5flash19enable_sm80_to_sm89INS1_16FlashAttnBwdSm80INS1_25CollectiveMainloopBwdSm80ILi2ELi1EN4cute5tupleIJNS5_1CILi64EEENS7_ILi80EEENS7_ILi192EEEEEENS_10bfloat16_tEfNS_4arch4Sm80ELb1ELb0ELb0ELb0ELb1ELb0ELb1ELb0ELi2ELi4ELi2ELi2ELb0EEENS1_24CollectiveEpilogueBwdGQAISB_fSE_Li256ELb0ELb1EEENS1_25SingleTileBwdLPTSchedulerILb0ELi80ELb1EEEEEEEEEvNT_6ParamsE --------------------------
	.section	.nv.constant0._ZN7cutlass13device_kernelIN5flash19enable_sm80_to_sm89INS1_16FlashAttnBwdSm80INS1_25CollectiveMainloopBwdSm80ILi2ELi1EN4cute5tupleIJNS5_1CILi64EEENS7_ILi80EEENS7_ILi192EEEEEENS_10bfloat16_tEfNS_4arch4Sm80ELb1ELb0ELb0ELb0ELb1ELb0ELb1ELb0ELi2ELi4ELi2ELi2ELb0EEENS1_24CollectiveEpilogueBwdGQAISB_fSE_Li256ELb0ELb1EEENS1_25SingleTileBwdLPTSchedulerILb0ELi80ELb1EEEEEEEEEvNT_6ParamsE,"a",@progbits
	.sectionflags	@""
	.align	4
.nv.constant0._ZN7cutlass13device_kernelIN5flash19enable_sm80_to_sm89INS1_16FlashAttnBwdSm80INS1_25CollectiveMainloopBwdSm80ILi2ELi1EN4cute5tupleIJNS5_1CILi64EEENS7_ILi80EEENS7_ILi192EEEEEENS_10bfloat16_tEfNS_4arch4Sm80ELb1ELb0ELb0ELb0ELb1ELb0ELb1ELb0ELi2ELi4ELi2ELi2ELb0EEENS1_24CollectiveEpilogueBwdGQAISB_fSE_Li256ELb0ELb1EEENS1_25SingleTileBwdLPTSchedulerILb0ELi80ELb1EEEEEEEEEvNT_6ParamsE:
	.zero		1008


//--------------------- .nv.constant0._ZN7cutlass13device_kernelIN5flash22FlashAttnBwdPreprocessIN4cute5tupleIJNS3_1CILi64EEENS5_ILi192EEEEEENS_10bfloat16_tEfNS_4arch4Sm80ELb1ELb0EEEEEvNT_6ParamsE --------------------------
	.section	.nv.constant0._ZN7cutlass13device_kernelIN5flash22FlashAttnBwdPreprocessIN4cute5tupleIJNS3_1CILi64EEENS5_ILi192EEEEEENS_10bfloat16_tEfNS_4arch4Sm80ELb1ELb0EEEEEvNT_6ParamsE,"a",@progbits
	.sectionflags	@""
	.align	4
.nv.constant0._ZN7cutlass13device_kernelIN5flash22FlashAttnBwdPreprocessIN4cute5tupleIJNS3_1CILi64EEENS5_ILi192EEEEEENS_10bfloat16_tEfNS_4arch4Sm80ELb1ELb0EEEEEvNT_6ParamsE:
	.zero		592


//--------------------- .nv.constant0._ZN7cutlass13device_kernelIN5flash19enable_sm80_to_sm89INS1_16FlashAttnBwdSm80INS1_25CollectiveMainloopBwdSm80ILi2ELi1EN4cute5tupleIJNS5_1CILi64EEENS7_ILi80EEENS7_ILi192EEEEEENS_10bfloat16_tEfNS_4arch4Sm80ELb1ELb0ELb0ELb1ELb0ELb0ELb1ELb0ELi2ELi4ELi2ELi2ELb0EEENS1_21CollectiveEpilogueBwdISB_SC_SE_Li256ELb1ELb1ELi4EEENS1_25SingleTileBwdLPTSchedulerILb1ELi80ELb0EEEEEEEEEvNT_6ParamsE --------------------------
	.section	.nv.constant0._ZN7cutlass13device_kernelIN5flash19enable_sm80_to_sm89INS1_16FlashAttnBwdSm80INS1_25CollectiveMainloopBwdSm80ILi2ELi1EN4cute5tupleIJNS5_1CILi64EEENS7_ILi80EEENS7_ILi192EEEEEENS_10bfloat16_tEfNS_4arch4Sm80ELb1ELb0ELb0ELb1ELb0ELb0ELb1ELb0ELi2ELi4ELi2ELi2ELb0EEENS1_21CollectiveEpilogueBwdISB_SC_SE_Li256ELb1ELb1ELi4EEENS1_25SingleTileBwdLPTSchedulerILb1ELi80ELb0EEEEEEEEEvNT_6ParamsE,"a",@progbits
	.sectionflags	@""
	.align	4
.nv.constant0._ZN7cutlass13device_kernelIN5flash19enable_sm80_to_sm89INS1_16FlashAttnBwdSm80INS1_25CollectiveMainloopBwdSm80ILi2ELi1EN4cute5tupleIJNS5_1CILi64EEENS7_ILi80EEENS7_ILi192EEEEEENS_10bfloat16_tEfNS_4arch4Sm80ELb1ELb0ELb0ELb1ELb0ELb0ELb1ELb0ELi2ELi4ELi2ELi2ELb0EEENS1_21CollectiveEpilogueBwdISB_SC_SE_Li256ELb1ELb1ELi4EEENS1_25SingleTileBwdLPTSchedulerILb1ELi80ELb0EEEEEEEEEvNT_6ParamsE:
	.zero		1000


//--------------------- .nv.constant0._ZN7cutlass13device_kernelIN5flash19enable_sm80_to_sm89INS1_16FlashAttnBwdSm80INS1_25CollectiveMainloopBwdSm80ILi2ELi1EN4cute5tupleIJNS5_1CILi64EEENS7_ILi80EEENS7_ILi192EEEEEENS_10bfloat16_tEfNS_4arch4Sm80ELb1ELb0ELb0ELb1ELb1ELb0ELb1ELb0ELi2ELi4ELi2ELi2ELb0EEENS1_21CollectiveEpilogueBwdISB_SC_SE_Li256ELb1ELb1ELi4EEENS1_25SingleTileBwdLPTSchedulerILb1ELi80ELb1EEEEEEEEEvNT_6ParamsE --------------------------
	.section	.nv.constant0._ZN7cutlass13device_kernelIN5flash19enable_sm80_to_sm89INS1_16FlashAttnBwdSm80INS1_25CollectiveMainloopBwdSm80ILi2ELi1EN4cute5tupleIJNS5_1CILi64EEENS7_ILi80EEENS7_ILi192EEEEEENS_10bfloat16_tEfNS_4arch4Sm80ELb1ELb0ELb0ELb1ELb1ELb0ELb1ELb0ELi2ELi4ELi2ELi2ELb0EEENS1_21CollectiveEpilogueBwdISB_SC_SE_Li256ELb1ELb1ELi4EEENS1_25SingleTileBwdLPTSchedulerILb1ELi80ELb1EEEEEEEEEvNT_6ParamsE,"a",@progbits
	.sectionflags	@""
	.align	4
.nv.constant0._ZN7cutlass13device_kernelIN5flash19enable_sm80_to_sm89INS1_16FlashAttnBwdSm80INS1_25CollectiveMainloopBwdSm80ILi2ELi1EN4cute5tupleIJNS5_1CILi64EEENS7_ILi80EEENS7_ILi192EEEEEENS_10bfloat16_tEfNS_4arch4Sm80ELb1ELb0ELb0ELb1ELb1ELb0ELb1ELb0ELi2ELi4ELi2ELi2ELb0EEENS1_21CollectiveEpilogueBwdISB_SC_SE_Li256ELb1ELb1ELi4EEENS1_25SingleTileBwdLPTSchedulerILb1ELi80ELb1EEEEEEEEEvNT_6ParamsE:
	.zero		1000


//--------------------- .nv.constant0._ZN7cutlass13device_kernelIN5flash19enable_sm80_to_sm89INS1_16FlashAttnBwdSm80INS1_25CollectiveMainloopBwdSm80ILi2ELi1EN4cute5tupleIJNS5_1CILi64EEENS7_ILi80EEENS7_ILi192EEEEEENS_10bfloat16_tEfNS_4arch4Sm80ELb1ELb0ELb0ELb1ELb0ELb0ELb1ELb0ELi2ELi4ELi2ELi2ELb0EEENS1_24CollectiveEpilogueBwdGQAISB_fSE_Li256ELb1ELb0EEENS1_25SingleTileBwdLPTSchedulerILb1ELi80ELb0EEEEEEEEEvNT_6ParamsE --------------------------
	.section	.nv.constant0._ZN7cutlass13device_kernelIN5flash19enable_sm80_to_sm89INS1_16FlashAttnBwdSm80INS1_25CollectiveMainloopBwdSm80ILi2ELi1EN4cute5tupleIJNS5_1CILi64EEENS7_ILi80EEENS7_ILi192EEEEEENS_10bfloat16_tEfNS_4arch4Sm80ELb1ELb0ELb0ELb1ELb0ELb0ELb1ELb0ELi2ELi4ELi2ELi2ELb0EEENS1_24CollectiveEpilogueBwdGQAISB_fSE_Li256ELb1ELb0EEENS1_25SingleTileBwdLPTSchedulerILb1ELi80ELb0EEEEEEEEEvNT_6ParamsE,"a",@progbits
	.sectionflags	@""
	.align	4
.nv.constant0._ZN7cutlass13device_kernelIN5flash19enable_sm80_to_sm89INS1_16FlashAttnBwdSm80INS1_25CollectiveMainloopBwdSm80ILi2ELi1EN4cute5tupleIJNS5_1CILi64EEENS7_ILi80EEENS7_ILi192EEEEEENS_10bfloat16_tEfNS_4arch4Sm80ELb1ELb0ELb0ELb1ELb0ELb0ELb1ELb0ELi2ELi4ELi2ELi2ELb0EEENS1_24CollectiveEpilogueBwdGQAISB_fSE_Li256ELb1ELb0EEENS1_25SingleTileBwdLPTSchedulerILb1ELi80ELb0EEEEEEEEEvNT_6ParamsE:
	.zero		1008


//--------------------- .nv.constant0._ZN7cutlass13device_kernelIN5flash32FlashAttnBwdPostprocessConvertdQIN4cute5tupleIJNS3_1CILi80EEENS5_ILi192EEEEEENS_10bfloat16_tEfNS_4arch4Sm80ELi256ENS3_8TiledMMAINS3_8MMA_AtomIJNS3_30SM80_16x8x16_F32BF16BF16F32_TNEEEENS3_6LayoutINS4_IJNS5_ILi4EEENS5_ILi2EEENS5_ILi1EEEEEENS4_IJSJ_SH_NS5_ILi0EEEEEEEENS4_IJNS5_ILi64EEENS5_ILi16EEESP_EEEEELb1EEEEEvNT_6ParamsE --------------------------
	.section	.nv.constant0._ZN7cutlass13device_kernelIN5flash32FlashAttnBwdPostprocessConvertdQIN4cute5tupleIJNS3_1CILi80EEENS5_ILi192EEEEEENS_10bfloat16_tEfNS_4arch4Sm80ELi256ENS3_8TiledMMAINS3_8MMA_AtomIJNS3_30SM80_16x8x16_F32BF16BF16F32_TNEEEENS3_6LayoutINS4_IJNS5_ILi4EEENS5_ILi2EEENS5_ILi1EEEEEENS4_IJSJ_SH_NS5_ILi0EEEEEEEENS4_IJNS5_ILi64EEENS5_ILi16EEESP_EEEEELb1EEEEEvNT_6ParamsE,"a",@progbits
	.sectionflags	@""
	.align	4
.nv.constant0._ZN7cutlass13device_kernelIN5flash32FlashAttnBwdPostprocessConvertdQIN4cute5tupleIJNS3_1CILi80EEENS5_ILi192EEEEEENS_10bfloat16_tEfNS_4arch4Sm80ELi256ENS3_8TiledMMAINS3_8MMA_AtomIJNS3_30SM80_16x8x16_F32BF16BF16F32_TNEEEENS3_6LayoutINS4_IJNS5_ILi4EEENS5_ILi2EEENS5_ILi1EEEEEENS4_IJSJ_SH_NS5_ILi0EEEEEEEENS4_IJNS5_ILi64EEENS5_ILi16EEESP_EEEEELb1EEEEEvNT_6ParamsE:
	.zero		464


//--------------------- .nv.constant0._ZN7cutlass13device_kernelIN5flash32FlashAttnBwdPostprocessConvertdQIN4cute5tupleIJNS3_1CILi64EEENS5_ILi192EEEEEENS_10bfloat16_tEfNS_4arch4Sm80ELi256ENS3_8TiledMMAINS3_8MMA_AtomIJNS3_30SM80_16x8x16_F32BF16BF16F32_TNEEEENS3_6LayoutINS4_IJNS5_ILi2EEENS5_ILi4EEENS5_ILi1EEEEEENS4_IJSJ_SH_NS5_ILi0EEEEEEEENS4_IJNS5_ILi32EEES6_NS5_ILi16EEEEEEEELb0EEEEEvNT_6ParamsE --------------------------
	.section	.nv.constant0._ZN7cutlass13device_kernelIN5flash32FlashAttnBwdPostprocessConvertdQIN4cute5tupleIJNS3_1CILi64EEENS5_ILi192EEEEEENS_10bfloat16_tEfNS_4arch4Sm80ELi256ENS3_8TiledMMAINS3_8MMA_AtomIJNS3_30SM80_16x8x16_F32BF16BF16F32_TNEEEENS3_6LayoutINS4_IJNS5_ILi2EEENS5_ILi4EEENS5_ILi1EEEEEENS4_IJSJ_SH_NS5_ILi0EEEEEEEENS4_IJNS5_ILi32EEES6_NS5_ILi16EEEEEEEELb0EEEEEvNT_6ParamsE,"a",@progbits
	.sectionflags	@""
	.align	4
.nv.constant0._ZN7cutlass13device_kernelIN5flash32FlashAttnBwdPostprocessConvertdQIN4cute5tupleIJNS3_1CILi64EEENS5_ILi192EEEEEENS_10bfloat16_tEfNS_4arch4Sm80ELi256ENS3_8TiledMMAINS3_8MMA_AtomIJNS3_30SM80_16x8x16_F32BF16BF16F32_TNEEEENS3_6LayoutINS4_IJNS5_ILi2EEENS5_ILi4EEENS5_ILi1EEEEEENS4_IJSJ_SH_NS5_ILi0EEEEEEEENS4_IJNS5_ILi32EEES6_NS5_ILi16EEEEEEEELb0EEEEEvNT_6ParamsE:
	.zero		464


//--------------------- .nv.constant0._ZN7cutlass13device_kernelIN5flash19enable_sm80_to_sm89INS1_16FlashAttnBwdSm80INS1_25CollectiveMainloopBwdSm80ILi2ELi1EN4cute5tupleIJNS5_1CILi64EEENS7_ILi80EEENS7_ILi192EEEEEENS_10bfloat16_tEfNS_4arch4Sm80ELb1ELb0ELb0ELb1ELb1ELb0ELb1ELb0ELi2ELi4ELi2ELi2ELb0EEENS1_24CollectiveEpilogueBwdGQAISB_fSE_Li256ELb1ELb1EEENS1_25SingleTileBwdLPTSchedulerILb1ELi80ELb1EEEEEEEEEvNT_6ParamsE --------------------------
	.section	.nv.constant0._ZN7cutlass13device_kernelIN5flash19enable_sm80_to_sm89INS1_16FlashAttnBwdSm80INS1_25CollectiveMainloopBwdSm80ILi2ELi1EN4cute5tupleIJNS5_1CILi64EEENS7_ILi80EEENS7_ILi192EEEEEENS_10bfloat16_tEfNS_4arch4Sm80ELb1ELb0ELb0ELb1ELb1ELb0ELb1ELb0ELi2ELi4ELi2ELi2ELb0EEENS1_24CollectiveEpilogueBwdGQAISB_fSE_Li256ELb1ELb1EEENS1_25SingleTileBwdLPTSchedulerILb1ELi80ELb1EEEEEEEEEvNT_6ParamsE,"a",@progbits
	.sectionflags	@""
	.align	4
.nv.constant0._ZN7cutlass13device_kernelIN5flash19enable_sm80_to_sm89INS1_16FlashAttnBwdSm80INS1_25CollectiveMainloopBwdSm80ILi2ELi1EN4cute5tupleIJNS5_1CILi64EEENS7_ILi80EEENS7_ILi192EEEEEENS_10bfloat16_tEfNS_4arch4Sm80ELb1ELb0ELb0ELb1ELb1ELb0ELb1ELb0ELi2ELi4ELi2ELi2ELb0EEENS1_24CollectiveEpilogueBwdGQAISB_fSE_Li256ELb1ELb1EEENS1_25SingleTileBwdLPTSchedulerILb1ELi80ELb1EEEEEEEEEvNT_6ParamsE:
	.zero		1008


//--------------------- .nv.constant0._ZN7cutlass13device_kernelIN5flash22FlashAttnBwdPreprocessIN4cute5tupleIJNS3_1CILi64EEENS5_ILi192EEEEEENS_10bfloat16_tEfNS_4arch4Sm80ELb1ELb1EEEEEvNT_6ParamsE --------------------------
	.section	.nv.constant0._ZN7cutlass13device_kernelIN5flash22FlashAttnBwdPreprocessIN4cute5tupleIJNS3_1CILi64EEENS5_ILi192EEEEEENS_10bfloat16_tEfNS_4arch4Sm80ELb1ELb1EEEEEvNT_6ParamsE,"a",@progbits
	.sectionflags	@""
	.align	4
.nv.constant0._ZN7cutlass13device_kernelIN5flash22FlashAttnBwdPreprocessIN4cute5tupleIJNS3_1CILi64EEENS5_ILi192EEEEEENS_10bfloat16_tEfNS_4arch4Sm80ELb1ELb1EEEEEvNT_6ParamsE:
	.zero		592


//--------------------- .text._ZN7cutlass13device_kernelIN5flash19enable_sm80_to_sm89INS1_16FlashAttnBwdSm80INS1_25CollectiveMainloopBwdSm80ILi1ELi1EN4cute5tupleIJNS5_1CILi64EEES8_NS7_ILi192EEEEEENS_10bfloat16_tEfNS_4arch4Sm80ELb0ELb0ELb0ELb0ELb0ELb0ELb0ELb0ELi2ELi2ELi2ELi2ELb1EEENS1_21CollectiveEpilogueBwdISA_SB_SD_Li256ELb0ELb0ELi4EEENS1_19SingleTileSchedulerILb0ELb0ELb0ELi64EEEEEEEEEvNT_6ParamsE --------------------------
	.section	.text._ZN7cutlass13device_kernelIN5flash19enable_sm80_to_sm89INS1_16FlashAttnBwdSm80INS1_25CollectiveMainloopBwdSm80ILi1ELi1EN4cute5tupleIJNS5_1CILi64EEES8_NS7_ILi192EEEEEENS_10bfloat16_tEfNS_4arch4Sm80ELb0ELb0ELb0ELb0ELb0ELb0ELb0ELb0ELi2ELi2ELi2ELi2ELb1EEENS1_21CollectiveEpilogueBwdISA_SB_SD_Li256ELb0ELb0ELi4EEENS1_19SingleTileSchedulerILb0ELb0ELb0ELi64EEEEEEEEEvNT_6ParamsE,"ax",@progbits
	.sectioninfo	@"SHI_REGISTERS=255"
	.align	128
.text._ZN7cutlass13device_kernelIN5flash19enable_sm80_to_sm89INS1_16FlashAttnBwdSm80INS1_25CollectiveMainloopBwdSm80ILi1ELi1EN4cute5tupleIJNS5_1CILi64EEES8_NS7_ILi192EEEEEENS_10bfloat16_tEfNS_4arch4Sm80ELb0ELb0ELb0ELb0ELb0ELb0ELb0ELb0ELi2ELi2ELi2ELi2ELb1EEENS1_21CollectiveEpilogueBwdISA_SB_SD_Li256ELb0ELb0ELi4EEENS1_19SingleTileSchedulerILb0ELb0ELb0ELi64EEEEEEEEEvNT_6ParamsE:
        .type           _ZN7cutlass13device_kernelIN5flash19enable_sm80_to_sm89INS1_16FlashAttnBwdSm80INS1_25CollectiveMainloopBwdSm80ILi1ELi1EN4cute5tupleIJNS5_1CILi64EEES8_NS7_ILi192EEEEEENS_10bfloat16_tEfNS_4arch4Sm80ELb0ELb0ELb0ELb0ELb0ELb0ELb0ELb0ELi2ELi2ELi2ELi2ELb1EEENS1_21CollectiveEpilogueBwdISA_SB_SD_Li256ELb0ELb0ELi4EEENS1_19SingleTileSchedulerILb0ELb0ELb0ELi64EEEEEEEEEvNT_6ParamsE,@function
        .size           _ZN7cutlass13device_kernelIN5flash19enable_sm80_to_sm89INS1_16FlashAttnBwdSm80INS1_25CollectiveMainloopBwdSm80ILi1ELi1EN4cute5tupleIJNS5_1CILi64EEES8_NS7_ILi192EEEEEENS_10bfloat16_tEfNS_4arch4Sm80ELb0ELb0ELb0ELb0ELb0ELb0ELb0ELb0ELi2ELi2ELi2ELi2ELb1EEENS1_21CollectiveEpilogueBwdISA_SB_SD_Li256ELb0ELb0ELi4EEENS1_19SingleTileSchedulerILb0ELb0ELb0ELi64EEEEEEEEEvNT_6ParamsE,(.L_x_1371 - _ZN7cutlass13device_kernelIN5flash19enable_sm80_to_sm89INS1_16FlashAttnBwdSm80INS1_25CollectiveMainloopBwdSm80ILi1ELi1EN4cute5tupleIJNS5_1CILi64EEES8_NS7_ILi192EEEEEENS_10bfloat16_tEfNS_4arch4Sm80ELb0ELb0ELb0ELb0ELb0ELb0ELb0ELb0ELi2ELi2ELi2ELi2ELb1EEENS1_21CollectiveEpilogueBwdISA_SB_SD_Li256ELb0ELb0ELi4EEENS1_19SingleTileSchedulerILb0ELb0ELb0ELi64EEEEEEEEEvNT_6ParamsE)
        .other          _ZN7cutlass13device_kernelIN5flash19enable_sm80_to_sm89INS1_16FlashAttnBwdSm80INS1_25CollectiveMainloopBwdSm80ILi1ELi1EN4cute5tupleIJNS5_1CILi64EEES8_NS7_ILi192EEEEEENS_10bfloat16_tEfNS_4arch4Sm80ELb0ELb0ELb0ELb0ELb0ELb0ELb0ELb0ELi2ELi2ELi2ELi2ELb1EEENS1_21CollectiveEpilogueBwdISA_SB_SD_Li256ELb0ELb0ELi4EEENS1_19SingleTileSchedulerILb0ELb0ELb0ELi64EEEEEEEEEvNT_6ParamsE,@"STO_CUDA_ENTRY STV_DEFAULT"
_ZN7cutlass13device_kernelIN5flash19enable_sm80_to_sm89INS1_16FlashAttnBwdSm80INS1_25CollectiveMainloopBwdSm80ILi1ELi1EN4cute5tupleIJNS5_1CILi64EEES8_NS7_ILi192EEEEEENS_10bfloat16_tEfNS_4arch4Sm80ELb0ELb0ELb0ELb0ELb0ELb0ELb0ELb0ELi2ELi2ELi2ELi2ELb1EEENS1_21CollectiveEpilogueBwdISA_SB_SD_Li256ELb0ELb0ELi4EEENS1_19SingleTileSchedulerILb0ELb0ELb0ELi64EEEEEEEEEvNT_6ParamsE:
[----:B------:R-:W-:-:S03]  /*0000*/  MOV R1, c[0x0][0x28] ;  /* 0x00000a0000017a02 */ /* 0x000fc60000000f00 */
[----:B------:R-:W1:Y:S01]  /*0010*/  S2UR UR12, SR_CTAID.Z ;  /* 0x00000000000c79c3 */ /* 0x000e620000002700 */
[----:B------:R-:W-:Y:S02]  /*0020*/  IADD3 R1, R1, -0x10, RZ ;  /* 0xfffffff001017810 */ /* 0x000fe40007ffe0ff */
[----:B-1----:R-:W-:-:S13]  /*0030*/  ISETP.LE.AND P0, PT, RZ, UR12, PT ;  /* 0x0000000cff007c0c */ /* 0x002fda000bf03270 */
[----:B------:R-:W-:Y:S05]  /*0040*/  @!P0 EXIT ;  /* 0x000000000000894d */ /* 0x000fea0003800000 */
[----:B------:R-:W1:Y:S01]  /*0050*/  S2R R238, SR_TID.X ;  /* 0x0000000000ee7919 */ /* 0x000e620000002100 */
[----:B------:R-:W-:Y:S01]  /*0060*/  IMAD.MOV.U32 R0, RZ, RZ, c[0x0][0x248] ;  /* 0x00009200ff007624 */ /* 0x000fe200078e00ff */
[----:B------:R-:W-:Y:S01]  /*0070*/  USHF.R.S32.HI UR22, URZ, 0x1f, UR12 ;  /* 0x0000001f3f167899 */ /* 0x000fe2000801140c */
[----:B------:R-:W-:Y:S01]  /*0080*/  IMAD.MOV.U32 R29, RZ, RZ, -0x40 ;  /* 0xffffffc0ff1d7424 */ /* 0x000fe200078e00ff */
[----:B------:R-:W2:Y:S01]  /*0090*/  S2R R30, SR_CTAID.Y ;  /* 0x00000000001e7919 */ /* 0x000ea20000002600 */
[----:B------:R-:W-:Y:S01]  /*00a0*/  ULDC.64 UR4, c[0x0][0x278] ;  /* 0x00009e0000047ab9 */ /* 0x000fe20000000a00 */
[----:B------:R-:W-:Y:S01]  /*00b0*/  ISETP.NE.AND P1, PT, R0, 0x1, PT ;  /* 0x000000010000780c */ /* 0x000fe20003f25270 */
[----:B------:R-:W-:Y:S01]  /*00c0*/  UIMAD UR6, UR22, UR4, URZ ;  /* 0x00000004160672a4 */ /* 0x000fe2000f8e023f */
[----:B------:R-:W3:Y:S01]  /*00d0*/  S2R R252, SR_CTAID.X ;  /* 0x0000000000fc7919 */ /* 0x000ee20000002500 */
[----:B------:R-:W-:Y:S01]  /*00e0*/  UIMAD.WIDE.U32 UR16, UR12, UR4, URZ ;  /* 0x000000040c1072a5 */ /* 0x000fe2000f8e003f */
[----:B------:R-:W-:Y:S01]  /*00f0*/  IMAD.MOV.U32 R220, RZ, RZ, 0x20 ;  /* 0x00000020ffdc7424 */ /* 0x000fe200078e00ff */
[----:B------:R-:W-:Y:S01]  /*0100*/  UIMAD UR5, UR12, UR5, UR6 ;  /* 0x000000050c0572a4 */ /* 0x000fe2000f8e0206 */
[----:B------:R-:W-:Y:S01]  /*0110*/  IMAD.MOV.U32 R222, RZ, RZ, 0x40 ;  /* 0x00000040ffde7424 */ /* 0x000fe200078e00ff */
[----:B------:R-:W-:Y:S01]  /*0120*/  ULDC.64 UR24, c[0x0][0x118] ;  /* 0x0000460000187ab9 */ /* 0x000fe20000000a00 */
[----:B------:R-:W-:Y:S01]  /*0130*/  LOP3.LUT R234, R234, 0xffffffef, RZ, 0xc0, !PT ;  /* 0xffffffefeaea7812 */ /* 0x000fe200078ec0ff */
[----:B------:R-:W-:-:S02]  /*0140*/  UIADD3 UR9, UR17, UR5, URZ ;  /* 0x0000000511097290 */ /* 0x000fc4000fffe03f */
[----:B------:R-:W-:Y:S01]  /*0150*/  ULDC.64 UR6, c[0x0][0x1e8] ;  /* 0x00007a0000067ab9 */ /* 0x000fe20000000a00 */
[----:B------:R-:W-:Y:S01]  /*0160*/  LOP3.LUT R234, R234, 0xfffffffb, RZ, 0xc0, !PT ;  /* 0xfffffffbeaea7812 */ /* 0x000fe200078ec0ff */
[----:B------:R-:W-:Y:S02]  /*0170*/  ULDC.64 UR4, c[0x0][0x1b8] ;  /* 0x00006e0000047ab9 */ /* 0x000fe40000000a00 */
[----:B------:R-:W-:Y:S02]  /*0180*/  UIMAD UR6, UR22, UR6, URZ ;  /* 0x00000006160672a4 */ /* 0x000fe4000f8e023f */
[----:B------:R-:W-:Y:S01]  /*0190*/  UIMAD UR4, UR22, UR4, URZ ;  /* 0x00000004160472a4 */ /* 0x000fe2000f8e023f */
[----:B-1----:R-:W-:Y:S01]  /*01a0*/  IMAD.SHL.U32 R242, R238, 0x4, RZ ;  /* 0x00000004eef27824 */ /* 0x002fe200078e00ff */
[----:B------:R-:W-:Y:S01]  /*01b0*/  SHF.R.S32.HI R27, RZ, 0x1f, R238 ;  /* 0x0000001fff1b7819 */ /* 0x000fe200000114ee */
[----:B------:R-:W-:Y:S01]  /*01c0*/  UIMAD UR7, UR12, UR7, UR6 ;  /* 0x000000070c0772a4 */ /* 0x000fe2000f8e0206 */
[----:B--2---:R-:W-:Y:S01]  /*01d0*/  SHF.R.S32.HI R31, RZ, 0x1f, R30 ;  /* 0x0000001fff1f7819 */ /* 0x004fe2000001141e */
[C---:B------:R-:W-:Y:S01]  /*01e0*/  @P1 IMAD.HI.U32 R5, R30.reuse, c[0x0][0x24c], RZ ;  /* 0x000093001e051a27 */ /* 0x040fe200078e00ff */
[--C-:B------:R-:W-:Y:S01]  /*01f0*/  SHF.R.S32.HI R243, RZ, 0x1f, R242.reuse ;  /* 0x0000001ffff37819 */ /* 0x100fe200000114f2 */
[----:B------:R-:W-:Y:S01]  /*0200*/  UIMAD UR6, UR12, UR5, UR4 ;  /* 0x000000050c0672a4 */ /* 0x000fe2000f8e0204 */
[-C--:B------:R-:W-:Y:S01]  /*0210*/  LEA.HI R24, R27, R238.reuse, RZ, 0x3 ;  /* 0x000000ee1b187211 */ /* 0x080fe200078f18ff */
[----:B------:R-:W-:Y:S01]  /*0220*/  IMAD R4, R31, c[0x0][0x270], RZ ;  /* 0x00009c001f047a24 */ /* 0x000fe200078e02ff */
[----:B------:R-:W-:Y:S01]  /*0230*/  ULDC.64 UR4, c[0x0][0x188] ;  /* 0x0000620000047ab9 */ /* 0x000fe20000000a00 */
[C---:B------:R-:W-:Y:S01]  /*0240*/  IMAD.WIDE.U32 R2, R30.reuse, c[0x0][0x270], R242 ;  /* 0x00009c001e027a25 */ /* 0x040fe200078e00f2 */
[----:B------:R-:W-:Y:S01]  /*0250*/  SHF.R.S32.HI R240, RZ, 0x3, R24 ;  /* 0x00000003fff07819 */ /* 0x000fe20000011418 */
[----:B------:R-:W-:Y:S01]  /*0260*/  UIMAD.WIDE.U32 UR18, UR12, UR4, URZ ;  /* 0x000000040c1272a5 */ /* 0x000fe2000f8e003f */
[-C--:B------:R-:W-:Y:S01]  /*0270*/  LEA.HI R21, R27, R238.reuse, RZ, 0x4 ;  /* 0x000000ee1b157211 */ /* 0x080fe200078f20ff */
[----:B------:R-:W-:Y:S01]  /*0280*/  IMAD R4, R30, c[0x0][0x274], R4 ;  /* 0x00009d001e047a24 */ /* 0x000fe200078e0204 */
[----:B------:R-:W-:Y:S01]  /*0290*/  IADD3 R25, P0, R2, UR16, RZ ;  /* 0x0000001002197c10 */ /* 0x000fe2000ff1e0ff */
[----:B------:R-:W-:Y:S01]  /*02a0*/  IMAD.MOV.U32 R0, RZ, RZ, R30 ;  /* 0x000000ffff007224 */ /* 0x000fe200078e001e */
[----:B------:R-:W-:Y:S01]  /*02b0*/  LOP3.LUT R2, R24, 0xfffffff8, RZ, 0xc0, !PT ;  /* 0xfffffff818027812 */ /* 0x000fe200078ec0ff */
[----:B------:R-:W-:Y:S01]  /*02c0*/  UIMAD UR4, UR22, UR4, URZ ;  /* 0x00000004160472a4 */ /* 0x000fe2000f8e023f */
[----:B------:R-:W-:Y:S01]  /*02d0*/  @P1 SHF.R.U32.HI R0, RZ, c[0x0][0x250], R5 ;  /* 0x00009400ff001a19 */ /* 0x000fe20000011605 */
[----:B------:R-:W-:Y:S01]  /*02e0*/  IMAD R12, R31, c[0x0][0x180], RZ ;  /* 0x000060001f0c7a24 */ /* 0x000fe200078e02ff */
[----:B------:R-:W-:Y:S01]  /*02f0*/  IADD3.X R28, R3, UR9, R4, P0, !PT ;  /* 0x00000009031c7c10 */ /* 0x000fe200087fe404 */
[----:B------:R-:W-:Y:S01]  /*0300*/  IMAD.IADD R18, R238, 0x1, -R2 ;  /* 0x00000001ee127824 */ /* 0x000fe200078e0a02 */
[----:B------:R-:W-:Y:S01]  /*0310*/  LEA.HI R3, R27, R238, RZ, 0x6 ;  /* 0x000000ee1b037211 */ /* 0x000fe200078f30ff */
[----:B------:R-:W-:Y:S01]  /*0320*/  IMAD.SHL.U32 R4, R240, 0x40, RZ ;  /* 0x00000040f0047824 */ /* 0x000fe200078e00ff */
[----:B------:R-:W-:Y:S01]  /*0330*/  SHF.R.S32.HI R2, RZ, 0x1f, R0 ;  /* 0x0000001fff027819 */ /* 0x000fe20000011400 */
[----:B------:R-:W-:Y:S01]  /*0340*/  IMAD.SHL.U32 R236, R18, 0x8, RZ ;  /* 0x0000000812ec7824 */ /* 0x000fe200078e00ff */
[----:B------:R-:W-:Y:S01]  /*0350*/  SHF.R.S32.HI R20, RZ, 0x6, R3 ;  /* 0x00000006ff147819 */ /* 0x000fe20000011403 */
[----:B------:R-:W-:Y:S01]  /*0360*/  UIMAD UR4, UR12, UR5, UR4 ;  /* 0x000000050c0472a4 */ /* 0x000fe2000f8e0204 */
[----:B------:R-:W-:Y:S01]  /*0370*/  LOP3.LUT R8, R4, 0x1c0, RZ, 0xc0, !PT ;  /* 0x000001c004087812 */ /* 0x000fe200078ec0ff */
[C---:B------:R-:W-:Y:S01]  /*0380*/  IMAD R3, R2.reuse, c[0x0][0x1e0], RZ ;  /* 0x0000780002037a24 */ /* 0x040fe200078e02ff */
[----:B------:R-:W-:Y:S01]  /*0390*/  SHF.R.S32.HI R237, RZ, 0x1f, R236 ;  /* 0x0000001fffed7819 */ /* 0x000fe200000114ec */
[----:B------:R-:W-:Y:S01]  /*03a0*/  IMAD R2, R2, c[0x0][0x1b0], RZ ;  /* 0x00006c0002027a24 */ /* 0x000fe200078e02ff */
[----:B------:R-:W-:Y:S01]  /*03b0*/  SHF.R.S32.HI R241, RZ, 0x1f, R240 ;  /* 0x0000001ffff17819 */ /* 0x000fe200000114f0 */
[C---:B------:R-:W-:Y:S01]  /*03c0*/  IMAD R6, R0.reuse, c[0x0][0x1e4], R3 ;  /* 0x0000790000067a24 */ /* 0x040fe200078e0203 */
[----:B------:R-:W-:Y:S01]  /*03d0*/  UIADD3 UR8, UR19, UR4, URZ ;  /* 0x0000000413087290 */ /* 0x000fe2000fffe03f */
[----:B------:R-:W-:Y:S01]  /*03e0*/  IMAD R7, R0, c[0x0][0x1b4], R2 ;  /* 0x00006d0000077a24 */ /* 0x000fe200078e0202 */
[----:B------:R-:W-:Y:S01]  /*03f0*/  IADD3 R235, R236, 0x40, RZ ;  /* 0x00000040eceb7810 */ /* 0x000fe20007ffe0ff */
[----:B------:R-:W-:Y:S01]  /*0400*/  IMAD.WIDE.U32 R4, R0, c[0x0][0x1e0], R236 ;  /* 0x0000780000047a25 */ /* 0x000fe200078e00ec */
[----:B------:R-:W-:Y:S01]  /*0410*/  IADD3 R244, R236, 0x80, RZ ;  /* 0x00000080ecf47810 */ /* 0x000fe20007ffe0ff */
[----:B------:R-:W-:-:S02]  /*0420*/  ULDC.64 UR4, c[0x0][0x290] ;  /* 0x0000a40000047ab9 */ /* 0x000fc40000000a00 */
[----:B------:R-:W-:Y:S01]  /*0430*/  IMAD.WIDE.U32 R2, R0, c[0x0][0x1b0], R236 ;  /* 0x00006c0000027a25 */ /* 0x000fe200078e00ec */
[----:B------:R-:W-:Y:S01]  /*0440*/  LOP3.LUT R0, R8, 0x38, R236, 0xf8, !PT ;  /* 0x0000003808007812 */ /* 0x000fe200078ef8ec */
[----:B------:R-:W-:Y:S01]  /*0450*/  UIMAD.WIDE.U32 UR14, UR12, UR4, URZ ;  /* 0x000000040c0e72a5 */ /* 0x000fe2000f8e003f */
[----:B------:R-:W-:Y:S01]  /*0460*/  SHF.R.U32.HI R8, RZ, 0x3, R8 ;  /* 0x00000003ff087819 */ /* 0x000fe20000011608 */
[----:B------:R-:W-:Y:S01]  /*0470*/  IMAD.SHL.U32 R19, R20, 0x200, RZ ;  /* 0x0000020014137824 */ /* 0x000fe200078e00ff */
[----:B------:R-:W-:Y:S01]  /*0480*/  UMOV UR20, 0x6 ;  /* 0x0000000600147882 */ /* 0x000fe20000000000 */
[----:B------:R-:W-:Y:S02]  /*0490*/  IMAD.IADD R5, R5, 0x1, R6 ;  /* 0x0000000105057824 */ /* 0x000fe400078e0206 */
[----:B------:R-:W-:Y:S01]  /*04a0*/  IMAD.U32 R6, RZ, RZ, UR12 ;  /* 0x0000000cff067e24 */ /* 0x000fe2000f8e00ff */
[----:B------:R-:W-:Y:S01]  /*04b0*/  LOP3.LUT R230, R19, R0, R8, 0xf6, !PT ;  /* 0x0000000013e67212 */ /* 0x000fe200078ef608 */
[----:B------:R-:W-:-:S02]  /*04c0*/  IMAD.IADD R3, R3, 0x1, R7 ;  /* 0x0000000103037824 */ /* 0x000fc400078e0207 */
[----:B------:R-:W-:Y:S02]  /*04d0*/  IMAD.U32 R0, RZ, RZ, UR12 ;  /* 0x0000000cff007e24 */ /* 0x000fe4000f8e00ff */
[----:B------:R-:W-:-:S04]  /*04e0*/  IMAD.WIDE.U32 R6, R6, c[0x0][0x1e8], R4 ;  /* 0x00007a0006067a25 */ /* 0x000fc800078e0004 */
[----:B------:R-:W-:Y:S01]  /*04f0*/  IMAD.WIDE.U32 R4, R0, c[0x0][0x1b8], R2 ;  /* 0x00006e0000047a25 */ /* 0x000fe200078e0002 */
[----:B------:R-:W-:-:S03]  /*0500*/  IADD3 R3, R7, UR7, RZ ;  /* 0x0000000707037c10 */ /* 0x000fc6000fffe0ff */
[----:B------:R-:W-:Y:S01]  /*0510*/  IMAD R0, R241, c[0x0][0x178], RZ ;  /* 0x00005e00f1007a24 */ /* 0x000fe200078e02ff */
[----:B------:R-:W-:Y:S01]  /*0520*/  IADD3 R7, R5, UR6, RZ ;  /* 0x0000000605077c10 */ /* 0x000fe2000fffe0ff */
[----:B---3--:R-:W-:Y:S01]  /*0530*/  IMAD.WIDE R8, R252, 0x40, R240 ;  /* 0x00000040fc087825 */ /* 0x008fe200078e02f0 */
[----:B------:R-:W-:-:S03]  /*0540*/  UIMAD UR6, UR22, UR4, URZ ;  /* 0x00000004160672a4 */ /* 0x000fc6000f8e023f */
[C---:B------:R-:W-:Y:S01]  /*0550*/  IMAD R0, R240.reuse, c[0x0][0x17c], R0 ;  /* 0x00005f00f0007a24 */ /* 0x040fe200078e0200 */
[----:B------:R-:W-:Y:S01]  /*0560*/  UIMAD UR5, UR12, UR5, UR6 ;  /* 0x000000050c0572a4 */ /* 0x000fe2000f8e0206 */
[----:B------:R-:W-:-:S03]  /*0570*/  IMAD.WIDE.U32 R10, R240, c[0x0][0x178], R236 ;  /* 0x00005e00f00a7a25 */ /* 0x000fc600078e00ec */
[----:B------:R-:W-:Y:S01]  /*0580*/  UIADD3 UR10, UR15, UR5, URZ ;  /* 0x000000050f0a7290 */ /* 0x000fe2000fffe03f */
[----:B------:R-:W-:Y:S01]  /*0590*/  IMAD R5, R9, c[0x0][0x1d8], RZ ;  /* 0x0000760009057a24 */ /* 0x000fe200078e02ff */
[----:B------:R1:W-:Y:S01]  /*05a0*/  STL.64 [R1], R10 ;  /* 0x0000000a01007387 */ /* 0x0003e20000100a00 */
[----:B------:R-:W-:Y:S01]  /*05b0*/  IMAD.IADD R249, R11, 0x1, R0 ;  /* 0x000000010bf97824 */ /* 0x000fe200078e0200 */
[----:B------:R-:W-:Y:S01]  /*05c0*/  ULDC.64 UR4, c[0x0][0x178] ;  /* 0x00005e0000047ab9 */ /* 0x000fe20000000a00 */
[----:B------:R-:W-:Y:S01]  /*05d0*/  IMAD.MOV.U32 R248, RZ, RZ, R10 ;  /* 0x000000fffff87224 */ /* 0x000fe200078e000a */
[----:B------:R-:W-:Y:S01]  /*05e0*/  USHF.L.U64.HI UR11, UR4, UR20, UR5 ;  /* 0x00000014040b7299 */ /* 0x000fe20008010205 */
[----:B------:R-:W-:Y:S01]  /*05f0*/  IMAD.MOV.U32 R2, RZ, RZ, R6 ;  /* 0x000000ffff027224 */ /* 0x000fe200078e0006 */
[----:B------:R-:W-:Y:S01]  /*0600*/  USHF.L.U32 UR13, UR4, 0x6, URZ ;  /* 0x00000006040d7899 */ /* 0x000fe2000800063f */
[----:B------:R-:W-:Y:S02]  /*0610*/  IMAD.MOV.U32 R6, RZ, RZ, R4 ;  /* 0x000000ffff067224 */ /* 0x000fe400078e0004 */
[C---:B------:R-:W-:Y:S01]  /*0620*/  IMAD R0, R8.reuse, c[0x0][0x1dc], R5 ;  /* 0x0000770008007a24 */ /* 0x040fe200078e0205 */
[----:B------:R-:W-:Y:S01]  /*0630*/  ULDC.64 UR4, c[0x0][0x218] ;  /* 0x0000860000047ab9 */ /* 0x000fe20000000a00 */
[----:B------:R-:W-:Y:S01]  /*0640*/  IMAD.WIDE.U32 R4, R8, c[0x0][0x1d8], R2 ;  /* 0x0000760008047a25 */ /* 0x000fe200078e0002 */
[----:B------:R-:W-:-:S02]  /*0650*/  UIMAD UR6, UR22, UR4, URZ ;  /* 0x00000004160672a4 */ /* 0x000fc4000f8e023f */
[----:B------:R-:W-:Y:S01]  /*0660*/  UIMAD.WIDE.U32 UR26, UR12, UR4, URZ ;  /* 0x000000040c1a72a5 */ /* 0x000fe2000f8e003f */
[----:B------:R-:W-:Y:S01]  /*0670*/  IMAD R9, R9, c[0x0][0x1a8], RZ ;  /* 0x00006a0009097a24 */ /* 0x000fe200078e02ff */
[----:B------:R-:W-:Y:S01]  /*0680*/  LEA R2, P0, R4, c[0x0][0x1c0], 0x1 ;  /* 0x0000700004027a11 */ /* 0x000fe200078008ff */
[----:B------:R-:W-:Y:S01]  /*0690*/  IMAD R3, R30, c[0x0][0x184], R12 ;  /* 0x000061001e037a24 */ /* 0x000fe200078e020c */
[----:B------:R-:W-:Y:S01]  /*06a0*/  UIMAD UR5, UR12, UR5, UR6 ;  /* 0x000000050c0572a4 */ /* 0x000fe2000f8e0206 */
[----:B------:R-:W-:Y:S01]  /*06b0*/  IMAD.IADD R0, R5, 0x1, R0 ;  /* 0x0000000105007824 */ /* 0x000fe200078e0200 */
[----:B------:R-:W-:Y:S01]  /*06c0*/  UMOV UR4, 0x5 ;  /* 0x0000000500047882 */ /* 0x000fe20000000000 */
[C---:B------:R-:W-:Y:S01]  /*06d0*/  IMAD R5, R8.reuse, c[0x0][0x1ac], R9 ;  /* 0x00006b0008057a24 */ /* 0x040fe200078e0209 */
[----:B------:R-:W-:Y:S01]  /*06e0*/  UIADD3 UR21, UR27, UR5, URZ ;  /* 0x000000051b157290 */ /* 0x000fe2000fffe03f */
[----:B------:R-:W-:Y:S01]  /*06f0*/  IMAD.WIDE.U32 R8, R8, c[0x0][0x1a8], R6 ;  /* 0x00006a0008087a25 */ /* 0x000fe200078e0006 */
[----:B------:R-:W-:-:S02]  /*0700*/  ULDC.64 UR6, c[0x0][0x208] ;  /* 0x0000820000067ab9 */ /* 0x000fc40000000a00 */
[----:B------:R-:W-:Y:S01]  /*0710*/  USHF.L.U32 UR5, UR6, 0x5, URZ ;  /* 0x0000000506057899 */ /* 0x000fe2000800063f */
[----:B-1----:R-:W-:Y:S01]  /*0720*/  IMAD.WIDE.U32 R10, R30, c[0x0][0x180], R248 ;  /* 0x000060001e0a7a25 */ /* 0x002fe200078e00f8 */
[----:B------:R-:W-:Y:S02]  /*0730*/  USHF.L.U64.HI UR4, UR6, UR4, UR7 ;  /* 0x0000000406047299 */ /* 0x000fe40008010207 */
[----:B------:R-:W-:Y:S01]  /*0740*/  USHF.L.U32 UR23, UR5, 0x1, URZ ;  /* 0x0000000105177899 */ /* 0x000fe2000800063f */
[----:B------:R-:W-:Y:S01]  /*0750*/  IMAD.MOV.U32 R7, RZ, RZ, c[0x0][0x1d8] ;  /* 0x00007600ff077624 */ /* 0x000fe200078e00ff */
[----:B------:R-:W-:Y:S01]  /*0760*/  IADD3 R12, P1, R10, UR18, RZ ;  /* 0x000000120a0c7c10 */ /* 0x000fe2000ff3e0ff */
[----:B------:R-:W-:Y:S01]  /*0770*/  IMAD R29, R252, R29, c[0x0][0x198] ;  /* 0x00006600fc1d7624 */ /* 0x000fe200078e021d */
[----:B------:R-:W-:Y:S01]  /*0780*/  USHF.L.U64.HI UR4, UR5, 0x1, UR4 ;  /* 0x0000000105047899 */ /* 0x000fe20008010204 */
[----:B------:R-:W-:Y:S01]  /*0790*/  IMAD.SHL.U32 R230, R230, 0x2, RZ ;  /* 0x00000002e6e67824 */ /* 0x000fe200078e00ff */
[----:B------:R-:W-:Y:S01]  /*07a0*/  IADD3.X R10, R11, UR8, R3, P1, !PT ;  /* 0x000000080b0a7c10 */ /* 0x000fe20008ffe403 */
[----:B------:R-:W-:Y:S01]  /*07b0*/  IMAD R17, R31, c[0x0][0x288], RZ ;  /* 0x0000a2001f117a24 */ /* 0x000fe200078e02ff */
[----:B------:R-:W-:Y:S01]  /*07c0*/  LEA.HI.X R3, R4, c[0x0][0x1c4], R0, 0x1, P0 ;  /* 0x0000710004037a11 */ /* 0x000fe200000f0c00 */
[----:B------:R-:W-:Y:S01]  /*07d0*/  IMAD.IADD R0, R9, 0x1, R5 ;  /* 0x0000000109007824 */ /* 0x000fe200078e0205 */
[----:B------:R-:W-:Y:S01]  /*07e0*/  LEA R4, P0, R8, c[0x0][0x190], 0x1 ;  /* 0x0000640008047a11 */ /* 0x000fe200078008ff */
[----:B------:R-:W-:Y:S01]  /*07f0*/  IMAD.MOV.U32 R9, RZ, RZ, c[0x0][0x1dc] ;  /* 0x00007700ff097624 */ /* 0x000fe200078e00ff */
[C---:B------:R-:W-:Y:S01]  /*0800*/  LEA R6, P1, R7.reuse, R2, 0x6 ;  /* 0x0000000207067211 */ /* 0x040fe200078230ff */
[----:B------:R-:W-:Y:S01]  /*0810*/  IMAD R17, R30, c[0x0][0x28c], R17 ;  /* 0x0000a3001e117a24 */ /* 0x000fe200078e0211 */
[----:B------:R-:W-:Y:S01]  /*0820*/  LEA.HI.X R5, R8, c[0x0][0x194], R0, 0x1, P0 ;  /* 0x0000650008057a11 */ /* 0x000fe200000f0c00 */
[----:B------:R-:W-:Y:S01]  /*0830*/  IMAD.MOV.U32 R0, RZ, RZ, c[0x0][0x1a8] ;  /* 0x00006a00ff007624 */ /* 0x000fe200078e00ff */
[----:B------:R-:W-:Y:S01]  /*0840*/  LEA.HI.X R7, R7, R3, R9, 0x6, P1 ;  /* 0x0000000307077211 */ /* 0x000fe200008f3409 */
[----:B------:R-:W-:Y:S01]  /*0850*/  IMAD.MOV.U32 R9, RZ, RZ, c[0x0][0x1ac] ;  /* 0x00006b00ff097624 */ /* 0x000fe200078e00ff */
[----:B------:R-:W-:Y:S01]  /*0860*/  ISETP.GE.AND P1, PT, R236, c[0x0][0x1cc], PT ;  /* 0x00007300ec007a0c */ /* 0x000fe20003f26270 */
[----:B------:R-:W-:Y:S01]  /*0870*/  IMAD.WIDE.U32 R250, R240, c[0x0][0x208], R236 ;  /* 0x00008200f0fa7a25 */ /* 0x000fe200078e00ec */
[----:B------:R-:W-:-:S02]  /*0880*/  LEA R8, P0, R0, R4, 0x6 ;  /* 0x0000000400087211 */ /* 0x000fc400078030ff */
[----:B------:R-:W-:Y:S01]  /*0890*/  LEA R14, P2, R12, c[0x0][0x160], 0x1 ;  /* 0x000058000c0e7a11 */ /* 0x000fe200078408ff */
[----:B------:R-:W-:Y:S01]  /*08a0*/  IMAD.MOV.U32 R246, RZ, RZ, R250 ;  /* 0x000000fffff67224 */ /* 0x000fe200078e00fa */
[----:B------:R-:W-:Y:S01]  /*08b0*/  LEA.HI.X R9, R0, R5, R9, 0x6, P0 ;  /* 0x0000000500097211 */ /* 0x000fe200000f3409 */
[----:B------:R-:W-:Y:S01]  /*08c0*/  IMAD.IADD R0, R29, 0x1, -R240 ;  /* 0x000000011d007824 */ /* 0x000fe200078e0af0 */
[----:B------:R-:W-:Y:S01]  /*08d0*/  LEA.HI.X R15, R12, c[0x0][0x164], R10, 0x1, P2 ;  /* 0x000059000c0f7a11 */ /* 0x000fe200010f0c0a */
[----:B------:R-:W-:Y:S01]  /*08e0*/  IMAD.WIDE.U32 R10, R30, c[0x0][0x288], R242 ;  /* 0x0000a2001e0a7a25 */ /* 0x000fe200078e00f2 */
[----:B------:R-:W-:Y:S02]  /*08f0*/  ISETP.GE.AND P0, PT, R235, c[0x0][0x1cc], PT ;  /* 0x00007300eb007a0c */ /* 0x000fe40003f06270 */
[----:B------:R-:W-:Y:S02]  /*0900*/  ISETP.LT.OR P3, PT, R0, 0x1, P1 ;  /* 0x000000010000780c */ /* 0x000fe40000f61670 */
[----:B------:R-:W-:-:S02]  /*0910*/  ISETP.GE.AND P2, PT, R244, c[0x0][0x1cc], PT ;  /* 0x00007300f4007a0c */ /* 0x000fc40003f46270 */
[----:B------:R-:W-:Y:S02]  /*0920*/  P2R R16, PR, RZ, 0x8 ;  /* 0x00000008ff107803 */ /* 0x000fe40000000000 */
[C---:B------:R-:W-:Y:S02]  /*0930*/  ISETP.LT.OR P3, PT, R0.reuse, 0x21, P1 ;  /* 0x000000210000780c */ /* 0x040fe40000f61670 */
[C---:B------:R-:W-:Y:S02]  /*0940*/  ISETP.LT.OR P6, PT, R0.reuse, 0x1, P0 ;  /* 0x000000010000780c */ /* 0x040fe400007c1670 */
[C---:B------:R-:W-:Y:S02]  /*0950*/  ISETP.LT.OR P1, PT, R0.reuse, 0x21, P0 ;  /* 0x000000210000780c */ /* 0x040fe40000721670 */
[C---:B------:R-:W-:Y:S02]  /*0960*/  ISETP.LT.OR P5, PT, R0.reuse, 0x1, P2 ;  /* 0x000000010000780c */ /* 0x040fe400017a1670 */
[----:B------:R-:W-:-:S02]  /*0970*/  ISETP.LT.OR P0, PT, R0, 0x21, P2 ;  /* 0x000000210000780c */ /* 0x000fc40001701670 */
[----:B------:R-:W-:Y:S02]  /*0980*/  ISETP.NE.AND P2, PT, R16, RZ, PT ;  /* 0x000000ff1000720c */ /* 0x000fe40003f45270 */
[----:B------:R-:W-:Y:S02]  /*0990*/  IADD3 R22, P4, R10, UR14, RZ ;  /* 0x0000000e0a167c10 */ /* 0x000fe4000ff9e0ff */
[----:B------:R-:W-:Y:S02]  /*09a0*/  SHF.R.S32.HI R12, RZ, 0x4, R21 ;  /* 0x00000004ff0c7819 */ /* 0x000fe40000011415 */
[----:B------:R-:W-:Y:S02]  /*09b0*/  IADD3.X R26, R11, UR10, R17, P4, !PT ;  /* 0x0000000a0b1a7c10 */ /* 0x000fe4000a7fe411 */
[----:B------:R-:W-:Y:S02]  /*09c0*/  ISETP.GE.AND P4, PT, R235, c[0x0][0x19c], PT ;  /* 0x00006700eb007a0c */ /* 0x000fe40003f86270 */
[----:B------:R-:W-:-:S02]  /*09d0*/  LEA.HI R13, R21, R12, RZ, 0x1 ;  /* 0x0000000c150d7211 */ /* 0x000fc400078f08ff */
[----:B------:R-:W-:Y:S01]  /*09e0*/  IADD3 R17, -R240, c[0x0][0x168], RZ ;  /* 0x00005a00f0117a10 */ /* 0x000fe20007ffe1ff */
[----:B------:R1:W-:Y:S01]  /*09f0*/  LDGSTS.E.BYPASS.LTC128B.128 [R230+0x6080], [R2.64], !P2 ;  /* 0x0608000002e67fae */ /* 0x0003e2000d101d58 */
[----:B------:R-:W-:Y:S02]  /*0a00*/  ISETP.GE.AND P2, PT, R235, c[0x0][0x16c], PT ;  /* 0x00005b00eb007a0c */ /* 0x000fe40003f46270 */
[----:B------:R-:W-:Y:S01]  /*0a10*/  LOP3.LUT R13, R13, 0xfffffffe, RZ, 0xc0, !PT ;  /* 0xfffffffe0d0d7812 */ /* 0x000fe200078ec0ff */
[----:B------:R1:W-:Y:S01]  /*0a20*/  LDGSTS.E.BYPASS.LTC128B.128 [R230+0x8080], [R2.64+0x80], !P6 ;  /* 0x0808008002e67fae */ /* 0x0003e2000f101d58 */
[----:B------:R-:W-:Y:S02]  /*0a30*/  ISETP.LT.OR P6, PT, R0, 0x1, P4 ;  /* 0x000000010000780c */ /* 0x000fe400027c1670 */
[----:B------:R-:W-:Y:S01]  /*0a40*/  SEL R10, RZ, 0x2, P2 ;  /* 0x00000002ff0a7807 */ /* 0x000fe20001000000 */
[----:B------:R1:W-:Y:S01]  /*0a50*/  LDGSTS.E.BYPASS.LTC128B.128 [R230+0xa080], [R2.64+0x100], !P5 ;  /* 0x0a08010002e67fae */ /* 0x0003e2000e901d58 */
[----:B------:R-:W-:Y:S01]  /*0a60*/  ISETP.GE.AND P5, PT, R236, c[0x0][0x19c], PT ;  /* 0x00006700ec007a0c */ /* 0x000fe20003fa6270 */
[----:B------:R-:W-:Y:S01]  /*0a70*/  IMAD.IADD R13, R12, 0x1, -R13 ;  /* 0x000000010c0d7824 */ /* 0x000fe200078e0a0d */
[C---:B------:R-:W-:Y:S01]  /*0a80*/  ISETP.LT.OR P4, PT, R0.reuse, 0x21, P4 ;  /* 0x000000210000780c */ /* 0x040fe20002781670 */
[----:B------:R2:W-:Y:S01]  /*0a90*/  LDGSTS.E.BYPASS.LTC128B.128 [R230+0x7080], [R6.64], !P3 ;  /* 0x0708000006e67fae */ /* 0x0005e2000d901d58 */
[----:B------:R-:W-:-:S02]  /*0aa0*/  ISETP.LT.OR P3, PT, R0, 0x1, P5 ;  /* 0x000000010000780c */ /* 0x000fc40002f61670 */
[----:B------:R-:W-:Y:S01]  /*0ab0*/  ISETP.LT.OR P2, PT, R0, 0x21, P5 ;  /* 0x000000210000780c */ /* 0x000fe20002f41670 */
[----:B------:R2:W-:Y:S01]  /*0ac0*/  LDGSTS.E.BYPASS.LTC128B.128 [R230+0x9080], [R6.64+0x80], !P1 ;  /* 0x0908008006e67fae */ /* 0x0005e2000c901d58 */
[----:B------:R-:W-:-:S03]  /*0ad0*/  ISETP.GE.AND P1, PT, R244, c[0x0][0x16c], PT ;  /* 0x00005b00f4007a0c */ /* 0x000fc60003f26270 */
[----:B------:R2:W-:Y:S01]  /*0ae0*/  LDGSTS.E.BYPASS.LTC128B.128 [R230+0xb080], [R6.64+0x100], !P0 ;  /* 0x0b08010006e67fae */ /* 0x0005e2000c101d58 */
[----:B------:R-:W-:-:S03]  /*0af0*/  ISETP.GE.AND P0, PT, R236, c[0x0][0x16c], PT ;  /* 0x00005b00ec007a0c */ /* 0x000fc60003f06270 */
[----:B------:R-:W0:Y:S04]  /*0b00*/  LDGDEPBAR ;  /* 0x00000000000079af */ /* 0x000e280000000000 */
[----:B------:R3:W-:Y:S01]  /*0b10*/  LDGSTS.E.BYPASS.LTC128B.128 [R230+0x80], [R4.64], !P3 ;  /* 0x0008000004e67fae */ /* 0x0007e2000d901d58 */
[----:B------:R-:W-:-:S03]  /*0b20*/  LOP3.LUT P3, RZ, R18, 0x2, RZ, 0xc0, !PT ;  /* 0x0000000212ff7812 */ /* 0x000fc6000786c0ff */
[----:B------:R3:W-:Y:S01]  /*0b30*/  LDGSTS.E.BYPASS.LTC128B.128 [R230+0x2080], [R4.64+0x80], !P6 ;  /* 0x0208008004e67fae */ /* 0x0007e2000f101d58 */
[----:B-1----:R-:W-:Y:S02]  /*0b40*/  IMAD.SHL.U32 R2, R18, 0x40, RZ ;  /* 0x0000004012027824 */ /* 0x002fe400078e00ff */
[----:B------:R-:W-:-:S03]  /*0b50*/  IMAD R3, R13, 0x800, R19 ;  /* 0x000008000d037824 */ /* 0x000fc600078e0213 */
[----:B------:R-:W-:-:S04]  /*0b60*/  LOP3.LUT R16, R2, 0x1c0, RZ, 0xc0, !PT ;  /* 0x000001c002107812 */ /* 0x000fc800078ec0ff */
[----:B------:R-:W-:Y:S02]  /*0b70*/  LOP3.LUT R2, R16, 0x8, R24, 0xf8, !PT ;  /* 0x0000000810027812 */ /* 0x000fe400078ef818 */
[----:B------:R-:W-:Y:S02]  /*0b80*/  SHF.R.U32.HI R23, RZ, 0x3, R16 ;  /* 0x00000003ff177819 */ /* 0x000fe40000011610 */
[----:B--2---:R-:W-:Y:S02]  /*0b90*/  SEL R6, RZ, 0x1, P0 ;  /* 0x00000001ff067807 */ /* 0x004fe40000000000 */
[----:B------:R-:W-:Y:S02]  /*0ba0*/  ISETP.GE.AND P0, PT, R244, c[0x0][0x19c], PT ;  /* 0x00006700f4007a0c */ /* 0x000fe40003f06270 */
[----:B------:R-:W-:Y:S02]  /*0bb0*/  SEL R7, RZ, 0x4, P1 ;  /* 0x00000004ff077807 */ /* 0x000fe40000800000 */
[----:B------:R-:W-:-:S02]  /*0bc0*/  ISETP.LT.OR P1, PT, R0, 0x1, P0 ;  /* 0x000000010000780c */ /* 0x000fc40000721670 */
[----:B------:R-:W-:Y:S02]  /*0bd0*/  ISETP.LT.OR P0, PT, R0, 0x21, P0 ;  /* 0x000000210000780c */ /* 0x000fe40000701670 */
[----:B------:R-:W-:Y:S01]  /*0be0*/  IADD3 R0, R7, R10, R6 ;  /* 0x0000000a07007210 */ /* 0x000fe20007ffe006 */
[----:B------:R-:W-:Y:S01]  /*0bf0*/  IMAD R6, R31, c[0x0][0x210], RZ ;  /* 0x000084001f067a24 */ /* 0x000fe200078e02ff */
[----:B------:R-:W-:Y:S02]  /*0c00*/  LOP3.LUT R2, R2, R23, RZ, 0x3c, !PT ;  /* 0x0000001702027212 */ /* 0x000fe400078e3cff */
[----:B------:R-:W-:Y:S01]  /*0c10*/  LOP3.LUT P6, RZ, R0, 0x2, RZ, 0xc0, !PT ;  /* 0x0000000200ff7812 */ /* 0x000fe200078cc0ff */
[----:B------:R-:W-:Y:S01]  /*0c20*/  IMAD R6, R30, c[0x0][0x214], R6 ;  /* 0x000085001e067a24 */ /* 0x000fe200078e0206 */
[----:B------:R-:W-:Y:S01]  /*0c30*/  LOP3.LUT P5, RZ, R0, 0x4, RZ, 0xc0, !PT ;  /* 0x0000000400ff7812 */ /* 0x000fe200078ac0ff */
[----:B------:R-:W-:Y:S02]  /*0c40*/  IMAD R0, R241, c[0x0][0x208], RZ ;  /* 0x00008200f1007a24 */ /* 0x000fe400078e02ff */
[----:B------:R3:W-:Y:S01]  /*0c50*/  LDGSTS.E.BYPASS.LTC128B.128 [R230+0x4080], [R4.64+0x100], !P1 ;  /* 0x0408010004e67fae */ /* 0x0007e2000c901d58 */
[----:B------:R-:W-:Y:S01]  /*0c60*/  IMAD.IADD R2, R3, 0x1, R2 ;  /* 0x0000000103027824 */ /* 0x000fe200078e0202 */
[----:B------:R-:W-:Y:S01]  /*0c70*/  LOP3.LUT P1, RZ, R18, 0x4, RZ, 0xc0, !PT ;  /* 0x0000000412ff7812 */ /* 0x000fe2000782c0ff */
[----:B------:R-:W-:Y:S01]  /*0c80*/  IMAD R0, R240, c[0x0][0x20c], R0 ;  /* 0x00008300f0007a24 */ /* 0x000fe200078e0200 */
[----:B------:R1:W-:Y:S01]  /*0c90*/  LDGSTS.E.BYPASS.LTC128B.128 [R230+0x1080], [R8.64], !P2 ;  /* 0x0108000008e67fae */ /* 0x0003e2000d101d58 */
[----:B------:R-:W-:Y:S01]  /*0ca0*/  IMAD.SHL.U32 R224, R2, 0x2, RZ ;  /* 0x0000000202e07824 */ /* 0x000fe200078e00ff */
[----:B------:R-:W-:Y:S01]  /*0cb0*/  SEL R222, R222, 0xffffffc0, !P1 ;  /* 0xffffffc0dede7807 */ /* 0x000fe20004800000 */
[----:B------:R-:W-:Y:S01]  /*0cc0*/  IMAD.IADD R247, R251, 0x1, R0 ;  /* 0x00000001fbf77824 */ /* 0x000fe200078e0200 */
[----:B------:R1:W-:Y:S01]  /*0cd0*/  LDGSTS.E.BYPASS.LTC128B.128 [R230+0x3080], [R8.64+0x80], !P4 ;  /* 0x0308008008e67fae */ /* 0x0003e2000e101d58 */
[----:B------:R-:W-:-:S02]  /*0ce0*/  SEL R0, R220, 0xffffffe0, !P3 ;  /* 0xffffffe0dc007807 */ /* 0x000fc40005800000 */
[----:B------:R-:W-:Y:S01]  /*0cf0*/  IMAD.IADD R227, R224, 0x1, R222 ;  /* 0x00000001e0e37824 */ /* 0x000fe200078e02de */
[----:B------:R1:W-:Y:S01]  /*0d00*/  LDGSTS.E.BYPASS.LTC128B.128 [R230+0x5080], [R8.64+0x100], !P0 ;  /* 0x0508010008e67fae */ /* 0x0003e2000c101d58 */
[----:B------:R-:W-:Y:S01]  /*0d10*/  ISETP.GE.AND P4, PT, R236, c[0x0][0x16c], PT ;  /* 0x00005b00ec007a0c */ /* 0x000fe20003f86270 */
[----:B------:R-:W-:Y:S01]  /*0d20*/  IMAD.IADD R225, R224, 0x1, R0 ;  /* 0x00000001e0e17824 */ /* 0x000fe200078e0200 */
[C---:B------:R-:W-:Y:S01]  /*0d30*/  ISETP.LT.OR P3, PT, R17.reuse, 0x1, !P6 ;  /* 0x000000011100780c */ /* 0x040fe20007761670 */
[----:B------:R-:W0:Y:S01]  /*0d40*/  LDGDEPBAR ;  /* 0x00000000000079af */ /* 0x000e220000000000 */
[C---:B------:R-:W-:Y:S01]  /*0d50*/  ISETP.LT.OR P1, PT, R17.reuse, 0x1, P4 ;  /* 0x000000011100780c */ /* 0x040fe20002721670 */
[----:B------:R-:W-:Y:S01]  /*0d60*/  IMAD.IADD R226, R222, 0x1, R225 ;  /* 0x00000001dee27824 */ /* 0x000fe200078e02e1 */
[----:B------:R-:W-:Y:S01]  /*0d70*/  ISETP.LT.OR P2, PT, R17, 0x1, !P5 ;  /* 0x000000011100780c */ /* 0x000fe20006f41670 */
[----:B------:R-:W-:Y:S01]  /*0d80*/  IMAD.WIDE.U32 R2, R30, c[0x0][0x210], R246 ;  /* 0x000084001e027a25 */ /* 0x000fe200078e00f6 */
[----:B------:R-:W-:-:S04]  /*0d90*/  @P6 LOP3.LUT R234, R234, 0x4, RZ, 0xfc, !PT ;  /* 0x00000004eaea6812 */ /* 0x000fc800078efcff */
[----:B------:R-:W-:Y:S02]  /*0da0*/  @P5 LOP3.LUT R234, R234, 0x10, RZ, 0xfc, !PT ;  /* 0x00000010eaea5812 */ /* 0x000fe400078efcff */
[----:B---3--:R-:W-:Y:S02]  /*0db0*/  IADD3 R4, P0, R14, UR13, RZ ;  /* 0x0000000d0e047c10 */ /* 0x008fe4000ff1e0ff */
[----:B------:R-:W-:Y:S02]  /*0dc0*/  LOP3.LUT R234, R234, 0xfffffff7, RZ, 0xc0, !PT ;  /* 0xfffffff7eaea7812 */ /* 0x000fe400078ec0ff */
[----:B------:R-:W-:Y:S02]  /*0dd0*/  IADD3.X R5, R15, UR11, RZ, P0, !PT ;  /* 0x0000000b0f057c10 */ /* 0x000fe400087fe4ff */
[----:B------:R-:W-:Y:S02]  /*0de0*/  IADD3 R0, P0, R2, UR26, RZ ;  /* 0x0000001a02007c10 */ /* 0x000fe4000ff1e0ff */
[----:B------:R-:W-:-:S02]  /*0df0*/  @P4 LOP3.LUT R234, R234, 0x8, RZ, 0xfc, !PT ;  /* 0x00000008eaea4812 */ /* 0x000fc400078efcff */
[----:B------:R-:W-:Y:S01]  /*0e00*/  IADD3.X R3, R3, UR21, R6, P0, !PT ;  /* 0x0000001503037c10 */ /* 0x000fe200087fe406 */
[----:B------:R-:W-:Y:S01]  /*0e10*/  IMAD.U32 R6, RZ, RZ, UR13 ;  /* 0x0000000dff067e24 */ /* 0x000fe2000f8e00ff */
[----:B------:R-:W-:Y:S01]  /*0e20*/  LEA R2, P0, R0, c[0x0][0x1f0], 0x1 ;  /* 0x00007c0000027a11 */ /* 0x000fe200078008ff */
[----:B------:R-:W-:-:S04]  /*0e30*/  DEPBAR.LE SB0, 0x1 ;  /* 0x000080400000791a */ /* 0x000fc80000000000 */
[----:B------:R-:W-:Y:S01]  /*0e40*/  BAR.SYNC.DEFER_BLOCKING 0x0 ;  /* 0x0000000000007b1d */ /* 0x000fe20000010000 */
[----:B------:R-:W-:Y:S01]  /*0e50*/  LEA.HI.X R3, R0, c[0x0][0x1f4], R3, 0x1, P0 ;  /* 0x00007d0000037a11 */ /* 0x000fe200000f0c03 */
[----:B-1----:R-:W-:-:S04]  /*0e60*/  IMAD.U32 R8, RZ, RZ, UR23 ;  /* 0x00000017ff087e24 */ /* 0x002fc8000f8e00ff */
[----:B------:R1:W2:Y:S04]  /*0e70*/  LDSM.16.M88.4 R148, [R224+0x6080] ;  /* 0x00608000e094783b */ /* 0x0002a80000000200 */
[----:B------:R1:W3:Y:S04]  /*0e80*/  LDSM.16.M88.4 R152, [R225+0x6080] ;  /* 0x00608000e198783b */ /* 0x0002e80000000200 */
[----:B------:R1:W4:Y:S04]  /*0e90*/  LDSM.16.M88.4 R160, [R227+0x6080] ;  /* 0x00608000e3a0783b */ /* 0x0003280000000200 */
[----:B------:R1:W1:Y:S04]  /*0ea0*/  LDSM.16.M88.4 R164, [R226+0x6080] ;  /* 0x00608000e2a4783b */ /* 0x0002680000000200 */
        /* <DEDUP_REMOVED lines=8> */
[----:B------:R-:W-:Y:S06]  /*0f30*/  BAR.SYNC.DEFER_BLOCKING 0x0 ;  /* 0x0000000000007b1d */ /* 0x000fec0000010000 */
[----:B------:R-:W-:Y:S01]  /*0f40*/  @!PT LDS RZ, [RZ] ;  /* 0x00000000fffff984 */ /* 0x000fe20000000800 */
[----:B------:R-:W-:Y:S01]  /*0f50*/  @!PT LDS RZ, [RZ] ;  /* 0x00000000fffff984 */ /* 0x000fe20000000800 */
[----:B------:R-:W-:Y:S01]  /*0f60*/  @!PT LDS RZ, [RZ] ;  /* 0x00000000fffff984 */ /* 0x000fe20000000800 */
[----:B------:R5:W-:Y:S01]  /*0f70*/  LDGSTS.E.BYPASS.LTC128B.128 [R230+0x6080], [R14.64], !P1 ;  /* 0x060800000ee67fae */ /* 0x000be2000c901d58 */
[----:B------:R-:W-:-:S02]  /*0f80*/  ISETP.LT.OR P1, PT, R17, 0x21, P4 ;  /* 0x000000211100780c */ /* 0x000fc40002721670 */
[----:B------:R-:W-:Y:S01]  /*0f90*/  ISETP.GT.AND P4, PT, R238, 0xf, PT ;  /* 0x0000000fee00780c */ /* 0x000fe20003f84270 */
[----:B------:R5:W-:Y:S01]  /*0fa0*/  LDGSTS.E.BYPASS.LTC128B.128 [R230+0x8080], [R14.64+0x80], !P3 ;  /* 0x080800800ee67fae */ /* 0x000be2000d901d58 */
[C---:B------:R-:W-:Y:S02]  /*0fb0*/  ISETP.LT.OR P3, PT, R17.reuse, 0x21, !P5 ;  /* 0x000000211100780c */ /* 0x040fe40006f61670 */
[----:B------:R-:W-:Y:S01]  /*0fc0*/  ISETP.GE.AND P5, PT, R236, c[0x0][0x1fc], PT ;  /* 0x00007f00ec007a0c */ /* 0x000fe20003fa6270 */
[----:B------:R5:W-:Y:S01]  /*0fd0*/  LDGSTS.E.BYPASS.LTC128B.128 [R230+0xa080], [R14.64+0x100], !P2 ;  /* 0x0a0801000ee67fae */ /* 0x000be2000d101d58 */
[----:B------:R-:W-:-:S05]  /*0fe0*/  ISETP.LT.OR P2, PT, R17, 0x21, !P6 ;  /* 0x000000211100780c */ /* 0x000fca0007741670 */
[----:B------:R1:W-:Y:S01]  /*0ff0*/  LDGSTS.E.BYPASS.LTC128B.128 [R230+0x7080], [R4.64], !P1 ;  /* 0x0708000004e67fae */ /* 0x0003e2000c901d58 */
[----:B------:R-:W-:Y:S01]  /*1000*/  IADD3 R6, P1, P0, R6, 0x80, R14 ;  /* 0x0000008006067810 */ /* 0x000fe2000783e00e */
[----:B------:R-:W-:-:S03]  /*1010*/  @!P4 IMAD.SHL.U32 R0, R238, 0x10, RZ ;  /* 0x00000010ee00c824 */ /* 0x000fc600078e00ff */
[----:B------:R-:W-:-:S05]  /*1020*/  IADD3.X R7, RZ, UR11, R15, P1, P0 ;  /* 0x0000000bff077c10 */ /* 0x000fca0008fe040f */
[----:B------:R2:W-:Y:S01]  /*1030*/  LDGSTS.E.BYPASS.LTC128B.128 [R230+0x9080], [R6.64], !P2 ;  /* 0x0908000006e67fae */ /* 0x0005e2000d101d58 */
[----:B------:R-:W-:Y:S01]  /*1040*/  ISETP.GE.AND P2, PT, R244, c[0x0][0x1fc], PT ;  /* 0x00007f00f4007a0c */ /* 0x000fe20003f46270 */
[----:B-1----:R-:W-:-:S05]  /*1050*/  IMAD.U32 R4, RZ, RZ, UR13 ;  /* 0x0000000dff047e24 */ /* 0x002fca000f8e00ff */
[----:B------:R-:W-:-:S04]  /*1060*/  IADD3 R4, P1, P0, R4, 0x100, R14 ;  /* 0x0000010004047810 */ /* 0x000fc8000783e00e */
[----:B------:R-:W-:Y:S02]  /*1070*/  IADD3.X R5, RZ, UR11, R15, P1, P0 ;  /* 0x0000000bff057c10 */ /* 0x000fe40008fe040f */
[----:B------:R-:W-:-:S03]  /*1080*/  IADD3 R8, P1, P0, R8, 0x100, R2 ;  /* 0x0000010008087810 */ /* 0x000fc6000783e002 */
[----:B------:R1:W-:Y:S01]  /*1090*/  LDGSTS.E.BYPASS.LTC128B.128 [R230+0xb080], [R4.64], !P3 ;  /* 0x0b08000004e67fae */ /* 0x0003e2000d901d58 */
[----:B------:R-:W-:Y:S02]  /*10a0*/  IADD3.X R9, RZ, UR4, R3, P1, P0 ;  /* 0x00000004ff097c10 */ /* 0x000fe40008fe0403 */
[----:B------:R-:W-:Y:S02]  /*10b0*/  ISETP.GE.AND P3, PT, R235, c[0x0][0x1fc], PT ;  /* 0x00007f00eb007a0c */ /* 0x000fe40003f66270 */
[----:B------:R-:W-:Y:S02]  /*10c0*/  ISETP.LT.OR P1, PT, R17, 0x1, P5 ;  /* 0x000000011100780c */ /* 0x000fe40002f21670 */
[----:B-1----:R-:W-:-:S04]  /*10d0*/  LEA R4, P0, R25, c[0x0][0x258], 0x2 ;  /* 0x0000960019047a11 */ /* 0x002fc800078010ff */
[----:B------:R-:W-:Y:S02]  /*10e0*/  LEA.HI.X R5, R25, c[0x0][0x25c], R28, 0x2, P0 ;  /* 0x0000970019057a11 */ /* 0x000fe400000f141c */
[----:B------:R-:W-:-:S03]  /*10f0*/  ISETP.LT.OR P0, PT, R17, 0x1, P3 ;  /* 0x000000011100780c */ /* 0x000fc60001f01670 */
[----:B------:R1:W-:Y:S04]  /*1100*/  @!P4 LDGSTS.E.BYPASS.LTC128B.128 [R0+0x12080], [R4.64] ;  /* 0x120800000400cfae */ /* 0x0003e8000b901d58 */
[----:B------:R-:W0:Y:S04]  /*1110*/  LDGDEPBAR ;  /* 0x00000000000079af */ /* 0x000e280000000000 */
[----:B------:R3:W-:Y:S01]  /*1120*/  LDGSTS.E.BYPASS.LTC128B.128 [R230+0xc080], [R2.64], !P1 ;  /* 0x0c08000002e67fae */ /* 0x0007e2000c901d58 */
[----:B------:R-:W-:-:S03]  /*1130*/  ISETP.LT.OR P1, PT, R17, 0x21, P3 ;  /* 0x000000211100780c */ /* 0x000fc60001f21670 */
[----:B------:R3:W-:Y:S01]  /*1140*/  LDGSTS.E.BYPASS.LTC128B.128 [R230+0xe080], [R2.64+0x80], !P0 ;  /* 0x0e08008002e67fae */ /* 0x0007e2000c101d58 */
[----:B------:R-:W-:-:S13]  /*1150*/  ISETP.LT.OR P0, PT, R17, 0x1, P2 ;  /* 0x000000011100780c */ /* 0x000fda0001701670 */
[----:B------:R3:W-:Y:S01]  /*1160*/  LDGSTS.E.BYPASS.LTC128B.128 [R230+0x10080], [R2.64+0x100], !P0 ;  /* 0x1008010002e67fae */ /* 0x0007e2000c101d58 */
[-C--:B-1----:R-:W-:Y:S02]  /*1170*/  LEA.HI R4, R27, R238.reuse, RZ, 0x2 ;  /* 0x000000ee1b047211 */ /* 0x082fe400078f10ff */
[----:B------:R-:W-:Y:S02]  /*1180*/  LOP3.LUT R0, R21, 0xfffffff0, RZ, 0xc0, !PT ;  /* 0xfffffff015007812 */ /* 0x000fe400078ec0ff */
[----:B------:R-:W-:Y:S02]  /*1190*/  LEA.HI R5, R27, R238, RZ, 0x5 ;  /* 0x000000ee1b057211 */ /* 0x000fe400078f28ff */
[----:B--2---:R-:W-:Y:S01]  /*11a0*/  SHF.R.S32.HI R7, RZ, 0x2, R4 ;  /* 0x00000002ff077819 */ /* 0x004fe20000011404 */
[----:B------:R-:W-:Y:S01]  /*11b0*/  IMAD.IADD R0, R238, 0x1, -R0 ;  /* 0x00000001ee007824 */ /* 0x000fe200078e0a00 */
[----:B------:R-:W-:Y:S02]  /*11c0*/  SHF.R.S32.HI R6, RZ, 0x1f, R4 ;  /* 0x0000001fff067819 */ /* 0x000fe40000011404 */
[----:B------:R-:W-:-:S02]  /*11d0*/  SHF.R.S32.HI R12, RZ, 0x5, R5 ;  /* 0x00000005ff0c7819 */ /* 0x000fc40000011405 */
[----:B------:R-:W-:Y:S02]  /*11e0*/  LEA.HI R6, R6, R7, RZ, 0x3 ;  /* 0x0000000706067211 */ /* 0x000fe400078f18ff */
[----:B------:R-:W-:Y:S02]  /*11f0*/  LEA.HI R10, R5, R12, RZ, 0x1 ;  /* 0x0000000c050a7211 */ /* 0x000fe400078f08ff */
[----:B-----5:R-:W-:Y:S02]  /*1200*/  SHF.R.S32.HI R14, RZ, 0x1f, R0 ;  /* 0x0000001fff0e7819 */ /* 0x020fe40000011400 */
[----:B------:R-:W-:Y:S02]  /*1210*/  LOP3.LUT R15, R6, 0xfffffff8, RZ, 0xc0, !PT ;  /* 0xfffffff8060f7812 */ /* 0x000fe400078ec0ff */
[----:B------:R-:W-:Y:S02]  /*1220*/  LOP3.LUT R11, R10, 0xfffffffe, RZ, 0xc0, !PT ;  /* 0xfffffffe0a0b7812 */ /* 0x000fe400078ec0ff */
[----:B------:R-:W-:Y:S01]  /*1230*/  LEA.HI R14, R14, R0, RZ, 0x3 ;  /* 0x000000000e0e7211 */ /* 0x000fe200078f18ff */
[----:B------:R-:W-:Y:S01]  /*1240*/  IMAD.IADD R15, R7, 0x1, -R15 ;  /* 0x00000001070f7824 */ /* 0x000fe200078e0a0f */
[----:B------:R-:W-:Y:S01]  /*1250*/  LOP3.LUT R4, R4, 0x7ffffffc, RZ, 0xc0, !PT ;  /* 0x7ffffffc04047812 */ /* 0x000fe200078ec0ff */
[----:B------:R-:W-:Y:S01]  /*1260*/  IMAD.IADD R12, R12, 0x1, -R11 ;  /* 0x000000010c0c7824 */ /* 0x000fe200078e0a0b */
[----:B---3--:R-:W-:Y:S01]  /*1270*/  IADD3 R2, P0, R2, UR23, RZ ;  /* 0x0000001702027c10 */ /* 0x008fe2000ff1e0ff */
[----:B------:R-:W-:Y:S01]  /*1280*/  IMAD.SHL.U32 R11, R15, 0x40, RZ ;  /* 0x000000400f0b7824 */ /* 0x000fe200078e00ff */
[----:B------:R-:W-:Y:S01]  /*1290*/  LOP3.LUT R10, R14, 0xfffffff8, RZ, 0xc0, !PT ;  /* 0xfffffff80e0a7812 */ /* 0x000fe200078ec0ff */
[----:B------:R-:W-:Y:S01]  /*12a0*/  IMAD.SHL.U32 R233, R12, 0x10, RZ ;  /* 0x000000100ce97824 */ /* 0x000fe200078e00ff */
[----:B------:R-:W-:-:S02]  /*12b0*/  IADD3.X R3, R3, UR4, RZ, P0, !PT ;  /* 0x0000000403037c10 */ /* 0x000fc400087fe4ff */
[----:B------:R-:W-:Y:S01]  /*12c0*/  ISETP.LT.OR P0, PT, R17, 0x21, P5 ;  /* 0x000000211100780c */ /* 0x000fe20002f01670 */
[----:B------:R-:W-:Y:S01]  /*12d0*/  IMAD.IADD R0, R0, 0x1, -R10 ;  /* 0x0000000100007824 */ /* 0x000fe200078e0a0a */
[----:B------:R-:W-:Y:S01]  /*12e0*/  LOP3.LUT R11, R11, 0x1c0, RZ, 0xc0, !PT ;  /* 0x000001c00b0b7812 */ /* 0x000fe200078ec0ff */
[----:B------:R-:W-:Y:S01]  /*12f0*/  IMAD.SHL.U32 R10, R20, 0x8, RZ ;  /* 0x00000008140a7824 */ /* 0x000fe200078e00ff */
[----:B------:R-:W-:Y:S02]  /*1300*/  LOP3.LUT R16, R16, 0x10, R233, 0xf8, !PT ;  /* 0x0000001010107812 */ /* 0x000fe400078ef8e9 */
[----:B------:R-:W-:Y:S02]  /*1310*/  SHF.R.U32.HI R18, RZ, 0x3, R11 ;  /* 0x00000003ff127819 */ /* 0x000fe4000001160b */
[----:B------:R-:W-:Y:S02]  /*1320*/  LOP3.LUT R10, R10, 0x18, RZ, 0xc0, !PT ;  /* 0x000000180a0a7812 */ /* 0x000fe400078ec0ff */
[----:B------:R-:W-:-:S02]  /*1330*/  LOP3.LUT R16, R16, 0x8, R24, 0xf8, !PT ;  /* 0x0000000810107812 */ /* 0x000fc400078ef818 */
[----:B------:R-:W-:Y:S01]  /*1340*/  LOP3.LUT R11, R18, R11, R10, 0x1e, !PT ;  /* 0x0000000b120b7212 */ /* 0x000fe200078e1e0a */
[----:B------:R1:W-:Y:S01]  /*1350*/  LDGSTS.E.BYPASS.LTC128B.128 [R230+0xd080], [R2.64], !P0 ;  /* 0x0d08000002e67fae */ /* 0x0003e2000c101d58 */
[----:B------:R-:W-:Y:S02]  /*1360*/  LEA R6, P0, R22, c[0x0][0x280], 0x2 ;  /* 0x0000a00016067a11 */ /* 0x000fe400078010ff */
[----:B------:R-:W-:Y:S01]  /*1370*/  LOP3.LUT R16, R16, R23, RZ, 0x3c, !PT ;  /* 0x0000001710107212 */ /* 0x000fe200078e3cff */
[----:B------:R1:W-:Y:S01]  /*1380*/  LDGSTS.E.BYPASS.LTC128B.128 [R230+0xf080], [R2.64+0x80], !P1 ;  /* 0x0f08008002e67fae */ /* 0x0003e2000c901d58 */
[----:B------:R-:W-:Y:S02]  /*1390*/  LEA.HI.X R7, R22, c[0x0][0x284], R26, 0x2, P0 ;  /* 0x0000a10016077a11 */ /* 0x000fe400000f141a */
[----:B------:R-:W-:Y:S01]  /*13a0*/  ISETP.LT.OR P0, PT, R17, 0x21, P2 ;  /* 0x000000211100780c */ /* 0x000fe20001701670 */
[C---:B------:R-:W-:Y:S01]  /*13b0*/  IMAD.SHL.U32 R17, R13.reuse, 0x20, RZ ;  /* 0x000000200d117824 */ /* 0x040fe200078e00ff */
[----:B------:R-:W-:Y:S01]  /*13c0*/  LOP3.LUT P1, RZ, R0, 0x4, RZ, 0xc0, !PT ;  /* 0x0000000400ff7812 */ /* 0x000fe2000782c0ff */
[----:B------:R-:W-:Y:S01]  /*13d0*/  IMAD R223, R13, 0x200, R16 ;  /* 0x000002000ddf7824 */ /* 0x000fe200078e0210 */
[----:B------:R-:W-:-:S02]  /*13e0*/  ISETP.LT.AND P2, PT, RZ, c[0x0][0x168], PT ;  /* 0x00005a00ff007a0c */ /* 0x000fc40003f41270 */
[----:B------:R-:W-:Y:S01]  /*13f0*/  LOP3.LUT R17, R10, 0x20, R17, 0xf8, !PT ;  /* 0x000000200a117812 */ /* 0x000fe200078ef811 */
[----:B------:R-:W-:Y:S01]  /*1400*/  IMAD.SHL.U32 R10, R12, 0x400, RZ ;  /* 0x000004000c0a7824 */ /* 0x000fe200078e00ff */
[----:B------:R-:W-:Y:S02]  /*1410*/  LOP3.LUT R15, R15, 0x4, RZ, 0xc0, !PT ;  /* 0x000000040f0f7812 */ /* 0x000fe400078ec0ff */
[----:B------:R-:W-:-:S03]  /*1420*/  SEL R220, R220, 0xffffffe0, !P1 ;  /* 0xffffffe0dcdc7807 */ /* 0x000fc60004800000 */
[----:B------:R2:W-:Y:S01]  /*1430*/  LDGSTS.E.BYPASS.LTC128B.128 [R230+0x11080], [R8.64], !P0 ;  /* 0x1108000008e67fae */ /* 0x0005e2000c101d58 */
[C---:B------:R-:W-:Y:S01]  /*1440*/  LOP3.LUT P0, RZ, R0.reuse, 0x2, RZ, 0xc0, !PT ;  /* 0x0000000200ff7812 */ /* 0x040fe2000780c0ff */
[----:B------:R-:W-:-:S05]  /*1450*/  IMAD.SHL.U32 R0, R0, 0x40, RZ ;  /* 0x0000004000007824 */ /* 0x000fca00078e00ff */
[----:B------:R-:W-:Y:S01]  /*1460*/  LOP3.LUT R0, R0, 0x1c0, RZ, 0xc0, !PT ;  /* 0x000001c000007812 */ /* 0x000fe200078ec0ff */
[C---:B-1----:R-:W-:Y:S01]  /*1470*/  IMAD.IADD R2, R238.reuse, 0x1, -R4 ;  /* 0x00000001ee027824 */ /* 0x042fe200078e0a04 */
[----:B------:R-:W-:Y:S01]  /*1480*/  LOP3.LUT R4, R5, 0xffffffe0, RZ, 0xc0, !PT ;  /* 0xffffffe005047812 */ /* 0x000fe200078ec0ff */
[----:B------:R-:W-:Y:S02]  /*1490*/  @!P4 IMAD.SHL.U32 R3, R238, 0x10, RZ ;  /* 0x00000010ee03c824 */ /* 0x000fe400078e00ff */
[----:B------:R-:W-:Y:S02]  /*14a0*/  IMAD R2, R2, 0x2, R10 ;  /* 0x0000000202027824 */ /* 0x000fe400078e020a */
[----:B------:R-:W-:Y:S01]  /*14b0*/  IMAD.IADD R4, R238, 0x1, -R4 ;  /* 0x00000001ee047824 */ /* 0x000fe200078e0a04 */
[----:B------:R1:W-:Y:S01]  /*14c0*/  @!P4 LDGSTS.E.BYPASS.LTC128B.128 [R3+0x12180], [R6.64] ;  /* 0x121800000603cfae */ /* 0x0003e2000b901d58 */
[----:B------:R-:W-:Y:S02]  /*14d0*/  IMAD.IADD R11, R2, 0x1, R11 ;  /* 0x00000001020b7824 */ /* 0x000fe400078e020b */
[----:B------:R-:W-:Y:S01]  /*14e0*/  IMAD.SHL.U32 R2, R13, 0x8, RZ ;  /* 0x000000080d027824 */ /* 0x000fe200078e00ff */
[----:B------:R-:W0:Y:S01]  /*14f0*/  LDGDEPBAR ;  /* 0x00000000000079af */ /* 0x000e220000000000 */
[----:B------:R-:W-:-:S03]  /*1500*/  IMAD.SHL.U32 R231, R11, 0x2, RZ ;  /* 0x000000020be77824 */ /* 0x000fc600078e00ff */
[----:B------:R-:W-:Y:S02]  /*1510*/  LOP3.LUT R5, R0, 0x8, R2, 0xf8, !PT ;  /* 0x0000000800057812 */ /* 0x000fe400078ef802 */
[----:B------:R-:W-:-:S04]  /*1520*/  SHF.R.U32.HI R2, RZ, 0x3, R0 ;  /* 0x00000003ff027819 */ /* 0x000fc80000011600 */
[----:B------:R-:W-:Y:S01]  /*1530*/  LOP3.LUT R0, R2, R17, R0, 0x1e, !PT ;  /* 0x0000001102007212 */ /* 0x000fe200078e1e00 */
[----:B-1----:R-:W-:Y:S01]  /*1540*/  IMAD.SHL.U32 R3, R14, 0x40, RZ ;  /* 0x000000400e037824 */ /* 0x002fe200078e00ff */
[----:B------:R-:W-:Y:S02]  /*1550*/  LOP3.LUT R6, R5, R2, RZ, 0x3c, !PT ;  /* 0x0000000205067212 */ /* 0x000fe400078e3cff */
[----:B------:R-:W-:Y:S02]  /*1560*/  SHF.R.S32.HI R5, RZ, 0x1f, R4 ;  /* 0x0000001fff057819 */ /* 0x000fe40000011404 */
[----:B------:R-:W-:Y:S02]  /*1570*/  LOP3.LUT R3, R3, 0xfffffe00, RZ, 0xc0, !PT ;  /* 0xfffffe0003037812 */ /* 0x000fe400078ec0ff */
[----:B------:R-:W-:Y:S02]  /*1580*/  LEA.HI R5, R5, R4, RZ, 0x2 ;  /* 0x0000000405057211 */ /* 0x000fe400078f10ff */
[----:B------:R-:W-:-:S02]  /*1590*/  IADD3 R2, R6, R3, R10 ;  /* 0x0000000306027210 */ /* 0x000fc40007ffe00a */
[----:B------:R-:W-:Y:S01]  /*15a0*/  LOP3.LUT R0, R0, R3, RZ, 0xfc, !PT ;  /* 0x0000000300007212 */ /* 0x000fe200078efcff */
[----:B------:R-:W-:Y:S01]  /*15b0*/  IMAD.MOV.U32 R3, RZ, RZ, 0x10 ;  /* 0x00000010ff037424 */ /* 0x000fe200078e00ff */
[----:B------:R-:W-:Y:S02]  /*15c0*/  LEA.HI R233, R5, R233, RZ, 0x1e ;  /* 0x000000e905e97211 */ /* 0x000fe400078ff0ff */
[----:B------:R-:W-:Y:S02]  /*15d0*/  IADD3 R10, R231, 0x12280, RZ ;  /* 0x00012280e70a7810 */ /* 0x000fe40007ffe0ff */
[----:B------:R-:W-:Y:S01]  /*15e0*/  SEL R3, R3, 0xfffffff0, !P0 ;  /* 0xfffffff003037807 */ /* 0x000fe20004000000 */
[----:B------:R-:W-:Y:S05]  /*15f0*/  @P2 BRA `(.L_x_0) ;  /* 0x0000031000002947 */ /* 0x000fea0003800000 */
[----:B--2-4-:R-:W-:Y:S01]  /*1600*/  CS2R R126, SRZ ;  /* 0x00000000007e7805 */ /* 0x014fe2000001ff00 */
[----:B------:R-:W-:Y:S01]  /*1610*/  CS2R R124, SRZ ;  /* 0x00000000007c7805 */ /* 0x000fe2000001ff00 */
        /* <DEDUP_REMOVED lines=46> */
[----:B------:R-:W-:Y:S05]  /*1900*/  BRA `(.L_x_1) ;  /* 0x0000323000007947 */ /* 0x000fea0003800000 */
.L_x_0:
[----:B--2-4-:R-:W-:Y:S01]  /*1910*/  SHF.R.S32.HI R6, RZ, 0x1f, R20 ;  /* 0x0000001fff067819 */ /* 0x014fe20000011414 */
[----:B------:R-:W-:Y:S01]  /*1920*/  IMAD R9, R31, c[0x0][0x238], RZ ;  /* 0x00008e001f097a24 */ /* 0x000fe200078e02ff */
[----:B------:R-:W-:Y:S01]  /*1930*/  LOP3.LUT R8, R5, 0xfffffffc, RZ, 0xc0, !PT ;  /* 0xfffffffc05087812 */ /* 0x000fe200078ec0ff */
[----:B------:R-:W-:Y:S01]  /*1940*/  ULDC UR23, c[0x0][0x20c] ;  /* 0x0000830000177ab9 */ /* 0x000fe20000000800 */
[----:B------:R-:W-:Y:S01]  /*1950*/  LEA.HI R6, R6, R20, RZ, 0x2 ;  /* 0x0000001406067211 */ /* 0x000fe200078f10ff */
[----:B------:R-:W-:Y:S01]  /*1960*/  IMAD R9, R30, c[0x0][0x23c], R9 ;  /* 0x00008f001e097a24 */ /* 0x000fe200078e0209 */
[----:B------:R-:W-:Y:S01]  /*1970*/  SHF.R.S32.HI R239, RZ, 0x1f, R238 ;  /* 0x0000001fffef7819 */ /* 0x000fe200000114ee */
[----:B------:R-:W-:Y:S01]  /*1980*/  IMAD.IADD R8, R4, 0x1, -R8 ;  /* 0x0000000104087824 */ /* 0x000fe200078e0a08 */
[----:B------:R-:W-:Y:S01]  /*1990*/  LOP3.LUT R5, R6, 0xfffffffc, RZ, 0xc0, !PT ;  /* 0xfffffffc06057812 */ /* 0x000fe200078ec0ff */
[----:B------:R-:W-:Y:S01]  /*19a0*/  USHF.L.U32 UR7, UR6, 0x6, URZ ;  /* 0x0000000606077899 */ /* 0x000fe2000800063f */
[----:B------:R-:W-:Y:S01]  /*19b0*/  ISETP.NE.AND P0, PT, R15, RZ, PT ;  /* 0x000000ff0f00720c */ /* 0x000fe20003f05270 */
[----:B------:R-:W-:Y:S01]  /*19c0*/  IMAD.WIDE.U32 R6, R30, c[0x0][0x238], R238 ;  /* 0x00008e001e067a25 */ /* 0x000fe200078e00ee */
[----:B------:R-:W-:Y:S01]  /*19d0*/  IADD3 R232, R231, 0x122c0, RZ ;  /* 0x000122c0e7e87810 */ /* 0x000fe20007ffe0ff */
[----:B------:R-:W-:Y:S01]  /*19e0*/  ULDC.64 UR4, c[0x0][0x240] ;  /* 0x0000900000047ab9 */ /* 0x000fe20000000a00 */
[----:B------:R-:W-:Y:S01]  /*19f0*/  LOP3.LUT R234, R234, 0xfffffffd, RZ, 0xc0, !PT ;  /* 0xfffffffdeaea7812 */ /* 0x000fe200078ec0ff */
[----:B------:R-:W-:Y:S01]  /*1a00*/  IMAD.IADD R20, R20, 0x1, -R5 ;  /* 0x0000000114147824 */ /* 0x000fe200078e0a05 */
[----:B------:R-:W-:Y:S01]  /*1a10*/  USHF.L.U64.HI UR6, UR6, UR20, UR23 ;  /* 0x0000001406067299 */ /* 0x000fe20008010217 */
[----:B------:R-:W-:Y:S01]  /*1a20*/  IMAD.IADD R5, R7, 0x1, R9 ;  /* 0x0000000107057824 */ /* 0x000fe200078e0209 */
[----:B------:R-:W-:Y:S01]  /*1a30*/  UIMAD UR4, UR22, UR4, URZ ;  /* 0x00000004160472a4 */ /* 0x000fe2000f8e023f */
[----:B------:R-:W-:Y:S01]  /*1a40*/  IMAD R20, R20, -0x8, R29 ;  /* 0xfffffff814147824 */ /* 0x000fe200078e021d */
[----:B------:R-:W-:Y:S01]  /*1a50*/  ULDC UR20, c[0x0][0x168] ;  /* 0x00005a0000147ab9 */ /* 0x000fe20000000800 */
[----:B------:R-:W-:Y:S01]  /*1a60*/  IMAD.U32 R7, RZ, RZ, UR12 ;  /* 0x0000000cff077e24 */ /* 0x000fe2000f8e00ff */
[----:B------:R-:W-:Y:S01]  /*1a70*/  UIADD3 UR20, UR20, 0x3f, URZ ;  /* 0x0000003f14147890 */ /* 0x000fe2000fffe03f */
[----:B------:R-:W-:Y:S01]  /*1a80*/  IMAD.MOV.U32 R4, RZ, RZ, R6 ;  /* 0x000000ffff047224 */ /* 0x000fe200078e0006 */
[----:B------:R-:W-:Y:S01]  /*1a90*/  @P0 IADD3 R232, R10, -0x40, RZ ;  /* 0xffffffc00ae80810 */ /* 0x000fe20007ffe0ff */
[----:B------:R-:W-:Y:S01]  /*1aa0*/  IMAD R8, R8, -0x2, R20 ;  /* 0xfffffffe08087824 */ /* 0x000fe200078e0214 */
[----:B------:R-:W-:Y:S01]  /*1ab0*/  UIMAD UR4, UR12, UR5, UR4 ;  /* 0x000000050c0472a4 */ /* 0x000fe2000f8e0204 */
[----:B------:R-:W-:Y:S01]  /*1ac0*/  IMAD.WIDE.U32 R12, R7, c[0x0][0x240], R4 ;  /* 0x00009000070c7a25 */ /* 0x000fe200078e0004 */
[----:B------:R-:W-:Y:S01]  /*1ad0*/  USHF.R.S32.HI UR5, URZ, 0x1f, UR20 ;  /* 0x0000001f3f057899 */ /* 0x000fe20008011414 */
[----:B------:R-:W-:Y:S01]  /*1ae0*/  SHF.L.U32 R0, R0, 0x1, RZ ;  /* 0x0000000100007819 */ /* 0x000fe200000006ff */
[----:B------:R-:W-:Y:S01]  /*1af0*/  CS2R R130, SRZ ;  /* 0x0000000000827805 */ /* 0x000fe2000001ff00 */
[C---:B------:R-:W-:Y:S01]  /*1b00*/  ISETP.GT.AND P1, PT, R8.reuse, RZ, PT ;  /* 0x000000ff0800720c */ /* 0x040fe20003f24270 */
[----:B------:R1:W-:Y:S01]  /*1b10*/  STL.64 [R1+0x8], R12 ;  /* 0x0000080c01007387 */ /* 0x0003e20000100a00 */
[----:B------:R-:W-:Y:S01]  /*1b20*/  ISETP.GT.AND P0, PT, R8, 0x1, PT ;  /* 0x000000010800780c */ /* 0x000fe20003f04270 */
[----:B------:R-:W-:Y:S01]  /*1b30*/  IMAD.SHL.U32 R2, R2, 0x2, RZ ;  /* 0x0000000202027824 */ /* 0x000fe200078e00ff */
[----:B------:R-:W-:Y:S01]  /*1b40*/  ULEA.HI UR5, UR5, UR20, URZ, 0x6 ;  /* 0x0000001405057291 */ /* 0x000fe2000f8f303f */
[----:B------:R-:W-:Y:S01]  /*1b50*/  IMAD R222, R223, 0x2, R222 ;  /* 0x00000002dfde7824 */ /* 0x000fe200078e02de */
[----:B------:R-:W-:Y:S01]  /*1b60*/  CS2R R128, SRZ ;  /* 0x0000000000807805 */ /* 0x000fe2000001ff00 */
[----:B------:R-:W-:Y:S01]  /*1b70*/  IMAD R3, R3, 0x2, R2 ;  /* 0x0000000203037824 */ /* 0x000fe200078e0202 */
[----:B------:R-:W-:Y:S01]  /*1b80*/  LEA R221, R220, R2, 0x1 ;  /* 0x00000002dcdd7211 */ /* 0x000fe200078e08ff */
[----:B------:R-:W-:Y:S01]  /*1b90*/  IMAD.SHL.U32 R223, R223, 0x2, RZ ;  /* 0x00000002dfdf7824 */ /* 0x000fe200078e00ff */
[----:B------:R-:W-:Y:S01]  /*1ba0*/  CS2R R126, SRZ ;  /* 0x00000000007e7805 */ /* 0x000fe2000001ff00 */
[----:B------:R-:W-:Y:S01]  /*1bb0*/  CS2R R124, SRZ ;  /* 0x00000000007c7805 */ /* 0x000fe2000001ff00 */
[----:B------:R-:W-:Y:S01]  /*1bc0*/  CS2R R122, SRZ ;  /* 0x00000000007a7805 */ /* 0x000fe2000001ff00 */
[----:B------:R-:W-:Y:S01]  /*1bd0*/  @P1 LOP3.LUT R234, R234, 0x2, RZ, 0xfc, !PT ;  /* 0x00000002eaea1812 */ /* 0x000fe200078efcff */
[----:B------:R-:W-:Y:S01]  /*1be0*/  CS2R R120, SRZ ;  /* 0x0000000000787805 */ /* 0x000fe2000001ff00 */
[----:B------:R-:W-:Y:S01]  /*1bf0*/  CS2R R118, SRZ ;  /* 0x0000000000767805 */ /* 0x000fe2000001ff00 */
[----:B------:R-:W-:Y:S01]  /*1c00*/  CS2R R116, SRZ ;  /* 0x0000000000747805 */ /* 0x000fe2000001ff00 */
[----:B------:R-:W-:Y:S01]  /*1c10*/  LOP3.LUT R234, R234, 0xfffffffe, RZ, 0xc0, !PT ;  /* 0xfffffffeeaea7812 */ /* 0x000fe200078ec0ff */
        /* <DEDUP_REMOVED lines=40> */
[----:B------:R-:W-:Y:S01]  /*1ea0*/  IMAD R220, R220, 0x2, R3 ;  /* 0x00000002dcdc7824 */ /* 0x000fe200078e0203 */
[----:B------:R-:W-:Y:S01]  /*1eb0*/  IADD3 R245, R13, UR4, RZ ;  /* 0x000000040df57c10 */ /* 0x000fe2000fffe0ff */
[----:B------:R-:W-:Y:S01]  /*1ec0*/  USHF.R.S32.HI UR22, URZ, 0x6, UR5 ;  /* 0x000000063f167899 */ /* 0x000fe20008011405 */
[C---:B------:R-:W-:Y:S01]  /*1ed0*/  ISETP.GT.AND P6, PT, R8.reuse, 0x20, PT ;  /* 0x000000200800780c */ /* 0x040fe20003fc4270 */
[----:B------:R-:W-:Y:S01]  /*1ee0*/  UMOV UR20, URZ ;  /* 0x0000003f00147c82 */ /* 0x000fe20008000000 */
[----:B------:R-:W-:-:S02]  /*1ef0*/  ISETP.GT.AND P5, PT, R8, 0x21, PT ;  /* 0x000000210800780c */ /* 0x000fc40003fa4270 */
[----:B-1----:R-:W-:Y:S02]  /*1f00*/  @P0 LOP3.LUT R234, R234, 0x1, RZ, 0xfc, !PT ;  /* 0x00000001eaea0812 */ /* 0x002fe400078efcff */
.L_x_4:
[----:B------:R-:W-:Y:S04]  /*1f10*/  DEPBAR.LE SB0, 0x0 ;  /* 0x000080000000791a */ /* 0x000fe80000000000 */
[----:B------:R-:W-:Y:S01]  /*1f20*/  BAR.SYNC.DEFER_BLOCKING 0x0 ;  /* 0x0000000000007b1d */ /* 0x000fe20000010000 */
[C---:B------:R-:W-:Y:S01]  /*1f30*/  LOP3.LUT P1, RZ, R234.reuse, 0x2, RZ, 0xc0, !PT ;  /* 0x00000002eaff7812 */ /* 0x040fe2000782c0ff */
[----:B------:R-:W-:Y:S01]  /*1f40*/  UIADD3 UR23, UR20, 0x1, URZ ;  /* 0x0000000114177890 */ /* 0x000fe2000fffe03f */
[----:B------:R-:W-:Y:S03]  /*1f50*/  LOP3.LUT P0, RZ, R234, 0x1, RZ, 0xc0, !PT ;  /* 0x00000001eaff7812 */ /* 0x000fe6000780c0ff */
[----:B------:R-:W-:Y:S01]  /*1f60*/  UISETP.GE.AND UP0, UPT, UR23, UR22, UPT ;  /* 0x000000161700728c */ /* 0x000fe2000bf06270 */
[----:B-1----:R-:W-:Y:S05]  /*1f70*/  LDSM.16.M88.4 R16, [R2+0x6080] ;  /* 0x006080000210783b */ /* 0x002fea0000000200 */
[----:B------:R-:W1:Y:S05]  /*1f80*/  LDSM.16.M88.4 R20, [R224+0x80] ;  /* 0x00008000e014783b */ /* 0x000e6a0000000200 */
[----:B------:R-:W2:Y:S05]  /*1f90*/  LDSM.16.M88.4 R12, [R2+0x7080] ;  /* 0x00708000020c783b */ /* 0x000eaa0000000200 */
[----:B------:R-:W-:Y:S05]  /*1fa0*/  LDSM.16.M88.4 R24, [R3+0x6080] ;  /* 0x006080000318783b */ /* 0x000fea0000000200 */
[----:B------:R-:W3:Y:S05]  /*1fb0*/  LDSM.16.M88.4 R28, [R225+0x80] ;  /* 0x00008000e11c783b */ /* 0x000eea0000000200 */
[----:B------:R-:W4:Y:S05]  /*1fc0*/  LDSM.16.M88.4 R32, [R3+0x7080] ;  /* 0x007080000320783b */ /* 0x000f2a0000000200 */
[----:B------:R-:W-:Y:S05]  /*1fd0*/  LDSM.16.M88.4 R132, [R227+0x80] ;  /* 0x00008000e384783b */ /* 0x000fea0000000200 */
[----:B------:R-:W-:Y:S05]  /*1fe0*/  LDSM.16.M88.4 R136, [R221+0x7080] ;  /* 0x00708000dd88783b */ /* 0x000fea0000000200 */
[----:B------:R-:W-:Y:S01]  /*1ff0*/  LDS R200, [R233.X4+0x12080] ;  /* 0x01208000e9c87984 */ /* 0x000fe20000004800 */
[-C--:B-1----:R-:W-:Y:S04]  /*2000*/  HMMA.16816.F32.BF16 R4, R16, R20.reuse, RZ ;  /* 0x000000141004723c */ /* 0x082fe800000418ff */
[----:B------:R-:W-:Y:S05]  /*2010*/  LDS R201, [R233.X4+0x120a0] ;  /* 0x0120a000e9c97984 */ /* 0x000fea0000004800 */
[----:B------:R-:W-:Y:S01]  /*2020*/  LDS R202, [R233.X4+0x12100] ;  /* 0x01210000e9ca7984 */ /* 0x000fe20000004800 */
[C---:B--2---:R-:W-:Y:S04]  /*2030*/  HMMA.16816.F32.BF16 R8, R12.reuse, R20, RZ ;  /* 0x000000140c08723c */ /* 0x044fe800000418ff */
[----:B------:R-:W-:Y:S04]  /*2040*/  LDS R203, [R233.X4+0x12120] ;  /* 0x01212000e9cb7984 */ /* 0x000fe80000004800 */
[-C--:B------:R-:W-:Y:S08]  /*2050*/  HMMA.16816.F32.BF16 R12, R12, R22.reuse, RZ ;  /* 0x000000160c0c723c */ /* 0x080ff000000418ff */
[----:B------:R-:W-:Y:S01]  /*2060*/  HMMA.16816.F32.BF16 R16, R16, R22, RZ ;  /* 0x000000161010723c */ /* 0x000fe200000418ff */
[----:B------:R-:W1:Y:S07]  /*2070*/  LDSM.16.M88.4 R20, [R221+0x6080] ;  /* 0x00608000dd14783b */ /* 0x000e6e0000000200 */
[-C--:B---3--:R-:W-:Y:S08]  /*2080*/  HMMA.16816.F32.BF16 R4, R24, R28.reuse, R4 ;  /* 0x0000001c1804723c */ /* 0x088ff00000041804 */
[C---:B----4-:R-:W-:Y:S08]  /*2090*/  HMMA.16816.F32.BF16 R8, R32.reuse, R28, R8 ;  /* 0x0000001c2008723c */ /* 0x050ff00000041808 */
[-C--:B------:R-:W-:Y:S01]  /*20a0*/  HMMA.16816.F32.BF16 R12, R32, R30.reuse, R12 ;  /* 0x0000001e200c723c */ /* 0x080fe2000004180c */
[----:B------:R-:W-:Y:S07]  /*20b0*/  LDSM.16.M88.4 R32, [R220+0x7080] ;  /* 0x00708000dc20783b */ /* 0x000fee0000000200 */
[----:B------:R-:W-:Y:S01]  /*20c0*/  HMMA.16816.F32.BF16 R16, R24, R30, R16 ;  /* 0x0000001e1810723c */ /* 0x000fe20000041810 */
[----:B------:R-:W-:Y:S05]  /*20d0*/  LDSM.16.M88.4 R24, [R220+0x6080] ;  /* 0x00608000dc18783b */ /* 0x000fea0000000200 */
[----:B------:R-:W2:Y:S02]  /*20e0*/  LDSM.16.M88.4 R28, [R226+0x80] ;  /* 0x00008000e21c783b */ /* 0x000ea40000000200 */
[-C--:B-1----:R-:W-:Y:S08]  /*20f0*/  HMMA.16816.F32.BF16 R4, R20, R132.reuse, R4 ;  /* 0x000000841404723c */ /* 0x082ff00000041804 */
[C---:B------:R-:W-:Y:S08]  /*2100*/  HMMA.16816.F32.BF16 R8, R136.reuse, R132, R8 ;  /* 0x000000848808723c */ /* 0x040ff00000041808 */
[-C--:B------:R-:W-:Y:S01]  /*2110*/  HMMA.16816.F32.BF16 R12, R136, R134.reuse, R12 ;  /* 0x00000086880c723c */ /* 0x080fe2000004180c */
[----:B------:R-:W-:Y:S07]  /*2120*/  LDSM.16.M88.4 R136, [R2+0x9080] ;  /* 0x009080000288783b */ /* 0x000fee0000000200 */
[----:B------:R-:W-:Y:S01]  /*2130*/  HMMA.16816.F32.BF16 R16, R20, R134, R16 ;  /* 0x000000861410723c */ /* 0x000fe20000041810 */
[----:B------:R-:W-:Y:S05]  /*2140*/  LDSM.16.M88.4 R20, [R2+0x8080] ;  /* 0x008080000214783b */ /* 0x000fea0000000200 */
[----:B------:R-:W1:Y:S02]  /*2150*/  LDSM.16.M88.4 R132, [R224+0x2080] ;  /* 0x00208000e084783b */ /* 0x000e640000000200 */
[-C--:B--2---:R-:W-:Y:S08]  /*2160*/  HMMA.16816.F32.BF16 R4, R24, R28.reuse, R4 ;  /* 0x0000001c1804723c */ /* 0x084ff00000041804 */
[C---:B------:R-:W-:Y:S08]  /*2170*/  HMMA.16816.F32.BF16 R8, R32.reuse, R28, R8 ;  /* 0x0000001c2008723c */ /* 0x040ff00000041808 */
        /* <DEDUP_REMOVED lines=47> */
[----:B------:R-:W-:Y:S04]  /*2470*/  DEPBAR.LE SB0, 0x0 ;  /* 0x000080000000791a */ /* 0x000fe80000000000 */
[-C--:B-1----:R-:W-:Y:S01]  /*2480*/  HMMA.16816.F32.BF16 R4, R20, R132.reuse, R4 ;  /* 0x000000841404723c */ /* 0x082fe20000041804 */
[----:B------:R-:W-:Y:S07]  /*2490*/  BAR.SYNC.DEFER_BLOCKING 0x0 ;  /* 0x0000000000007b1d */ /* 0x000fee0000010000 */
[C---:B------:R-:W-:Y:S08]  /*24a0*/  HMMA.16816.F32.BF16 R8, R136.reuse, R132, R8 ;  /* 0x000000848808723c */ /* 0x040ff00000041808 */
[-C--:B------:R-:W-:Y:S08]  /*24b0*/  HMMA.16816.F32.BF16 R12, R136, R134.reuse, R12 ;  /* 0x00000086880c723c */ /* 0x080ff0000004180c */
[----:B------:R-:W-:Y:S01]  /*24c0*/  HMMA.16816.F32.BF16 R16, R20, R134, R16 ;  /* 0x000000861410723c */ /* 0x000fe20000041810 */
[----:B------:R-:W1:Y:S05]  /*24d0*/  LDSM.16.M88.4 R140, [R2+0xc080] ;  /* 0x00c08000028c783b */ /* 0x000e6a0000000200 */
[----:B------:R-:W3:Y:S02]  /*24e0*/  LDSM.16.M88.4 R144, [R2+0xd080] ;  /* 0x00d080000290783b */ /* 0x000ee40000000200 */
[-C--:B--2---:R-:W-:Y:S03]  /*24f0*/  HMMA.16816.F32.BF16 R4, R24, R28.reuse, R4 ;  /* 0x0000001c1804723c */ /* 0x084fe60000041804 */
[----:B------:R-:W2:Y:S05]  /*2500*/  LDSM.16.M88.4 R132, [R3+0xc080] ;  /* 0x00c080000384783b */ /* 0x000eaa0000000200 */
[----:B------:R-:W4:Y:S01]  /*2510*/  LDSM.16.M88.4 R136, [R3+0xd080] ;  /* 0x00d080000388783b */ /* 0x000f220000000200 */
[C---:B------:R-:W-:Y:S04]  /*2520*/  HMMA.16816.F32.BF16 R8, R32.reuse, R28, R8 ;  /* 0x0000001c2008723c */ /* 0x040fe80000041808 */
[----:B------:R-:W5:Y:S04]  /*2530*/  LDSM.16.M88.4 R156, [R221+0xc080] ;  /* 0x00c08000dd9c783b */ /* 0x000f680000000200 */
[-C--:B------:R-:W-:Y:S08]  /*2540*/  HMMA.16816.F32.BF16 R12, R32, R30.reuse, R12 ;  /* 0x0000001e200c723c */ /* 0x080ff0000004180c */
[----:B------:R-:W-:Y:S04]  /*2550*/  HMMA.16816.F32.BF16 R16, R24, R30, R16 ;  /* 0x0000001e1810723c */ /* 0x000fe80000041810 */
[----:B------:R-:W-:Y:S04]  /*2560*/  FSEL R4, R4, -INF , P1 ;  /* 0xff80000004047808 */ /* 0x000fe80000800000 */
[-C--:B-1----:R-:W-:Y:S04]  /*2570*/  HMMA.16816.F32.BF16 R20, R140, R148.reuse, RZ ;  /* 0x000000948c14723c */ /* 0x082fe800000418ff */
[----:B------:R-:W-:Y:S01]  /*2580*/  FFMA.FTZ R4, R4, c[0x0][0x29c], -R200 ;  /* 0x0000a70004047a23 */ /* 0x000fe200000108c8 */
[----:B------:R-:W-:Y:S02]  /*2590*/  FSEL R10, R10, -INF , P1 ;  /* 0xff8000000a0a7808 */ /* 0x000fe40000800000 */
[----:B------:R-:W-:Y:S01]  /*25a0*/  FSEL R8, R8, -INF , P1 ;  /* 0xff80000008087808 */ /* 0x000fe20000800000 */
[C---:B---3--:R-:W-:Y:S01]  /*25b0*/  HMMA.16816.F32.BF16 R24, R144.reuse, R148, RZ ;  /* 0x000000949018723c */ /* 0x048fe200000418ff */
[----:B------:R1:W-:Y:S03]  /*25c0*/  MUFU.EX2 R206, R4 ;  /* 0x0000000400ce7308 */ /* 0x0003e60000000800 */
[----:B------:R-:W-:Y:S01]  /*25d0*/  FFMA.FTZ R10, R10, c[0x0][0x29c], -R203 ;  /* 0x0000a7000a0a7a23 */ /* 0x000fe200000108cb */
[----:B------:R-:W-:Y:S01]  /*25e0*/  FSEL R9, R9, -INF , P0 ;  /* 0xff80000009097808 */ /* 0x000fe20000000000 */
[--C-:B------:R-:W-:Y:S01]  /*25f0*/  FFMA.FTZ R8, R8, c[0x0][0x29c], -R202.reuse ;  /* 0x0000a70008087a23 */ /* 0x100fe200000108ca */
[----:B------:R-:W-:Y:S01]  /*2600*/  FSEL R15, R15, -INF , P5 ;  /* 0xff8000000f0f7808 */ /* 0x000fe20002800000 */
[-C--:B------:R-:W-:Y:S01]  /*2610*/  HMMA.16816.F32.BF16 R28, R144, R150.reuse, RZ ;  /* 0x00000096901c723c */ /* 0x080fe200000418ff */
[----:B------:R-:W3:Y:S03]  /*2620*/  LDSM.16.M88.4 R144, [R221+0xd080] ;  /* 0x00d08000dd90783b */ /* 0x000ee60000000200 */
[----:B------:R-:W-:Y:S01]  /*2630*/  FFMA.FTZ R9, R9, c[0x0][0x29c], -R202 ;  /* 0x0000a70009097a23 */ /* 0x000fe200000108ca */
[----:B------:R-:W-:Y:S02]  /*2640*/  FSEL R17, R17, -INF , P5 ;  /* 0xff80000011117808 */ /* 0x000fe40002800000 */
[----:B------:R-:W-:Y:S01]  /*2650*/  FSEL R18, R18, -INF , P6 ;  /* 0xff80000012127808 */ /* 0x000fe20003000000 */
[----:B------:R-:W-:Y:S01]  /*2660*/  HMMA.16816.F32.BF16 R32, R140, R150, RZ ;  /* 0x000000968c20723c */ /* 0x000fe200000418ff */
[----:B------:R-:W3:Y:S03]  /*2670*/  LDSM.16.M88.4 R140, [R220+0xc080] ;  /* 0x00c08000dc8c783b */ /* 0x000ee60000000200 */
[--C-:B------:R-:W-:Y:S02]  /*2680*/  FFMA.FTZ R17, R17, c[0x0][0x29c], -R200.reuse ;  /* 0x0000a70011117a23 */ /* 0x100fe400000108c8 */
[--C-:B------:R-:W-:Y:S02]  /*2690*/  FFMA.FTZ R18, R18, c[0x0][0x29c], -R201.reuse ;  /* 0x0000a70012127a23 */ /* 0x100fe400000108c9 */
[-C--:B--2---:R-:W-:Y:S04]  /*26a0*/  HMMA.16816.F32.BF16 R20, R132, R152.reuse, R20 ;  /* 0x000000988414723c */ /* 0x084fe80000041814 */
[----:B------:R-:W-:Y:S01]  /*26b0*/  MUFU.EX2 R18, R18 ;  /* 0x0000001200127308 */ /* 0x000fe20000000800 */
[----:B-1----:R-:W-:Y:S03]  /*26c0*/  FSEL R4, R5, -INF , P0 ;  /* 0xff80000005047808 */ /* 0x002fe60000000000 */
[C---:B----4-:R-:W-:Y:S04]  /*26d0*/  HMMA.16816.F32.BF16 R24, R136.reuse, R152, R24 ;  /* 0x000000988818723c */ /* 0x050fe80000041818 */
[----:B------:R-:W-:Y:S04]  /*26e0*/  FFMA.FTZ R4, R4, c[0x0][0x29c], -R200 ;  /* 0x0000a70004047a23 */ /* 0x000fe800000108c8 */
[-C--:B------:R-:W-:Y:S01]  /*26f0*/  HMMA.16816.F32.BF16 R28, R136, R154.reuse, R28 ;  /* 0x0000009a881c723c */ /* 0x080fe2000004181c */
[----:B------:R-:W1:Y:S01]  /*2700*/  LDSM.16.M88.4 R136, [R220+0xd080] ;  /* 0x00d08000dc88783b */ /* 0x000e620000000200 */
[----:B------:R2:W4:Y:S06]  /*2710*/  MUFU.EX2 R204, R4 ;  /* 0x0000000400cc7308 */ /* 0x00052c0000000800 */
[----:B------:R-:W-:Y:S01]  /*2720*/  HMMA.16816.F32.BF16 R32, R132, R154, R32 ;  /* 0x0000009a8420723c */ /* 0x000fe20000041820 */
[----:B------:R-:W1:Y:S07]  /*2730*/  LDSM.16.M88.4 R132, [R2+0xe080] ;  /* 0x00e080000284783b */ /* 0x000e6e0000000200 */
[-C--:B-----5:R-:W-:Y:S08]  /*2740*/  HMMA.16816.F32.BF16 R20, R156, R160.reuse, R20 ;  /* 0x000000a09c14723c */ /* 0x0a0ff00000041814 */
[C---:B---3--:R-:W-:Y:S04]  /*2750*/  HMMA.16816.F32.BF16 R24, R144.reuse, R160, R24 ;  /* 0x000000a09018723c */ /* 0x048fe80000041818 */
[----:B--2---:R-:W-:Y:S04]  /*2760*/  FSEL R4, R6, -INF , P1 ;  /* 0xff80000006047808 */ /* 0x004fe80000800000 */
[-C--:B------:R-:W-:Y:S01]  /*2770*/  HMMA.16816.F32.BF16 R28, R144, R162.reuse, R28 ;  /* 0x000000a2901c723c */ /* 0x080fe2000004181c */
[----:B------:R-:W2:Y:S03]  /*2780*/  LDSM.16.M88.4 R144, [R2+0xf080] ;  /* 0x00f080000290783b */ /* 0x000ea60000000200 */
[--C-:B------:R-:W-:Y:S04]  /*2790*/  FFMA.FTZ R4, R4, c[0x0][0x29c], -R201.reuse ;  /* 0x0000a70004047a23 */ /* 0x100fe800000108c9 */
[----:B------:R-:W-:Y:S01]  /*27a0*/  HMMA.16816.F32.BF16 R32, R156, R162, R32 ;  /* 0x000000a29c20723c */ /* 0x000fe20000041820 */
[----:B------:R-:W3:Y:S01]  /*27b0*/  LDSM.16.M88.4 R156, [R3+0xe080] ;  /* 0x00e08000039c783b */ /* 0x000ee20000000200 */
[----:B------:R5:W-:Y:S06]  /*27c0*/  MUFU.EX2 R205, R4 ;  /* 0x0000000400cd7308 */ /* 0x000bec0000000800 */
[-C--:B------:R-:W-:Y:S08]  /*27d0*/  HMMA.16816.F32.BF16 R20, R140, R164.reuse, R20 ;  /* 0x000000a48c14723c */ /* 0x080ff00000041814 */
[C---:B-1----:R-:W-:Y:S08]  /*27e0*/  HMMA.16816.F32.BF16 R24, R136.reuse, R164, R24 ;  /* 0x000000a48818723c */ /* 0x042ff00000041818 */
[-C--:B------:R-:W-:Y:S01]  /*27f0*/  HMMA.16816.F32.BF16 R28, R136, R166.reuse, R28 ;  /* 0x000000a6881c723c */ /* 0x080fe2000004181c */
[----:B------:R-:W1:Y:S07]  /*2800*/  LDSM.16.M88.4 R136, [R3+0xf080] ;  /* 0x00f080000388783b */ /* 0x000e6e0000000200 */
[----:B------:R-:W-:Y:S01]  /*2810*/  HMMA.16816.F32.BF16 R32, R140, R166, R32 ;  /* 0x000000a68c20723c */ /* 0x000fe20000041820 */
[----:B------:R-:W1:Y:S07]  /*2820*/  LDSM.16.M88.4 R140, [R221+0xe080] ;  /* 0x00e08000dd8c783b */ /* 0x000e6e0000000200 */
[-C--:B------:R-:W-:Y:S08]  /*2830*/  HMMA.16816.F32.BF16 R20, R132, R168.reuse, R20 ;  /* 0x000000a88414723c */ /* 0x080ff00000041814 */
[C---:B--2---:R-:W-:Y:S08]  /*2840*/  HMMA.16816.F32.BF16 R24, R144.reuse, R168, R24 ;  /* 0x000000a89018723c */ /* 0x044ff00000041818 */
[-C--:B------:R-:W-:Y:S01]  /*2850*/  HMMA.16816.F32.BF16 R28, R144, R170.reuse, R28 ;  /* 0x000000aa901c723c */ /* 0x080fe2000004181c */
[----:B------:R-:W2:Y:S07]  /*2860*/  LDSM.16.M88.4 R144, [R221+0xf080] ;  /* 0x00f08000dd90783b */ /* 0x000eae0000000200 */
[----:B------:R-:W-:Y:S01]  /*2870*/  HMMA.16816.F32.BF16 R32, R132, R170, R32 ;  /* 0x000000aa8420723c */ /* 0x000fe20000041820 */
[----:B------:R-:W2:Y:S07]  /*2880*/  LDSM.16.M88.4 R132, [R220+0xe080] ;  /* 0x00e08000dc84783b */ /* 0x000eae0000000200 */
[-C--:B---3--:R-:W-:Y:S08]  /*2890*/  HMMA.16816.F32.BF16 R20, R156, R172.reuse, R20 ;  /* 0x000000ac9c14723c */ /* 0x088ff00000041814 */
[C---:B-1----:R-:W-:Y:S08]  /*28a0*/  HMMA.16816.F32.BF16 R24, R136.reuse, R172, R24 ;  /* 0x000000ac8818723c */ /* 0x042ff00000041818 */
[-C--:B------:R-:W-:Y:S01]  /*28b0*/  HMMA.16816.F32.BF16 R28, R136, R174.reuse, R28 ;  /* 0x000000ae881c723c */ /* 0x080fe2000004181c */
[----:B------:R-:W1:Y:S07]  /*28c0*/  LDSM.16.M88.4 R136, [R220+0xf080] ;  /* 0x00f08000dc88783b */ /* 0x000e6e0000000200 */
[----:B------:R-:W-:Y:S01]  /*28d0*/  HMMA.16816.F32.BF16 R32, R156, R174, R32 ;  /* 0x000000ae9c20723c */ /* 0x000fe20000041820 */
[----:B------:R-:W3:Y:S07]  /*28e0*/  LDSM.16.M88.4 R156, [R2+0x10080] ;  /* 0x01008000029c783b */ /* 0x000eee0000000200 */
[-C--:B------:R-:W-:Y:S08]  /*28f0*/  HMMA.16816.F32.BF16 R20, R140, R176.reuse, R20 ;  /* 0x000000b08c14723c */ /* 0x080ff00000041814 */
[C---:B--2---:R-:W-:Y:S08]  /*2900*/  HMMA.16816.F32.BF16 R24, R144.reuse, R176, R24 ;  /* 0x000000b09018723c */ /* 0x044ff00000041818 */
[-C--:B------:R-:W-:Y:S01]  /*2910*/  HMMA.16816.F32.BF16 R28, R144, R178.reuse, R28 ;  /* 0x000000b2901c723c */ /* 0x080fe2000004181c */
[----:B------:R-:W2:Y:S07]  /*2920*/  LDSM.16.M88.4 R144, [R2+0x11080] ;  /* 0x011080000290783b */ /* 0x000eae0000000200 */
[----:B------:R-:W-:Y:S01]  /*2930*/  HMMA.16816.F32.BF16 R32, R140, R178, R32 ;  /* 0x000000b28c20723c */ /* 0x000fe20000041820 */
[----:B------:R-:W2:Y:S07]  /*2940*/  LDSM.16.M88.4 R140, [R3+0x10080] ;  /* 0x01008000038c783b */ /* 0x000eae0000000200 */
[-C--:B------:R-:W-:Y:S08]  /*2950*/  HMMA.16816.F32.BF16 R20, R132, R180.reuse, R20 ;  /* 0x000000b48414723c */ /* 0x080ff00000041814 */
[C---:B-1----:R-:W-:Y:S08]  /*2960*/  HMMA.16816.F32.BF16 R24, R136.reuse, R180, R24 ;  /* 0x000000b48818723c */ /* 0x042ff00000041818 */
[-C--:B------:R-:W-:Y:S01]  /*2970*/  HMMA.16816.F32.BF16 R28, R136, R182.reuse, R28 ;  /* 0x000000b6881c723c */ /* 0x080fe2000004181c */
[----:B------:R-:W1:Y:S07]  /*2980*/  LDSM.16.M88.4 R136, [R3+0x11080] ;  /* 0x011080000388783b */ /* 0x000e6e0000000200 */
[----:B------:R-:W-:Y:S01]  /*2990*/  HMMA.16816.F32.BF16 R32, R132, R182, R32 ;  /* 0x000000b68420723c */ /* 0x000fe20000041820 */
[----:B------:R-:W1:Y:S07]  /*29a0*/  LDSM.16.M88.4 R132, [R221+0x10080] ;  /* 0x01008000dd84783b */ /* 0x000e6e0000000200 */
[-C--:B---3--:R-:W-:Y:S08]  /*29b0*/  HMMA.16816.F32.BF16 R20, R156, R184.reuse, R20 ;  /* 0x000000b89c14723c */ /* 0x088ff00000041814 */
[C---:B--2---:R-:W-:Y:S08]  /*29c0*/  HMMA.16816.F32.BF16 R24, R144.reuse, R184, R24 ;  /* 0x000000b89018723c */ /* 0x044ff00000041818 */
[-C--:B------:R-:W-:Y:S01]  /*29d0*/  HMMA.16816.F32.BF16 R28, R144, R186.reuse, R28 ;  /* 0x000000ba901c723c */ /* 0x080fe2000004181c */
[----:B------:R2:W-:Y:S06]  /*29e0*/  MUFU.EX2 R147, R8 ;  /* 0x0000000800937308 */ /* 0x0005ec0000000800 */
[----:B------:R-:W-:Y:S01]  /*29f0*/  FSEL R144, R7, -INF , P0 ;  /* 0xff80000007907808 */ /* 0x000fe20000000000 */
[----:B------:R-:W-:Y:S01]  /*2a00*/  HMMA.16816.F32.BF16 R32, R156, R186, R32 ;  /* 0x000000ba9c20723c */ /* 0x000fe20000041820 */
[----:B-----5:R-:W3:Y:S02]  /*2a10*/  LDSM.16.M88.4 R4, [R221+0x11080] ;  /* 0x01108000dd04783b */ /* 0x020ee40000000200 */
[----:B------:R-:W-:Y:S01]  /*2a20*/  MUFU.EX2 R146, R10 ;  /* 0x0000000a00927308 */ /* 0x000fe20000000800 */
[----:B------:R-:W-:Y:S04]  /*2a30*/  FFMA.FTZ R144, R144, c[0x0][0x29c], -R201 ;  /* 0x0000a70090907a23 */ /* 0x000fe800000108c9 */
[-C--:B------:R-:W-:Y:S05]  /*2a40*/  HMMA.16816.F32.BF16 R20, R140, R188.reuse, R20 ;  /* 0x000000bc8c14723c */ /* 0x080fea0000041814 */
[----:B------:R-:W5:Y:S03]  /*2a50*/  MUFU.EX2 R156, R144 ;  /* 0x00000090009c7308 */ /* 0x000f660000000800 */
[C---:B-1----:R-:W-:Y:S04]  /*2a60*/  HMMA.16816.F32.BF16 R24, R136.reuse, R188, R24 ;  /* 0x000000bc8818723c */ /* 0x042fe80000041818 */
[----:B--2---:R-:W-:Y:S02]  /*2a70*/  FSEL R8, R11, -INF , P0 ;  /* 0xff8000000b087808 */ /* 0x004fe40000000000 */
[----:B------:R-:W-:Y:S01]  /*2a80*/  PLOP3.LUT P0, PT, PT, PT, UP0, 0x80, 0x0 ;  /* 0x000000000000781c */ /* 0x000fe20003f0f008 */
[----:B------:R1:W-:Y:S01]  /*2a90*/  MUFU.EX2 R145, R9 ;  /* 0x0000000900917308 */ /* 0x0003e20000000800 */
[-C--:B------:R-:W-:Y:S01]  /*2aa0*/  HMMA.16816.F32.BF16 R28, R136, R190.reuse, R28 ;  /* 0x000000be881c723c */ /* 0x080fe2000004181c */
[----:B------:R-:W2:Y:S03]  /*2ab0*/  LDSM.16.M88.4 R136, [R220+0x10080] ;  /* 0x01008000dc88783b */ /* 0x000ea60000000200 */
[--C-:B------:R-:W-:Y:S04]  /*2ac0*/  FFMA.FTZ R8, R8, c[0x0][0x29c], -R203.reuse ;  /* 0x0000a70008087a23 */ /* 0x100fe800000108cb */
[----:B------:R-:W-:Y:S01]  /*2ad0*/  HMMA.16816.F32.BF16 R32, R140, R190, R32 ;  /* 0x000000be8c20723c */ /* 0x000fe20000041820 */
[----:B------:R-:W2:Y:S01]  /*2ae0*/  LDSM.16.M88.4 R140, [R220+0x11080] ;  /* 0x01108000dc8c783b */ /* 0x000ea20000000200 */
[----:B------:R4:W2:Y:S06]  /*2af0*/  MUFU.EX2 R144, R8 ;  /* 0x0000000800907308 */ /* 0x0008ac0000000800 */
[-C--:B------:R-:W-:Y:S04]  /*2b00*/  HMMA.16816.F32.BF16 R20, R132, R192.reuse, R20 ;  /* 0x000000c08414723c */ /* 0x080fe80000041814 */
[----:B------:R5:W-:Y:S01]  /*2b10*/  MUFU.EX2 R11, R17 ;  /* 0x00000011000b7308 */ /* 0x000be20000000800 */
[--C-:B-1----:R-:W-:Y:S03]  /*2b20*/  FFMA.FTZ R9, R15, c[0x0][0x29c], -R203.reuse ;  /* 0x0000a7000f097a23 */ /* 0x102fe600000108cb */
[C---:B---3--:R-:W-:Y:S08]  /*2b30*/  HMMA.16816.F32.BF16 R24, R4.reuse, R192, R24 ;  /* 0x000000c00418723c */ /* 0x048ff00000041818 */
[-C--:B------:R-:W-:Y:S01]  /*2b40*/  HMMA.16816.F32.BF16 R28, R4, R194.reuse, R28 ;  /* 0x000000c2041c723c */ /* 0x080fe2000004181c */
[----:B------:R-:W1:Y:S03]  /*2b50*/  LDS R7, [R233.X4+0x12180] ;  /* 0x01218000e9077984 */ /* 0x000e660000004800 */
[----:B----4-:R-:W-:Y:S02]  /*2b60*/  FSEL R8, R14, -INF , P6 ;  /* 0xff8000000e087808 */ /* 0x010fe40003000000 */
[----:B------:R-:W-:Y:S01]  /*2b70*/  LDS R6, [R233.X4+0x121a0] ;  /* 0x0121a000e9067984 */ /* 0x000fe20000004800 */
[----:B------:R-:W-:Y:S01]  /*2b80*/  FSEL R4, R12, -INF , P6 ;  /* 0xff8000000c047808 */ /* 0x000fe20003000000 */
[----:B------:R-:W-:Y:S03]  /*2b90*/  HMMA.16816.F32.BF16 R32, R132, R194, R32 ;  /* 0x000000c28420723c */ /* 0x000fe60000041820 */
[----:B------:R-:W3:Y:S01]  /*2ba0*/  LDS R5, [R233.X4+0x12200] ;  /* 0x01220000e9057984 */ /* 0x000ee20000004800 */
[----:B------:R-:W-:Y:S01]  /*2bb0*/  FFMA.FTZ R4, R4, c[0x0][0x29c], -R202 ;  /* 0x0000a70004047a23 */ /* 0x000fe200000108ca */
[----:B-----5:R-:W-:Y:S01]  /*2bc0*/  F2FP.BF16.PACK_AB R17, R204, R206 ;  /* 0x000000cecc11723e */ /* 0x020fe200000010ff */
[----:B------:R-:W-:Y:S01]  /*2bd0*/  FFMA.FTZ R8, R8, c[0x0][0x29c], -R203 ;  /* 0x0000a70008087a23 */ /* 0x000fe200000108cb */
[----:B------:R-:W-:Y:S01]  /*2be0*/  F2FP.BF16.PACK_AB R14, R156, R205 ;  /* 0x000000cd9c0e723e */ /* 0x000fe200000010ff */
[-C--:B--2---:R-:W-:Y:S01]  /*2bf0*/  HMMA.16816.F32.BF16 R20, R136, R196.reuse, R20 ;  /* 0x000000c48814723c */ /* 0x084fe20000041814 */
[----:B------:R2:W-:Y:S07]  /*2c00*/  MUFU.EX2 R132, R4 ;  /* 0x0000000400847308 */ /* 0x0005ee0000000800 */
[C---:B------:R-:W-:Y:S08]  /*2c10*/  HMMA.16816.F32.BF16 R24, R140.reuse, R196, R24 ;  /* 0x000000c48c18723c */ /* 0x040ff00000041818 */
[-C--:B------:R-:W-:Y:S08]  /*2c20*/  HMMA.16816.F32.BF16 R28, R140, R198.reuse, R28 ;  /* 0x000000c68c1c723c */ /* 0x080ff0000004181c */
[----:B------:R-:W-:Y:S04]  /*2c30*/  HMMA.16816.F32.BF16 R32, R136, R198, R32 ;  /* 0x000000c68820723c */ /* 0x000fe80000041820 */
[----:B--2---:R-:W-:Y:S01]  /*2c40*/  FSEL R4, R16, -INF , P6 ;  /* 0xff80000010047808 */ /* 0x004fe20003000000 */
[--C-:B-1----:R-:W-:Y:S02]  /*2c50*/  FADD.FTZ R21, R21, -R7.reuse ;  /* 0x8000000715157221 */ /* 0x102fe40000010000 */
[----:B------:R-:W-:Y:S02]  /*2c60*/  FADD.FTZ R20, R20, -R7 ;  /* 0x8000000714147221 */ /* 0x000fe40000010000 */
[----:B------:R-:W-:Y:S03]  /*2c70*/  FFMA.FTZ R4, R4, c[0x0][0x29c], -R200 ;  /* 0x0000a70004047a23 */ /* 0x000fe600000108c8 */
[----:B------:R-:W-:Y:S01]  /*2c80*/  FMUL.FTZ R20, R206, R20 ;  /* 0x00000014ce147220 */ /* 0x000fe20000410000 */
[----:B------:R1:W2:Y:S01]  /*2c90*/  MUFU.EX2 R12, R4 ;  /* 0x00000004000c7308 */ /* 0x0002a20000000800 */
[----:B------:R-:W-:Y:S02]  /*2ca0*/  FMUL.FTZ R16, R204, R21 ;  /* 0x00000015cc107220 */ /* 0x000fe40000410000 */
[--C-:B---3--:R-:W-:Y:S02]  /*2cb0*/  FADD.FTZ R25, R25, -R5.reuse ;  /* 0x8000000519197221 */ /* 0x108fe40000010000 */
[--C-:B------:R-:W-:Y:S01]  /*2cc0*/  FADD.FTZ R29, R29, -R5.reuse ;  /* 0x800000051d1d7221 */ /* 0x100fe20000010000 */
[----:B------:R-:W-:Y:S01]  /*2cd0*/  F2FP.BF16.PACK_AB R16, R16, R20 ;  /* 0x000000141010723e */ /* 0x000fe200000010ff */
[--C-:B------:R-:W-:Y:S02]  /*2ce0*/  FADD.FTZ R24, R24, -R5.reuse ;  /* 0x8000000518187221 */ /* 0x100fe40000010000 */
[----:B------:R-:W-:Y:S01]  /*2cf0*/  FADD.FTZ R28, R28, -R5 ;  /* 0x800000051c1c7221 */ /* 0x000fe20000010000 */
[----:B------:R-:W-:Y:S01]  /*2d00*/  F2FP.BF16.PACK_AB R5, R144, R146 ;  /* 0x000000929005723e */ /* 0x000fe200000010ff */
[--C-:B------:R-:W-:Y:S01]  /*2d10*/  FADD.FTZ R34, R34, -R6.reuse ;  /* 0x8000000622227221 */ /* 0x100fe20000010000 */
[----:B------:R3:W-:Y:S01]  /*2d20*/  MUFU.EX2 R20, R8 ;  /* 0x0000000800147308 */ /* 0x0007e20000000800 */
[--C-:B------:R-:W-:Y:S02]  /*2d30*/  FADD.FTZ R23, R23, -R6.reuse ;  /* 0x8000000617177221 */ /* 0x100fe40000010000 */
[----:B------:R-:W-:Y:S02]  /*2d40*/  FMUL.FTZ R34, R18, R34 ;  /* 0x0000002212227220 */ /* 0x000fe40000410000 */
[--C-:B------:R-:W-:Y:S02]  /*2d50*/  FADD.FTZ R35, R35, -R6.reuse ;  /* 0x8000000623237221 */ /* 0x100fe40000010000 */
[----:B------:R-:W-:Y:S01]  /*2d60*/  FADD.FTZ R22, R22, -R6 ;  /* 0x8000000616167221 */ /* 0x000fe20000010000 */
[----:B------:R-:W-:Y:S01]  /*2d70*/  F2FP.BF16.PACK_AB R6, R145, R147 ;  /* 0x000000939106723e */ /* 0x000fe200000010ff */
[--C-:B------:R-:W-:Y:S02]  /*2d80*/  FADD.FTZ R33, R33, -R7.reuse ;  /* 0x8000000721217221 */ /* 0x100fe40000010000 */
[----:B------:R-:W-:Y:S01]  /*2d90*/  FADD.FTZ R32, R32, -R7 ;  /* 0x8000000720207221 */ /* 0x000fe20000010000 */
[----:B-1----:R-:W-:Y:S01]  /*2da0*/  FSEL R4, R19, -INF , P5 ;  /* 0xff80000013047808 */ /* 0x002fe20002800000 */
[----:B------:R-:W-:Y:S01]  /*2db0*/  FMUL.FTZ R22, R205, R22 ;  /* 0x00000016cd167220 */ /* 0x000fe20000410000 */
[C---:B--2---:R-:W-:Y:S01]  /*2dc0*/  F2FP.BF16.PACK_AB R15, R11.reuse, R12 ;  /* 0x0000000c0b0f723e */ /* 0x044fe200000010ff */
[----:B------:R-:W-:Y:S02]  /*2dd0*/  FMUL.FTZ R32, R12, R32 ;  /* 0x000000200c207220 */ /* 0x000fe40000410000 */
[----:B------:R-:W-:Y:S02]  /*2de0*/  FFMA.FTZ R4, R4, c[0x0][0x29c], -R201 ;  /* 0x0000a70004047a23 */ /* 0x000fe400000108c9 */
[----:B------:R-:W-:Y:S02]  /*2df0*/  FMUL.FTZ R11, R11, R33 ;  /* 0x000000210b0b7220 */ /* 0x000fe40000410000 */
[----:B------:R1:W2:Y:S01]  /*2e00*/  MUFU.EX2 R10, R4 ;  /* 0x00000004000a7308 */ /* 0x0002a20000000800 */
[----:B------:R-:W-:Y:S02]  /*2e10*/  FMUL.FTZ R24, R147, R24 ;  /* 0x0000001893187220 */ /* 0x000fe40000410000 */
[----:B---3--:R-:W-:Y:S01]  /*2e20*/  FMUL.FTZ R8, R156, R23 ;  /* 0x000000179c087220 */ /* 0x008fe20000410000 */
[----:B------:R-:W-:Y:S01]  /*2e30*/  F2FP.BF16.PACK_AB R11, R11, R32 ;  /* 0x000000200b0b723e */ /* 0x000fe200000010ff */
[----:B------:R-:W-:Y:S02]  /*2e40*/  FMUL.FTZ R12, R145, R25 ;  /* 0x00000019910c7220 */ /* 0x000fe40000410000 */
[----:B------:R-:W-:Y:S01]  /*2e50*/  FMUL.FTZ R28, R132, R28 ;  /* 0x0000001c841c7220 */ /* 0x000fe20000410000 */
[----:B------:R-:W-:Y:S02]  /*2e60*/  F2FP.BF16.PACK_AB R8, R8, R22 ;  /* 0x000000160808723e */ /* 0x000fe400000010ff */
[----:B------:R-:W-:Y:S02]  /*2e70*/  F2FP.BF16.PACK_AB R12, R12, R24 ;  /* 0x000000180c0c723e */ /* 0x000fe400000010ff */
[----:B-1----:R-:W-:Y:S02]  /*2e80*/  FSEL R4, R13, -INF , P5 ;  /* 0xff8000000d047808 */ /* 0x002fe40002800000 */
[C---:B--2---:R-:W-:Y:S01]  /*2e90*/  F2FP.BF16.PACK_AB R13, R10.reuse, R18 ;  /* 0x000000120a0d723e */ /* 0x044fe200000010ff */
[----:B------:R-:W-:Y:S01]  /*2ea0*/  FMUL.FTZ R10, R10, R35 ;  /* 0x000000230a0a7220 */ /* 0x000fe20000410000 */
[----:B------:R-:W-:Y:S01]  /*2eb0*/  MUFU.EX2 R18, R9 ;  /* 0x0000000900127308 */ /* 0x000fe20000000800 */
[----:B------:R-:W-:Y:S03]  /*2ec0*/  FFMA.FTZ R4, R4, c[0x0][0x29c], -R202 ;  /* 0x0000a70004047a23 */ /* 0x000fe600000108ca */
[----:B------:R-:W-:Y:S06]  /*2ed0*/  F2FP.BF16.PACK_AB R10, R10, R34 ;  /* 0x000000220a0a723e */ /* 0x000fec00000010ff */
[----:B------:R1:W2:Y:S02]  /*2ee0*/  MUFU.EX2 R19, R4 ;  /* 0x0000000400137308 */ /* 0x0002a40000000800 */
[----:B-1----:R-:W1:Y:S01]  /*2ef0*/  LDS R4, [R233.X4+0x12220] ;  /* 0x01222000e9047984 */ /* 0x002e620000004800 */
[C---:B--2---:R-:W-:Y:S01]  /*2f00*/  F2FP.BF16.PACK_AB R7, R19.reuse, R132 ;  /* 0x000000841307723e */ /* 0x044fe200000010ff */
[----:B------:R-:W-:Y:S03]  /*2f10*/  FMUL.FTZ R9, R19, R29 ;  /* 0x0000001d13097220 */ /* 0x000fe60000410000 */
[----:B------:R-:W-:Y:S02]  /*2f20*/  STS [R231+0x12280], R17 ;  /* 0x01228011e7007388 */ /* 0x000fe40000000800 */
[----:B------:R-:W-:Y:S03]  /*2f30*/  F2FP.BF16.PACK_AB R9, R9, R28 ;  /* 0x0000001c0909723e */ /* 0x000fe600000010ff */
[----:B------:R-:W-:Y:S05]  /*2f40*/  STS [R231+0x12680], R14 ;  /* 0x0126800ee7007388 */ /* 0x000fea0000000800 */
[----:B------:R-:W-:Y:S05]  /*2f50*/  STS [R232], R15 ;  /* 0x0000000fe8007388 */ /* 0x000fea0000000800 */
[----:B------:R-:W-:Y:S05]  /*2f60*/  STS [R232+0x400], R13 ;  /* 0x0004000de8007388 */ /* 0x000fea0000000800 */
[----:B------:R2:W-:Y:S05]  /*2f70*/  STS [R231+0x13680], R5 ;  /* 0x01368005e7007388 */ /* 0x0005ea0000000800 */
[----:B------:R-:W-:Y:S05]  /*2f80*/  STS [R231+0x13280], R6 ;  /* 0x01328006e7007388 */ /* 0x000fea0000000800 */
[----:B------:R-:W-:Y:S01]  /*2f90*/  STS [R232+0x1000], R7 ;  /* 0x00100007e8007388 */ /* 0x000fe20000000800 */
[--C-:B-1----:R-:W-:Y:S02]  /*2fa0*/  FADD.FTZ R26, R26, -R4.reuse ;  /* 0x800000041a1a7221 */ /* 0x102fe40000010000 */
[--C-:B------:R-:W-:Y:S02]  /*2fb0*/  FADD.FTZ R27, R27, -R4.reuse ;  /* 0x800000041b1b7221 */ /* 0x100fe40000010000 */
[----:B------:R-:W-:Y:S02]  /*2fc0*/  FMUL.FTZ R26, R146, R26 ;  /* 0x0000001a921a7220 */ /* 0x000fe40000410000 */
[----:B------:R-:W-:Y:S02]  /*2fd0*/  FMUL.FTZ R27, R144, R27 ;  /* 0x0000001b901b7220 */ /* 0x000fe40000410000 */
[--C-:B------:R-:W-:Y:S01]  /*2fe0*/  FADD.FTZ R31, R31, -R4.reuse ;  /* 0x800000041f1f7221 */ /* 0x100fe20000010000 */
[----:B--2---:R-:W-:Y:S01]  /*2ff0*/  F2FP.BF16.PACK_AB R5, R18, R20 ;  /* 0x000000141205723e */ /* 0x004fe200000010ff */
[----:B------:R-:W-:Y:S02]  /*3000*/  FADD.FTZ R30, R30, -R4 ;  /* 0x800000041e1e7221 */ /* 0x000fe40000010000 */
[----:B------:R-:W-:Y:S02]  /*3010*/  FMUL.FTZ R4, R18, R31 ;  /* 0x0000001f12047220 */ /* 0x000fe40000410000 */
[----:B------:R1:W-:Y:S01]  /*3020*/  STS [R232+0x1400], R5 ;  /* 0x00140005e8007388 */ /* 0x0003e20000000800 */
[----:B------:R-:W-:Y:S04]  /*3030*/  FMUL.FTZ R30, R20, R30 ;  /* 0x0000001e141e7220 */ /* 0x000fe80000410000 */
[----:B------:R-:W-:Y:S01]  /*3040*/  BAR.SYNC.DEFER_BLOCKING 0x0 ;  /* 0x0000000000007b1d */ /* 0x000fe20000010000 */
[----:B------:R-:W-:Y:S02]  /*3050*/  F2FP.BF16.PACK_AB R4, R4, R30 ;  /* 0x0000001e0404723e */ /* 0x000fe400000010ff */
[----:B-1----:R-:W-:Y:S03]  /*3060*/  F2FP.BF16.PACK_AB R5, R27, R26 ;  /* 0x0000001a1b05723e */ /* 0x002fe600000010ff */
[----:B------:R-:W-:Y:S05]  /*3070*/  STS [R231+0x14280], R16 ;  /* 0x01428010e7007388 */ /* 0x000fea0000000800 */
[----:B------:R-:W-:Y:S05]  /*3080*/  STS [R231+0x14680], R8 ;  /* 0x01468008e7007388 */ /* 0x000fea0000000800 */
[----:B------:R-:W-:Y:S05]  /*3090*/  STS [R232+0x2000], R11 ;  /* 0x0020000be8007388 */ /* 0x000fea0000000800 */
[----:B------:R-:W-:Y:S05]  /*30a0*/  STS [R232+0x2400], R10 ;  /* 0x0024000ae8007388 */ /* 0x000fea0000000800 */
[----:B------:R-:W-:Y:S05]  /*30b0*/  STS [R231+0x15280], R12 ;  /* 0x0152800ce7007388 */ /* 0x000fea0000000800 */
[----:B------:R-:W-:Y:S05]  /*30c0*/  STS [R231+0x15680], R5 ;  /* 0x01568005e7007388 */ /* 0x000fea0000000800 */
[----:B------:R-:W-:Y:S05]  /*30d0*/  STS [R232+0x3000], R9 ;  /* 0x00300009e8007388 */ /* 0x000fea0000000800 */
[----:B------:R-:W-:Y:S05]  /*30e0*/  STS [R232+0x3400], R4 ;  /* 0x00340004e8007388 */ /* 0x000fea0000000800 */
[----:B------:R-:W-:Y:S05]  /*30f0*/  LDSM.16.MT88.4 R4, [R223+0x12280] ;  /* 0x01228000df04783b */ /* 0x000fea0000004200 */
[----:B------:R-:W1:Y:S05]  /*3100*/  LDSM.16.MT88.4 R8, [R0+0xc080] ;  /* 0x00c080000008783b */ /* 0x000e6a0000004200 */
[----:B------:R-:W2:Y:S05]  /*3110*/  LDSM.16.MT88.4 R12, [R222+0x12280] ;  /* 0x01228000de0c783b */ /* 0x000eaa0000004200 */
[----:B------:R-:W3:Y:S05]  /*3120*/  LDSM.16.MT88.4 R16, [R0+0xe080] ;  /* 0x00e080000010783b */ /* 0x000eea0000004200 */
[----:B------:R-:W4:Y:S05]  /*3130*/  LDSM.16.MT88.4 R20, [R0+0x10080] ;  /* 0x010080000014783b */ /* 0x000f2a0000004200 */
[----:B------:R-:W-:Y:S05]  /*3140*/  LDSM.16.MT88.4 R24, [R223+0x12a80] ;  /* 0x012a8000df18783b */ /* 0x000fea0000004200 */
[----:B------:R-:W5:Y:S05]  /*3150*/  LDSM.16.MT88.4 R28, [R0+0xc880] ;  /* 0x00c88000001c783b */ /* 0x000f6a0000004200 */
[----:B------:R-:W3:Y:S05]  /*3160*/  LDSM.16.MT88.4 R32, [R222+0x12a80] ;  /* 0x012a8000de20783b */ /* 0x000eea0000004200 */
[----:B------:R-:W4:Y:S01]  /*3170*/  LDSM.16.MT88.4 R132, [R0+0xe880] ;  /* 0x00e880000084783b */ /* 0x000f220000004200 */
[-C--:B-1----:R-:W-:Y:S04]  /*3180*/  HMMA.16816.F32.BF16 R36, R4, R8.reuse, R36 ;  /* 0x000000080424723c */ /* 0x082fe80000041824 */
[----:B------:R-:W-:Y:S05]  /*3190*/  LDSM.16.MT88.4 R136, [R223+0x13a80] ;  /* 0x013a8000df88783b */ /* 0x000fea0000004200 */
[----:B------:R-:W-:Y:S01]  /*31a0*/  LDSM.16.MT88.4 R140, [R0+0xd880] ;  /* 0x00d88000008c783b */ /* 0x000fe20000004200 */
[C---:B--2---:R-:W-:Y:S08]  /*31b0*/  HMMA.16816.F32.BF16 R40, R12.reuse, R8, R40 ;  /* 0x000000080c28723c */ /* 0x044ff00000041828 */
[-C--:B------:R-:W-:Y:S08]  /*31c0*/  HMMA.16816.F32.BF16 R44, R12, R10.reuse, R44 ;  /* 0x0000000a0c2c723c */ /* 0x080ff0000004182c */
[C---:B------:R-:W-:Y:S01]  /*31d0*/  HMMA.16816.F32.BF16 R48, R4.reuse, R10, R48 ;  /* 0x0000000a0430723c */ /* 0x040fe20000041830 */
[----:B------:R-:W1:Y:S07]  /*31e0*/  LDSM.16.MT88.4 R8, [R0+0x10880] ;  /* 0x010880000008783b */ /* 0x000e6e0000004200 */
[-C--:B---3--:R-:W-:Y:S08]  /*31f0*/  HMMA.16816.F32.BF16 R52, R4, R16.reuse, R52 ;  /* 0x000000100434723c */ /* 0x088ff00000041834 */
[C---:B------:R-:W-:Y:S08]  /*3200*/  HMMA.16816.F32.BF16 R56, R12.reuse, R16, R56 ;  /* 0x000000100c38723c */ /* 0x040ff00000041838 */
[-C--:B------:R-:W-:Y:S08]  /*3210*/  HMMA.16816.F32.BF16 R60, R12, R18.reuse, R60 ;  /* 0x000000120c3c723c */ /* 0x080ff0000004183c */
[C---:B------:R-:W-:Y:S01]  /*3220*/  HMMA.16816.F32.BF16 R64, R4.reuse, R18, R64 ;  /* 0x000000120440723c */ /* 0x040fe20000041840 */
[----:B------:R-:W-:Y:S07]  /*3230*/  LDSM.16.MT88.4 R16, [R0+0xd080] ;  /* 0x00d080000010783b */ /* 0x000fee0000004200 */
[-C--:B----4-:R-:W-:Y:S08]  /*3240*/  HMMA.16816.F32.BF16 R68, R4, R20.reuse, R68 ;  /* 0x000000140444723c */ /* 0x090ff00000041844 */
[C---:B------:R-:W-:Y:S08]  /*3250*/  HMMA.16816.F32.BF16 R72, R12.reuse, R20, R72 ;  /* 0x000000140c48723c */ /* 0x040ff00000041848 */
[-C--:B------:R-:W-:Y:S01]  /*3260*/  HMMA.16816.F32.BF16 R76, R12, R22.reuse, R76 ;  /* 0x000000160c4c723c */ /* 0x080fe2000004184c */
[----:B------:R-:W2:Y:S07]  /*3270*/  LDSM.16.MT88.4 R12, [R223+0x13280] ;  /* 0x01328000df0c783b */ /* 0x000eae0000004200 */
[----:B------:R-:W-:Y:S01]  /*3280*/  HMMA.16816.F32.BF16 R80, R4, R22, R80 ;  /* 0x000000160450723c */ /* 0x000fe20000041850 */
[----:B------:R-:W3:Y:S05]  /*3290*/  LDSM.16.MT88.4 R4, [R222+0x13280] ;  /* 0x01328000de04783b */ /* 0x000eea0000004200 */
[----:B------:R-:W4:Y:S02]  /*32a0*/  LDSM.16.MT88.4 R20, [R0+0xf080] ;  /* 0x00f080000014783b */ /* 0x000f240000004200 */
[-C--:B-----5:R-:W-:Y:S08]  /*32b0*/  HMMA.16816.F32.BF16 R36, R24, R28.reuse, R36 ;  /* 0x0000001c1824723c */ /* 0x0a0ff00000041824 */
[C---:B------:R-:W-:Y:S08]  /*32c0*/  HMMA.16816.F32.BF16 R40, R32.reuse, R28, R40 ;  /* 0x0000001c2028723c */ /* 0x040ff00000041828 */
[-C--:B------:R-:W-:Y:S08]  /*32d0*/  HMMA.16816.F32.BF16 R44, R32, R30.reuse, R44 ;  /* 0x0000001e202c723c */ /* 0x080ff0000004182c */
[C---:B------:R-:W-:Y:S01]  /*32e0*/  HMMA.16816.F32.BF16 R48, R24.reuse, R30, R48 ;  /* 0x0000001e1830723c */ /* 0x040fe20000041830 */
[----:B------:R-:W5:Y:S07]  /*32f0*/  LDSM.16.MT88.4 R28, [R0+0x11080] ;  /* 0x01108000001c783b */ /* 0x000f6e0000004200 */
[-C--:B------:R-:W-:Y:S08]  /*3300*/  HMMA.16816.F32.BF16 R52, R24, R132.reuse, R52 ;  /* 0x000000841834723c */ /* 0x080ff00000041834 */
[C---:B------:R-:W-:Y:S08]  /*3310*/  HMMA.16816.F32.BF16 R56, R32.reuse, R132, R56 ;  /* 0x000000842038723c */ /* 0x040ff00000041838 */
[-C--:B------:R-:W-:Y:S08]  /*3320*/  HMMA.16816.F32.BF16 R60, R32, R134.reuse, R60 ;  /* 0x00000086203c723c */ /* 0x080ff0000004183c */
[C---:B------:R-:W-:Y:S01]  /*3330*/  HMMA.16816.F32.BF16 R64, R24.reuse, R134, R64 ;  /* 0x000000861840723c */ /* 0x040fe20000041840 */
[----:B------:R-:W3:Y:S07]  /*3340*/  LDSM.16.MT88.4 R132, [R222+0x13a80] ;  /* 0x013a8000de84783b */ /* 0x000eee0000004200 */
[-C--:B-1----:R-:W-:Y:S08]  /*3350*/  HMMA.16816.F32.BF16 R68, R24, R8.reuse, R68 ;  /* 0x000000081844723c */ /* 0x082ff00000041844 */
[C---:B------:R-:W-:Y:S08]  /*3360*/  HMMA.16816.F32.BF16 R72, R32.reuse, R8, R72 ;  /* 0x000000082048723c */ /* 0x040ff00000041848 */
[-C--:B------:R-:W-:Y:S08]  /*3370*/  HMMA.16816.F32.BF16 R76, R32, R10.reuse, R76 ;  /* 0x0000000a204c723c */ /* 0x080ff0000004184c */
[----:B------:R-:W-:Y:S01]  /*3380*/  HMMA.16816.F32.BF16 R80, R24, R10, R80 ;  /* 0x0000000a1850723c */ /* 0x000fe20000041850 */
[----:B------:R-:W1:Y:S07]  /*3390*/  LDSM.16.MT88.4 R8, [R0+0xf880] ;  /* 0x00f880000008783b */ /* 0x000e6e0000004200 */
[-C--:B--2---:R-:W-:Y:S08]  /*33a0*/  HMMA.16816.F32.BF16 R36, R12, R16.reuse, R36 ;  /* 0x000000100c24723c */ /* 0x084ff00000041824 */
[C---:B---3--:R-:W-:Y:S08]  /*33b0*/  HMMA.16816.F32.BF16 R40, R4.reuse, R16, R40 ;  /* 0x000000100428723c */ /* 0x048ff00000041828 */
[-C--:B------:R-:W-:Y:S08]  /*33c0*/  HMMA.16816.F32.BF16 R44, R4, R18.reuse, R44 ;  /* 0x00000012042c723c */ /* 0x080ff0000004182c */
[C---:B------:R-:W-:Y:S01]  /*33d0*/  HMMA.16816.F32.BF16 R48, R12.reuse, R18, R48 ;  /* 0x000000120c30723c */ /* 0x040fe20000041830 */
[----:B------:R-:W2:Y:S05]  /*33e0*/  LDSM.16.MT88.4 R16, [R0+0x11880] ;  /* 0x011880000010783b */ /* 0x000eaa0000004200 */
[----:B------:R-:W-:Y:S02]  /*33f0*/  BAR.SYNC.DEFER_BLOCKING 0x0 ;  /* 0x0000000000007b1d */ /* 0x000fe40000010000 */
[-C--:B----4-:R-:W-:Y:S08]  /*3400*/  HMMA.16816.F32.BF16 R52, R12, R20.reuse, R52 ;  /* 0x000000140c34723c */ /* 0x090ff00000041834 */
[C---:B------:R-:W-:Y:S08]  /*3410*/  HMMA.16816.F32.BF16 R56, R4.reuse, R20, R56 ;  /* 0x000000140438723c */ /* 0x040ff00000041838 */
[-C--:B------:R-:W-:Y:S08]  /*3420*/  HMMA.16816.F32.BF16 R60, R4, R22.reuse, R60 ;  /* 0x00000016043c723c */ /* 0x080ff0000004183c */
[C---:B------:R-:W-:Y:S08]  /*3430*/  HMMA.16816.F32.BF16 R64, R12.reuse, R22, R64 ;  /* 0x000000160c40723c */ /* 0x040ff00000041840 */
[-C--:B-----5:R-:W-:Y:S08]  /*3440*/  HMMA.16816.F32.BF16 R68, R12, R28.reuse, R68 ;  /* 0x0000001c0c44723c */ /* 0x0a0ff00000041844 */
[C---:B------:R-:W-:Y:S01]  /*3450*/  HMMA.16816.F32.BF16 R72, R4.reuse, R28, R72 ;  /* 0x0000001c0448723c */ /* 0x040fe20000041848 */
[----:B------:R3:W4:Y:S05]  /*3460*/  LDSM.16.MT88.4 R20, [R222+0x14280] ;  /* 0x01428000de14783b */ /* 0x00072a0000004200 */
[----:B------:R3:W1:Y:S02]  /*3470*/  LDSM.16.MT88.4 R24, [R0+0x8080] ;  /* 0x008080000018783b */ /* 0x0006640000004200 */
[-C--:B------:R-:W-:Y:S03]  /*3480*/  HMMA.16816.F32.BF16 R76, R4, R30.reuse, R76 ;  /* 0x0000001e044c723c */ /* 0x080fe6000004184c */
[----:B------:R3:W1:Y:S05]  /*3490*/  LDSM.16.MT88.4 R4, [R223+0x14280] ;  /* 0x01428000df04783b */ /* 0x00066a0000004200 */
[----:B------:R-:W-:Y:S01]  /*34a0*/  HMMA.16816.F32.BF16 R80, R12, R30, R80 ;  /* 0x0000001e0c50723c */ /* 0x000fe20000041850 */
[----:B------:R3:W2:Y:S05]  /*34b0*/  LDSM.16.MT88.4 R12, [R0+0x6080] ;  /* 0x00608000000c783b */ /* 0x0006aa0000004200 */
[----:B------:R3:W2:Y:S02]  /*34c0*/  LDSM.16.MT88.4 R28, [R0+0xa080] ;  /* 0x00a08000001c783b */ /* 0x0006a40000004200 */
[-C--:B------:R-:W-:Y:S03]  /*34d0*/  HMMA.16816.F32.BF16 R36, R136, R140.reuse, R36 ;  /* 0x0000008c8824723c */ /* 0x080fe60000041824 */
[----:B------:R3:W2:Y:S05]  /*34e0*/  LDSM.16.MT88.4 R32, [R223+0x14a80] ;  /* 0x014a8000df20783b */ /* 0x0006aa0000004200 */
[C---:B------:R-:W-:Y:S01]  /*34f0*/  HMMA.16816.F32.BF16 R40, R132.reuse, R140, R40 ;  /* 0x0000008c8428723c */ /* 0x040fe20000041828 */
[----:B------:R3:W2:Y:S05]  /*3500*/  LDSM.16.MT88.4 R156, [R222+0x14a80] ;  /* 0x014a8000de9c783b */ /* 0x0006aa0000004200 */
[----:B------:R3:W2:Y:S02]  /*3510*/  LDSM.16.MT88.4 R144, [R0+0x6880] ;  /* 0x006880000090783b */ /* 0x0006a40000004200 */
[-C--:B------:R-:W-:Y:S03]  /*3520*/  HMMA.16816.F32.BF16 R44, R132, R142.reuse, R44 ;  /* 0x0000008e842c723c */ /* 0x080fe6000004182c */
[----:B------:R3:W2:Y:S05]  /*3530*/  LDSM.16.MT88.4 R200, [R0+0x8880] ;  /* 0x0088800000c8783b */ /* 0x0006aa0000004200 */
[C---:B------:R-:W-:Y:S01]  /*3540*/  HMMA.16816.F32.BF16 R48, R136.reuse, R142, R48 ;  /* 0x0000008e8830723c */ /* 0x040fe20000041830 */
[----:B------:R3:W3:Y:S07]  /*3550*/  LDSM.16.MT88.4 R204, [R0+0xa880] ;  /* 0x00a8800000cc783b */ /* 0x0006ee0000004200 */
[-C--:B-1----:R-:W-:Y:S08]  /*3560*/  HMMA.16816.F32.BF16 R52, R136, R8.reuse, R52 ;  /* 0x000000088834723c */ /* 0x082ff00000041834 */
[C---:B------:R-:W-:Y:S08]  /*3570*/  HMMA.16816.F32.BF16 R56, R132.reuse, R8, R56 ;  /* 0x000000088438723c */ /* 0x040ff00000041838 */
[-C--:B------:R-:W-:Y:S08]  /*3580*/  HMMA.16816.F32.BF16 R60, R132, R10.reuse, R60 ;  /* 0x0000000a843c723c */ /* 0x080ff0000004183c */
[C---:B------:R-:W-:Y:S08]  /*3590*/  HMMA.16816.F32.BF16 R64, R136.reuse, R10, R64 ;  /* 0x0000000a8840723c */ /* 0x040ff00000041840 */
[-C--:B--2---:R-:W-:Y:S08]  /*35a0*/  HMMA.16816.F32.BF16 R68, R136, R16.reuse, R68 ;  /* 0x000000108844723c */ /* 0x084ff00000041844 */
[C---:B------:R-:W-:Y:S08]  /*35b0*/  HMMA.16816.F32.BF16 R72, R132.reuse, R16, R72 ;  /* 0x000000108448723c */ /* 0x040ff00000041848 */
[-C--:B------:R-:W-:Y:S08]  /*35c0*/  HMMA.16816.F32.BF16 R76, R132, R18.reuse, R76 ;  /* 0x00000012844c723c */ /* 0x080ff0000004184c */
[----:B------:R-:W-:Y:S01]  /*35d0*/  HMMA.16816.F32.BF16 R80, R136, R18, R80 ;  /* 0x000000128850723c */ /* 0x000fe20000041850 */
[----:B------:R-:W-:-:S07]  /*35e0*/  @P0 BRA `(.L_x_2) ;  /* 0x000004e000000947 */ /* 0x000fce0003800000 */
[----:B---34-:R-:W1:Y:S01]  /*35f0*/  S2R R134, SR_CTAID.Y ;  /* 0x0000000000867919 */ /* 0x018e620000002600 */
[----:B------:R-:W-:Y:S01]  /*3600*/  ULDC.64 UR4, c[0x0][0x208] ;  /* 0x0000820000047ab9 */ /* 0x000fe20000000a00 */
[----:B------:R-:W-:Y:S01]  /*3610*/  IMAD.U32 R132, RZ, RZ, UR7 ;  /* 0x00000007ff847e24 */ /* 0x000fe2000f8e00ff */
[----:B------:R-:W-:Y:S01]  /*3620*/  UIMAD.WIDE.U32 UR30, UR23, UR4, URZ ;  /* 0x00000004171e72a5 */ /* 0x000fe2000f8e003f */
[----:B------:R-:W-:Y:S01]  /*3630*/  IMAD.U32 R18, RZ, RZ, UR7 ;  /* 0x00000007ff127e24 */ /* 0x000fe2000f8e00ff */
[----:B------:R-:W-:Y:S01]  /*3640*/  USHF.R.S32.HI UR28, URZ, 0x1f, UR23 ;  /* 0x0000001f3f1c7899 */ /* 0x000fe20008011417 */
[----:B------:R-:W-:Y:S02]  /*3650*/  IMAD.MOV.U32 R8, RZ, RZ, R250 ;  /* 0x000000ffff087224 */ /* 0x000fe400078e00fa */
[----:B------:R-:W-:Y:S01]  /*3660*/  IMAD.MOV.U32 R9, RZ, RZ, R247 ;  /* 0x000000ffff097224 */ /* 0x000fe200078e00f7 */
[----:B------:R-:W-:Y:S01]  /*3670*/  UIMAD UR28, UR28, UR4, URZ ;  /* 0x000000041c1c72a4 */ /* 0x000fe2000f8e023f */
[----:B------:R-:W-:Y:S01]  /*3680*/  IMAD.U32 R16, RZ, RZ, UR30 ;  /* 0x0000001eff107e24 */ /* 0x000fe2000f8e00ff */
[----:B------:R-:W-:Y:S02]  /*3690*/  USHF.L.U32 UR4, UR23, 0x6, URZ ;  /* 0x0000000617047899 */ /* 0x000fe4000800063f */
[----:B------:R-:W-:Y:S04]  /*36a0*/  UIMAD UR28, UR23, UR5, UR28 ;  /* 0x00000005171c72a4 */ /* 0x000fe8000f8e021c */
[----:B------:R-:W-:Y:S06]  /*36b0*/  UIADD3 UR28, UR31, UR28, URZ ;  /* 0x0000001c1f1c7290 */ /* 0x000fec000fffe03f */
[----:B------:R-:W-:Y:S01]  /*36c0*/  IMAD.U32 R11, RZ, RZ, UR28 ;  /* 0x0000001cff0b7e24 */ /* 0x000fe2000f8e00ff */
[----:B-1----:R-:W-:Y:S01]  /*36d0*/  SHF.R.S32.HI R17, RZ, 0x1f, R134 ;  /* 0x0000001fff117819 */ /* 0x002fe20000011486 */
[----:B------:R-:W-:Y:S04]  /*36e0*/  IMAD.WIDE.U32 R8, R134, c[0x0][0x210], R8 ;  /* 0x0000840086087a25 */ /* 0x000fe800078e0008 */
[C---:B------:R-:W-:Y:S01]  /*36f0*/  IMAD R10, R17.reuse, c[0x0][0x210], RZ ;  /* 0x00008400110a7a24 */ /* 0x040fe200078e02ff */
[----:B------:R-:W-:Y:S01]  /*3700*/  IADD3 R8, P0, R8, UR26, RZ ;  /* 0x0000001a08087c10 */ /* 0x000fe2000ff1e0ff */
[----:B------:R-:W-:Y:S02]  /*3710*/  IMAD R17, R17, c[0x0][0x288], RZ ;  /* 0x0000a20011117a24 */ /* 0x000fe400078e02ff */
[C---:B------:R-:W-:Y:S02]  /*3720*/  IMAD R10, R134.reuse, c[0x0][0x214], R10 ;  /* 0x00008500860a7a24 */ /* 0x040fe400078e020a */
[----:B------:R-:W-:Y:S03]  /*3730*/  IMAD R17, R134, c[0x0][0x28c], R17 ;  /* 0x0000a30086117a24 */ /* 0x000fe600078e0211 */
[----:B------:R-:W-:Y:S02]  /*3740*/  IADD3.X R9, R9, UR21, R10, P0, !PT ;  /* 0x0000001509097c10 */ /* 0x000fe400087fe40a */
[C---:B------:R-:W-:Y:S04]  /*3750*/  LEA R10, P0, R8.reuse, c[0x0][0x1f0], 0x1 ;  /* 0x00007c00080a7a11 */ /* 0x040fe800078008ff */
[----:B------:R-:W-:Y:S01]  /*3760*/  LEA.HI.X R9, R8, c[0x0][0x1f4], R9, 0x1, P0 ;  /* 0x00007d0008097a11 */ /* 0x000fe200000f0c09 */
[----:B------:R-:W-:Y:S05]  /*3770*/  IMAD.U32 R8, RZ, RZ, UR30 ;  /* 0x0000001eff087e24 */ /* 0x000fea000f8e00ff */
[----:B------:R-:W-:Y:S01]  /*3780*/  LEA R8, P0, R8, R10, 0x7 ;  /* 0x0000000a08087211 */ /* 0x000fe200078038ff */
[----:B------:R-:W-:Y:S03]  /*3790*/  IMAD.MOV.U32 R10, RZ, RZ, R242 ;  /* 0x000000ffff0a7224 */ /* 0x000fe600078e00f2 */
[----:B------:R-:W-:Y:S01]  /*37a0*/  LEA.HI.X R9, R16, R9, R11, 0x7, P0 ;  /* 0x0000000910097211 */ /* 0x000fe200000f3c0b */
[----:B------:R-:W-:Y:S01]  /*37b0*/  IMAD.MOV.U32 R11, RZ, RZ, R243 ;  /* 0x000000ffff0b7224 */ /* 0x000fe200078e00f3 */
[----:B------:R-:W-:Y:S03]  /*37c0*/  IADD3 R132, P1, P0, R132, 0x80, R8 ;  /* 0x0000008084847810 */ /* 0x000fe6000783e008 */
[----:B------:R-:W-:Y:S01]  /*37d0*/  IMAD.WIDE.U32 R10, R134, c[0x0][0x288], R10 ;  /* 0x0000a200860a7a25 */ /* 0x000fe200078e000a */
[--C-:B------:R-:W-:Y:S02]  /*37e0*/  IADD3.X R133, RZ, UR6, R9.reuse, P1, P0 ;  /* 0x00000006ff857c10 */ /* 0x100fe40008fe0409 */
[----:B------:R-:W-:Y:S04]  /*37f0*/  IADD3 R18, P1, P0, R18, 0x100, R8 ;  /* 0x0000010012127810 */ /* 0x000fe8000783e008 */
[----:B------:R-:W-:Y:S02]  /*3800*/  IADD3.X R19, RZ, UR6, R9, P1, P0 ;  /* 0x00000006ff137c10 */ /* 0x000fe40008fe0409 */
[----:B------:R-:W-:Y:S02]  /*3810*/  IADD3 R16, P0, R10, UR14, RZ ;  /* 0x0000000e0a107c10 */ /* 0x000fe4000ff1e0ff */
[----:B------:R-:W-:Y:S02]  /*3820*/  ISETP.GE.AND P1, PT, R236, c[0x0][0x1fc], PT ;  /* 0x00007f00ec007a0c */ /* 0x000fe40003f26270 */
[----:B------:R-:W-:Y:S01]  /*3830*/  IADD3.X R11, R11, UR10, R17, P0, !PT ;  /* 0x0000000a0b0b7c10 */ /* 0x000fe200087fe411 */
[----:B------:R-:W-:Y:S01]  /*3840*/  IMAD.U32 R17, RZ, RZ, UR4 ;  /* 0x00000004ff117e24 */ /* 0x000fe2000f8e00ff */
[C---:B------:R-:W-:Y:S04]  /*3850*/  LEA R10, P0, R16.reuse, c[0x0][0x280], 0x2 ;  /* 0x0000a000100a7a11 */ /* 0x040fe800078010ff */
[----:B------:R-:W-:Y:S01]  /*3860*/  LEA.HI.X R11, R16, c[0x0][0x284], R11, 0x2, P0 ;  /* 0x0000a100100b7a11 */ /* 0x000fe200000f140b */
[----:B------:R-:W-:Y:S05]  /*3870*/  IMAD.U32 R16, RZ, RZ, UR4 ;  /* 0x00000004ff107e24 */ /* 0x000fea000f8e00ff */
[----:B------:R-:W-:Y:S01]  /*3880*/  LEA R16, P0, R16, R10, 0x2 ;  /* 0x0000000a10107211 */ /* 0x000fe200078010ff */
[----:B------:R-:W-:Y:S03]  /*3890*/  IMAD.U32 R10, RZ, RZ, UR4 ;  /* 0x00000004ff0a7e24 */ /* 0x000fe6000f8e00ff */
[----:B------:R-:W-:Y:S02]  /*38a0*/  LEA.HI.X.SX32 R17, R17, R11, 0x2, P0 ;  /* 0x0000000b11117211 */ /* 0x000fe400000f16ff */
[----:B------:R-:W-:Y:S02]  /*38b0*/  ISETP.GE.AND P0, PT, R235, c[0x0][0x1fc], PT ;  /* 0x00007f00eb007a0c */ /* 0x000fe40003f06270 */
[----:B------:R-:W-:Y:S02]  /*38c0*/  IADD3 R10, -R240, c[0x0][0x168], -R10 ;  /* 0x00005a00f00a7a10 */ /* 0x000fe40007ffe90a */
[----:B------:R-:W-:Y:S02]  /*38d0*/  SEL R135, RZ, 0x2, P0 ;  /* 0x00000002ff877807 */ /* 0x000fe40000000000 */
[----:B------:R-:W-:Y:S04]  /*38e0*/  ISETP.GE.AND P0, PT, R244, c[0x0][0x1fc], PT ;  /* 0x00007f00f4007a0c */ /* 0x000fe80003f06270 */
[----:B------:R-:W-:Y:S02]  /*38f0*/  SEL R134, RZ, 0x4, P0 ;  /* 0x00000004ff867807 */ /* 0x000fe40000000000 */
[----:B------:R-:W-:Y:S04]  /*3900*/  ISETP.GE.AND P0, PT, R236, c[0x0][0x1fc], PT ;  /* 0x00007f00ec007a0c */ /* 0x000fe80003f06270 */
[----:B------:R-:W-:Y:S02]  /*3910*/  SEL R11, RZ, 0x1, P0 ;  /* 0x00000001ff0b7807 */ /* 0x000fe40000000000 */
[----:B------:R-:W-:Y:S02]  /*3920*/  ISETP.LT.OR P0, PT, R10, 0x1, P1 ;  /* 0x000000010a00780c */ /* 0x000fe40000f01670 */
[----:B------:R-:W-:Y:S04]  /*3930*/  IADD3 R11, R134, R135, R11 ;  /* 0x00000087860b7210 */ /* 0x000fe80007ffe00b */
[C---:B------:R-:W-:Y:S02]  /*3940*/  LOP3.LUT P2, RZ, R11.reuse, 0x2, RZ, 0xc0, !PT ;  /* 0x000000020bff7812 */ /* 0x040fe4000784c0ff */
[----:B------:R-:W-:Y:S05]  /*3950*/  LOP3.LUT P3, RZ, R11, 0x4, RZ, 0xc0, !PT ;  /* 0x000000040bff7812 */ /* 0x000fea000786c0ff */
[----:B------:R-:W-:Y:S01]  /*3960*/  @!PT LDS RZ, [RZ] ;  /* 0x00000000fffff984 */ /* 0x000fe20000000800 */
[----:B------:R-:W-:Y:S01]  /*3970*/  @!PT LDS RZ, [RZ] ;  /* 0x00000000fffff984 */ /* 0x000fe20000000800 */
[----:B------:R-:W-:Y:S01]  /*3980*/  @!PT LDS RZ, [RZ] ;  /* 0x00000000fffff984 */ /* 0x000fe20000000800 */
[----:B------:R1:W-:Y:S01]  /*3990*/  LDGSTS.E.BYPASS.LTC128B.128 [R230+0xc080], [R8.64], !P0 ;  /* 0x0c08000008e67fae */ /* 0x0003e2000c101d58 */
[C---:B------:R-:W-:Y:S11]  /*39a0*/  ISETP.LT.OR P0, PT, R10.reuse, 0x1, !P2 ;  /* 0x000000010a00780c */ /* 0x040ff60005701670 */
[----:B------:R-:W-:Y:S02]  /*39b0*/  @!UPT UIADD3 URZ, URZ, URZ, URZ ;  /* 0x0000003f3f3ff290 */ /* 0x000fe4000fffe03f */
[----:B------:R1:W-:Y:S01]  /*39c0*/  LDGSTS.E.BYPASS.LTC128B.128 [R230+0xe080], [R8.64+0x80], !P0 ;  /* 0x0e08008008e67fae */ /* 0x0003e2000c101d58 */
[----:B------:R-:W-:Y:S11]  /*39d0*/  ISETP.LT.OR P0, PT, R10, 0x1, !P3 ;  /* 0x000000010a00780c */ /* 0x000ff60005f01670 */
[----:B------:R-:W-:Y:S02]  /*39e0*/  @!UPT UIADD3 URZ, URZ, URZ, URZ ;  /* 0x0000003f3f3ff290 */ /* 0x000fe4000fffe03f */
[----:B------:R1:W-:Y:S02]  /*39f0*/  LDGSTS.E.BYPASS.LTC128B.128 [R230+0x10080], [R8.64+0x100], !P0 ;  /* 0x1008010008e67fae */ /* 0x0003e4000c101d58 */
[----:B-1----:R-:W-:Y:S04]  /*3a00*/  IADD3 R8, P0, R8, UR7, RZ ;  /* 0x0000000708087c10 */ /* 0x002fe8000ff1e0ff */
[----:B------:R-:W-:Y:S02]  /*3a10*/  IADD3.X R9, R9, UR6, RZ, P0, !PT ;  /* 0x0000000609097c10 */ /* 0x000fe400087fe4ff */
[C---:B------:R-:W-:Y:S11]  /*3a20*/  ISETP.LT.OR P0, PT, R10.reuse, 0x21, P1 ;  /* 0x000000210a00780c */ /* 0x040ff60000f01670 */
[----:B------:R-:W-:Y:S02]  /*3a30*/  @!UPT UIADD3 URZ, URZ, URZ, URZ ;  /* 0x0000003f3f3ff290 */ /* 0x000fe4000fffe03f */
[----:B------:R1:W-:Y:S01]  /*3a40*/  LDGSTS.E.BYPASS.LTC128B.128 [R230+0xd080], [R8.64], !P0 ;  /* 0x0d08000008e67fae */ /* 0x0003e2000c101d58 */
[C---:B------:R-:W-:Y:S11]  /*3a50*/  ISETP.LT.OR P0, PT, R10.reuse, 0x21, !P2 ;  /* 0x000000210a00780c */ /* 0x040ff60005701670 */
[----:B------:R-:W-:Y:S02]  /*3a60*/  @!UPT UIADD3 URZ, URZ, URZ, URZ ;  /* 0x0000003f3f3ff290 */ /* 0x000fe4000fffe03f */
[----:B------:R2:W-:Y:S01]  /*3a70*/  LDGSTS.E.BYPASS.LTC128B.128 [R230+0xf080], [R132.64], !P0 ;  /* 0x0f08000084e67fae */ /* 0x0005e2000c101d58 */
[----:B------:R-:W-:Y:S01]  /*3a80*/  ISETP.LT.OR P0, PT, R10, 0x21, !P3 ;  /* 0x000000210a00780c */ /* 0x000fe20005f01670 */
[----:B-1----:R-:W-:Y:S11]  /*3a90*/  @!P4 IMAD.SHL.U32 R8, R238, 0x10, RZ ;  /* 0x00000010ee08c824 */ /* 0x002ff600078e00ff */
[----:B------:R-:W-:Y:S01]  /*3aa0*/  @!UPT UIADD3 URZ, URZ, URZ, URZ ;  /* 0x0000003f3f3ff290 */ /* 0x000fe2000fffe03f */
[----:B------:R2:W-:Y:S06]  /*3ab0*/  LDGSTS.E.BYPASS.LTC128B.128 [R230+0x11080], [R18.64], !P0 ;  /* 0x1108000012e67fae */ /* 0x0005ec000c101d58 */
[----:B------:R2:W-:Y:S02]  /*3ac0*/  @!P4 LDGSTS.E.BYPASS.LTC128B.128 [R8+0x12180], [R16.64] ;  /* 0x121800001008cfae */ /* 0x0005e4000b901d58 */
.L_x_2:
[-C--:B---34-:R-:W-:Y:S01]  /*3ad0*/  HMMA.16816.F32.BF16 R84, R4, R12.reuse, R84 ;  /* 0x0000000c0454723c */ /* 0x098fe20000041854 */
[----:B--2---:R-:W-:Y:S01]  /*3ae0*/  LDSM.16.MT88.4 R8, [R223+0x15280] ;  /* 0x01528000df08783b */ /* 0x004fe20000004200 */
[----:B------:R-:W-:Y:S06]  /*3af0*/  PLOP3.LUT P0, PT, PT, PT, UP0, 0x80, 0x0 ;  /* 0x000000000000781c */ /* 0x000fec0003f0f008 */
[C---:B------:R-:W-:Y:S01]  /*3b00*/  HMMA.16816.F32.BF16 R88, R20.reuse, R12, R88 ;  /* 0x0000000c1458723c */ /* 0x040fe20000041858 */
[----:B------:R-:W-:Y:S07]  /*3b10*/  LDSM.16.MT88.4 R16, [R222+0x15280] ;  /* 0x01528000de10783b */ /* 0x000fee0000004200 */
[-C--:B------:R-:W-:Y:S01]  /*3b20*/  HMMA.16816.F32.BF16 R92, R20, R14.reuse, R92 ;  /* 0x0000000e145c723c */ /* 0x080fe2000004185c */
[----:B------:R-:W-:Y:S07]  /*3b30*/  LDSM.16.MT88.4 R132, [R222+0x15a80] ;  /* 0x015a8000de84783b */ /* 0x000fee0000004200 */
[C---:B------:R-:W-:Y:S01]  /*3b40*/  HMMA.16816.F32.BF16 R96, R4.reuse, R14, R96 ;  /* 0x0000000e0460723c */ /* 0x040fe20000041860 */
[----:B------:R-:W1:Y:S07]  /*3b50*/  LDSM.16.MT88.4 R12, [R0+0x7080] ;  /* 0x00708000000c783b */ /* 0x000e6e0000004200 */
[-C--:B------:R-:W-:Y:S01]  /*3b60*/  HMMA.16816.F32.BF16 R100, R4, R24.reuse, R100 ;  /* 0x000000180464723c */ /* 0x080fe20000041864 */
[----:B------:R-:W0:Y:S07]  /*3b70*/  LDGDEPBAR ;  /* 0x00000000000079af */ /* 0x000e2e0000000000 */
[C---:B------:R-:W-:Y:S08]  /*3b80*/  HMMA.16816.F32.BF16 R104, R20.reuse, R24, R104 ;  /* 0x000000181468723c */ /* 0x040ff00000041868 */
[-C--:B------:R-:W-:Y:S08]  /*3b90*/  HMMA.16816.F32.BF16 R108, R20, R26.reuse, R108 ;  /* 0x0000001a146c723c */ /* 0x080ff0000004186c */
[C---:B------:R-:W-:Y:S01]  /*3ba0*/  HMMA.16816.F32.BF16 R112, R4.reuse, R26, R112 ;  /* 0x0000001a0470723c */ /* 0x040fe20000041870 */
[----:B------:R-:W-:Y:S07]  /*3bb0*/  LDSM.16.MT88.4 R24, [R223+0x15a80] ;  /* 0x015a8000df18783b */ /* 0x000fee0000004200 */
[-C--:B------:R-:W-:Y:S08]  /*3bc0*/  HMMA.16816.F32.BF16 R116, R4, R28.reuse, R116 ;  /* 0x0000001c0474723c */ /* 0x080ff00000041874 */
[C---:B------:R-:W-:Y:S08]  /*3bd0*/  HMMA.16816.F32.BF16 R120, R20.reuse, R28, R120 ;  /* 0x0000001c1478723c */ /* 0x040ff00000041878 */
[-C--:B------:R-:W-:Y:S01]  /*3be0*/  HMMA.16816.F32.BF16 R124, R20, R30.reuse, R124 ;  /* 0x0000001e147c723c */ /* 0x080fe2000004187c */
[----:B------:R-:W2:Y:S07]  /*3bf0*/  LDSM.16.MT88.4 R20, [R0+0x9080] ;  /* 0x009080000014783b */ /* 0x000eae0000004200 */
[----:B------:R-:W-:Y:S01]  /*3c00*/  HMMA.16816.F32.BF16 R128, R4, R30, R128 ;  /* 0x0000001e0480723c */ /* 0x000fe20000041880 */
[----:B------:R-:W3:Y:S07]  /*3c10*/  LDSM.16.MT88.4 R4, [R0+0xb080] ;  /* 0x00b080000004783b */ /* 0x000eee0000004200 */
[-C--:B------:R-:W-:Y:S01]  /*3c20*/  HMMA.16816.F32.BF16 R84, R32, R144.reuse, R84 ;  /* 0x000000902054723c */ /* 0x080fe20000041854 */
[----:B------:R-:W4:Y:S07]  /*3c30*/  LDSM.16.MT88.4 R28, [R0+0x7880] ;  /* 0x00788000001c783b */ /* 0x000f2e0000004200 */
[C---:B------:R-:W-:Y:S08]  /*3c40*/  HMMA.16816.F32.BF16 R88, R156.reuse, R144, R88 ;  /* 0x000000909c58723c */ /* 0x040ff00000041858 */
[-C--:B------:R-:W-:Y:S08]  /*3c50*/  HMMA.16816.F32.BF16 R92, R156, R146.reuse, R92 ;  /* 0x000000929c5c723c */ /* 0x080ff0000004185c */
        /* <DEDUP_REMOVED lines=8> */
[----:B------:R-:W-:Y:S01]  /*3ce0*/  HMMA.16816.F32.BF16 R128, R32, R206, R128 ;  /* 0x000000ce2080723c */ /* 0x000fe20000041880 */
[----:B------:R-:W-:Y:S07]  /*3cf0*/  LDSM.16.MT88.4 R32, [R0+0xb880] ;  /* 0x00b880000020783b */ /* 0x000fee0000004200 */
[-C--:B-1----:R-:W-:Y:S08]  /*3d00*/  HMMA.16816.F32.BF16 R84, R8, R12.reuse, R84 ;  /* 0x0000000c0854723c */ /* 0x082ff00000041854 */
[C---:B------:R-:W-:Y:S08]  /*3d10*/  HMMA.16816.F32.BF16 R88, R16.reuse, R12, R88 ;  /* 0x0000000c1058723c */ /* 0x040ff00000041858 */
[-C--:B------:R-:W-:Y:S08]  /*3d20*/  HMMA.16816.F32.BF16 R92, R16, R14.reuse, R92 ;  /* 0x0000000e105c723c */ /* 0x080ff0000004185c */
[C---:B------:R-:W-:Y:S01]  /*3d30*/  HMMA.16816.F32.BF16 R96, R8.reuse, R14, R96 ;  /* 0x0000000e0860723c */ /* 0x040fe20000041860 */
[----:B------:R-:W1:Y:S07]  /*3d40*/  LDSM.16.MT88.4 R12, [R0+0x9880] ;  /* 0x00988000000c783b */ /* 0x000e6e0000004200 */
[-C--:B--2---:R-:W-:Y:S01]  /*3d50*/  HMMA.16816.F32.BF16 R100, R8, R20.reuse, R100 ;  /* 0x000000140864723c */ /* 0x084fe20000041864 */
[----:B------:R-:W-:Y:S07]  /*3d60*/  BAR.SYNC.DEFER_BLOCKING 0x0 ;  /* 0x0000000000007b1d */ /* 0x000fee0000010000 */
[C---:B------:R-:W-:Y:S08]  /*3d70*/  HMMA.16816.F32.BF16 R104, R16.reuse, R20, R104 ;  /* 0x000000141068723c */ /* 0x040ff00000041868 */
[-C--:B------:R-:W-:Y:S08]  /*3d80*/  HMMA.16816.F32.BF16 R108, R16, R22.reuse, R108 ;  /* 0x00000016106c723c */ /* 0x080ff0000004186c */
[C---:B------:R-:W-:Y:S01]  /*3d90*/  HMMA.16816.F32.BF16 R112, R8.reuse, R22, R112 ;  /* 0x000000160870723c */ /* 0x040fe20000041870 */
[----:B------:R2:W1:Y:S07]  /*3da0*/  LDSM.16.M88.4 R144, [R2+0x14280] ;  /* 0x014280000290783b */ /* 0x00046e0000000200 */
[-C--:B---3--:R-:W-:Y:S01]  /*3db0*/  HMMA.16816.F32.BF16 R116, R8, R4.reuse, R116 ;  /* 0x000000040874723c */ /* 0x088fe20000041874 */
[----:B------:R2:W3:Y:S07]  /*3dc0*/  LDSM.16.M88.4 R140, [R2+0x15280] ;  /* 0x01528000028c783b */ /* 0x0004ee0000000200 */
[C---:B------:R-:W-:Y:S01]  /*3dd0*/  HMMA.16816.F32.BF16 R120, R16.reuse, R4, R120 ;  /* 0x000000041078723c */ /* 0x040fe20000041878 */
[----:B------:R2:W1:Y:S07]  /*3de0*/  LDSM.16.MT88.4 R136, [R0+0x2080] ;  /* 0x002080000088783b */ /* 0x00046e0000004200 */
[-C--:B------:R-:W-:Y:S01]  /*3df0*/  HMMA.16816.F32.BF16 R124, R16, R6.reuse, R124 ;  /* 0x00000006107c723c */ /* 0x080fe2000004187c */
[----:B------:R2:W1:Y:S07]  /*3e00*/  LDSM.16.MT88.4 R16, [R0+0x80] ;  /* 0x000080000010783b */ /* 0x00046e0000004200 */
[----:B------:R-:W-:Y:S01]  /*3e10*/  HMMA.16816.F32.BF16 R128, R8, R6, R128 ;  /* 0x000000060880723c */ /* 0x000fe20000041880 */
[----:B------:R2:W2:Y:S07]  /*3e20*/  LDSM.16.MT88.4 R156, [R0+0x4080] ;  /* 0x00408000009c783b */ /* 0x0004ae0000004200 */
[-C--:B----4-:R-:W-:Y:S01]  /*3e30*/  HMMA.16816.F32.BF16 R84, R24, R28.reuse, R84 ;  /* 0x0000001c1854723c */ /* 0x090fe20000041854 */
[----:B------:R4:W2:Y:S07]  /*3e40*/  LDSM.16.M88.4 R200, [R3+0x14280] ;  /* 0x0142800003c8783b */ /* 0x0008ae0000000200 */
[C---:B------:R-:W-:Y:S01]  /*3e50*/  HMMA.16816.F32.BF16 R88, R132.reuse, R28, R88 ;  /* 0x0000001c8458723c */ /* 0x040fe20000041858 */
[----:B------:R4:W2:Y:S07]  /*3e60*/  LDSM.16.M88.4 R208, [R3+0x15280] ;  /* 0x0152800003d0783b */ /* 0x0008ae0000000200 */
[-C--:B------:R-:W-:Y:S01]  /*3e70*/  HMMA.16816.F32.BF16 R92, R132, R30.reuse, R92 ;  /* 0x0000001e845c723c */ /* 0x080fe2000004185c */
[----:B------:R4:W2:Y:S07]  /*3e80*/  LDSM.16.MT88.4 R204, [R0+0x880] ;  /* 0x0008800000cc783b */ /* 0x0008ae0000004200 */
[C---:B------:R-:W-:Y:S01]  /*3e90*/  HMMA.16816.F32.BF16 R96, R24.reuse, R30, R96 ;  /* 0x0000001e1860723c */ /* 0x040fe20000041860 */
[----:B------:R4:W2:Y:S07]  /*3ea0*/  LDSM.16.MT88.4 R212, [R0+0x2880] ;  /* 0x0028800000d4783b */ /* 0x0008ae0000004200 */
[-C--:B-1----:R-:W-:Y:S01]  /*3eb0*/  HMMA.16816.F32.BF16 R100, R24, R12.reuse, R100 ;  /* 0x0000000c1864723c */ /* 0x082fe20000041864 */
[----:B------:R4:W1:Y:S07]  /*3ec0*/  LDSM.16.MT88.4 R216, [R0+0x4880] ;  /* 0x0048800000d8783b */ /* 0x00086e0000004200 */
[C---:B------:R-:W-:Y:S08]  /*3ed0*/  HMMA.16816.F32.BF16 R104, R132.reuse, R12, R104 ;  /* 0x0000000c8468723c */ /* 0x040ff00000041868 */
[-C--:B------:R-:W-:Y:S08]  /*3ee0*/  HMMA.16816.F32.BF16 R108, R132, R14.reuse, R108 ;  /* 0x0000000e846c723c */ /* 0x080ff0000004186c */
[C---:B------:R-:W-:Y:S08]  /*3ef0*/  HMMA.16816.F32.BF16 R112, R24.reuse, R14, R112 ;  /* 0x0000000e1870723c */ /* 0x040ff00000041870 */
[-C--:B------:R-:W-:Y:S08]  /*3f00*/  HMMA.16816.F32.BF16 R116, R24, R32.reuse, R116 ;  /* 0x000000201874723c */ /* 0x080ff00000041874 */
[C---:B------:R-:W-:Y:S08]  /*3f10*/  HMMA.16816.F32.BF16 R120, R132.reuse, R32, R120 ;  /* 0x000000208478723c */ /* 0x040ff00000041878 */
[-C--:B------:R-:W-:Y:S08]  /*3f20*/  HMMA.16816.F32.BF16 R124, R132, R34.reuse, R124 ;  /* 0x00000022847c723c */ /* 0x080ff0000004187c */
[----:B------:R-:W-:Y:S01]  /*3f30*/  HMMA.16816.F32.BF16 R128, R24, R34, R128 ;  /* 0x000000221880723c */ /* 0x000fe20000041880 */
[----:B------:R-:W-:-:S07]  /*3f40*/  @P0 BRA `(.L_x_3) ;  /* 0x0000049000000947 */ /* 0x000fce0003800000 */
[C---:B-1234-:R-:W-:Y:S01]  /*3f50*/  LOP3.LUT P3, RZ, R234.reuse, 0x4, RZ, 0xc0, !PT ;  /* 0x00000004eaff7812 */ /* 0x05efe2000786c0ff */
[----:B------:R-:W2:Y:S01]  /*3f60*/  LDL.64 R228, [R1] ;  /* 0x0000000001e47983 */ /* 0x000ea20000100a00 */
[----:B------:R-:W-:Y:S01]  /*3f70*/  LOP3.LUT P2, RZ, R234, 0x10, RZ, 0xc0, !PT ;  /* 0x00000010eaff7812 */ /* 0x000fe2000784c0ff */
[----:B------:R-:W-:Y:S01]  /*3f80*/  IMAD.MOV.U32 R5, RZ, RZ, R249 ;  /* 0x000000ffff057224 */ /* 0x000fe200078e00f9 */
[----:B------:R-:W-:Y:S01]  /*3f90*/  USHF.R.S32.HI UR28, URZ, 0x1f, UR23 ;  /* 0x0000001f3f1c7899 */ /* 0x000fe20008011417 */
[----:B------:R-:W-:Y:S01]  /*3fa0*/  IMAD.U32 R14, RZ, RZ, UR13 ;  /* 0x0000000dff0e7e24 */ /* 0x000fe2000f8e00ff */
[----:B------:R-:W1:Y:S01]  /*3fb0*/  S2R R10, SR_CTAID.Y ;  /* 0x00000000000a7919 */ /* 0x000e620000002600 */
[----:B------:R-:W-:Y:S01]  /*3fc0*/  ULDC.64 UR4, c[0x0][0x178] ;  /* 0x00005e0000047ab9 */ /* 0x000fe20000000a00 */
[----:B------:R-:W-:Y:S01]  /*3fd0*/  IMAD.U32 R12, RZ, RZ, UR13 ;  /* 0x0000000dff0c7e24 */ /* 0x000fe2000f8e00ff */
[----:B------:R-:W-:Y:S02]  /*3fe0*/  UIMAD.WIDE.U32 UR30, UR23, UR4, URZ ;  /* 0x00000004171e72a5 */ /* 0x000fe4000f8e003f */
[----:B------:R-:W-:Y:S02]  /*3ff0*/  UIMAD UR28, UR28, UR4, URZ ;  /* 0x000000041c1c72a4 */ /* 0x000fe4000f8e023f */
[----:B------:R-:W-:Y:S02]  /*4000*/  USHF.L.U32 UR4, UR23, 0x6, URZ ;  /* 0x0000000617047899 */ /* 0x000fe4000800063f */
[----:B------:R-:W-:Y:S01]  /*4010*/  IMAD.U32 R8, RZ, RZ, UR30 ;  /* 0x0000001eff087e24 */ /* 0x000fe2000f8e00ff */
[----:B------:R-:W-:Y:S04]  /*4020*/  UIMAD UR28, UR23, UR5, UR28 ;  /* 0x00000005171c72a4 */ /* 0x000fe8000f8e021c */
[----:B------:R-:W-:Y:S06]  /*4030*/  UIADD3 UR28, UR31, UR28, URZ ;  /* 0x0000001c1f1c7290 */ /* 0x000fec000fffe03f */
[----:B------:R-:W-:Y:S01]  /*4040*/  IMAD.U32 R7, RZ, RZ, UR28 ;  /* 0x0000001cff077e24 */ /* 0x000fe2000f8e00ff */
[----:B-1----:R-:W-:Y:S05]  /*4050*/  SHF.R.S32.HI R9, RZ, 0x1f, R10 ;  /* 0x0000001fff097819 */ /* 0x002fea000001140a */
[C---:B------:R-:W-:Y:S02]  /*4060*/  IMAD R6, R9.reuse, c[0x0][0x180], RZ ;  /* 0x0000600009067a24 */ /* 0x040fe400078e02ff */
[----:B------:R-:W-:Y:S02]  /*4070*/  IMAD R9, R9, c[0x0][0x270], RZ ;  /* 0x00009c0009097a24 */ /* 0x000fe400078e02ff */
[C---:B------:R-:W-:Y:S02]  /*4080*/  IMAD R6, R10.reuse, c[0x0][0x184], R6 ;  /* 0x000061000a067a24 */ /* 0x040fe400078e0206 */
[C---:B------:R-:W-:Y:S02]  /*4090*/  IMAD R9, R10.reuse, c[0x0][0x274], R9 ;  /* 0x00009d000a097a24 */ /* 0x040fe400078e0209 */
[----:B--2---:R-:W-:Y:S04]  /*40a0*/  IMAD.MOV.U32 R4, RZ, RZ, R228 ;  /* 0x000000ffff047224 */ /* 0x004fe800078e00e4 */
[----:B------:R-:W-:Y:S05]  /*40b0*/  IMAD.WIDE.U32 R4, R10, c[0x0][0x180], R4 ;  /* 0x000060000a047a25 */ /* 0x000fea00078e0004 */
[----:B------:R-:W-:Y:S04]  /*40c0*/  IADD3 R4, P0, R4, UR18, RZ ;  /* 0x0000001204047c10 */ /* 0x000fe8000ff1e0ff */
        /* <DEDUP_REMOVED lines=14> */
[----:B------:R-:W-:Y:S02]  /*41b0*/  LOP3.LUT P1, RZ, R234, 0x8, RZ, 0xc0, !PT ;  /* 0x00000008eaff7812 */ /* 0x000fe4000782c0ff */
        /* <DEDUP_REMOVED lines=8> */
[----:B------:R-:W-:Y:S02]  /*4240*/  IADD3 R10, P0, R4, UR13, RZ ;  /* 0x0000000d040a7c10 */ /* 0x000fe4000ff1e0ff */
[----:B------:R-:W-:Y:S02]  /*4250*/  IADD3 R6, -R240, c[0x0][0x168], -R6 ;  /* 0x00005a00f0067a10 */ /* 0x000fe40007ffe906 */
[----:B------:R-:W-:Y:S02]  /*4260*/  IADD3.X R11, R5, UR11, RZ, P0, !PT ;  /* 0x0000000b050b7c10 */ /* 0x000fe400087fe4ff */
[C---:B------:R-:W-:Y:S11]  /*4270*/  ISETP.LT.OR P0, PT, R6.reuse, 0x1, P1 ;  /* 0x000000010600780c */ /* 0x040ff60000f01670 */
[----:B------:R-:W-:Y:S02]  /*4280*/  @!UPT UIADD3 URZ, URZ, URZ, URZ ;  /* 0x0000003f3f3ff290 */ /* 0x000fe4000fffe03f */
[----:B------:R-:W-:Y:S01]  /*4290*/  @!PT LDS RZ, [RZ] ;  /* 0x00000000fffff984 */ /* 0x000fe20000000800 */
[----:B------:R-:W-:Y:S01]  /*42a0*/  @!PT LDS RZ, [RZ] ;  /* 0x00000000fffff984 */ /* 0x000fe20000000800 */
[----:B------:R-:W-:Y:S01]  /*42b0*/  @!PT LDS RZ, [RZ] ;  /* 0x00000000fffff984 */ /* 0x000fe20000000800 */
[----:B------:R1:W-:Y:S01]  /*42c0*/  LDGSTS.E.BYPASS.LTC128B.128 [R230+0x6080], [R4.64], !P0 ;  /* 0x0608000004e67fae */ /* 0x0003e2000c101d58 */
[C---:B------:R-:W-:Y:S11]  /*42d0*/  ISETP.LT.OR P0, PT, R6.reuse, 0x1, !P3 ;  /* 0x000000010600780c */ /* 0x040ff60005f01670 */
[----:B------:R-:W-:Y:S02]  /*42e0*/  @!UPT UIADD3 URZ, URZ, URZ, URZ ;  /* 0x0000003f3f3ff290 */ /* 0x000fe4000fffe03f */
[----:B------:R1:W-:Y:S01]  /*42f0*/  LDGSTS.E.BYPASS.LTC128B.128 [R230+0x8080], [R4.64+0x80], !P0 ;  /* 0x0808008004e67fae */ /* 0x0003e2000c101d58 */
[C---:B------:R-:W-:Y:S11]  /*4300*/  ISETP.LT.OR P0, PT, R6.reuse, 0x1, !P2 ;  /* 0x000000010600780c */ /* 0x040ff60005701670 */
[----:B------:R-:W-:Y:S02]  /*4310*/  @!UPT UIADD3 URZ, URZ, URZ, URZ ;  /* 0x0000003f3f3ff290 */ /* 0x000fe4000fffe03f */
[----:B------:R1:W-:Y:S01]  /*4320*/  LDGSTS.E.BYPASS.LTC128B.128 [R230+0xa080], [R4.64+0x100], !P0 ;  /* 0x0a08010004e67fae */ /* 0x0003e2000c101d58 */
[C---:B------:R-:W-:Y:S11]  /*4330*/  ISETP.LT.OR P0, PT, R6.reuse, 0x21, P1 ;  /* 0x000000210600780c */ /* 0x040ff60000f01670 */
[----:B------:R-:W-:Y:S02]  /*4340*/  @!UPT UIADD3 URZ, URZ, URZ, URZ ;  /* 0x0000003f3f3ff290 */ /* 0x000fe4000fffe03f */
[----:B------:R2:W-:Y:S01]  /*4350*/  LDGSTS.E.BYPASS.LTC128B.128 [R230+0x7080], [R10.64], !P0 ;  /* 0x070800000ae67fae */ /* 0x0005e2000c101d58 */
[----:B------:R-:W-:Y:S01]  /*4360*/  ISETP.LT.OR P0, PT, R6, 0x21, !P3 ;  /* 0x000000210600780c */ /* 0x000fe20005f01670 */
[----:B-1----:R-:W-:Y:S11]  /*4370*/  @!P4 IMAD.SHL.U32 R4, R238, 0x10, RZ ;  /* 0x00000010ee04c824 */ /* 0x002ff600078e00ff */
[----:B------:R-:W-:Y:S01]  /*4380*/  @!UPT UIADD3 URZ, URZ, URZ, URZ ;  /* 0x0000003f3f3ff290 */ /* 0x000fe2000fffe03f */
[----:B------:R2:W-:Y:S01]  /*4390*/  LDGSTS.E.BYPASS.LTC128B.128 [R230+0x9080], [R14.64], !P0 ;  /* 0x090800000ee67fae */ /* 0x0005e2000c101d58 */
[----:B------:R-:W-:Y:S11]  /*43a0*/  ISETP.LT.OR P0, PT, R6, 0x21, !P2 ;  /* 0x000000210600780c */ /* 0x000ff60005701670 */
[----:B------:R-:W-:Y:S02]  /*43b0*/  @!UPT UIADD3 URZ, URZ, URZ, URZ ;  /* 0x0000003f3f3ff290 */ /* 0x000fe4000fffe03f */
[----:B------:R2:W-:Y:S05]  /*43c0*/  LDGSTS.E.BYPASS.LTC128B.128 [R230+0xb080], [R12.64], !P0 ;  /* 0x0b0800000ce67fae */ /* 0x0005ea000c101d58 */
[----:B------:R2:W-:Y:S02]  /*43d0*/  @!P4 LDGSTS.E.BYPASS.LTC128B.128 [R4+0x12080], [R8.64] ;  /* 0x120800000804cfae */ /* 0x0005e4000b901d58 */
.L_x_3:
[----:B-1234-:R-:W2:Y:S01]  /*43e0*/  LDL.64 R6, [R1+0x8] ;  /* 0x0000080001067983 */ /* 0x01eea20000100a00 */
[----:B------:R-:W-:Y:S02]  /*43f0*/  UIMAD UR20, UR20, 0x3000, URZ ;  /* 0x00003000141478a4 */ /* 0x000fe4000f8e023f */
[----:B------:R-:W-:Y:S01]  /*4400*/  UISETP.GE.AND UP0, UPT, UR23, UR22, UPT ;  /* 0x000000161700728c */ /* 0x000fe2000bf06270 */
[----:B------:R-:W0:Y:S03]  /*4410*/  LDGDEPBAR ;  /* 0x00000000000079af */ /* 0x000e260000000000 */
[----:B------:R-:W-:Y:S01]  /*4420*/  IMAD.U32 R5, RZ, RZ, UR20 ;  /* 0x00000014ff057e24 */ /* 0x000fe2000f8e00ff */
[----:B--2---:R-:W-:Y:S01]  /*4430*/  IADD3 R4, P0, R6, UR20, RZ ;  /* 0x0000001406047c10 */ /* 0x004fe2000ff1e0ff */
[----:B------:R-:W-:Y:S03]  /*4440*/  UMOV UR20, UR23 ;  /* 0x0000001700147c82 */ /* 0x000fe60008000000 */
[----:B------:R-:W-:Y:S02]  /*4450*/  LEA.HI.X.SX32 R5, R5, R245, 0x1, P0 ;  /* 0x000000f505057211 */ /* 0x000fe400000f0eff */
[C---:B------:R-:W-:Y:S04]  /*4460*/  LEA R228, P0, R4.reuse, c[0x0][0x220], 0x2 ;  /* 0x0000880004e47a11 */ /* 0x040fe800078010ff */
[----:B------:R-:W-:Y:S02]  /*4470*/  LEA.HI.X R229, R4, c[0x0][0x224], R5, 0x2, P0 ;  /* 0x0000890004e57a11 */ /* 0x000fe400000f1405 */
[-C--:B------:R-:W-:Y:S01]  /*4480*/  HMMA.16816.F32.BF16 R4, R144, R16.reuse, RZ ;  /* 0x000000109004723c */ /* 0x080fe200000418ff */
[----:B------:R-:W-:Y:S07]  /*4490*/  PLOP3.LUT P0, PT, PT, PT, UP0, 0x80, 0x0 ;  /* 0x000000000000781c */ /* 0x000fee0003f0f008 */
[C---:B------:R-:W-:Y:S08]  /*44a0*/  HMMA.16816.F32.BF16 R8, R140.reuse, R16, RZ ;  /* 0x000000108c08723c */ /* 0x040ff000000418ff */
[-C--:B------:R-:W-:Y:S08]  /*44b0*/  HMMA.16816.F32.BF16 R12, R140, R18.reuse, RZ ;  /* 0x000000128c0c723c */ /* 0x080ff000000418ff */
        /* <DEDUP_REMOVED lines=8> */
[----:B------:R-:W-:Y:S01]  /*4540*/  HMMA.16816.F32.BF16 R144, R144, R158, RZ ;  /* 0x0000009e9090723c */ /* 0x000fe200000418ff */
[----:B------:R-:W-:Y:S07]  /*4550*/  LDSM.16.M88.4 R156, [R221+0x14280] ;  /* 0x01428000dd9c783b */ /* 0x000fee0000000200 */
[-C--:B------:R-:W-:Y:S08]  /*4560*/  HMMA.16816.F32.BF16 R4, R200, R204.reuse, R4 ;  /* 0x000000ccc804723c */ /* 0x080ff00000041804 */
[C---:B------:R-:W-:Y:S08]  /*4570*/  HMMA.16816.F32.BF16 R8, R208.reuse, R204, R8 ;  /* 0x000000ccd008723c */ /* 0x040ff00000041808 */
[-C--:B------:R-:W-:Y:S08]  /*4580*/  HMMA.16816.F32.BF16 R12, R208, R206.reuse, R12 ;  /* 0x000000ced00c723c */ /* 0x080ff0000004180c */
[C---:B------:R-:W-:Y:S01]  /*4590*/  HMMA.16816.F32.BF16 R16, R200.reuse, R206, R16 ;  /* 0x000000cec810723c */ /* 0x040fe20000041810 */
[----:B------:R-:W1:Y:S07]  /*45a0*/  LDSM.16.MT88.4 R204, [R0+0x1080] ;  /* 0x0010800000cc783b */ /* 0x000e6e0000004200 */
[-C--:B------:R-:W-:Y:S08]  /*45b0*/  HMMA.16816.F32.BF16 R20, R200, R212.reuse, R20 ;  /* 0x000000d4c814723c */ /* 0x080ff00000041814 */
[C---:B------:R-:W-:Y:S08]  /*45c0*/  HMMA.16816.F32.BF16 R24, R208.reuse, R212, R24 ;  /* 0x000000d4d018723c */ /* 0x040ff00000041818 */
[-C--:B------:R-:W-:Y:S08]  /*45d0*/  HMMA.16816.F32.BF16 R28, R208, R214.reuse, R28 ;  /* 0x000000d6d01c723c */ /* 0x080ff0000004181c */
[C---:B------:R-:W-:Y:S01]  /*45e0*/  HMMA.16816.F32.BF16 R32, R200.reuse, R214, R32 ;  /* 0x000000d6c820723c */ /* 0x040fe20000041820 */
[----:B------:R-:W-:Y:S07]  /*45f0*/  LDSM.16.MT88.4 R212, [R0+0x3080] ;  /* 0x0030800000d4783b */ /* 0x000fee0000004200 */
[-C--:B------:R-:W-:Y:S08]  /*4600*/  HMMA.16816.F32.BF16 R132, R200, R216.reuse, R132 ;  /* 0x000000d8c884723c */ /* 0x080ff00000041884 */
[C---:B------:R-:W-:Y:S08]  /*4610*/  HMMA.16816.F32.BF16 R136, R208.reuse, R216, R136 ;  /* 0x000000d8d088723c */ /* 0x040ff00000041888 */
[-C--:B------:R-:W-:Y:S01]  /*4620*/  HMMA.16816.F32.BF16 R140, R208, R218.reuse, R140 ;  /* 0x000000dad08c723c */ /* 0x080fe2000004188c */
[----:B------:R-:W2:Y:S07]  /*4630*/  LDSM.16.M88.4 R208, [R221+0x15280] ;  /* 0x01528000ddd0783b */ /* 0x000eae0000000200 */
[----:B------:R-:W-:Y:S01]  /*4640*/  HMMA.16816.F32.BF16 R144, R200, R218, R144 ;  /* 0x000000dac890723c */ /* 0x000fe20000041890 */
[----:B------:R-:W3:Y:S04]  /*4650*/  LDSM.16.MT88.4 R200, [R0+0x5080] ;  /* 0x0050800000c8783b */ /* 0x000ee80000004200 */
[----:B------:R-:W-:Y:S03]  /*4660*/  LDSM.16.M88.4 R216, [R220+0x15280] ;  /* 0x01528000dcd8783b */ /* 0x000fe60000000200 */
[-C--:B-1----:R-:W-:Y:S08]  /*4670*/  HMMA.16816.F32.BF16 R4, R156, R204.reuse, R4 ;  /* 0x000000cc9c04723c */ /* 0x082ff00000041804 */
[C---:B--2---:R-:W-:Y:S08]  /*4680*/  HMMA.16816.F32.BF16 R8, R208.reuse, R204, R8 ;  /* 0x000000ccd008723c */ /* 0x044ff00000041808 */
[-C--:B------:R-:W-:Y:S08]  /*4690*/  HMMA.16816.F32.BF16 R12, R208, R206.reuse, R12 ;  /* 0x000000ced00c723c */ /* 0x080ff0000004180c */
[C---:B------:R-:W-:Y:S01]  /*46a0*/  HMMA.16816.F32.BF16 R16, R156.reuse, R206, R16 ;  /* 0x000000ce9c10723c */ /* 0x040fe20000041810 */
[----:B------:R-:W-:Y:S07]  /*46b0*/  LDSM.16.M88.4 R204, [R220+0x14280] ;  /* 0x01428000dccc783b */ /* 0x000fee0000000200 */
[-C--:B------:R-:W-:Y:S08]  /*46c0*/  HMMA.16816.F32.BF16 R20, R156, R212.reuse, R20 ;  /* 0x000000d49c14723c */ /* 0x080ff00000041814 */
[C---:B------:R-:W-:Y:S08]  /*46d0*/  HMMA.16816.F32.BF16 R24, R208.reuse, R212, R24 ;  /* 0x000000d4d018723c */ /* 0x040ff00000041818 */
[-C--:B------:R-:W-:Y:S08]  /*46e0*/  HMMA.16816.F32.BF16 R28, R208, R214.reuse, R28 ;  /* 0x000000d6d01c723c */ /* 0x080ff0000004181c */
[C---:B------:R-:W-:Y:S01]  /*46f0*/  HMMA.16816.F32.BF16 R32, R156.reuse, R214, R32 ;  /* 0x000000d69c20723c */ /* 0x040fe20000041820 */
[----:B------:R-:W1:Y:S07]  /*4700*/  LDSM.16.MT88.4 R212, [R0+0x1880] ;  /* 0x0018800000d4783b */ /* 0x000e6e0000004200 */
[-C--:B---3--:R-:W-:Y:S08]  /*4710*/  HMMA.16816.F32.BF16 R132, R156, R200.reuse, R132 ;  /* 0x000000c89c84723c */ /* 0x088ff00000041884 */
[C---:B------:R-:W-:Y:S08]  /*4720*/  HMMA.16816.F32.BF16 R136, R208.reuse, R200, R136 ;  /* 0x000000c8d088723c */ /* 0x040ff00000041888 */
[-C--:B------:R-:W-:Y:S01]  /*4730*/  HMMA.16816.F32.BF16 R140, R208, R202.reuse, R140 ;  /* 0x000000cad08c723c */ /* 0x080fe2000004188c */
[----:B------:R-:W2:Y:S07]  /*4740*/  LDSM.16.MT88.4 R208, [R0+0x3880] ;  /* 0x0038800000d0783b */ /* 0x000eae0000004200 */
[----:B------:R-:W-:Y:S01]  /*4750*/  HMMA.16816.F32.BF16 R144, R156, R202, R144 ;  /* 0x000000ca9c90723c */ /* 0x000fe20000041890 */
[----:B------:R-:W3:Y:S07]  /*4760*/  LDSM.16.MT88.4 R156, [R0+0x5880] ;  /* 0x00588000009c783b */ /* 0x000eee0000004200 */
[-C--:B-1----:R-:W-:Y:S08]  /*4770*/  HMMA.16816.F32.BF16 R4, R204, R212.reuse, R4 ;  /* 0x000000d4cc04723c */ /* 0x082ff00000041804 */
[C---:B------:R-:W-:Y:S08]  /*4780*/  HMMA.16816.F32.BF16 R8, R216.reuse, R212, R8 ;  /* 0x000000d4d808723c */ /* 0x040ff00000041808 */
[-C--:B------:R-:W-:Y:S07]  /*4790*/  HMMA.16816.F32.BF16 R12, R216, R214.reuse, R12 ;  /* 0x000000d6d80c723c */ /* 0x080fee000004180c */
[----:B------:R1:W-:Y:S01]  /*47a0*/  RED.E.ADD.F32.FTZ.RN.STRONG.GPU [R228.64], R4 ;  /* 0x00000004e400798e */ /* 0x0003e2000c10e798 */
[C---:B------:R-:W-:Y:S03]  /*47b0*/  HMMA.16816.F32.BF16 R16, R204.reuse, R214, R16 ;  /* 0x000000d6cc10723c */ /* 0x040fe60000041810 */
[----:B------:R1:W-:Y:S04]  /*47c0*/  RED.E.ADD.F32.FTZ.RN.STRONG.GPU [R228.64+0x400], R5 ;  /* 0x00040005e400798e */ /* 0x0003e8000c10e798 */
[----:B------:R1:W-:Y:S01]  /*47d0*/  RED.E.ADD.F32.FTZ.RN.STRONG.GPU [R228.64+0x800], R6 ;  /* 0x00080006e400798e */ /* 0x0003e2000c10e798 */
[-C--:B--2---:R-:W-:Y:S03]  /*47e0*/  HMMA.16816.F32.BF16 R20, R204, R208.reuse, R20 ;  /* 0x000000d0cc14723c */ /* 0x084fe60000041814 */
[----:B------:R1:W-:Y:S04]  /*47f0*/  RED.E.ADD.F32.FTZ.RN.STRONG.GPU [R228.64+0xc00], R7 ;  /* 0x000c0007e400798e */ /* 0x0003e8000c10e798 */
[----:B------:R1:W-:Y:S01]  /*4800*/  RED.E.ADD.F32.FTZ.RN.STRONG.GPU [R228.64+0x1000], R8 ;  /* 0x00100008e400798e */ /* 0x0003e2000c10e798 */
[C---:B------:R-:W-:Y:S03]  /*4810*/  HMMA.16816.F32.BF16 R24, R216.reuse, R208, R24 ;  /* 0x000000d0d818723c */ /* 0x040fe60000041818 */
[----:B------:R1:W-:Y:S04]  /*4820*/  RED.E.ADD.F32.FTZ.RN.STRONG.GPU [R228.64+0x1400], R9 ;  /* 0x00140009e400798e */ /* 0x0003e8000c10e798 */
[----:B------:R1:W-:Y:S01]  /*4830*/  RED.E.ADD.F32.FTZ.RN.STRONG.GPU [R228.64+0x1800], R10 ;  /* 0x0018000ae400798e */ /* 0x0003e2000c10e798 */
[-C--:B------:R-:W-:Y:S03]  /*4840*/  HMMA.16816.F32.BF16 R28, R216, R210.reuse, R28 ;  /* 0x000000d2d81c723c */ /* 0x080fe6000004181c */
[----:B------:R1:W-:Y:S04]  /*4850*/  RED.E.ADD.F32.FTZ.RN.STRONG.GPU [R228.64+0x1c00], R11 ;  /* 0x001c000be400798e */ /* 0x0003e8000c10e798 */
[----:B------:R1:W-:Y:S01]  /*4860*/  RED.E.ADD.F32.FTZ.RN.STRONG.GPU [R228.64+0x2000], R16 ;  /* 0x00200010e400798e */ /* 0x0003e2000c10e798 */
[C---:B------:R-:W-:Y:S03]  /*4870*/  HMMA.16816.F32.BF16 R32, R204.reuse, R210, R32 ;  /* 0x000000d2cc20723c */ /* 0x040fe60000041820 */
[----:B------:R1:W-:Y:S04]  /*4880*/  RED.E.ADD.F32.FTZ.RN.STRONG.GPU [R228.64+0x2400], R17 ;  /* 0x00240011e400798e */ /* 0x0003e8000c10e798 */
[----:B------:R1:W-:Y:S01]  /*4890*/  RED.E.ADD.F32.FTZ.RN.STRONG.GPU [R228.64+0x2800], R18 ;  /* 0x00280012e400798e */ /* 0x0003e2000c10e798 */
[-C--:B---3--:R-:W-:Y:S03]  /*48a0*/  HMMA.16816.F32.BF16 R132, R204, R156.reuse, R132 ;  /* 0x0000009ccc84723c */ /* 0x088fe60000041884 */
        /* <DEDUP_REMOVED lines=8> */
[----:B------:R-:W-:Y:S03]  /*4930*/  HMMA.16816.F32.BF16 R144, R204, R158, R144 ;  /* 0x0000009ecc90723c */ /* 0x000fe60000041890 */
[----:B------:R1:W-:Y:S04]  /*4940*/  RED.E.ADD.F32.FTZ.RN.STRONG.GPU [R228.64+0x4400], R21 ;  /* 0x00440015e400798e */ /* 0x0003e8000c10e798 */
        /* <DEDUP_REMOVED lines=29> */
[----:B------:R1:W-:Y:S01]  /*4b20*/  RED.E.ADD.F32.FTZ.RN.STRONG.GPU [R228.64+0xbc00], R143 ;  /* 0x00bc008fe400798e */ /* 0x0003e2000c10e798 */
[----:B------:R-:W-:-:S05]  /*4b30*/  @!P0 BRA `(.L_x_4) ;  /* 0xffffd3d000008947 */ /* 0x000fca000383ffff */
.L_x_1:
[----:B------:R-:W-:Y:S01]  /*4b40*/  F2FP.BF16.PACK_AB R66, R67, R66 ;  /* 0x000000424342723e */ /* 0x000fe200000010ff */
[----:B------:R-:W-:Y:S01]  /*4b50*/  BAR.SYNC.DEFER_BLOCKING 0x1, 0x100 ;  /* 0x0044000000007b1d */ /* 0x000fe20000010000 */
[----:B------:R-:W-:Y:S01]  /*4b60*/  F2FP.BF16.PACK_AB R64, R65, R64 ;  /* 0x000000404140723e */ /* 0x000fe200000010ff */
[----:B------:R-:W-:Y:S01]  /*4b70*/  FMUL.FTZ R84, R84, c[0x0][0x298] ;  /* 0x0000a60054547a20 */ /* 0x000fe20000410000 */
[----:B------:R-:W-:Y:S01]  /*4b80*/  F2FP.BF16.PACK_AB R36, R37, R36 ;  /* 0x000000242524723e */ /* 0x000fe200000010ff */
[----:B-1----:R-:W-:Y:S01]  /*4b90*/  FMUL.FTZ R28, R85, c[0x0][0x298] ;  /* 0x0000a600551c7a20 */ /* 0x002fe20000410000 */
[----:B------:R-:W-:Y:S01]  /*4ba0*/  F2FP.BF16.PACK_AB R38, R39, R38 ;  /* 0x000000262726723e */ /* 0x000fe200000010ff */
[----:B------:R-:W1:Y:S01]  /*4bb0*/  S2R R67, SR_TID.X ;  /* 0x0000000000437919 */ /* 0x000e620000002100 */
[----:B------:R-:W-:Y:S01]  /*4bc0*/  F2FP.BF16.PACK_AB R48, R49, R48 ;  /* 0x000000303130723e */ /* 0x000fe200000010ff */
[----:B------:R-:W-:Y:S01]  /*4bd0*/  FMUL.FTZ R86, R86, c[0x0][0x298] ;  /* 0x0000a60056567a20 */ /* 0x000fe20000410000 */
[----:B------:R-:W-:Y:S01]  /*4be0*/  IADD3 R4, R231, 0x440, RZ ;  /* 0x00000440e7047810 */ /* 0x000fe20007ffe0ff */
[----:B------:R-:W-:Y:S01]  /*4bf0*/  FMUL.FTZ R27, R87, c[0x0][0x298] ;  /* 0x0000a600571b7a20 */ /* 0x000fe20000410000 */
[----:B------:R-:W-:Y:S01]  /*4c00*/  F2FP.BF16.PACK_AB R50, R51, R50 ;  /* 0x000000323332723e */ /* 0x000fe200000010ff */
[----:B------:R-:W-:Y:S01]  /*4c10*/  FMUL.FTZ R96, R96, c[0x0][0x298] ;  /* 0x0000a60060607a20 */ /* 0x000fe20000410000 */
[----:B------:R-:W-:Y:S01]  /*4c20*/  F2FP.BF16.PACK_AB R40, R41, R40 ;  /* 0x000000282928723e */ /* 0x000fe200000010ff */
[----:B------:R-:W-:Y:S01]  /*4c30*/  FMUL.FTZ R24, R97, c[0x0][0x298] ;  /* 0x0000a60061187a20 */ /* 0x000fe20000410000 */
        /* <DEDUP_REMOVED lines=9> */
[----:B------:R-:W-:Y:S01]  /*4cd0*/  STS [R231+0x6080], R36 ;  /* 0x00608024e7007388 */ /* 0x000fe20000000800 */
[----:B------:R-:W-:Y:S01]  /*4ce0*/  F2FP.BF16.PACK_AB R54, R55, R54 ;  /* 0x000000363736723e */ /* 0x000fe200000010ff */
[----:B------:R-:W-:Y:S01]  /*4cf0*/  FMUL.FTZ R90, R90, c[0x0][0x298] ;  /* 0x0000a6005a5a7a20 */ /* 0x000fe20000410000 */
[----:B------:R-:W-:Y:S01]  /*4d00*/  F2FP.BF16.PACK_AB R56, R57, R56 ;  /* 0x000000383938723e */ /* 0x000fe200000010ff */
[----:B------:R-:W-:Y:S01]  /*4d10*/  STS [R231+0x6480], R38 ;  /* 0x00648026e7007388 */ /* 0x000fe20000000800 */
[----:B------:R-:W-:Y:S01]  /*4d20*/  F2FP.BF16.PACK_AB R58, R59, R58 ;  /* 0x0000003a3b3a723e */ /* 0x000fe200000010ff */
[----:B------:R-:W-:Y:S01]  /*4d30*/  FMUL.FTZ R25, R91, c[0x0][0x298] ;  /* 0x0000a6005b197a20 */ /* 0x000fe20000410000 */
[----:B-1----:R-:W-:Y:S01]  /*4d40*/  SHF.R.S32.HI R65, RZ, 0x1f, R67 ;  /* 0x0000001fff417819 */ /* 0x002fe20000011443 */
[----:B------:R-:W-:Y:S01]  /*4d50*/  FMUL.FTZ R92, R92, c[0x0][0x298] ;  /* 0x0000a6005c5c7a20 */ /* 0x000fe20000410000 */
[----:B------:R-:W-:Y:S01]  /*4d60*/  F2FP.BF16.PACK_AB R60, R61, R60 ;  /* 0x0000003c3d3c723e */ /* 0x000fe200000010ff */
[----:B------:R-:W-:Y:S01]  /*4d70*/  FMUL.FTZ R22, R93, c[0x0][0x298] ;  /* 0x0000a6005d167a20 */ /* 0x000fe20000410000 */
[----:B------:R-:W-:Y:S01]  /*4d80*/  LEA.HI R0, R65, R67, RZ, 0x2 ;  /* 0x0000004341007211 */ /* 0x000fe200078f10ff */
[----:B------:R-:W-:Y:S01]  /*4d90*/  FMUL.FTZ R94, R94, c[0x0][0x298] ;  /* 0x0000a6005e5e7a20 */ /* 0x000fe20000410000 */
[----:B------:R-:W-:Y:S01]  /*4da0*/  F2FP.BF16.PACK_AB R62, R63, R62 ;  /* 0x0000003e3f3e723e */ /* 0x000fe200000010ff */
[----:B------:R-:W-:Y:S01]  /*4db0*/  FMUL.FTZ R21, R95, c[0x0][0x298] ;  /* 0x0000a6005f157a20 */ /* 0x000fe20000410000 */
[--C-:B------:R-:W-:Y:S01]  /*4dc0*/  SHF.R.S32.HI R2, RZ, 0x2, R0.reuse ;  /* 0x00000002ff027819 */ /* 0x100fe20000011400 */
[----:B------:R-:W-:Y:S01]  /*4dd0*/  FMUL.FTZ R100, R100, c[0x0][0x298] ;  /* 0x0000a60064647a20 */ /* 0x000fe20000410000 */
[----:B------:R-:W-:Y:S01]  /*4de0*/  SHF.R.S32.HI R0, RZ, 0x1f, R0 ;  /* 0x0000001fff007819 */ /* 0x000fe20000011400 */
[----:B------:R-:W-:Y:S01]  /*4df0*/  FMUL.FTZ R20, R101, c[0x0][0x298] ;  /* 0x0000a60065147a20 */ /* 0x000fe20000410000 */
[----:B------:R-:W-:Y:S01]  /*4e00*/  F2FP.BF16.PACK_AB R68, R69, R68 ;  /* 0x000000444544723e */ /* 0x000fe200000010ff */
[----:B------:R-:W-:Y:S01]  /*4e10*/  FMUL.FTZ R102, R102, c[0x0][0x298] ;  /* 0x0000a60066667a20 */ /* 0x000fe20000410000 */
[----:B------:R-:W-:Y:S01]  /*4e20*/  LEA.HI R0, R0, R2, RZ, 0x3 ;  /* 0x0000000200007211 */ /* 0x000fe200078f18ff */
[----:B------:R-:W-:Y:S01]  /*4e30*/  FMUL.FTZ R19, R103, c[0x0][0x298] ;  /* 0x0000a60067137a20 */ /* 0x000fe20000410000 */
[----:B------:R-:W-:Y:S01]  /*4e40*/  F2FP.BF16.PACK_AB R70, R71, R70 ;  /* 0x000000464746723e */ /* 0x000fe200000010ff */
[----:B------:R-:W-:Y:S01]  /*4e50*/  FMUL.FTZ R112, R112, c[0x0][0x298] ;  /* 0x0000a60070707a20 */ /* 0x000fe20000410000 */
[----:B------:R-:W-:Y:S01]  /*4e60*/  LOP3.LUT R0, R0, 0xfffffff8, RZ, 0xc0, !PT ;  /* 0xfffffff800007812 */ /* 0x000fe200078ec0ff */
[----:B------:R-:W-:Y:S01]  /*4e70*/  FMUL.FTZ R16, R113, c[0x0][0x298] ;  /* 0x0000a60071107a20 */ /* 0x000fe20000410000 */
[----:B------:R-:W-:Y:S01]  /*4e80*/  F2FP.BF16.PACK_AB R80, R81, R80 ;  /* 0x000000505150723e */ /* 0x000fe200000010ff */
[----:B------:R-:W-:Y:S01]  /*4e90*/  FMUL.FTZ R114, R114, c[0x0][0x298] ;  /* 0x0000a60072727a20 */ /* 0x000fe20000410000 */
[----:B------:R-:W-:Y:S01]  /*4ea0*/  F2FP.BF16.PACK_AB R82, R83, R82 ;  /* 0x000000525352723e */ /* 0x000fe200000010ff */
[----:B------:R-:W-:Y:S01]  /*4eb0*/  IMAD.IADD R0, R2, 0x1, -R0 ;  /* 0x0000000102007824 */ /* 0x000fe200078e0a00 */
[----:B------:R-:W-:Y:S01]  /*4ec0*/  IADD3 R2, R231, 0x1440, RZ ;  /* 0x00001440e7027810 */ /* 0x000fe20007ffe0ff */
[----:B------:R-:W-:Y:S01]  /*4ed0*/  FMUL.FTZ R15, R115, c[0x0][0x298] ;  /* 0x0000a600730f7a20 */ /* 0x000fe20000410000 */
[----:B------:R-:W-:Y:S01]  /*4ee0*/  F2FP.BF16.PACK_AB R72, R73, R72 ;  /* 0x000000484948723e */ /* 0x000fe200000010ff */
[----:B------:R-:W-:Y:S01]  /*4ef0*/  FMUL.FTZ R104, R104, c[0x0][0x298] ;  /* 0x0000a60068687a20 */ /* 0x000fe20000410000 */
[----:B------:R-:W-:Y:S01]  /*4f00*/  LOP3.LUT R0, R0, 0x4, RZ, 0xc0, !PT ;  /* 0x0000000400007812 */ /* 0x000fe200078ec0ff */
[----:B------:R-:W-:Y:S01]  /*4f10*/  FMUL.FTZ R18, R105, c[0x0][0x298] ;  /* 0x0000a60069127a20 */ /* 0x000fe20000410000 */
[----:B------:R-:W-:Y:S01]  /*4f20*/  F2FP.BF16.PACK_AB R74, R75, R74 ;  /* 0x0000004a4b4a723e */ /* 0x000fe200000010ff */
[----:B------:R-:W-:Y:S01]  /*4f30*/  FMUL.FTZ R106, R106, c[0x0][0x298] ;  /* 0x0000a6006a6a7a20 */ /* 0x000fe20000410000 */
[----:B------:R-:W-:Y:S01]  /*4f40*/  ISETP.NE.AND P0, PT, R0, RZ, PT ;  /* 0x000000ff0000720c */ /* 0x000fe20003f05270 */
        /* <DEDUP_REMOVED lines=13> */
[C---:B------:R-:W-:Y:S01]  /*5020*/  @P0 IADD3 R0, R231.reuse, -0x40, RZ ;  /* 0xffffffc0e7000810 */ /* 0x040fe20007ffe0ff */
[----:B------:R-:W-:Y:S01]  /*5030*/  FMUL.FTZ R118, R118, c[0x0][0x298] ;  /* 0x0000a60076767a20 */ /* 0x000fe20000410000 */
[----:B------:R-:W-:Y:S01]  /*5040*/  @P0 IADD3 R4, R231, 0x3c0, RZ ;  /* 0x000003c0e7040810 */ /* 0x000fe20007ffe0ff */
[----:B------:R-:W-:Y:S01]  /*5050*/  FMUL.FTZ R11, R119, c[0x0][0x298] ;  /* 0x0000a600770b7a20 */ /* 0x000fe20000410000 */
[C---:B------:R-:W-:Y:S01]  /*5060*/  @P0 IADD3 R3, R231.reuse, 0xfc0, RZ ;  /* 0x00000fc0e7030810 */ /* 0x040fe20007ffe0ff */
[----:B------:R-:W-:Y:S01]  /*5070*/  STS [R0+0x6080], R48 ;  /* 0x0060803000007388 */ /* 0x000fe20000000800 */
[----:B------:R-:W-:Y:S01]  /*5080*/  @P0 IADD3 R2, R231, 0x13c0, RZ ;  /* 0x000013c0e7020810 */ /* 0x000fe20007ffe0ff */
        /* <DEDUP_REMOVED lines=11> */
[----:B------:R-:W-:Y:S01]  /*5140*/  FMUL.FTZ R7, R131, c[0x0][0x298] ;  /* 0x0000a60083077a20 */ /* 0x000fe20000410000 */
[----:B------:R-:W-:Y:S01]  /*5150*/  F2FP.BF16.PACK_AB R20, R20, R100 ;  /* 0x000000641414723e */ /* 0x000fe200000010ff */
[----:B------:R-:W-:Y:S01]  /*5160*/  FMUL.FTZ R120, R120, c[0x0][0x298] ;  /* 0x0000a60078787a20 */ /* 0x000fe20000410000 */
        /* <DEDUP_REMOVED lines=17> */
[----:B------:R-:W-:Y:S01]  /*5280*/  F2FP.BF16.PACK_AB R14, R14, R108 ;  /* 0x0000006c0e0e723e */ /* 0x000fe200000010ff */
[----:B------:R-:W1:Y:S01]  /*5290*/  S2UR UR9, SR_CTAID.X ;  /* 0x00000000000979c3 */ /* 0x000e620000002500 */
[----:B------:R-:W-:Y:S01]  /*52a0*/  F2FP.BF16.PACK_AB R13, R13, R110 ;  /* 0x0000006e0d0d723e */ /* 0x000fe200000010ff */
[----:B------:R-:W-:Y:S01]  /*52b0*/  STS [R0+0x8480], R66 ;  /* 0x0084804200007388 */ /* 0x000fe20000000800 */
[----:B------:R-:W-:Y:S01]  /*52c0*/  F2FP.BF16.PACK_AB R12, R12, R116 ;  /* 0x000000740c0c723e */ /* 0x000fe200000010ff */
[----:B------:R-:W-:Y:S01]  /*52d0*/  UMOV UR8, 0xffffffc0 ;  /* 0xffffffc000087882 */ /* 0x000fe20000000000 */
[----:B------:R-:W-:Y:S01]  /*52e0*/  F2FP.BF16.PACK_AB R11, R11, R118 ;  /* 0x000000760b0b723e */ /* 0x000fe200000010ff */
[----:B------:R-:W-:Y:S01]  /*52f0*/  STS [R231+0x9080], R56 ;  /* 0x00908038e7007388 */ /* 0x000fe20000000800 */
[----:B------:R-:W-:Y:S01]  /*5300*/  F2FP.BF16.PACK_AB R8, R8, R128 ;  /* 0x000000800808723e */ /* 0x000fe200000010ff */
[----:B------:R-:W-:Y:S01]  /*5310*/  ULDC UR7, c[0x0][0x2f0] ;  /* 0x0000bc0000077ab9 */ /* 0x000fe20000000800 */
[----:B------:R-:W-:Y:S01]  /*5320*/  F2FP.BF16.PACK_AB R7, R7, R130 ;  /* 0x000000820707723e */ /* 0x000fe200000010ff */
[----:B------:R-:W-:Y:S01]  /*5330*/  STS [R231+0x9480], R58 ;  /* 0x0094803ae7007388 */ /* 0x000fe20000000800 */
[----:B------:R-:W-:Y:S01]  /*5340*/  F2FP.BF16.PACK_AB R10, R10, R120 ;  /* 0x000000780a0a723e */ /* 0x000fe200000010ff */
[----:B------:R-:W-:Y:S01]  /*5350*/  USHF.R.S32.HI UR6, URZ, 0x1f, UR12 ;  /* 0x0000001f3f067899 */ /* 0x000fe2000801140c */
[----:B------:R-:W-:Y:S01]  /*5360*/  F2FP.BF16.PACK_AB R9, R9, R122 ;  /* 0x0000007a0909723e */ /* 0x000fe200000010ff */
[----:B------:R-:W-:Y:S01]  /*5370*/  STS [R0+0x9080], R60 ;  /* 0x0090803c00007388 */ /* 0x000fe20000000800 */
[----:B------:R-:W-:Y:S01]  /*5380*/  F2FP.BF16.PACK_AB R6, R6, R124 ;  /* 0x0000007c0606723e */ /* 0x000fe200000010ff */
[----:B------:R-:W-:Y:S01]  /*5390*/  ULDC.64 UR4, c[0x0][0x340] ;  /* 0x0000d00000047ab9 */ /* 0x000fe20000000a00 */
[----:B------:R-:W-:Y:S01]  /*53a0*/  F2FP.BF16.PACK_AB R5, R5, R126 ;  /* 0x0000007e0505723e */ /* 0x000fe200000010ff */
[----:B------:R-:W-:Y:S01]  /*53b0*/  STS [R0+0x9480], R62 ;  /* 0x0094803e00007388 */ /* 0x000fe20000000800 */
[----:B------:R-:W-:Y:S01]  /*53c0*/  UIMAD UR4, UR6, UR4, URZ ;  /* 0x00000004060472a4 */ /* 0x000fe2000f8e023f */
[----:B------:R-:W-:Y:S02]  /*53d0*/  BSSY B0, `(.L_x_5) ;  /* 0x0000050000007945 */ /* 0x000fe40003800000 */
[----:B------:R-:W-:Y:S01]  /*53e0*/  STS [R231+0xa080], R68 ;  /* 0x00a08044e7007388 */ /* 0x000fe20000000800 */
[----:B------:R-:W-:-:S02]  /*53f0*/  UIMAD UR4, UR12, UR5, UR4 ;  /* 0x000000050c0472a4 */ /* 0x000fc4000f8e0204 */
[----:B-1----:R-:W-:Y:S01]  /*5400*/  UIMAD UR7, UR9, UR8, UR7 ;  /* 0x00000008090772a4 */ /* 0x002fe2000f8e0207 */
[----:B------:R-:W-:Y:S03]  /*5410*/  STS [R231+0xa480], R70 ;  /* 0x00a48046e7007388 */ /* 0x000fe60000000800 */
[----:B------:R-:W-:Y:S01]  /*5420*/  UISETP.LT.AND UP0, UPT, UR7, 0x40, UPT ;  /* 0x000000400700788c */ /* 0x000fe2000bf01270 */
[----:B------:R-:W-:Y:S03]  /*5430*/  STS [R0+0xa080], R80 ;  /* 0x00a0805000007388 */ /* 0x000fe60000000800 */
[----:B------:R-:W-:Y:S01]  /*5440*/  USEL UR7, UR7, 0x40, UP0 ;  /* 0x0000004007077887 */ /* 0x000fe20008000000 */
[----:B------:R-:W-:Y:S04]  /*5450*/  STS [R0+0xa480], R82 ;  /* 0x00a4805200007388 */ /* 0x000fe80000000800 */
[----:B------:R-:W-:Y:S01]  /*5460*/  STS [R231+0xb080], R72 ;  /* 0x00b08048e7007388 */ /* 0x000fe20000000800 */
[----:B------:R-:W-:-:S03]  /*5470*/  ISETP.GE.AND P5, PT, R240, UR7, PT ;  /* 0x00000007f0007c0c */ /* 0x000fc6000bfa6270 */
[----:B------:R-:W-:Y:S04]  /*5480*/  STS [R231+0xb480], R74 ;  /* 0x00b4804ae7007388 */ /* 0x000fe80000000800 */
        /* <DEDUP_REMOVED lines=17> */
[----:B------:R1:W-:Y:S04]  /*55a0*/  STS [R0+0x3480], R13 ;  /* 0x0034800d00007388 */ /* 0x0003e80000000800 */
[----:B------:R2:W-:Y:S04]  /*55b0*/  STS [R231+0x4080], R12 ;  /* 0x0040800ce7007388 */ /* 0x0005e80000000800 */
[----:B------:R-:W-:Y:S04]  /*55c0*/  STS [R231+0x4480], R11 ;  /* 0x0044800be7007388 */ /* 0x000fe80000000800 */
[----:B------:R-:W-:Y:S04]  /*55d0*/  STS [R0+0x4080], R8 ;  /* 0x0040800800007388 */ /* 0x000fe80000000800 */
[----:B------:R-:W-:Y:S04]  /*55e0*/  STS [R0+0x4480], R7 ;  /* 0x0044800700007388 */ /* 0x000fe80000000800 */
[----:B------:R3:W-:Y:S04]  /*55f0*/  STS [R231+0x5080], R10 ;  /* 0x0050800ae7007388 */ /* 0x0007e80000000800 */
[----:B------:R-:W-:Y:S01]  /*5600*/  STS [R231+0x5480], R9 ;  /* 0x00548009e7007388 */ /* 0x000fe20000000800 */
[----:B-1----:R-:W-:-:S03]  /*5610*/  SHF.R.S32.HI R13, RZ, 0x1f, R236 ;  /* 0x0000001fff0d7819 */ /* 0x002fc600000114ec */
[----:B------:R1:W-:Y:S01]  /*5620*/  STS [R0+0x5080], R6 ;  /* 0x0050800600007388 */ /* 0x0003e20000000800 */
[----:B--2---:R-:W-:-:S03]  /*5630*/  IMAD.MOV.U32 R12, RZ, RZ, R236 ;  /* 0x000000ffff0c7224 */ /* 0x004fc600078e00ec */
[----:B------:R2:W-:Y:S04]  /*5640*/  STS [R0+0x5480], R5 ;  /* 0x0054800500007388 */ /* 0x0005e80000000800 */
[----:B------:R-:W-:Y:S06]  /*5650*/  BAR.SYNC.DEFER_BLOCKING 0x1, 0x100 ;  /* 0x0044000000007b1d */ /* 0x000fec0000010000 */
[----:B------:R-:W4:Y:S01]  /*5660*/  S2R R14, SR_CTAID.Y ;  /* 0x00000000000e7919 */ /* 0x000f220000002600 */
[----:B---3--:R-:W-:Y:S01]  /*5670*/  IMAD.U32 R10, RZ, RZ, UR12 ;  /* 0x0000000cff0a7e24 */ /* 0x008fe2000f8e00ff */
[----:B-1----:R-:W-:-:S04]  /*5680*/  LEA.HI R6, R65, R67, RZ, 0x3 ;  /* 0x0000004341067211 */ /* 0x002fc800078f18ff */
[----:B------:R-:W-:Y:S01]  /*5690*/  SHF.R.S32.HI R6, RZ, 0x3, R6 ;  /* 0x00000003ff067819 */ /* 0x000fe20000011406 */
[----:B------:R1:W3:Y:S03]  /*56a0*/  LDS.128 R36, [R230+0x7080] ;  /* 0x00708000e6247984 */ /* 0x0002e60000000c00 */
[----:B------:R-:W-:Y:S01]  /*56b0*/  SHF.R.S32.HI R7, RZ, 0x1f, R6 ;  /* 0x0000001fff077819 */ /* 0x000fe20000011406 */
[----:B------:R1:W1:Y:S01]  /*56c0*/  LDS.128 R32, [R230+0x9080] ;  /* 0x00908000e6207984 */ /* 0x0002620000000c00 */
[----:B----4-:R-:W-:Y:S01]  /*56d0*/  SHF.R.S32.HI R15, RZ, 0x1f, R14 ;  /* 0x0000001fff0f7819 */ /* 0x010fe2000001140e */
[----:B------:R-:W-:Y:S02]  /*56e0*/  IMAD.WIDE.U32 R2, R14, c[0x0][0x338], R12 ;  /* 0x0000ce000e027a25 */ /* 0x000fe400078e000c */
[----:B------:R4:W1:Y:S02]  /*56f0*/  LDS.128 R28, [R230+0xb080] ;  /* 0x00b08000e61c7984 */ /* 0x0008640000000c00 */
[----:B--2---:R-:W-:-:S02]  /*5700*/  IMAD R0, R15, c[0x0][0x338], RZ ;  /* 0x0000ce000f007a24 */ /* 0x004fc400078e02ff */
[----:B------:R4:W2:Y:S01]  /*5710*/  LDS.128 R48, [R230+0x80] ;  /* 0x00008000e6307984 */ /* 0x0008a20000000c00 */
[----:B------:R-:W-:-:S03]  /*5720*/  IMAD.WIDE R6, R252, 0x40, R6 ;  /* 0x00000040fc067825 */ /* 0x000fc600078e0206 */
[----:B------:R4:W1:Y:S01]  /*5730*/  LDS.128 R44, [R230+0x2080] ;  /* 0x00208000e62c7984 */ /* 0x0008620000000c00 */
[----:B------:R-:W-:-:S03]  /*5740*/  IMAD R0, R14, c[0x0][0x33c], R0 ;  /* 0x0000cf000e007a24 */ /* 0x000fc600078e0200 */
[----:B------:R4:W1:Y:S01]  /*5750*/  LDS.128 R40, [R230+0x4080] ;  /* 0x00408000e6287984 */ /* 0x0008620000000c00 */
[----:B------:R-:W-:-:S03]  /*5760*/  IMAD.IADD R3, R3, 0x1, R0 ;  /* 0x0000000103037824 */ /* 0x000fc600078e0200 */
[----:B------:R4:W1:Y:S01]  /*5770*/  LDS.128 R60, [R230+0x1080] ;  /* 0x00108000e63c7984 */ /* 0x0008620000000c00 */
[----:B------:R-:W-:-:S03]  /*5780*/  IMAD.WIDE.U32 R10, R10, c[0x0][0x340], R2 ;  /* 0x0000d0000a0a7a25 */ /* 0x000fc600078e0002 */
[----:B------:R4:W1:Y:S02]  /*5790*/  LDS.128 R56, [R230+0x3080] ;  /* 0x00308000e6387984 */ /* 0x0008640000000c00 */
[----:B------:R-:W-:Y:S02]  /*57a0*/  IADD3 R3, R11, UR4, RZ ;  /* 0x000000040b037c10 */ /* 0x000fe4000fffe0ff */
[----:B------:R4:W1:Y:S01]  /*57b0*/  LDS.128 R52, [R230+0x5080] ;  /* 0x00508000e6347984 */ /* 0x0008620000000c00 */
[----:B------:R-:W-:Y:S05]  /*57c0*/  @P5 BRA `(.L_x_6) ;  /* 0x0000010000005947 */ /* 0x000fea0003800000 */
[----:B------:R-:W-:Y:S01]  /*57d0*/  ISETP.GE.AND P0, PT, R236, c[0x0][0x324], PT ;  /* 0x0000c900ec007a0c */ /* 0x000fe20003f06270 */
[----:B------:R-:W5:Y:S01]  /*57e0*/  LDS.128 R24, [R230+0x8080] ;  /* 0x00808000e6187984 */ /* 0x000f620000000c00 */
[----:B------:R-:W-:Y:S01]  /*57f0*/  IMAD R0, R7, c[0x0][0x330], RZ ;  /* 0x0000cc0007007a24 */ /* 0x000fe200078e02ff */
[----:B------:R-:W-:Y:S01]  /*5800*/  ISETP.GE.AND P3, PT, R235, c[0x0][0x324], PT ;  /* 0x0000c900eb007a0c */ /* 0x000fe20003f66270 */
[----:B------:R-:W-:Y:S01]  /*5810*/  IMAD.MOV.U32 R2, RZ, RZ, R10 ;  /* 0x000000ffff027224 */ /* 0x000fe200078e000a */
[----:B------:R-:W4:Y:S01]  /*5820*/  LDS.128 R20, [R230+0xa080] ;  /* 0x00a08000e6147984 */ /* 0x000f220000000c00 */
[----:B------:R-:W-:Y:S01]  /*5830*/  IMAD R0, R6, c[0x0][0x334], R0 ;  /* 0x0000cd0006007a24 */ /* 0x000fe200078e0200 */
[----:B------:R-:W-:Y:S01]  /*5840*/  ISETP.GE.AND P2, PT, R244, c[0x0][0x324], PT ;  /* 0x0000c900f4007a0c */ /* 0x000fe20003f46270 */
[----:B------:R-:W-:-:S04]  /*5850*/  IMAD.WIDE.U32 R8, R6, c[0x0][0x330], R2 ;  /* 0x0000cc0006087a25 */ /* 0x000fc800078e0002 */
[----:B------:R-:W-:Y:S01]  /*5860*/  IMAD.IADD R0, R9, 0x1, R0 ;  /* 0x0000000109007824 */ /* 0x000fe200078e0200 */
[----:B------:R-:W3:Y:S01]  /*5870*/  @!P0 LDS.128 R16, [R230+0x6080] ;  /* 0x00608000e6108984 */ /* 0x000ee20000000c00 */
[----:B------:R-:W-:-:S04]  /*5880*/  LEA R4, P1, R8, c[0x0][0x318], 0x1 ;  /* 0x0000c60008047a11 */ /* 0x000fc800078208ff */
[----:B------:R-:W-:-:S05]  /*5890*/  LEA.HI.X R5, R8, c[0x0][0x31c], R0, 0x1, P1 ;  /* 0x0000c70008057a11 */ /* 0x000fca00008f0c00 */
[----:B-----5:R2:W-:Y:S04]  /*58a0*/  @!P3 STG.E.128 [R4.64+0x80], R24 ;  /* 0x000080180400b986 */ /* 0x0205e8000c101d18 */
[----:B----4-:R2:W-:Y:S04]  /*58b0*/  @!P2 STG.E.128 [R4.64+0x100], R20 ;  /* 0x000100140400a986 */ /* 0x0105e8000c101d18 */
[----:B---3--:R2:W-:Y:S02]  /*58c0*/  @!P0 STG.E.128 [R4.64], R16 ;  /* 0x0000001004008986 */ /* 0x0085e4000c101d18 */
.L_x_6:
[----:B------:R-:W-:Y:S05]  /*58d0*/  BSYNC B0 ;  /* 0x0000000000007941 */ /* 0x000fea0003800000 */
.L_x_5:
[----:B------:R-:W-:Y:S01]  /*58e0*/  IADD3 R0, R240, 0x20, RZ ;  /* 0x00000020f0007810 */ /* 0x000fe20007ffe0ff */
[----:B------:R-:W-:Y:S03]  /*58f0*/  BSSY B0, `(.L_x_7) ;  /* 0x0000012000007945 */ /* 0x000fe60003800000 */
[----:B------:R-:W-:-:S13]  /*5900*/  ISETP.GE.AND P4, PT, R0, UR7, PT ;  /* 0x0000000700007c0c */ /* 0x000fda000bf86270 */
[----:B------:R-:W-:Y:S05]  /*5910*/  @P4 BRA `(.L_x_8) ;  /* 0x000000f000004947 */ /* 0x000fea0003800000 */
[----:B------:R-:W-:Y:S02]  /*5920*/  IADD3 R0, P0, R6, 0x20, RZ ;  /* 0x0000002006007810 */ /* 0x000fe40007f1e0ff */
[----:B------:R-:W-:Y:S02]  /*5930*/  ISETP.GE.AND P2, PT, R236, c[0x0][0x324], PT ;  /* 0x0000c900ec007a0c */ /* 0x000fe40003f46270 */
[----:B------:R-:W-:Y:S01]  /*5940*/  ISETP.GE.AND P1, PT, R235, c[0x0][0x324], PT ;  /* 0x0000c900eb007a0c */ /* 0x000fe20003f26270 */
[----:B------:R-:W-:Y:S01]  /*5950*/  IMAD.X R2, RZ, RZ, R7, P0 ;  /* 0x000000ffff027224 */ /* 0x000fe200000e0607 */
[----:B------:R-:W-:-:S03]  /*5960*/  ISETP.GE.AND P0, PT, R244, c[0x0][0x324], PT ;  /* 0x0000c900f4007a0c */ /* 0x000fc60003f06270 */
[----:B------:R-:W-:Y:S02]  /*5970*/  IMAD R8, R2, c[0x0][0x330], RZ ;  /* 0x0000cc0002087a24 */ /* 0x000fe400078e02ff */
[----:B------:R-:W-:-:S04]  /*5980*/  IMAD.MOV.U32 R2, RZ, RZ, R10 ;  /* 0x000000ffff027224 */ /* 0x000fc800078e000a */
[----:B--2---:R-:W-:-:S04]  /*5990*/  IMAD.WIDE.U32 R4, R0, c[0x0][0x330], R2 ;  /* 0x0000cc0000047a25 */ /* 0x004fc800078e0002 */
[----:B------:R-:W-:Y:S01]  /*59a0*/  IMAD R0, R0, c[0x0][0x334], R8 ;  /* 0x0000cd0000007a24 */ /* 0x000fe200078e0208 */
[----:B------:R-:W-:-:S03]  /*59b0*/  LEA R2, P3, R4, c[0x0][0x318], 0x1 ;  /* 0x0000c60004027a11 */ /* 0x000fc600078608ff */
[----:B------:R-:W-:-:S05]  /*59c0*/  IMAD.IADD R0, R5, 0x1, R0 ;  /* 0x0000000105007824 */ /* 0x000fca00078e0200 */
[----:B------:R-:W-:-:S05]  /*59d0*/  LEA.HI.X R3, R4, c[0x0][0x31c], R0, 0x1, P3 ;  /* 0x0000c70004037a11 */ /* 0x000fca00018f0c00 */
[----:B---3--:R2:W-:Y:S04]  /*59e0*/  @!P2 STG.E.128 [R2.64], R36 ;  /* 0x000000240200a986 */ /* 0x0085e8000c101d18 */
[----:B-1----:R2:W-:Y:S04]  /*59f0*/  @!P1 STG.E.128 [R2.64+0x80], R32 ;  /* 0x0000802002009986 */ /* 0x0025e8000c101d18 */
[----:B------:R2:W-:Y:S02]  /*5a00*/  @!P0 STG.E.128 [R2.64+0x100], R28 ;  /* 0x0001001c02008986 */ /* 0x0005e4000c101d18 */
.L_x_8:
[----:B------:R-:W-:Y:S05]  /*5a10*/  BSYNC B0 ;  /* 0x0000000000007941 */ /* 0x000fea0003800000 */
.L_x_7:
[----:B------:R-:W-:Y:S01]  /*5a20*/  IMAD R0, R15, c[0x0][0x308], RZ ;  /* 0x0000c2000f007a24 */ /* 0x000fe200078e02ff */
[----:B------:R-:W-:Y:S01]  /*5a30*/  ULDC.64 UR4, c[0x0][0x310] ;  /* 0x0000c40000047ab9 */ /* 0x000fe20000000a00 */
[C---:B--2---:R-:W-:Y:S01]  /*5a40*/  IMAD.WIDE.U32 R2, R14.reuse, c[0x0][0x308], R12 ;  /* 0x0000c2000e027a25 */ /* 0x044fe200078e000c */
[----:B------:R-:W-:Y:S01]  /*5a50*/  UIMAD UR4, UR6, UR4, URZ ;  /* 0x00000004060472a4 */ /* 0x000fe2000f8e023f */
[----:B------:R-:W-:Y:S02]  /*5a60*/  BSSY B0, `(.L_x_9) ;  /* 0x0000015000007945 */ /* 0x000fe40003800000 */
[----:B------:R-:W-:Y:S01]  /*5a70*/  IMAD R0, R14, c[0x0][0x30c], R0 ;  /* 0x0000c3000e007a24 */ /* 0x000fe200078e0200 */
[----:B------:R-:W-:-:S04]  /*5a80*/  UIMAD UR4, UR12, UR5, UR4 ;  /* 0x000000050c0472a4 */ /* 0x000fc8000f8e0204 */
[----:B------:R-:W-:Y:S02]  /*5a90*/  IADD3 R3, R3, R0, RZ ;  /* 0x0000000003037210 */ /* 0x000fe40007ffe0ff */
[----:B------:R-:W-:-:S05]  /*5aa0*/  MOV R0, UR12 ;  /* 0x0000000c00007c02 */ /* 0x000fca0008000f00 */
[----:B------:R-:W-:-:S05]  /*5ab0*/  IMAD.WIDE.U32 R10, R0, c[0x0][0x310], R2 ;  /* 0x0000c400000a7a25 */ /* 0x000fca00078e0002 */
[----:B------:R-:W-:Y:S01]  /*5ac0*/  IADD3 R3, R11, UR4, RZ ;  /* 0x000000040b037c10 */ /* 0x000fe2000fffe0ff */
[----:B------:R-:W-:Y:S05]  /*5ad0*/  @P5 BRA `(.L_x_10) ;  /* 0x000000d000005947 */ /* 0x000fea0003800000 */
[----:B------:R-:W-:Y:S01]  /*5ae0*/  IMAD R0, R7, c[0x0][0x300], RZ ;  /* 0x0000c00007007a24 */ /* 0x000fe200078e02ff */
[----:B------:R-:W-:Y:S01]  /*5af0*/  ISETP.GE.AND P3, PT, R236, c[0x0][0x2f4], PT ;  /* 0x0000bd00ec007a0c */ /* 0x000fe20003f66270 */
[----:B------:R-:W-:Y:S01]  /*5b00*/  IMAD.MOV.U32 R2, RZ, RZ, R10 ;  /* 0x000000ffff027224 */ /* 0x000fe200078e000a */
[----:B------:R-:W-:Y:S01]  /*5b10*/  ISETP.GE.AND P2, PT, R235, c[0x0][0x2f4], PT ;  /* 0x0000bd00eb007a0c */ /* 0x000fe20003f46270 */
[----:B------:R-:W-:Y:S01]  /*5b20*/  IMAD R0, R6, c[0x0][0x304], R0 ;  /* 0x0000c10006007a24 */ /* 0x000fe200078e0200 */
[----:B------:R-:W-:Y:S01]  /*5b30*/  ISETP.GE.AND P1, PT, R244, c[0x0][0x2f4], PT ;  /* 0x0000bd00f4007a0c */ /* 0x000fe20003f26270 */
[----:B------:R-:W-:-:S04]  /*5b40*/  IMAD.WIDE.U32 R8, R6, c[0x0][0x300], R2 ;  /* 0x0000c00006087a25 */ /* 0x000fc800078e0002 */
[----:B------:R-:W-:Y:S01]  /*5b50*/  IMAD.IADD R0, R9, 0x1, R0 ;  /* 0x0000000109007824 */ /* 0x000fe200078e0200 */
[----:B------:R-:W-:-:S04]  /*5b60*/  LEA R4, P0, R8, c[0x0][0x2e8], 0x1 ;  /* 0x0000ba0008047a11 */ /* 0x000fc800078008ff */
[----:B------:R-:W-:-:S05]  /*5b70*/  LEA.HI.X R5, R8, c[0x0][0x2ec], R0, 0x1, P0 ;  /* 0x0000bb0008057a11 */ /* 0x000fca00000f0c00 */
[----:B------:R2:W-:Y:S04]  /*5b80*/  @!P3 STG.E.128 [R4.64], R48 ;  /* 0x000000300400b986 */ /* 0x0005e8000c101d18 */
[----:B-1----:R2:W-:Y:S04]  /*5b90*/  @!P2 STG.E.128 [R4.64+0x80], R44 ;  /* 0x0000802c0400a986 */ /* 0x0025e8000c101d18 */
[----:B------:R2:W-:Y:S02]  /*5ba0*/  @!P1 STG.E.128 [R4.64+0x100], R40 ;  /* 0x0001002804009986 */ /* 0x0005e4000c101d18 */
.L_x_10:
[----:B------:R-:W-:Y:S05]  /*5bb0*/  BSYNC B0 ;  /* 0x0000000000007941 */ /* 0x000fea0003800000 */
.L_x_9:
[----:B------:R-:W-:Y:S05]  /*5bc0*/  @P4 EXIT ;  /* 0x000000000000494d */ /* 0x000fea0003800000 */
[----:B------:R-:W-:Y:S01]  /*5bd0*/  IADD3 R6, P0, R6, 0x20, RZ ;  /* 0x0000002006067810 */ /* 0x000fe20007f1e0ff */
[----:B------:R-:W-:Y:S01]  /*5be0*/  IMAD.MOV.U32 R2, RZ, RZ, R10 ;  /* 0x000000ffff027224 */ /* 0x000fe200078e000a */
[----:B------:R-:W-:-:S03]  /*5bf0*/  ISETP.GE.AND P1, PT, R236, c[0x0][0x2f4], PT ;  /* 0x0000bd00ec007a0c */ /* 0x000fc60003f26270 */
[----:B------:R-:W-:Y:S01]  /*5c00*/  IMAD.X R0, RZ, RZ, R7, P0 ;  /* 0x000000ffff007224 */ /* 0x000fe200000e0607 */
[----:B------:R-:W-:Y:S01]  /*5c10*/  ISETP.GE.AND P0, PT, R235, c[0x0][0x2f4], PT ;  /* 0x0000bd00eb007a0c */ /* 0x000fe20003f06270 */
[----:B--2---:R-:W-:-:S04]  /*5c20*/  IMAD.WIDE.U32 R4, R6, c[0x0][0x300], R2 ;  /* 0x0000c00006047a25 */ /* 0x004fc800078e0002 */
[----:B------:R-:W-:Y:S01]  /*5c30*/  IMAD R0, R0, c[0x0][0x300], RZ ;  /* 0x0000c00000007a24 */ /* 0x000fe200078e02ff */
[----:B------:R-:W-:-:S03]  /*5c40*/  LEA R2, P2, R4, c[0x0][0x2e8], 0x1 ;  /* 0x0000ba0004027a11 */ /* 0x000fc600078408ff */
[----:B------:R-:W-:-:S04]  /*5c50*/  IMAD R0, R6, c[0x0][0x304], R0 ;  /* 0x0000c10006007a24 */ /* 0x000fc800078e0200 */
[----:B------:R-:W-:-:S05]  /*5c60*/  IMAD.IADD R0, R5, 0x1, R0 ;  /* 0x0000000105007824 */ /* 0x000fca00078e0200 */
[----:B------:R-:W-:-:S05]  /*5c70*/  LEA.HI.X R3, R4, c[0x0][0x2ec], R0, 0x1, P2 ;  /* 0x0000bb0004037a11 */ /* 0x000fca00010f0c00 */
[----:B-1----:R1:W-:Y:S01]  /*5c80*/  @!P0 STG.E.128 [R2.64+0x80], R56 ;  /* 0x0000803802008986 */ /* 0x0023e2000c101d18 */
[----:B------:R-:W-:-:S03]  /*5c90*/  ISETP.GE.AND P0, PT, R244, c[0x0][0x2f4], PT ;  /* 0x0000bd00f4007a0c */ /* 0x000fc60003f06270 */
[----:B------:R1:W-:Y:S10]  /*5ca0*/  @!P1 STG.E.128 [R2.64], R60 ;  /* 0x0000003c02009986 */ /* 0x0003f4000c101d18 */
[----:B------:R-:W-:Y:S05]  /*5cb0*/  @P0 EXIT ;  /* 0x000000000000094d */ /* 0x000fea0003800000 */
[----:B------:R-:W-:Y:S01]  /*5cc0*/  STG.E.128 [R2.64+0x100], R52 ;  /* 0x0001003402007986 */ /* 0x000fe2000c101d18 */
[----:B------:R-:W-:Y:S05]  /*5cd0*/  EXIT ;  /* 0x000000000000794d */ /* 0x000fea0003800000 */
.L_x_11:
[----:B------:R-:W-:-:S00]  /*5ce0*/  BRA `(.L_x_11) ;  /* 0xfffffff000007947 */ /* 0x000fc0000383ffff */
[----:B------:R-:W-:-:S00]  /*5cf0*/  NOP ;  /* 0x0000000000007918 */ /* 0x000fc00000000000 */
        /* <DEDUP_REMOVED lines=8> */
.L_x_1371:


//--------------------- .text._ZN7cutlass13device_kernelIN5flash19enable_sm80_to_sm89INS1_16FlashAttnBwdSm80INS1_25CollectiveMainloopBwdSm80ILi1ELi1EN4cute5tupleIJNS5_1CILi64EEES8_NS7_ILi192EEEEEENS_10bfloat16_tEfNS_4arch4Sm80ELb0ELb0ELb0ELb0ELb1ELb0ELb0ELb0ELi2ELi2ELi2ELi2ELb1EEENS1_21CollectiveEpilogueBwdISA_SB_SD_Li256ELb0ELb0ELi4EEENS1_19SingleTileSchedulerILb0ELb0ELb0ELi64EEEEEEEEEvNT_6ParamsE --------------------------
	.section	.text._ZN7cutlass13device_kernelIN5flash19enable_sm80_to_sm89INS1_16FlashAttnBwdSm80INS1_25CollectiveMainloopBwdSm80ILi1ELi1EN4cute5tupleIJNS5_1CILi64EEES8_NS7_ILi192EEEEEENS_10bfloat16_tEfNS_4arch4Sm80ELb0ELb0ELb0ELb0ELb1ELb0ELb0ELb0ELi2ELi2ELi2ELi2ELb1EEENS1_21CollectiveEpilogueBwdISA_SB_SD_Li256ELb0ELb0ELi4EEENS1_19SingleTileSchedulerILb0ELb0ELb0ELi64EEEEEEEEEvNT_6ParamsE,"ax",@progbits
	.sectioninfo	@"SHI_REGISTERS=255"
	.align	128
.text._ZN7cutlass13device_kernelIN5flash19enable_sm80_to_sm89INS1_16FlashAttnBwdSm80INS1_25CollectiveMainloopBwdSm80ILi1ELi1EN4cute5tupleIJNS5_1CILi64EEES8_NS7_ILi192EEEEEENS_10bfloat16_tEfNS_4arch4Sm80ELb0ELb0ELb0ELb0ELb1ELb0ELb0ELb0ELi2ELi2ELi2ELi2ELb1EEENS1_21CollectiveEpilogueBwdISA_SB_SD_Li256ELb0ELb0ELi4EEENS1_19SingleTileSchedulerILb0ELb0ELb0ELi64EEEEEEEEEvNT_6ParamsE:
        .type           _ZN7cutlass13device_kernelIN5flash19enable_sm80_to_sm89INS1_16FlashAttnBwdSm80INS1_25CollectiveMainloopBwdSm80ILi1ELi1EN4cute5tupleIJNS5_1CILi64EEES8_NS7_ILi192EEEEEENS_10bfloat16_tEfNS_4arch4Sm80ELb0ELb0ELb0ELb0ELb1ELb0ELb0ELb0ELi2ELi2ELi2ELi2ELb1EEENS1_21CollectiveEpilogueBwdISA_SB_SD_Li256ELb0ELb0ELi4EEENS1_19SingleTileSchedulerILb0ELb0ELb0ELi64EEEEEEEEEvNT_6ParamsE,@function
        .size           _ZN7cutlass13device_kernelIN5flash19enable_sm80_to_sm89INS1_16FlashAttnBwdSm80INS1_25CollectiveMainloopBwdSm80ILi1ELi1EN4cute5tupleIJNS5_1CILi64EEES8_NS7_ILi192EEEEEENS_10bfloat16_tEfNS_4arch4Sm80ELb0ELb0ELb0ELb0ELb1ELb0ELb0ELb0ELi2ELi2ELi2ELi2ELb1EEENS1_21CollectiveEpilogueBwdISA_SB_SD_Li256ELb0ELb0ELi4EEENS1_19SingleTileSchedulerILb0ELb0ELb0ELi64EEEEEEEEEvNT_6ParamsE,(.L_x_1372 - _ZN7cutlass13device_kernelIN5flash19enable_sm80_to_sm89INS1_16FlashAttnBwdSm80INS1_25CollectiveMainloopBwdSm80ILi1ELi1EN4cute5tupleIJNS5_1CILi64EEES8_NS7_ILi192EEEEEENS_10bfloat16_tEfNS_4arch4Sm80ELb0ELb0ELb0ELb0ELb1ELb0ELb0ELb0ELi2ELi2ELi2ELi2ELb1EEENS1_21CollectiveEpilogueBwdISA_SB_SD_Li256ELb0ELb0ELi4EEENS1_19SingleTileSchedulerILb0ELb0ELb0ELi64EEEEEEEEEvNT_6ParamsE)
        .other          _ZN7cutlass13device_kernelIN5flash19enable_sm80_to_sm89INS1_16FlashAttnBwdSm80INS1_25CollectiveMainloopBwdSm80ILi1ELi1EN4cute5tupleIJNS5_1CILi64EEES8_NS7_ILi192EEEEEENS_10bfloat16_tEfNS_4arch4Sm80ELb0ELb0ELb0ELb0ELb1ELb0ELb0ELb0ELi2ELi2ELi2ELi2ELb1EEENS1_21CollectiveEpilogueBwdISA_SB_SD_Li256ELb0ELb0ELi4EEENS1_19SingleTileSchedulerILb0ELb0ELb0ELi64EEEEEEEEEvNT_6ParamsE,@"STO_CUDA_ENTRY STV_DEFAULT"
_ZN7cutlass13device_kernelIN5flash19enable_sm80_to_sm89INS1_16FlashAttnBwdSm80INS1_25CollectiveMainloopBwdSm80ILi1ELi1EN4cute5tupleIJNS5_1CILi64EEES8_NS7_ILi192EEEEEENS_10bfloat16_tEfNS_4arch4Sm80ELb0ELb0ELb0ELb0ELb1ELb0ELb0ELb0ELi2ELi2ELi2ELi2ELb1EEENS1_21CollectiveEpilogueBwdISA_SB_SD_Li256ELb0ELb0ELi4EEENS1_19SingleTileSchedulerILb0ELb0ELb0ELi64EEEEEEEEEvNT_6ParamsE:
        /* <DEDUP_REMOVED lines=401> */
.L_x_12:
        /* <DEDUP_REMOVED lines=96> */
.L_x_16:
        /* <DEDUP_REMOVED lines=444> */
.L_x_14:
        /* <DEDUP_REMOVED lines=145> */
.L_x_15:
        /* <DEDUP_REMOVED lines=118> */
.L_x_13:
        /* <DEDUP_REMOVED lines=217> */
.L_x_18:
[----:B------:R-:W-:Y:S05]  /*58d0*/  BSYNC B0 ;  /* 0x0000000000007941 */ /* 0x000fea0003800000 */
.L_x_17:
        /* <DEDUP_REMOVED lines=19> */
.L_x_20:
[----:B------:R-:W-:Y:S05]  /*5a10*/  BSYNC B0 ;  /* 0x0000000000007941 */ /* 0x000fea0003800000 */
.L_x_19:
        /* <DEDUP_REMOVED lines=25> */
.L_x_22:
[----:B------:R-:W-:Y:S05]  /*5bb0*/  BSYNC B0 ;  /* 0x0000000000007941 */ /* 0x000fea0003800000 */
.L_x_21:
        /* <DEDUP_REMOVED lines=18> */
.L_x_23:
        /* <DEDUP_REMOVED lines=10> */
.L_x_1372:


//--------------------- .text._ZN7cutlass13device_kernelIN5flash19enable_sm80_to_sm89INS1_16FlashAttnBwdSm80INS1_25CollectiveMainloopBwdSm80ILi1ELi1EN4cute5tupleIJNS5_1CILi64EEES8_NS7_ILi192EEEEEENS_10bfloat16_tEfNS_4arch4Sm80ELb0ELb0ELb0ELb0ELb0ELb0ELb0ELb0ELi2ELi2ELi2ELi2ELb1EEENS1_24CollectiveEpilogueBwdGQAISA_fSD_Li256ELb0ELb0EEENS1_19SingleTileSchedulerILb0ELb0ELb0ELi64EEEEEEEEEvNT_6ParamsE --------------------------
	.section	.text._ZN7cutlass13device_kernelIN5flash19enable_sm80_to_sm89INS1_16FlashAttnBwdSm80INS1_25CollectiveMainloopBwdSm80ILi1ELi1EN4cute5tupleIJNS5_1CILi64EEES8_NS7_ILi192EEEEEENS_10bfloat16_tEfNS_4arch4Sm80ELb0ELb0ELb0ELb0ELb0ELb0ELb0ELb0ELi2ELi2ELi2ELi2ELb1EEENS1_24CollectiveEpilogueBwdGQAISA_fSD_Li256ELb0ELb0EEENS1_19SingleTileSchedulerILb0ELb0ELb0ELi64EEEEEEEEEvNT_6ParamsE,"ax",@progbits
	.sectioninfo	@"SHI_REGISTERS=255"
	.align	128
.text._ZN7cutlass13device_kernelIN5flash19enable_sm80_to_sm89INS1_16FlashAttnBwdSm80INS1_25CollectiveMainloopBwdSm80ILi1ELi1EN4cute5tupleIJNS5_1CILi64EEES8_NS7_ILi192EEEEEENS_10bfloat16_tEfNS_4arch4Sm80ELb0ELb0ELb0ELb0ELb0ELb0ELb0ELb0ELi2ELi2ELi2ELi2ELb1EEENS1_24CollectiveEpilogueBwdGQAISA_fSD_Li256ELb0ELb0EEENS1_19SingleTileSchedulerILb0ELb0ELb0ELi64EEEEEEEEEvNT_6ParamsE:
        .type           _ZN7cutlass13device_kernelIN5flash19enable_sm80_to_sm89INS1_16FlashAttnBwdSm80INS1_25CollectiveMainloopBwdSm80ILi1ELi1EN4cute5tupleIJNS5_1CILi64EEES8_NS7_ILi192EEEEEENS_10bfloat16_tEfNS_4arch4Sm80ELb0ELb0ELb0ELb0ELb0ELb0ELb0ELb0ELi2ELi2ELi2ELi2ELb1EEENS1_24CollectiveEpilogueBwdGQAISA_fSD_Li256ELb0ELb0EEENS1_19SingleTileSchedulerILb0ELb0ELb0ELi64EEEEEEEEEvNT_6ParamsE,@function
        .size           _ZN7cutlass13device_kernelIN5flash19enable_sm80_to_sm89INS1_16FlashAttnBwdSm80INS1_25CollectiveMainloopBwdSm80ILi1ELi1EN4cute5tupleIJNS5_1CILi64EEES8_NS7_ILi192EEEEEENS_10bfloat16_tEfNS_4arch4Sm80ELb0ELb0ELb0ELb0ELb0ELb0ELb0ELb0ELi2ELi2ELi2ELi2ELb1EEENS1_24CollectiveEpilogueBwdGQAISA_fSD_Li256ELb0ELb0EEENS1_19SingleTileSchedulerILb0ELb0ELb0ELi64EEEEEEEEEvNT_6ParamsE,(.L_x_1373 - _ZN7cutlass13device_kernelIN5flash19enable_sm80_to_sm89INS1_16FlashAttnBwdSm80INS1_25CollectiveMainloopBwdSm80ILi1ELi1EN4cute5tupleIJNS5_1CILi64EEES8_NS7_ILi192EEEEEENS_10bfloat16_tEfNS_4arch4Sm80ELb0ELb0ELb0ELb0ELb0ELb0ELb0ELb0ELi2ELi2ELi2ELi2ELb1EEENS1_24CollectiveEpilogueBwdGQAISA_fSD_Li256ELb0ELb0EEENS1_19SingleTileSchedulerILb0ELb0ELb0ELi64EEEEEEEEEvNT_6ParamsE)
        .other          _ZN7cutlass13device_kernelIN5flash19enable_sm80_to_sm89INS1_16FlashAttnBwdSm80INS1_25CollectiveMainloopBwdSm80ILi1ELi1EN4cute5tupleIJNS5_1CILi64EEES8_NS7_ILi192EEEEEENS_10bfloat16_tEfNS_4arch4Sm80ELb0ELb0ELb0ELb0ELb0ELb0ELb0ELb0ELi2ELi2ELi2ELi2ELb1EEENS1_24CollectiveEpilogueBwdGQAISA_fSD_Li256ELb0ELb0EEENS1_19SingleTileSchedulerILb0ELb0ELb0ELi64EEEEEEEEEvNT_6ParamsE,@"STO_CUDA_ENTRY STV_DEFAULT"
_ZN7cutlass13device_kernelIN5flash19enable_sm80_to_sm89INS1_16FlashAttnBwdSm80INS1_25CollectiveMainloopBwdSm80ILi1ELi1EN4cute5tupleIJNS5_1CILi64EEES8_NS7_ILi192EEEEEENS_10bfloat16_tEfNS_4arch4Sm80ELb0ELb0ELb0ELb0ELb0ELb0ELb0ELb0ELi2ELi2ELi2ELi2ELb1EEENS1_24CollectiveEpilogueBwdGQAISA_fSD_Li256ELb0ELb0EEENS1_19SingleTileSchedulerILb0ELb0ELb0ELi64EEEEEEEEEvNT_6ParamsE:
[----:B------:R-:W-:Y:S02]  /*0000*/  MOV R1, c[0x0][0x28] ;  /* 0x00000a0000017a02 */ /* 0x000fe40000000f00 */
[----:B------:R-:W1:Y:S02]  /*0010*/  S2UR UR9, SR_CTAID.Z ;  /* 0x00000000000979c3 */ /* 0x000e640000002700 */
        /* <DEDUP_REMOVED lines=11> */
[----:B------:R-:W-:Y:S01]  /*00d0*/  ULDC.64 UR16, c[0x0][0x118] ;  /* 0x0000460000107ab9 */ /* 0x000fe20000000a00 */
[----:B------:R-:W-:Y:S01]  /*00e0*/  LOP3.LUT R233, R233, 0xfffffff7, RZ, 0xc0, !PT ;  /* 0xfffffff7e9e97812 */ /* 0x000fe200078ec0ff */
[----:B------:R-:W-:Y:S01]  /*00f0*/  UIMAD UR6, UR9, UR5, UR4 ;  /* 0x00000005090672a4 */ /* 0x000fe2000f8e0204 */
[----:B------:R-:W-:Y:S01]  /*0100*/  CS2R R126, SRZ ;  /* 0x00000000007e7805 */ /* 0x000fe2000001ff00 */
[----:B------:R-:W-:Y:S01]  /*0110*/  UMOV UR19, 0x6 ;  /* 0x0000000600137882 */ /* 0x000fe20000000000 */
[----:B------:R-:W-:Y:S01]  /*0120*/  CS2R R124, SRZ ;  /* 0x00000000007c7805 */ /* 0x000fe2000001ff00 */
[----:B------:R-:W-:Y:S01]  /*0130*/  ULDC.64 UR4, c[0x0][0x1b8] ;  /* 0x00006e0000047ab9 */ /* 0x000fe20000000a00 */
[----:B------:R-:W-:Y:S01]  /*0140*/  CS2R R130, SRZ ;  /* 0x0000000000827805 */ /* 0x000fe2000001ff00 */
[----:B------:R-:W-:Y:S01]  /*0150*/  UIMAD UR4, UR18, UR4, URZ ;  /* 0x00000004120472a4 */ /* 0x000fe2000f8e023f */
[----:B------:R-:W-:Y:S01]  /*0160*/  CS2R R128, SRZ ;  /* 0x0000000000807805 */ /* 0x000fe2000001ff00 */
[----:B------:R-:W-:Y:S01]  /*0170*/  ULDC UR20, c[0x0][0x168] ;  /* 0x00005a0000147ab9 */ /* 0x000fe20000000800 */
[----:B------:R-:W-:Y:S01]  /*0180*/  CS2R R122, SRZ ;  /* 0x00000000007a7805 */ /* 0x000fe2000001ff00 */
[----:B------:R-:W-:Y:S01]  /*0190*/  UIMAD UR4, UR9, UR5, UR4 ;  /* 0x00000005090472a4 */ /* 0x000fe2000f8e0204 */
[----:B------:R-:W-:Y:S01]  /*01a0*/  CS2R R120, SRZ ;  /* 0x0000000000787805 */ /* 0x000fe2000001ff00 */
[----:B------:R-:W-:Y:S01]  /*01b0*/  UISETP.GE.AND UP0, UPT, UR20, 0x1, UPT ;  /* 0x000000011400788c */ /* 0x000fe2000bf06270 */
[----:B-1----:R-:W-:Y:S01]  /*01c0*/  SHF.R.S32.HI R13, RZ, 0x1f, R234 ;  /* 0x0000001fff0d7819 */ /* 0x002fe200000114ea */
[----:B------:R-:W-:Y:S01]  /*01d0*/  IMAD.SHL.U32 R246, R234, 0x4, RZ ;  /* 0x00000004eaf67824 */ /* 0x000fe200078e00ff */
[----:B------:R-:W-:Y:S01]  /*01e0*/  CS2R R118, SRZ ;  /* 0x0000000000767805 */ /* 0x000fe2000001ff00 */
[----:B------:R-:W-:Y:S01]  /*01f0*/  CS2R R116, SRZ ;  /* 0x0000000000747805 */ /* 0x000fe2000001ff00 */
[-C--:B------:R-:W-:Y:S01]  /*0200*/  LEA.HI R7, R13, R234.reuse, RZ, 0x3 ;  /* 0x000000ea0d077211 */ /* 0x080fe200078f18ff */
[----:B--2---:R-:W-:Y:S01]  /*0210*/  @P0 IMAD.HI.U32 R0, R9, c[0x0][0x24c], RZ ;  /* 0x0000930009000a27 */ /* 0x004fe200078e00ff */
[--C-:B------:R-:W-:Y:S01]  /*0220*/  SHF.R.S32.HI R8, RZ, 0x1f, R9.reuse ;  /* 0x0000001fff087819 */ /* 0x100fe20000011409 */
[----:B------:R-:W-:Y:S01]  /*0230*/  CS2R R110, SRZ ;  /* 0x00000000006e7805 */ /* 0x000fe2000001ff00 */
[----:B------:R-:W-:Y:S01]  /*0240*/  LOP3.LUT R5, R7, 0xfffffff8, RZ, 0xc0, !PT ;  /* 0xfffffff807057812 */ /* 0x000fe200078ec0ff */
[----:B------:R-:W-:Y:S01]  /*0250*/  IMAD.MOV.U32 R3, RZ, RZ, R9 ;  /* 0x000000ffff037224 */ /* 0x000fe200078e0009 */
[----:B------:R-:W-:Y:S01]  /*0260*/  @P0 SHF.R.U32.HI R3, RZ, c[0x0][0x250], R0 ;  /* 0x00009400ff030a19 */ /* 0x000fe20000011600 */
[----:B---3--:R-:W-:Y:S01]  /*0270*/  IMAD R11, R6, R11, c[0x0][0x198] ;  /* 0x00006600060b7624 */ /* 0x008fe200078e020b */
[----:B------:R-:W-:Y:S01]  /*0280*/  SHF.R.S32.HI R244, RZ, 0x3, R7 ;  /* 0x00000003fff47819 */ /* 0x000fe20000011407 */
[----:B------:R-:W-:Y:S01]  /*0290*/  IMAD.IADD R10, R234, 0x1, -R5 ;  /* 0x00000001ea0a7824 */ /* 0x000fe200078e0a05 */
[----:B------:R-:W-:Y:S01]  /*02a0*/  SHF.R.S32.HI R16, RZ, 0x1f, R3 ;  /* 0x0000001fff107819 */ /* 0x000fe20000011403 */
[----:B------:R-:W-:Y:S01]  /*02b0*/  CS2R R108, SRZ ;  /* 0x00000000006c7805 */ /* 0x000fe2000001ff00 */
[----:B------:R-:W-:Y:S01]  /*02c0*/  SHF.R.S32.HI R245, RZ, 0x1f, R244 ;  /* 0x0000001ffff57819 */ /* 0x000fe200000114f4 */
[----:B------:R-:W-:Y:S01]  /*02d0*/  IMAD.SHL.U32 R22, R10, 0x8, RZ ;  /* 0x000000080a167824 */ /* 0x000fe200078e00ff */
[----:B------:R-:W-:Y:S01]  /*02e0*/  SHF.R.S32.HI R247, RZ, 0x1f, R246 ;  /* 0x0000001ffff77819 */ /* 0x000fe200000114f6 */
[C---:B------:R-:W-:Y:S01]  /*02f0*/  IMAD R0, R16.reuse, c[0x0][0x1e0], RZ ;  /* 0x0000780010007a24 */ /* 0x040fe200078e02ff */
[-C--:B------:R-:W-:Y:S01]  /*0300*/  LEA.HI R12, R13, R234.reuse, RZ, 0x4 ;  /* 0x000000ea0d0c7211 */ /* 0x080fe200078f20ff */
[----:B------:R-:W-:Y:S01]  /*0310*/  IMAD R16, R16, c[0x0][0x1b0], RZ ;  /* 0x00006c0010107a24 */ /* 0x000fe200078e02ff */
[----:B------:R-:W-:Y:S01]  /*0320*/  SHF.R.S32.HI R23, RZ, 0x1f, R22 ;  /* 0x0000001fff177819 */ /* 0x000fe20000011416 */
[C---:B------:R-:W-:Y:S01]  /*0330*/  IMAD R0, R3.reuse, c[0x0][0x1e4], R0 ;  /* 0x0000790003007a24 */ /* 0x040fe200078e0200 */
[----:B------:R-:W-:Y:S01]  /*0340*/  CS2R R114, SRZ ;  /* 0x0000000000727805 */ /* 0x000fe2000001ff00 */
[C---:B------:R-:W-:Y:S01]  /*0350*/  IMAD R16, R3.reuse, c[0x0][0x1b4], R16 ;  /* 0x00006d0003107a24 */ /* 0x040fe200078e0210 */
[----:B------:R-:W-:Y:S01]  /*0360*/  CS2R R112, SRZ ;  /* 0x0000000000707805 */ /* 0x000fe2000001ff00 */
[C-C-:B------:R-:W-:Y:S01]  /*0370*/  IMAD.WIDE.U32 R4, R3.reuse, c[0x0][0x1e0], R22.reuse ;  /* 0x0000780003047a25 */ /* 0x140fe200078e0016 */
[----:B------:R-:W-:Y:S01]  /*0380*/  CS2R R106, SRZ ;  /* 0x00000000006a7805 */ /* 0x000fe2000001ff00 */
[----:B------:R-:W-:Y:S01]  /*0390*/  CS2R R104, SRZ ;  /* 0x0000000000687805 */ /* 0x000fe2000001ff00 */
[----:B------:R-:W-:Y:S01]  /*03a0*/  CS2R R102, SRZ ;  /* 0x0000000000667805 */ /* 0x000fe2000001ff00 */
[----:B------:R-:W-:Y:S01]  /*03b0*/  IMAD.WIDE.U32 R2, R3, c[0x0][0x1b0], R22 ;  /* 0x00006c0003027a25 */ /* 0x000fe200078e0016 */
[----:B------:R-:W-:Y:S01]  /*03c0*/  CS2R R100, SRZ ;  /* 0x0000000000647805 */ /* 0x000fe2000001ff00 */
[----:B------:R-:W-:Y:S01]  /*03d0*/  CS2R R94, SRZ ;  /* 0x00000000005e7805 */ /* 0x000fe2000001ff00 */
[----:B------:R-:W-:Y:S01]  /*03e0*/  CS2R R92, SRZ ;  /* 0x00000000005c7805 */ /* 0x000fe2000001ff00 */
[----:B------:R-:W-:Y:S01]  /*03f0*/  IMAD.IADD R5, R5, 0x1, R0 ;  /* 0x0000000105057824 */ /* 0x000fe200078e0200 */
[----:B------:R-:W-:Y:S01]  /*0400*/  CS2R R98, SRZ ;  /* 0x0000000000627805 */ /* 0x000fe2000001ff00 */
[----:B------:R-:W-:Y:S01]  /*0410*/  IMAD.U32 R0, RZ, RZ, UR9 ;  /* 0x00000009ff007e24 */ /* 0x000fe2000f8e00ff */
[----:B------:R-:W-:Y:S01]  /*0420*/  CS2R R96, SRZ ;  /* 0x0000000000607805 */ /* 0x000fe2000001ff00 */
[----:B------:R-:W-:Y:S01]  /*0430*/  IMAD.IADD R17, R3, 0x1, R16 ;  /* 0x0000000103117824 */ /* 0x000fe200078e0210 */
[----:B------:R-:W-:Y:S01]  /*0440*/  CS2R R90, SRZ ;  /* 0x00000000005a7805 */ /* 0x000fe2000001ff00 */
[----:B------:R-:W-:Y:S01]  /*0450*/  IMAD.MOV.U32 R16, RZ, RZ, R2 ;  /* 0x000000ffff107224 */ /* 0x000fe200078e0002 */
[----:B------:R-:W-:Y:S01]  /*0460*/  CS2R R88, SRZ ;  /* 0x0000000000587805 */ /* 0x000fe2000001ff00 */
[----:B------:R-:W-:Y:S01]  /*0470*/  IMAD.WIDE.U32 R14, R0, c[0x0][0x1e8], R4 ;  /* 0x00007a00000e7a25 */ /* 0x000fe200078e0004 */
[----:B------:R-:W-:Y:S01]  /*0480*/  CS2R R86, SRZ ;  /* 0x0000000000567805 */ /* 0x000fe2000001ff00 */
[----:B------:R-:W-:Y:S01]  /*0490*/  CS2R R84, SRZ ;  /* 0x0000000000547805 */ /* 0x000fe2000001ff00 */
[----:B------:R-:W-:Y:S01]  /*04a0*/  CS2R R78, SRZ ;  /* 0x00000000004e7805 */ /* 0x000fe2000001ff00 */
[----:B------:R-:W-:Y:S01]  /*04b0*/  IMAD.WIDE R4, R6, 0x40, R244 ;  /* 0x0000004006047825 */ /* 0x000fe200078e02f4 */
[----:B------:R-:W-:Y:S01]  /*04c0*/  IADD3 R15, R15, UR6, RZ ;  /* 0x000000060f0f7c10 */ /* 0x000fe2000fffe0ff */
[----:B------:R-:W-:Y:S01]  /*04d0*/  CS2R R76, SRZ ;  /* 0x00000000004c7805 */ /* 0x000fe2000001ff00 */
[----:B------:R-:W-:Y:S01]  /*04e0*/  CS2R R82, SRZ ;  /* 0x0000000000527805 */ /* 0x000fe2000001ff00 */
[----:B------:R-:W-:Y:S01]  /*04f0*/  IMAD.WIDE.U32 R16, R0, c[0x0][0x1b8], R16 ;  /* 0x00006e0000107a25 */ /* 0x000fe200078e0010 */
[----:B------:R-:W-:Y:S01]  /*0500*/  CS2R R80, SRZ ;  /* 0x0000000000507805 */ /* 0x000fe2000001ff00 */
[----:B------:R-:W-:Y:S01]  /*0510*/  CS2R R74, SRZ ;  /* 0x00000000004a7805 */ /* 0x000fe2000001ff00 */
[----:B------:R-:W-:Y:S01]  /*0520*/  CS2R R72, SRZ ;  /* 0x0000000000487805 */ /* 0x000fe2000001ff00 */
[----:B------:R-:W-:Y:S01]  /*0530*/  IMAD R3, R5, c[0x0][0x1d8], RZ ;  /* 0x0000760005037a24 */ /* 0x000fe200078e02ff */
[----:B------:R-:W-:Y:S01]  /*0540*/  IADD3 R17, R17, UR4, RZ ;  /* 0x0000000411117c10 */ /* 0x000fe2000fffe0ff */
[----:B------:R-:W-:Y:S01]  /*0550*/  IMAD R0, R5, c[0x0][0x1a8], RZ ;  /* 0x00006a0005007a24 */ /* 0x000fe200078e02ff */
[----:B------:R-:W-:Y:S01]  /*0560*/  ULDC.64 UR4, c[0x0][0x278] ;  /* 0x00009e0000047ab9 */ /* 0x000fe20000000a00 */
[C---:B------:R-:W-:Y:S01]  /*0570*/  IMAD R3, R4.reuse, c[0x0][0x1dc], R3 ;  /* 0x0000770004037a24 */ /* 0x040fe200078e0203 */
[----:B------:R-:W-:Y:S01]  /*0580*/  UIMAD UR6, UR18, UR4, URZ ;  /* 0x00000004120672a4 */ /* 0x000fe2000f8e023f */
[C---:B------:R-:W-:Y:S01]  /*0590*/  IMAD.WIDE.U32 R14, R4.reuse, c[0x0][0x1d8], R14 ;  /* 0x00007600040e7a25 */ /* 0x040fe200078e000e */
[----:B------:R-:W-:Y:S01]  /*05a0*/  UIMAD.WIDE.U32 UR12, UR9, UR4, URZ ;  /* 0x00000004090c72a5 */ /* 0x000fe2000f8e003f */
[----:B------:R-:W-:Y:S01]  /*05b0*/  CS2R R70, SRZ ;  /* 0x0000000000467805 */ /* 0x000fe2000001ff00 */
[----:B------:R-:W-:Y:S01]  /*05c0*/  UIMAD UR6, UR9, UR5, UR6 ;  /* 0x00000005090672a4 */ /* 0x000fe2000f8e0206 */
[----:B------:R-:W-:Y:S01]  /*05d0*/  IMAD R0, R4, c[0x0][0x1ac], R0 ;  /* 0x00006b0004007a24 */ /* 0x000fe200078e0200 */
[----:B------:R-:W-:Y:S01]  /*05e0*/  LEA R24, P0, R14, c[0x0][0x1c0], 0x1 ;  /* 0x000070000e187a11 */ /* 0x000fe200078008ff */
[----:B------:R-:W-:Y:S01]  /*05f0*/  IMAD.IADD R2, R15, 0x1, R3 ;  /* 0x000000010f027824 */ /* 0x000fe200078e0203 */
[----:B------:R-:W-:Y:S01]  /*0600*/  UIADD3 UR6, UR13, UR6, URZ ;  /* 0x000000060d067290 */ /* 0x000fe2000fffe03f */
[----:B------:R-:W-:Y:S01]  /*0610*/  IMAD.WIDE.U32 R16, R4, c[0x0][0x1a8], R16 ;  /* 0x00006a0004107a25 */ /* 0x000fe200078e0010 */
[----:B------:R-:W-:Y:S01]  /*0620*/  LEA.HI R4, R13, R234, RZ, 0x6 ;  /* 0x000000ea0d047211 */ /* 0x000fe200078f30ff */
[----:B------:R-:W-:Y:S01]  /*0630*/  ULDC.64 UR4, c[0x0][0x188] ;  /* 0x0000620000047ab9 */ /* 0x000fe20000000a00 */
[----:B------:R-:W-:Y:S01]  /*0640*/  LEA.HI.X R25, R14, c[0x0][0x1c4], R2, 0x1, P0 ;  /* 0x000071000e197a11 */ /* 0x000fe200000f0c02 */
[----:B------:R-:W-:Y:S01]  /*0650*/  IMAD.SHL.U32 R15, R244, 0x40, RZ ;  /* 0x00000040f40f7824 */ /* 0x000fe200078e00ff */
[----:B------:R-:W-:Y:S01]  /*0660*/  SHF.R.S32.HI R4, RZ, 0x6, R4 ;  /* 0x00000006ff047819 */ /* 0x000fe20000011404 */
[----:B------:R-:W-:Y:S01]  /*0670*/  IMAD.MOV.U32 R5, RZ, RZ, c[0x0][0x1d8] ;  /* 0x00007600ff057624 */ /* 0x000fe200078e00ff */
[----:B------:R-:W-:Y:S01]  /*0680*/  LEA R26, P0, R16, c[0x0][0x190], 0x1 ;  /* 0x00006400101a7a11 */ /* 0x000fe200078008ff */
[----:B------:R-:W-:Y:S01]  /*0690*/  IMAD.IADD R0, R17, 0x1, R0 ;  /* 0x0000000111007824 */ /* 0x000fe200078e0200 */
[----:B------:R-:W-:Y:S01]  /*06a0*/  LOP3.LUT R15, R15, 0x1c0, RZ, 0xc0, !PT ;  /* 0x000001c00f0f7812 */ /* 0x000fe200078ec0ff */
[----:B------:R-:W-:Y:S01]  /*06b0*/  IMAD.MOV.U32 R3, RZ, RZ, c[0x0][0x1dc] ;  /* 0x00007700ff037624 */ /* 0x000fe200078e00ff */
[----:B------:R-:W-:Y:S01]  /*06c0*/  LEA R18, P1, R5, R24, 0x6 ;  /* 0x0000001805127211 */ /* 0x000fe200078230ff */
[----:B------:R-:W-:Y:S01]  /*06d0*/  IMAD.SHL.U32 R2, R4, 0x200, RZ ;  /* 0x0000020004027824 */ /* 0x000fe200078e00ff */
[--C-:B------:R-:W-:Y:S01]  /*06e0*/  LOP3.LUT R232, R15, 0x38, R22.reuse, 0xf8, !PT ;  /* 0x000000380fe87812 */ /* 0x100fe200078ef816 */
[----:B------:R-:W-:Y:S01]  /*06f0*/  IMAD.WIDE.U32 R28, R244, c[0x0][0x178], R22 ;  /* 0x00005e00f41c7a25 */ /* 0x000fe200078e0016 */
[----:B------:R-:W-:Y:S01]  /*0700*/  SHF.R.U32.HI R15, RZ, 0x3, R15 ;  /* 0x00000003ff0f7819 */ /* 0x000fe2000001160f */
[----:B------:R-:W-:Y:S01]  /*0710*/  UIMAD UR4, UR18, UR4, URZ ;  /* 0x00000004120472a4 */ /* 0x000fe2000f8e023f */
[----:B------:R-:W-:Y:S01]  /*0720*/  LEA.HI.X R27, R16, c[0x0][0x194], R0, 0x1, P0 ;  /* 0x00006500101b7a11 */ /* 0x000fe200000f0c00 */
[----:B------:R-:W-:Y:S01]  /*0730*/  IMAD.IADD R0, R11, 0x1, -R244 ;  /* 0x000000010b007824 */ /* 0x000fe200078e0af4 */
[----:B------:R-:W-:Y:S01]  /*0740*/  LEA.HI.X R19, R5, R25, R3, 0x6, P1 ;  /* 0x0000001905137211 */ /* 0x000fe200008f3403 */
[----:B------:R-:W-:Y:S01]  /*0750*/  IMAD.MOV.U32 R5, RZ, RZ, c[0x0][0x1a8] ;  /* 0x00006a00ff057624 */ /* 0x000fe200078e00ff */
[----:B------:R-:W-:Y:S01]  /*0760*/  ISETP.GE.AND P1, PT, R22, c[0x0][0x1cc], PT ;  /* 0x0000730016007a0c */ /* 0x000fe20003f26270 */
[----:B------:R-:W-:Y:S01]  /*0770*/  IMAD.MOV.U32 R3, RZ, RZ, c[0x0][0x1ac] ;  /* 0x00006b00ff037624 */ /* 0x000fe200078e00ff */
[----:B------:R-:W-:Y:S01]  /*0780*/  LOP3.LUT R232, R2, R232, R15, 0xf6, !PT ;  /* 0x000000e802e87212 */ /* 0x000fe200078ef60f */
[----:B------:R-:W-:Y:S01]  /*0790*/  UIMAD UR8, UR9, UR5, UR4 ;  /* 0x00000005090872a4 */ /* 0x000fe2000f8e0204 */
[----:B------:R-:W-:Y:S01]  /*07a0*/  IADD3 R15, R22, 0x80, RZ ;  /* 0x00000080160f7810 */ /* 0x000fe20007ffe0ff */
[----:B------:R-:W-:Y:S01]  /*07b0*/  CS2R R68, SRZ ;  /* 0x0000000000447805 */ /* 0x000fe2000001ff00 */
[----:B------:R-:W-:Y:S01]  /*07c0*/  ISETP.LT.OR P3, PT, R0, 0x1, P1 ;  /* 0x000000010000780c */ /* 0x000fe20000f61670 */
[----:B------:R-:W-:Y:S01]  /*07d0*/  IMAD.SHL.U32 R232, R232, 0x2, RZ ;  /* 0x00000002e8e87824 */ /* 0x000fe200078e00ff */
[----:B------:R-:W-:Y:S01]  /*07e0*/  IADD3 R16, R22, 0x40, RZ ;  /* 0x0000004016107810 */ /* 0x000fe20007ffe0ff */
[----:B------:R-:W-:Y:S01]  /*07f0*/  ULDC.64 UR4, c[0x0][0x178] ;  /* 0x00005e0000047ab9 */ /* 0x000fe20000000a00 */
[----:B------:R-:W-:Y:S01]  /*0800*/  ISETP.GE.AND P2, PT, R15, c[0x0][0x1cc], PT ;  /* 0x000073000f007a0c */ /* 0x000fe20003f46270 */
[----:B------:R-:W-:Y:S01]  /*0810*/  USHF.L.U64.HI UR7, UR4, UR19, UR5 ;  /* 0x0000001304077299 */ /* 0x000fe20008010205 */
[----:B------:R-:W-:Y:S01]  /*0820*/  P2R R6, PR, RZ, 0x8 ;  /* 0x00000008ff067803 */ /* 0x000fe20000000000 */
[----:B------:R-:W-:Y:S01]  /*0830*/  CS2R R62, SRZ ;  /* 0x00000000003e7805 */ /* 0x000fe2000001ff00 */
[----:B------:R-:W-:Y:S01]  /*0840*/  ISETP.GE.AND P0, PT, R16, c[0x0][0x1cc], PT ;  /* 0x0000730010007a0c */ /* 0x000fe20003f06270 */
[----:B------:R-:W-:Y:S01]  /*0850*/  CS2R R60, SRZ ;  /* 0x00000000003c7805 */ /* 0x000fe2000001ff00 */
[C---:B------:R-:W-:Y:S01]  /*0860*/  ISETP.LT.OR P4, PT, R0.reuse, 0x21, P1 ;  /* 0x000000210000780c */ /* 0x040fe20000f81670 */
[----:B------:R-:W-:Y:S01]  /*0870*/  CS2R R66, SRZ ;  /* 0x0000000000427805 */ /* 0x000fe2000001ff00 */
[C---:B------:R-:W-:Y:S01]  /*0880*/  ISETP.LT.OR P5, PT, R0.reuse, 0x1, P2 ;  /* 0x000000010000780c */ /* 0x040fe200017a1670 */
[----:B------:R-:W-:Y:S01]  /*0890*/  CS2R R64, SRZ ;  /* 0x0000000000407805 */ /* 0x000fe2000001ff00 */
[----:B------:R-:W-:Y:S01]  /*08a0*/  ISETP.LT.OR P1, PT, R0, 0x21, P2 ;  /* 0x000000210000780c */ /* 0x000fe20001721670 */
[----:B------:R-:W-:Y:S01]  /*08b0*/  CS2R R58, SRZ ;  /* 0x00000000003a7805 */ /* 0x000fe2000001ff00 */
[----:B------:R-:W-:Y:S01]  /*08c0*/  ISETP.NE.AND P2, PT, R6, RZ, PT ;  /* 0x000000ff0600720c */ /* 0x000fe20003f45270 */
[----:B------:R-:W-:Y:S01]  /*08d0*/  IMAD R6, R8, c[0x0][0x270], RZ ;  /* 0x00009c0008067a24 */ /* 0x000fe200078e02ff */
[C---:B------:R-:W-:Y:S01]  /*08e0*/  ISETP.LT.OR P6, PT, R0.reuse, 0x1, P0 ;  /* 0x000000010000780c */ /* 0x040fe200007c1670 */
[----:B------:R-:W-:Y:S01]  /*08f0*/  CS2R R56, SRZ ;  /* 0x0000000000387805 */ /* 0x000fe2000001ff00 */
[----:B------:R-:W-:Y:S01]  /*0900*/  ISETP.LT.OR P3, PT, R0, 0x21, P0 ;  /* 0x000000210000780c */ /* 0x000fe20000761670 */
[----:B------:R-:W-:Y:S01]  /*0910*/  IMAD R17, R9, c[0x0][0x274], R6 ;  /* 0x00009d0009117a24 */ /* 0x000fe200078e0206 */
[C---:B------:R-:W-:Y:S01]  /*0920*/  LEA R20, P0, R5.reuse, R26, 0x6 ;  /* 0x0000001a05147211 */ /* 0x040fe200078030ff */
[----:B------:R-:W-:Y:S01]  /*0930*/  CS2R R54, SRZ ;  /* 0x0000000000367805 */ /* 0x000fe2000001ff00 */
[----:B------:R-:W-:Y:S01]  /*0940*/  IADD3 R14, -R244, c[0x0][0x168], RZ ;  /* 0x00005a00f40e7a10 */ /* 0x000fe20007ffe1ff */
[----:B------:R-:W-:Y:S01]  /*0950*/  CS2R R52, SRZ ;  /* 0x0000000000347805 */ /* 0x000fe2000001ff00 */
[----:B------:R-:W-:Y:S01]  /*0960*/  LEA.HI.X R21, R5, R27, R3, 0x6, P0 ;  /* 0x0000001b05157211 */ /* 0x000fe200000f3403 */
[----:B------:R-:W-:Y:S01]  /*0970*/  IMAD R5, R245, c[0x0][0x178], RZ ;  /* 0x00005e00f5057a24 */ /* 0x000fe200078e02ff */
[----:B------:R-:W-:Y:S01]  /*0980*/  SHF.R.S32.HI R3, RZ, 0x4, R12 ;  /* 0x00000004ff037819 */ /* 0x000fe2000001140c */
[----:B------:R1:W-:Y:S01]  /*0990*/  LDGSTS.E.BYPASS.LTC128B.128 [R232+0x6080], [R24.64], !P2 ;  /* 0x0608000018e87fae */ /* 0x0003e2000d101d50 */
[----:B------:R-:W-:Y:S01]  /*09a0*/  ISETP.GE.AND P2, PT, R22, c[0x0][0x19c], PT ;  /* 0x0000670016007a0c */ /* 0x000fe20003f46270 */
[----:B------:R-:W-:Y:S01]  /*09b0*/  CS2R R46, SRZ ;  /* 0x00000000002e7805 */ /* 0x000fe2000001ff00 */
[----:B------:R-:W-:Y:S01]  /*09c0*/  LEA.HI R229, R12, R3, RZ, 0x1 ;  /* 0x000000030ce57211 */ /* 0x000fe200078f08ff */
[----:B------:R1:W-:Y:S01]  /*09d0*/  LDGSTS.E.BYPASS.LTC128B.128 [R232+0x8080], [R24.64+0x80], !P6 ;  /* 0x0808008018e87fae */ /* 0x0003e2000f101d50 */
[C---:B------:R-:W-:Y:S01]  /*09e0*/  ISETP.LT.OR P6, PT, R0.reuse, 0x1, P2 ;  /* 0x000000010000780c */ /* 0x040fe200017c1670 */
[----:B------:R-:W-:Y:S01]  /*09f0*/  CS2R R44, SRZ ;  /* 0x00000000002c7805 */ /* 0x000fe2000001ff00 */
[----:B------:R-:W-:Y:S01]  /*0a00*/  LOP3.LUT R229, R229, 0xfffffffe, RZ, 0xc0, !PT ;  /* 0xfffffffee5e57812 */ /* 0x000fe200078ec0ff */
[----:B------:R1:W-:Y:S01]  /*0a10*/  LDGSTS.E.BYPASS.LTC128B.128 [R232+0xa080], [R24.64+0x100], !P5 ;  /* 0x0a08010018e87fae */ /* 0x0003e2000e901d50 */
[----:B------:R-:W-:Y:S01]  /*0a20*/  ISETP.GE.AND P0, PT, R15, c[0x0][0x19c], PT ;  /* 0x000067000f007a0c */ /* 0x000fe20003f06270 */
[----:B------:R-:W-:Y:S01]  /*0a30*/  CS2R R50, SRZ ;  /* 0x0000000000327805 */ /* 0x000fe2000001ff00 */
[----:B------:R-:W-:Y:S01]  /*0a40*/  CS2R R48, SRZ ;  /* 0x0000000000307805 */ /* 0x000fe2000001ff00 */
[----:B------:R2:W-:Y:S01]  /*0a50*/  LDGSTS.E.BYPASS.LTC128B.128 [R232+0x7080], [R18.64], !P4 ;  /* 0x0708000012e87fae */ /* 0x0005e2000e101d50 */
[----:B------:R-:W-:Y:S01]  /*0a60*/  IMAD.IADD R229, R3, 0x1, -R229 ;  /* 0x0000000103e57824 */ /* 0x000fe200078e0ae5 */
[----:B------:R-:W-:Y:S01]  /*0a70*/  ISETP.LT.OR P4, PT, R0, 0x1, P0 ;  /* 0x000000010000780c */ /* 0x000fe20000781670 */
[----:B------:R-:W-:Y:S01]  /*0a80*/  CS2R R42, SRZ ;  /* 0x00000000002a7805 */ /* 0x000fe2000001ff00 */
[----:B------:R2:W-:Y:S01]  /*0a90*/  LDGSTS.E.BYPASS.LTC128B.128 [R232+0x9080], [R18.64+0x80], !P3 ;  /* 0x0908008012e87fae */ /* 0x0005e2000d901d50 */
[----:B------:R-:W-:Y:S01]  /*0aa0*/  IMAD R2, R229, 0x800, R2 ;  /* 0x00000800e5027824 */ /* 0x000fe200078e0202 */
[----:B------:R-:W-:Y:S01]  /*0ab0*/  CS2R R40, SRZ ;  /* 0x0000000000287805 */ /* 0x000fe2000001ff00 */
[----:B------:R-:W-:Y:S01]  /*0ac0*/  CS2R R38, SRZ ;  /* 0x0000000000267805 */ /* 0x000fe2000001ff00 */
[----:B------:R2:W-:Y:S01]  /*0ad0*/  LDGSTS.E.BYPASS.LTC128B.128 [R232+0xb080], [R18.64+0x100], !P1 ;  /* 0x0b08010012e87fae */ /* 0x0005e2000c901d50 */
[----:B------:R-:W-:Y:S01]  /*0ae0*/  ISETP.GE.AND P1, PT, R16, c[0x0][0x19c], PT ;  /* 0x0000670010007a0c */ /* 0x000fe20003f26270 */
[----:B------:R-:W-:-:S02]  /*0af0*/  CS2R R36, SRZ ;  /* 0x0000000000247805 */ /* 0x000fc4000001ff00 */
[----:B------:R-:W0:Y:S01]  /*0b00*/  LDGDEPBAR ;  /* 0x00000000000079af */ /* 0x000e220000000000 */
[----:B------:R-:W-:-:S03]  /*0b10*/  ISETP.LT.OR P5, PT, R0, 0x1, P1 ;  /* 0x000000010000780c */ /* 0x000fc60000fa1670 */
[----:B------:R3:W-:Y:S01]  /*0b20*/  LDGSTS.E.BYPASS.LTC128B.128 [R232+0x80], [R26.64], !P6 ;  /* 0x000800001ae87fae */ /* 0x0007e2000f101d50 */
[----:B-1----:R-:W-:Y:S02]  /*0b30*/  IMAD R24, R244, c[0x0][0x17c], R5 ;  /* 0x00005f00f4187a24 */ /* 0x002fe400078e0205 */
[----:B------:R-:W-:-:S07]  /*0b40*/  IMAD.MOV.U32 R5, RZ, RZ, 0x40 ;  /* 0x00000040ff057424 */ /* 0x000fce00078e00ff */
[----:B------:R3:W-:Y:S01]  /*0b50*/  LDGSTS.E.BYPASS.LTC128B.128 [R232+0x2080], [R26.64+0x80], !P5 ;  /* 0x020800801ae87fae */ /* 0x0007e2000e901d50 */
[----:B------:R-:W-:Y:S01]  /*0b60*/  IMAD.IADD R25, R29, 0x1, R24 ;  /* 0x000000011d197824 */ /* 0x000fe200078e0218 */
[----:B------:R-:W-:Y:S01]  /*0b70*/  ISETP.GE.AND P5, PT, R15, c[0x0][0x16c], PT ;  /* 0x00005b000f007a0c */ /* 0x000fe20003fa6270 */
[----:B------:R-:W-:Y:S01]  /*0b80*/  IMAD.MOV.U32 R24, RZ, RZ, R28 ;  /* 0x000000ffff187224 */ /* 0x000fe200078e001c */
[----:B------:R3:W-:Y:S01]  /*0b90*/  LDGSTS.E.BYPASS.LTC128B.128 [R232+0x4080], [R26.64+0x100], !P4 ;  /* 0x040801001ae87fae */ /* 0x0007e2000e101d50 */
[----:B------:R-:W-:Y:S01]  /*0ba0*/  IMAD R28, R8, c[0x0][0x180], RZ ;  /* 0x00006000081c7a24 */ /* 0x000fe200078e02ff */
[----:B------:R-:W-:Y:S01]  /*0bb0*/  ISETP.GE.AND P4, PT, R16, c[0x0][0x16c], PT ;  /* 0x00005b0010007a0c */ /* 0x000fe20003f86270 */
[----:B------:R-:W-:-:S04]  /*0bc0*/  IMAD.WIDE.U32 R24, R9, c[0x0][0x180], R24 ;  /* 0x0000600009187a25 */ /* 0x000fc800078e0018 */
[----:B--2---:R-:W-:-:S04]  /*0bd0*/  IMAD.WIDE.U32 R18, R9, c[0x0][0x270], R246 ;  /* 0x00009c0009127a25 */ /* 0x004fc800078e00f6 */
[----:B------:R-:W-:Y:S01]  /*0be0*/  IMAD R28, R9, c[0x0][0x184], R28 ;  /* 0x00006100091c7a24 */ /* 0x000fe200078e021c */
[----:B------:R-:W-:Y:S02]  /*0bf0*/  IADD3 R18, P3, R18, UR12, RZ ;  /* 0x0000000c12127c10 */ /* 0x000fe4000ff7e0ff */
[----:B------:R-:W-:Y:S01]  /*0c00*/  @P5 LOP3.LUT R233, R233, 0x8, RZ, 0xfc, !PT ;  /* 0x00000008e9e95812 */ /* 0x000fe200078efcff */
[----:B------:R-:W-:Y:S01]  /*0c10*/  IMAD.IADD R29, R25, 0x1, R28 ;  /* 0x00000001191d7824 */ /* 0x000fe200078e021c */
[----:B------:R-:W-:Y:S01]  /*0c20*/  IADD3.X R17, R19, UR6, R17, P3, !PT ;  /* 0x0000000613117c10 */ /* 0x000fe20009ffe411 */
[----:B------:R-:W-:Y:S01]  /*0c30*/  IMAD.MOV.U32 R28, RZ, RZ, R24 ;  /* 0x000000ffff1c7224 */ /* 0x000fe200078e0018 */
[----:B------:R-:W-:Y:S01]  /*0c40*/  ISETP.LT.OR P3, PT, R0, 0x21, P2 ;  /* 0x000000210000780c */ /* 0x000fe20001761670 */
[----:B------:R-:W-:Y:S01]  /*0c50*/  IMAD.WIDE.U32 R24, R244, c[0x0][0x208], R22 ;  /* 0x00008200f4187a25 */ /* 0x000fe200078e0016 */
[----:B------:R-:W-:Y:S02]  /*0c60*/  ISETP.LT.OR P2, PT, R0, 0x21, P1 ;  /* 0x000000210000780c */ /* 0x000fe40000f41670 */
[----:B------:R-:W-:-:S02]  /*0c70*/  P2R R3, PR, RZ, 0x8 ;  /* 0x00000008ff037803 */ /* 0x000fc40000000000 */
[----:B------:R-:W-:Y:S02]  /*0c80*/  ISETP.LT.OR P3, PT, R0, 0x21, P0 ;  /* 0x000000210000780c */ /* 0x000fe40000761670 */
[----:B------:R-:W-:Y:S02]  /*0c90*/  P2R R0, PR, RZ, 0x4 ;  /* 0x00000004ff007803 */ /* 0x000fe40000000000 */
[----:B------:R-:W-:Y:S01]  /*0ca0*/  ISETP.NE.AND P1, PT, R3, RZ, PT ;  /* 0x000000ff0300720c */ /* 0x000fe20003f25270 */
[----:B------:R-:W-:Y:S01]  /*0cb0*/  IMAD R3, R245, c[0x0][0x208], RZ ;  /* 0x00008200f5037a24 */ /* 0x000fe200078e02ff */
[----:B------:R-:W-:Y:S02]  /*0cc0*/  ISETP.NE.AND P6, PT, R0, RZ, PT ;  /* 0x000000ff0000720c */ /* 0x000fe40003fc5270 */
[----:B------:R-:W-:Y:S01]  /*0cd0*/  LOP3.LUT P2, RZ, R10, 0x4, RZ, 0xc0, !PT ;  /* 0x000000040aff7812 */ /* 0x000fe2000784c0ff */
[----:B---3--:R-:W-:Y:S01]  /*0ce0*/  IMAD R26, R244, c[0x0][0x20c], R3 ;  /* 0x00008300f41a7a24 */ /* 0x008fe200078e0203 */
[----:B------:R-:W-:Y:S01]  /*0cf0*/  ISETP.GE.AND P0, PT, R22, c[0x0][0x16c], PT ;  /* 0x00005b0016007a0c */ /* 0x000fe20003f06270 */
[----:B------:R-:W-:Y:S01]  /*0d00*/  IMAD.MOV.U32 R3, RZ, RZ, 0x20 ;  /* 0x00000020ff037424 */ /* 0x000fe200078e00ff */
[----:B------:R-:W-:Y:S01]  /*0d10*/  SEL R0, RZ, 0x2, P4 ;  /* 0x00000002ff007807 */ /* 0x000fe20002000000 */
[----:B------:R-:W-:Y:S01]  /*0d20*/  IMAD.IADD R27, R25, 0x1, R26 ;  /* 0x00000001191b7824 */ /* 0x000fe200078e021a */
[----:B------:R-:W-:Y:S01]  /*0d30*/  SEL R242, RZ, 0x1, P0 ;  /* 0x00000001fff27807 */ /* 0x000fe20000000000 */
[----:B------:R-:W-:Y:S01]  /*0d40*/  IMAD.MOV.U32 R26, RZ, RZ, R24 ;  /* 0x000000ffff1a7224 */ /* 0x000fe200078e0018 */
[----:B------:R-:W-:Y:S01]  /*0d50*/  SEL R19, RZ, 0x4, P5 ;  /* 0x00000004ff137807 */ /* 0x000fe20002800000 */
[----:B------:R1:W-:Y:S01]  /*0d60*/  LDGSTS.E.BYPASS.LTC128B.128 [R232+0x1080], [R20.64], !P1 ;  /* 0x0108000014e87fae */ /* 0x0003e2000c901d50 */
[C---:B------:R-:W-:Y:S01]  /*0d70*/  LOP3.LUT P1, RZ, R10.reuse, 0x2, RZ, 0xc0, !PT ;  /* 0x000000020aff7812 */ /* 0x040fe2000782c0ff */
[----:B------:R-:W-:Y:S01]  /*0d80*/  IMAD.SHL.U32 R10, R10, 0x40, RZ ;  /* 0x000000400a0a7824 */ /* 0x000fe200078e00ff */
[----:B------:R-:W-:Y:S01]  /*0d90*/  IADD3 R19, R19, R0, R242 ;  /* 0x0000000013137210 */ /* 0x000fe20007ffe0f2 */
[----:B------:R1:W-:Y:S01]  /*0da0*/  LDGSTS.E.BYPASS.LTC128B.128 [R232+0x3080], [R20.64+0x80], !P6 ;  /* 0x0308008014e87fae */ /* 0x0003e2000f101d50 */
[----:B------:R-:W-:Y:S01]  /*0db0*/  IMAD.U32 R0, RZ, RZ, UR9 ;  /* 0x00000009ff007e24 */ /* 0x000fe2000f8e00ff */
[----:B------:R-:W-:Y:S01]  /*0dc0*/  ISETP.GT.AND P5, PT, R234, 0xf, PT ;  /* 0x0000000fea00780c */ /* 0x000fe20003fa4270 */
[----:B------:R-:W-:Y:S01]  /*0dd0*/  IMAD.WIDE.U32 R30, R9, c[0x0][0x210], R26 ;  /* 0x00008400091e7a25 */ /* 0x000fe200078e001a */
[----:B------:R1:W-:Y:S01]  /*0de0*/  LDGSTS.E.BYPASS.LTC128B.128 [R232+0x5080], [R20.64+0x100], !P3 ;  /* 0x0508010014e87fae */ /* 0x0003e2000d901d50 */
[----:B------:R-:W-:-:S02]  /*0df0*/  LOP3.LUT R10, R10, 0x1c0, RZ, 0xc0, !PT ;  /* 0x000001c00a0a7812 */ /* 0x000fc400078ec0ff */
[----:B------:R-:W-:Y:S01]  /*0e00*/  IMAD.WIDE.U32 R28, R0, c[0x0][0x188], R28 ;  /* 0x00006200001c7a25 */ /* 0x000fe200078e001c */
[----:B------:R-:W0:Y:S01]  /*0e10*/  LDGDEPBAR ;  /* 0x00000000000079af */ /* 0x000e220000000000 */
[----:B------:R-:W-:Y:S02]  /*0e20*/  LOP3.LUT R231, R10, 0x8, R7, 0xf8, !PT ;  /* 0x000000080ae77812 */ /* 0x000fe400078ef807 */
[----:B------:R-:W-:Y:S02]  /*0e30*/  SHF.R.U32.HI R6, RZ, 0x3, R10 ;  /* 0x00000003ff067819 */ /* 0x000fe4000001160a */
[----:B------:R-:W-:Y:S01]  /*0e40*/  IADD3 R0, R29, UR8, RZ ;  /* 0x000000081d007c10 */ /* 0x000fe2000fffe0ff */
[----:B------:R-:W-:Y:S01]  /*0e50*/  USHF.L.U32 UR8, UR4, 0x6, URZ ;  /* 0x0000000604087899 */ /* 0x000fe2000800063f */
[----:B------:R-:W-:Y:S02]  /*0e60*/  LOP3.LUT R231, R231, R6, RZ, 0x3c, !PT ;  /* 0x00000006e7e77212 */ /* 0x000fe400078e3cff */
[----:B------:R-:W-:Y:S01]  /*0e70*/  LEA R236, P0, R28, c[0x0][0x160], 0x1 ;  /* 0x000058001cec7a11 */ /* 0x000fe200078008ff */
[----:B------:R-:W-:Y:S01]  /*0e80*/  ULDC.64 UR4, c[0x0][0x290] ;  /* 0x0000a40000047ab9 */ /* 0x000fe20000000a00 */
[----:B------:R-:W-:Y:S01]  /*0e90*/  LOP3.LUT P3, RZ, R19, 0x2, RZ, 0xc0, !PT ;  /* 0x0000000213ff7812 */ /* 0x000fe2000786c0ff */
[----:B------:R-:W-:Y:S01]  /*0ea0*/  IMAD.IADD R231, R2, 0x1, R231 ;  /* 0x0000000102e77824 */ /* 0x000fe200078e02e7 */
[----:B------:R-:W-:Y:S01]  /*0eb0*/  SEL R2, R3, 0xffffffe0, !P1 ;  /* 0xffffffe003027807 */ /* 0x000fe20004800000 */
[----:B------:R-:W-:Y:S01]  /*0ec0*/  UIMAD.WIDE.U32 UR10, UR9, UR4, URZ ;  /* 0x00000004090a72a5 */ /* 0x000fe2000f8e003f */
[----:B------:R-:W-:Y:S01]  /*0ed0*/  LEA.HI.X R237, R28, c[0x0][0x164], R0, 0x1, P0 ;  /* 0x000059001ced7a11 */ /* 0x000fe200000f0c00 */
[----:B------:R-:W-:Y:S01]  /*0ee0*/  IMAD.SHL.U32 R231, R231, 0x2, RZ ;  /* 0x00000002e7e77824 */ /* 0x000fe200078e00ff */
[----:B------:R-:W-:Y:S01]  /*0ef0*/  SEL R0, R5, 0xffffffc0, !P2 ;  /* 0xffffffc005007807 */ /* 0x000fe20005000000 */
[----:B------:R-:W-:Y:S01]  /*0f00*/  UIMAD UR4, UR18, UR4, URZ ;  /* 0x00000004120472a4 */ /* 0x000fe2000f8e023f */
[----:B------:R-:W-:Y:S01]  /*0f10*/  LOP3.LUT P1, RZ, R19, 0x1, RZ, 0xc0, !PT ;  /* 0x0000000113ff7812 */ /* 0x000fe2000782c0ff */
[C---:B------:R-:W-:Y:S01]  /*0f20*/  IMAD.IADD R227, R231.reuse, 0x1, R2 ;  /* 0x00000001e7e37824 */ /* 0x040fe200078e0202 */
[----:B------:R-:W-:Y:S01]  /*0f30*/  IADD3 R24, P0, R236, UR8, RZ ;  /* 0x00000008ec187c10 */ /* 0x000fe2000ff1e0ff */
[----:B------:R-:W-:Y:S01]  /*0f40*/  IMAD.IADD R226, R231, 0x1, R0 ;  /* 0x00000001e7e27824 */ /* 0x000fe200078e0200 */
[----:B------:R-:W-:Y:S01]  /*0f50*/  ISETP.LT.OR P2, PT, R14, 0x1, !P1 ;  /* 0x000000010e00780c */ /* 0x000fe20004f41670 */
[----:B------:R-:W-:-:S04]  /*0f60*/  DEPBAR.LE SB0, 0x1 ;  /* 0x000080400000791a */ /* 0x000fc80000000000 */
[----:B------:R-:W-:Y:S01]  /*0f70*/  BAR.SYNC.DEFER_BLOCKING 0x0 ;  /* 0x0000000000007b1d */ /* 0x000fe20000010000 */
[----:B------:R-:W-:Y:S01]  /*0f80*/  IMAD.IADD R225, R0, 0x1, R227 ;  /* 0x0000000100e17824 */ /* 0x000fe200078e02e3 */
[----:B------:R-:W-:Y:S01]  /*0f90*/  IADD3.X R25, R237, UR7, RZ, P0, !PT ;  /* 0x00000007ed197c10 */ /* 0x000fe200087fe4ff */
[----:B------:R-:W-:Y:S01]  /*0fa0*/  UIMAD UR4, UR9, UR5, UR4 ;  /* 0x00000005090472a4 */ /* 0x000fe2000f8e0204 */
[----:B------:R-:W-:Y:S01]  /*0fb0*/  ISETP.LT.OR P0, PT, R14, 0x1, !P3 ;  /* 0x000000010e00780c */ /* 0x000fe20005f01670 */
[----:B------:R-:W-:Y:S01]  /*0fc0*/  IMAD R2, R8, c[0x0][0x288], RZ ;  /* 0x0000a20008027a24 */ /* 0x000fe200078e02ff */
[C---:B------:R-:W-:Y:S01]  /*0fd0*/  ISETP.LT.OR P1, PT, R14.reuse, 0x21, !P1 ;  /* 0x000000210e00780c */ /* 0x040fe20004f21670 */
[C---:B------:R-:W-:Y:S01]  /*0fe0*/  IMAD.WIDE.U32 R28, R9.reuse, c[0x0][0x288], R246 ;  /* 0x0000a200091c7a25 */ /* 0x040fe200078e00f6 */
[----:B------:R-:W-:Y:S01]  /*0ff0*/  UIADD3 UR14, UR11, UR4, URZ ;  /* 0x000000040b0e7290 */ /* 0x000fe2000fffe03f */
[----:B------:R-:W-:Y:S02]  /*1000*/  ISETP.LT.OR P3, PT, R14, 0x21, !P3 ;  /* 0x000000210e00780c */ /* 0x000fe40005f61670 */
[----:B------:R-:W-:Y:S01]  /*1010*/  IMAD R2, R9, c[0x0][0x28c], R2 ;  /* 0x0000a30009027a24 */ /* 0x000fe200078e0202 */
[----:B------:R-:W-:Y:S01]  /*1020*/  ULDC.64 UR4, c[0x0][0x218] ;  /* 0x0000860000047ab9 */ /* 0x000fe20000000a00 */
[----:B-1----:R-:W-:Y:S01]  /*1030*/  IMAD R20, R8, c[0x0][0x210], RZ ;  /* 0x0000840008147a24 */ /* 0x002fe200078e02ff */
[----:B------:R-:W-:Y:S01]  /*1040*/  UIMAD UR4, UR18, UR4, URZ ;  /* 0x00000004120472a4 */ /* 0x000fe2000f8e023f */
[----:B------:R-:W-:-:S02]  /*1050*/  ISETP.GE.AND P6, PT, R22, c[0x0][0x1fc], PT ;  /* 0x00007f0016007a0c */ /* 0x000fc40003fc6270 */
[----:B------:R-:W-:Y:S01]  /*1060*/  IMAD R20, R9, c[0x0][0x214], R20 ;  /* 0x0000850009147a24 */ /* 0x000fe200078e0214 */
[----:B------:R-:W-:-:S03]  /*1070*/  UIMAD UR4, UR9, UR5, UR4 ;  /* 0x00000005090472a4 */ /* 0x000fc6000f8e0204 */
[----:B------:R-:W-:Y:S02]  /*1080*/  IMAD.IADD R31, R31, 0x1, R20 ;  /* 0x000000011f1f7824 */ /* 0x000fe400078e0214 */
[----:B------:R-:W-:Y:S01]  /*1090*/  IMAD.U32 R20, RZ, RZ, UR9 ;  /* 0x00000009ff147e24 */ /* 0x000fe2000f8e00ff */
[----:B------:R1:W2:Y:S03]  /*10a0*/  LDSM.16.M88.4 R156, [R231+0x6080] ;  /* 0x00608000e79c783b */ /* 0x0002a60000000200 */
[----:B------:R-:W-:Y:S01]  /*10b0*/  IMAD.WIDE.U32 R20, R20, c[0x0][0x218], R30 ;  /* 0x0000860014147a25 */ /* 0x000fe200078e001e */
[----:B------:R1:W3:Y:S04]  /*10c0*/  LDSM.16.M88.4 R160, [R227+0x6080] ;  /* 0x00608000e3a0783b */ /* 0x0002e80000000200 */
[----:B------:R1:W4:Y:S04]  /*10d0*/  LDSM.16.M88.4 R164, [R226+0x6080] ;  /* 0x00608000e2a4783b */ /* 0x0003280000000200 */
[----:B------:R1:W5:Y:S04]  /*10e0*/  LDSM.16.M88.4 R168, [R225+0x6080] ;  /* 0x00608000e1a8783b */ /* 0x0003680000000200 */
        /* <DEDUP_REMOVED lines=13> */
[----:B------:R-:W-:-:S03]  /*11c0*/  LOP3.LUT P2, RZ, R19, 0x4, RZ, 0xc0, !PT ;  /* 0x0000000413ff7812 */ /* 0x000fc6000784c0ff */
[----:B------:R1:W-:Y:S01]  /*11d0*/  LDGSTS.E.BYPASS.LTC128B.128 [R232+0x8080], [R236.64+0x80], !P0 ;  /* 0x08080080ece87fae */ /* 0x0003e2000c101d50 */
[----:B------:R-:W-:Y:S02]  /*11e0*/  IADD3 R19, P0, R28, UR10, RZ ;  /* 0x0000000a1c137c10 */ /* 0x000fe4000ff1e0ff */
[----:B------:R-:W-:Y:S02]  /*11f0*/  ISETP.LT.OR P4, PT, R14, 0x1, !P2 ;  /* 0x000000010e00780c */ /* 0x000fe40005781670 */
[----:B------:R-:W-:Y:S02]  /*1200*/  IADD3.X R2, R29, UR14, R2, P0, !PT ;  /* 0x0000000e1d027c10 */ /* 0x000fe400087fe402 */
[----:B------:R-:W-:Y:S02]  /*1210*/  LEA R26, P0, R18, c[0x0][0x258], 0x2 ;  /* 0x00009600121a7a11 */ /* 0x000fe400078010ff */
[----:B------:R-:W-:Y:S02]  /*1220*/  ISETP.LT.OR P2, PT, R14, 0x21, !P2 ;  /* 0x000000210e00780c */ /* 0x000fe40005741670 */
[----:B------:R-:W-:Y:S01]  /*1230*/  LEA.HI.X R27, R18, c[0x0][0x25c], R17, 0x2, P0 ;  /* 0x00009700121b7a11 */ /* 0x000fe200000f1411 */
[----:B------:R-:W-:-:S04]  /*1240*/  IMAD.U32 R17, RZ, RZ, UR8 ;  /* 0x00000008ff117e24 */ /* 0x000fc8000f8e00ff */
[----:B------:R1:W-:Y:S01]  /*1250*/  LDGSTS.E.BYPASS.LTC128B.128 [R232+0xa080], [R236.64+0x100], !P4 ;  /* 0x0a080100ece87fae */ /* 0x0003e2000e101d50 */
[C---:B------:R-:W-:Y:S02]  /*1260*/  ISETP.LT.OR P4, PT, R14.reuse, 0x1, P6 ;  /* 0x000000010e00780c */ /* 0x040fe40003781670 */
[----:B------:R-:W-:Y:S01]  /*1270*/  ISETP.LT.OR P6, PT, R14, 0x21, P6 ;  /* 0x000000210e00780c */ /* 0x000fe200037c1670 */
[----:B------:R1:W-:Y:S01]  /*1280*/  LDGSTS.E.BYPASS.LTC128B.128 [R232+0x7080], [R24.64], !P1 ;  /* 0x0708000018e87fae */ /* 0x0003e2000c901d50 */
[----:B------:R-:W-:-:S04]  /*1290*/  IADD3 R28, P1, P0, R17, 0x80, R236 ;  /* 0x00000080111c7810 */ /* 0x000fc8000783e0ec */
[--C-:B------:R-:W-:Y:S02]  /*12a0*/  IADD3.X R29, RZ, UR7, R237.reuse, P1, P0 ;  /* 0x00000007ff1d7c10 */ /* 0x100fe40008fe04ed */
[----:B------:R-:W-:Y:S02]  /*12b0*/  IADD3 R30, P1, P0, R17, 0x100, R236 ;  /* 0x00000100111e7810 */ /* 0x000fe4000783e0ec */
[----:B------:R-:W-:Y:S01]  /*12c0*/  IADD3 R17, R21, UR4, RZ ;  /* 0x0000000415117c10 */ /* 0x000fe2000fffe0ff */
[----:B------:R1:W-:Y:S01]  /*12d0*/  LDGSTS.E.BYPASS.LTC128B.128 [R232+0x9080], [R28.64], !P3 ;  /* 0x090800001ce87fae */ /* 0x0003e2000d901d50 */
[----:B------:R-:W-:Y:S01]  /*12e0*/  IADD3.X R31, RZ, UR7, R237, P1, P0 ;  /* 0x00000007ff1f7c10 */ /* 0x000fe20008fe04ed */
[----:B------:R-:W-:Y:S01]  /*12f0*/  ULDC.64 UR4, c[0x0][0x208] ;  /* 0x0000820000047ab9 */ /* 0x000fe20000000a00 */
[----:B------:R-:W-:Y:S01]  /*1300*/  LEA R250, P0, R20, c[0x0][0x1f0], 0x1 ;  /* 0x00007c0014fa7a11 */ /* 0x000fe200078008ff */
[----:B------:R-:W-:Y:S01]  /*1310*/  USHF.L.U32 UR15, UR4, 0x6, URZ ;  /* 0x00000006040f7899 */ /* 0x000fe2000800063f */
[----:B------:R-:W-:Y:S01]  /*1320*/  ISETP.GE.AND P3, PT, R16, c[0x0][0x16c], PT ;  /* 0x00005b0010007a0c */ /* 0x000fe20003f66270 */
[----:B------:R1:W-:Y:S01]  /*1330*/  LDGSTS.E.BYPASS.LTC128B.128 [R232+0xb080], [R30.64], !P2 ;  /* 0x0b0800001ee87fae */ /* 0x0003e2000d101d50 */
[----:B------:R-:W-:Y:S01]  /*1340*/  LEA.HI.X R251, R20, c[0x0][0x1f4], R17, 0x1, P0 ;  /* 0x00007d0014fb7a11 */ /* 0x000fe200000f0c11 */
[----:B------:R-:W-:Y:S01]  /*1350*/  @!P5 IMAD.SHL.U32 R17, R234, 0x10, RZ ;  /* 0x00000010ea11d824 */ /* 0x000fe200078e00ff */
[----:B------:R-:W-:Y:S01]  /*1360*/  SEL R18, RZ, 0xffffffff, P3 ;  /* 0xffffffffff127807 */ /* 0x000fe20001800000 */
[----:B------:R-:W-:Y:S01]  /*1370*/  USHF.L.U64.HI UR19, UR4, UR19, UR5 ;  /* 0x0000001304137299 */ /* 0x000fe20008010205 */
[----:B------:R-:W-:-:S02]  /*1380*/  ISETP.GE.AND P0, PT, R16, c[0x0][0x1fc], PT ;  /* 0x00007f0010007a0c */ /* 0x000fc40003f06270 */
[----:B------:R-:W-:Y:S01]  /*1390*/  ISETP.GE.AND P1, PT, R22, c[0x0][0x1fc], PT ;  /* 0x00007f0016007a0c */ /* 0x000fe20003f26270 */
[----:B------:R1:W-:Y:S01]  /*13a0*/  @!P5 LDGSTS.E.BYPASS.LTC128B.128 [R17+0x12080], [R26.64] ;  /* 0x120800001a11dfae */ /* 0x0003e2000b901d50 */
[----:B------:R-:W-:Y:S02]  /*13b0*/  ISETP.GE.AND P3, PT, R16, c[0x0][0x1fc], PT ;  /* 0x00007f0010007a0c */ /* 0x000fe40003f66270 */
[----:B------:R-:W-:Y:S01]  /*13c0*/  ISETP.GE.AND P2, PT, R15, c[0x0][0x1fc], PT ;  /* 0x00007f000f007a0c */ /* 0x000fe20003f46270 */
[----:B------:R-:W0:Y:S01]  /*13d0*/  LDGDEPBAR ;  /* 0x00000000000079af */ /* 0x000e220000000000 */
[----:B------:R-:W-:Y:S02]  /*13e0*/  SEL R16, RZ, 0xffffffff, P0 ;  /* 0xffffffffff107807 */ /* 0x000fe40000000000 */
[----:B------:R-:W-:Y:S01]  /*13f0*/  SEL R20, RZ, 0x1, P1 ;  /* 0x00000001ff147807 */ /* 0x000fe20000800000 */
[----:B------:R2:W-:Y:S01]  /*1400*/  LDGSTS.E.BYPASS.LTC128B.128 [R232+0xc080], [R250.64], !P4 ;  /* 0x0c080000fae87fae */ /* 0x0005e2000e101d50 */
[----:B------:R-:W-:-:S02]  /*1410*/  ISETP.LT.OR P0, PT, R14, 0x1, P3 ;  /* 0x000000010e00780c */ /* 0x000fc40001f01670 */
[C---:B------:R-:W-:Y:S02]  /*1420*/  ISETP.LT.OR P1, PT, R14.reuse, 0x1, P2 ;  /* 0x000000010e00780c */ /* 0x040fe40001721670 */
[C---:B------:R-:W-:Y:S02]  /*1430*/  ISETP.LT.OR P3, PT, R14.reuse, 0x21, P3 ;  /* 0x000000210e00780c */ /* 0x040fe40001f61670 */
[----:B------:R-:W-:-:S07]  /*1440*/  ISETP.LT.OR P2, PT, R14, 0x21, P2 ;  /* 0x000000210e00780c */ /* 0x000fce0001741670 */
[----:B------:R2:W-:Y:S01]  /*1450*/  LDGSTS.E.BYPASS.LTC128B.128 [R232+0xe080], [R250.64+0x80], !P0 ;  /* 0x0e080080fae87fae */ /* 0x0005e2000c101d50 */
[----:B------:R-:W-:-:S03]  /*1460*/  LEA R22, P0, R19, c[0x0][0x280], 0x2 ;  /* 0x0000a00013167a11 */ /* 0x000fc600078010ff */
[----:B------:R2:W-:Y:S01]  /*1470*/  LDGSTS.E.BYPASS.LTC128B.128 [R232+0x10080], [R250.64+0x100], !P1 ;  /* 0x10080100fae87fae */ /* 0x0005e2000c901d50 */
[----:B------:R-:W-:Y:S01]  /*1480*/  ISETP.GE.AND P1, PT, R15, c[0x0][0x1fc], PT ;  /* 0x00007f000f007a0c */ /* 0x000fe20003f26270 */
[----:B------:R-:W-:Y:S01]  /*1490*/  IMAD.SHL.U32 R15, R16, 0x2, RZ ;  /* 0x00000002100f7824 */ /* 0x000fe200078e00ff */
[----:B------:R-:W-:Y:S01]  /*14a0*/  LEA.HI.X R23, R19, c[0x0][0x284], R2, 0x2, P0 ;  /* 0x0000a10013177a11 */ /* 0x000fe200000f1402 */
[----:B-1----:R-:W-:Y:S01]  /*14b0*/  IMAD.SHL.U32 R17, R18, 0x2, RZ ;  /* 0x0000000212117824 */ /* 0x002fe200078e00ff */
[----:B------:R-:W-:Y:S02]  /*14c0*/  IADD3 R24, P0, R250, UR15, RZ ;  /* 0x0000000ffa187c10 */ /* 0x000fe4000ff1e0ff */
[----:B------:R-:W-:Y:S01]  /*14d0*/  LOP3.LUT R20, R15, 0x2, R20, 0xe2, !PT ;  /* 0x000000020f147812 */ /* 0x000fe200078ee214 */
[----:B------:R-:W-:Y:S01]  /*14e0*/  IMAD.U32 R15, RZ, RZ, UR15 ;  /* 0x0000000fff0f7e24 */ /* 0x000fe2000f8e00ff */
[----:B------:R-:W-:Y:S02]  /*14f0*/  SEL R241, RZ, 0xffffffff, P1 ;  /* 0xfffffffffff17807 */ /* 0x000fe40000800000 */
[----:B------:R-:W-:-:S02]  /*1500*/  IADD3.X R25, R251, UR19, RZ, P0, !PT ;  /* 0x00000013fb197c10 */ /* 0x000fc400087fe4ff */
[----:B------:R-:W-:Y:S01]  /*1510*/  IADD3 R16, P1, P0, R15, 0x100, R250 ;  /* 0x000001000f107810 */ /* 0x000fe2000783e0fa */
[----:B------:R-:W-:Y:S01]  /*1520*/  @!P5 IMAD.SHL.U32 R15, R234, 0x10, RZ ;  /* 0x00000010ea0fd824 */ /* 0x000fe200078e00ff */
[----:B------:R-:W-:Y:S01]  /*1530*/  LOP3.LUT R242, R17, 0x2, R242, 0xe2, !PT ;  /* 0x0000000211f27812 */ /* 0x000fe200078ee2f2 */
[----:B------:R1:W-:Y:S01]  /*1540*/  LDGSTS.E.BYPASS.LTC128B.128 [R232+0xd080], [R24.64], !P6 ;  /* 0x0d08000018e87fae */ /* 0x0003e2000f101d50 */
[----:B------:R-:W-:Y:S01]  /*1550*/  IADD3.X R17, RZ, UR19, R251, P1, P0 ;  /* 0x00000013ff117c10 */ /* 0x000fe20008fe04fb */
[----:B------:R-:W-:Y:S01]  /*1560*/  IMAD.SHL.U32 R241, R241, 0x4, RZ ;  /* 0x00000004f1f17824 */ /* 0x000fe200078e00ff */
[----:B------:R-:W-:Y:S01]  /*1570*/  PLOP3.LUT P0, PT, PT, PT, UP0, 0x80, 0x0 ;  /* 0x000000000000781c */ /* 0x000fe20003f0f008 */
[----:B------:R1:W-:Y:S03]  /*1580*/  LDGSTS.E.BYPASS.LTC128B.128 [R232+0xf080], [R24.64+0x80], !P3 ;  /* 0x0f08008018e87fae */ /* 0x0003e6000d901d50 */
[----:B------:R-:W-:Y:S01]  /*1590*/  LOP3.LUT R241, R241, 0x4, R20, 0xe2, !PT ;  /* 0x00000004f1f17812 */ /* 0x000fe200078ee214 */
[----:B------:R1:W-:Y:S04]  /*15a0*/  LDGSTS.E.BYPASS.LTC128B.128 [R232+0x11080], [R16.64], !P2 ;  /* 0x1108000010e87fae */ /* 0x0003e8000d101d50 */
[----:B------:R1:W-:Y:S04]  /*15b0*/  @!P5 LDGSTS.E.BYPASS.LTC128B.128 [R15+0x12180], [R22.64] ;  /* 0x12180000160fdfae */ /* 0x0003e8000b901d50 */
[----:B------:R-:W0:Y:S01]  /*15c0*/  LDGDEPBAR ;  /* 0x00000000000079af */ /* 0x000e220000000000 */
[----:B------:R-:W-:Y:S05]  /*15d0*/  @!P0 BRA `(.L_x_24) ;  /* 0x0000338000008947 */ /* 0x000fea0003800000 */
[----:B--2345:R-:W-:Y:S01]  /*15e0*/  IMAD R14, R8, c[0x0][0x238], RZ ;  /* 0x00008e00080e7a24 */ /* 0x03cfe200078e02ff */
[----:B------:R-:W-:Y:S01]  /*15f0*/  SHF.R.S32.HI R235, RZ, 0x1f, R234 ;  /* 0x0000001fffeb7819 */ /* 0x000fe200000114ea */
[----:B------:R-:W-:Y:S01]  /*1600*/  ULDC.64 UR4, c[0x0][0x240] ;  /* 0x0000900000047ab9 */ /* 0x000fe20000000a00 */
[-C--:B------:R-:W-:Y:S01]  /*1610*/  LEA.HI R8, R13, R234.reuse, RZ, 0x5 ;  /* 0x000000ea0d087211 */ /* 0x080fe200078f28ff */
[----:B------:R-:W-:Y:S01]  /*1620*/  IMAD R14, R9, c[0x0][0x23c], R14 ;  /* 0x00008f00090e7a24 */ /* 0x000fe200078e020e */
[----:B------:R-:W-:Y:S01]  /*1630*/  LEA.HI R13, R13, R234, RZ, 0x2 ;  /* 0x000000ea0d0d7211 */ /* 0x000fe200078f10ff */
[----:B------:R-:W-:Y:S01]  /*1640*/  IMAD.WIDE.U32 R18, R9, c[0x0][0x238], R234 ;  /* 0x00008e0009127a25 */ /* 0x000fe200078e00ea */
[----:B------:R-:W-:Y:S01]  /*1650*/  SHF.R.S32.HI R21, RZ, 0x5, R8 ;  /* 0x00000005ff157819 */ /* 0x000fe20000011408 */
[----:B------:R-:W-:Y:S01]  /*1660*/  UIMAD UR4, UR18, UR4, URZ ;  /* 0x00000004120472a4 */ /* 0x000fe2000f8e023f */
[----:B-1----:R-:W-:Y:S01]  /*1670*/  LOP3.LUT R15, R12, 0xfffffff0, RZ, 0xc0, !PT ;  /* 0xfffffff00c0f7812 */ /* 0x002fe200078ec0ff */
[----:B------:R-:W-:Y:S01]  /*1680*/  IMAD.IADD R19, R19, 0x1, R14 ;  /* 0x0000000113137824 */ /* 0x000fe200078e020e */
[--C-:B------:R-:W-:Y:S01]  /*1690*/  SHF.R.S32.HI R9, RZ, 0x2, R13.reuse ;  /* 0x00000002ff097819 */ /* 0x100fe2000001140d */
[----:B------:R-:W-:Y:S01]  /*16a0*/  IMAD.U32 R248, RZ, RZ, UR9 ;  /* 0x00000009fff87e24 */ /* 0x000fe2000f8e00ff */
[----:B------:R-:W-:Y:S01]  /*16b0*/  SHF.R.S32.HI R12, RZ, 0x1f, R13 ;  /* 0x0000001fff0c7819 */ /* 0x000fe2000001140d */
[----:B------:R-:W-:Y:S01]  /*16c0*/  IMAD.IADD R15, R234, 0x1, -R15 ;  /* 0x00000001ea0f7824 */ /* 0x000fe200078e0a0f */
[----:B------:R-:W-:Y:S01]  /*16d0*/  LEA.HI R2, R8, R21, RZ, 0x1 ;  /* 0x0000001508027211 */ /* 0x000fe200078f08ff */
[----:B------:R-:W-:Y:S01]  /*16e0*/  UIADD3 UR20, UR20, 0x3f, URZ ;  /* 0x0000003f14147890 */ /* 0x000fe2000fffe03f */
[----:B------:R-:W-:Y:S01]  /*16f0*/  LEA.HI R12, R12, R9, RZ, 0x3 ;  /* 0x000000090c0c7211 */ /* 0x000fe200078f18ff */
[----:B------:R-:W-:Y:S01]  /*1700*/  UIMAD UR5, UR9, UR5, UR4 ;  /* 0x00000005090572a4 */ /* 0x000fe2000f8e0204 */
[----:B------:R-:W-:Y:S01]  /*1710*/  LOP3.LUT R2, R2, 0xfffffffe, RZ, 0xc0, !PT ;  /* 0xfffffffe02027812 */ /* 0x000fe200078ec0ff */
[----:B------:R-:W-:Y:S01]  /*1720*/  IMAD.WIDE.U32 R248, R248, c[0x0][0x240], R18 ;  /* 0x00009000f8f87a25 */ /* 0x000fe200078e0012 */
[----:B------:R-:W-:Y:S01]  /*1730*/  LOP3.LUT R17, R8, 0xffffffe0, RZ, 0xc0, !PT ;  /* 0xffffffe008117812 */ /* 0x000fe200078ec0ff */
[----:B------:R-:W-:Y:S01]  /*1740*/  USHF.R.S32.HI UR4, URZ, 0x1f, UR20 ;  /* 0x0000001f3f047899 */ /* 0x000fe20008011414 */
[----:B------:R-:W-:Y:S01]  /*1750*/  LOP3.LUT R8, R12, 0xfffffff8, RZ, 0xc0, !PT ;  /* 0xfffffff80c087812 */ /* 0x000fe200078ec0ff */
[----:B------:R-:W-:Y:S01]  /*1760*/  IMAD.IADD R2, R21, 0x1, -R2 ;  /* 0x0000000115027824 */ /* 0x000fe200078e0a02 */
[----:B------:R-:W-:Y:S01]  /*1770*/  SHF.R.S32.HI R16, RZ, 0x1f, R15 ;  /* 0x0000001fff107819 */ /* 0x000fe2000001140f */
[----:B------:R-:W-:Y:S01]  /*1780*/  IMAD.IADD R12, R234, 0x1, -R17 ;  /* 0x00000001ea0c7824 */ /* 0x000fe200078e0a11 */
[----:B------:R-:W-:Y:S01]  /*1790*/  SHF.R.S32.HI R23, RZ, 0x1f, R4 ;  /* 0x0000001fff177819 */ /* 0x000fe20000011404 */
[----:B------:R-:W-:Y:S01]  /*17a0*/  IMAD.IADD R8, R9, 0x1, -R8 ;  /* 0x0000000109087824 */ /* 0x000fe200078e0a08 */
[----:B------:R-:W-:Y:S01]  /*17b0*/  LEA.HI R9, R16, R15, RZ, 0x3 ;  /* 0x0000000f10097211 */ /* 0x000fe200078f18ff */
[----:B------:R-:W-:Y:S01]  /*17c0*/  IMAD.SHL.U32 R16, R2, 0x10, RZ ;  /* 0x0000001002107824 */ /* 0x000fe200078e00ff */
[----:B------:R-:W-:Y:S01]  /*17d0*/  LEA.HI R23, R23, R4, RZ, 0x2 ;  /* 0x0000000417177211 */ /* 0x000fe200078f10ff */
[----:B------:R-:W-:Y:S01]  /*17e0*/  IMAD.SHL.U32 R17, R4, 0x8, RZ ;  /* 0x0000000804117824 */ /* 0x000fe200078e00ff */
[----:B------:R-:W-:Y:S01]  /*17f0*/  SHF.R.S32.HI R239, RZ, 0x1f, R12 ;  /* 0x0000001fffef7819 */ /* 0x000fe2000001140c */
[----:B------:R-:W-:Y:S01]  /*1800*/  IMAD.SHL.U32 R2, R2, 0x400, RZ ;  /* 0x0000040002027824 */ /* 0x000fe200078e00ff */
[----:B------:R-:W-:Y:S01]  /*1810*/  LOP3.LUT R10, R10, 0x10, R16, 0xf8, !PT ;  /* 0x000000100a0a7812 */ /* 0x000fe200078ef810 */
[C---:B------:R-:W-:Y:S01]  /*1820*/  IMAD.SHL.U32 R228, R9.reuse, 0x40, RZ ;  /* 0x0000004009e47824 */ /* 0x040fe200078e00ff */
[----:B------:R-:W-:Y:S01]  /*1830*/  LOP3.LUT R14, R9, 0xfffffff8, RZ, 0xc0, !PT ;  /* 0xfffffff8090e7812 */ /* 0x000fe200078ec0ff */
[----:B------:R-:W-:Y:S01]  /*1840*/  ULEA.HI UR20, UR4, UR20, URZ, 0x6 ;  /* 0x0000001404147291 */ /* 0x000fe2000f8f303f */
[----:B------:R-:W-:Y:S01]  /*1850*/  LOP3.LUT R23, R23, 0xfffffffc, RZ, 0xc0, !PT ;  /* 0xfffffffc17177812 */ /* 0x000fe200078ec0ff */
[----:B------:R-:W-:Y:S01]  /*1860*/  CS2R R130, SRZ ;  /* 0x0000000000827805 */ /* 0x000fe2000001ff00 */
[----:B------:R-:W-:Y:S01]  /*1870*/  LEA.HI R239, R239, R12, RZ, 0x2 ;  /* 0x0000000cefef7211 */ /* 0x000fe200078f10ff */
[----:B------:R-:W-:Y:S01]  /*1880*/  IMAD.IADD R14, R15, 0x1, -R14 ;  /* 0x000000010f0e7824 */ /* 0x000fe200078e0a0e */
[----:B------:R-:W-:Y:S01]  /*1890*/  LOP3.LUT R7, R10, 0x8, R7, 0xf8, !PT ;  /* 0x000000080a077812 */ /* 0x000fe200078ef807 */
[----:B------:R-:W-:Y:S01]  /*18a0*/  IMAD.SHL.U32 R10, R8, 0x40, RZ ;  /* 0x00000040080a7824 */ /* 0x000fe200078e00ff */
[----:B------:R-:W-:Y:S01]  /*18b0*/  LOP3.LUT R15, R239, 0xfffffffc, RZ, 0xc0, !PT ;  /* 0xfffffffcef0f7812 */ /* 0x000fe200078ec0ff */
[----:B------:R-:W-:Y:S01]  /*18c0*/  IMAD.IADD R20, R4, 0x1, -R23 ;  /* 0x0000000104147824 */ /* 0x000fe200078e0a17 */
[----:B------:R-:W-:Y:S01]  /*18d0*/  LOP3.LUT P0, RZ, R8, 0x4, RZ, 0xc0, !PT ;  /* 0x0000000408ff7812 */ /* 0x000fe2000780c0ff */
[----:B------:R-:W-:Y:S01]  /*18e0*/  IMAD.SHL.U32 R8, R229, 0x20, RZ ;  /* 0x00000020e5087824 */ /* 0x000fe200078e00ff */
[----:B------:R-:W-:Y:S01]  /*18f0*/  LOP3.LUT R10, R10, 0x1c0, RZ, 0xc0, !PT ;  /* 0x000001c00a0a7812 */ /* 0x000fe200078ec0ff */
[----:B------:R-:W-:Y:S01]  /*1900*/  IMAD R11, R20, -0x8, R11 ;  /* 0xfffffff8140b7824 */ /* 0x000fe200078e020b */
[----:B------:R-:W-:Y:S01]  /*1910*/  LOP3.LUT P2, RZ, R14, 0x2, RZ, 0xc0, !PT ;  /* 0x000000020eff7812 */ /* 0x000fe2000784c0ff */
[----:B------:R-:W-:Y:S01]  /*1920*/  IMAD.IADD R12, R12, 0x1, -R15 ;  /* 0x000000010c0c7824 */ /* 0x000fe200078e0a0f */
[C---:B------:R-:W-:Y:S01]  /*1930*/  LOP3.LUT P1, RZ, R14.reuse, 0x4, RZ, 0xc0, !PT ;  /* 0x000000040eff7812 */ /* 0x040fe2000782c0ff */
[----:B------:R-:W-:Y:S01]  /*1940*/  IMAD.SHL.U32 R14, R14, 0x40, RZ ;  /* 0x000000400e0e7824 */ /* 0x000fe200078e00ff */
[----:B------:R-:W-:Y:S01]  /*1950*/  LOP3.LUT R17, R17, 0x18, RZ, 0xc0, !PT ;  /* 0x0000001811117812 */ /* 0x000fe200078ec0ff */
[----:B------:R-:W-:Y:S01]  /*1960*/  IMAD R4, R12, -0x2, R11 ;  /* 0xfffffffe0c047824 */ /* 0x000fe200078e020b */
[----:B------:R-:W-:Y:S01]  /*1970*/  SHF.R.U32.HI R15, RZ, 0x3, R10 ;  /* 0x00000003ff0f7819 */ /* 0x000fe2000001160a */
[----:B------:R-:W-:Y:S01]  /*1980*/  CS2R R128, SRZ ;  /* 0x0000000000807805 */ /* 0x000fe2000001ff00 */
[----:B------:R-:W-:Y:S01]  /*1990*/  LOP3.LUT R11, R17, 0x20, R8, 0xf8, !PT ;  /* 0x00000020110b7812 */ /* 0x000fe200078ef808 */
[----:B------:R-:W-:Y:S01]  /*19a0*/  CS2R R126, SRZ ;  /* 0x00000000007e7805 */ /* 0x000fe2000001ff00 */
[----:B------:R-:W-:Y:S01]  /*19b0*/  LOP3.LUT R15, R15, R10, R17, 0x1e, !PT ;  /* 0x0000000a0f0f7212 */ /* 0x000fe200078e1e11 */
[----:B------:R-:W-:Y:S01]  /*19c0*/  IMAD.SHL.U32 R17, R229, 0x8, RZ ;  /* 0x00000008e5117824 */ /* 0x000fe200078e00ff */
[----:B------:R-:W-:Y:S01]  /*19d0*/  LOP3.LUT R13, R13, 0x3ffffffc, RZ, 0xc0, !PT ;  /* 0x3ffffffc0d0d7812 */ /* 0x000fe200078ec0ff */
[----:B------:R-:W-:Y:S01]  /*19e0*/  CS2R R124, SRZ ;  /* 0x00000000007c7805 */ /* 0x000fe2000001ff00 */
[----:B------:R-:W-:Y:S01]  /*19f0*/  LOP3.LUT R14, R14, 0x1c0, RZ, 0xc0, !PT ;  /* 0x000001c00e0e7812 */ /* 0x000fe200078ec0ff */
[----:B------:R-:W-:Y:S01]  /*1a00*/  CS2R R122, SRZ ;  /* 0x00000000007a7805 */ /* 0x000fe2000001ff00 */
[----:B------:R-:W-:Y:S01]  /*1a10*/  LOP3.LUT R228, R228, 0xfffffe00, RZ, 0xc0, !PT ;  /* 0xfffffe00e4e47812 */ /* 0x000fe200078ec0ff */
[----:B------:R-:W-:Y:S01]  /*1a20*/  IMAD.IADD R13, R234, 0x1, -R13 ;  /* 0x00000001ea0d7824 */ /* 0x000fe200078e0a0d */
[----:B------:R-:W-:Y:S01]  /*1a30*/  SHF.R.U32.HI R8, RZ, 0x3, R14 ;  /* 0x00000003ff087819 */ /* 0x000fe2000001160e */
[----:B------:R-:W-:Y:S01]  /*1a40*/  CS2R R120, SRZ ;  /* 0x0000000000787805 */ /* 0x000fe2000001ff00 */
[----:B------:R-:W-:Y:S01]  /*1a50*/  LOP3.LUT R17, R14, 0x8, R17, 0xf8, !PT ;  /* 0x000000080e117812 */ /* 0x000fe200078ef811 */
[----:B------:R-:W-:Y:S01]  /*1a60*/  IMAD R240, R13, 0x2, R2 ;  /* 0x000000020df07824 */ /* 0x000fe200078e0202 */
[----:B------:R-:W-:Y:S01]  /*1a70*/  LOP3.LUT R6, R7, R6, RZ, 0x3c, !PT ;  /* 0x0000000607067212 */ /* 0x000fe200078e3cff */
[----:B------:R-:W-:Y:S01]  /*1a80*/  CS2R R118, SRZ ;  /* 0x0000000000767805 */ /* 0x000fe2000001ff00 */
[----:B------:R-:W-:Y:S01]  /*1a90*/  LOP3.LUT R17, R17, R8, RZ, 0x3c, !PT ;  /* 0x0000000811117212 */ /* 0x000fe200078e3cff */
[----:B------:R-:W-:Y:S01]  /*1aa0*/  IMAD.IADD R240, R15, 0x1, R240 ;  /* 0x000000010ff07824 */ /* 0x000fe200078e02f0 */
[----:B------:R-:W-:Y:S01]  /*1ab0*/  LOP3.LUT R11, R8, R11, R14, 0x1e, !PT ;  /* 0x0000000b080b7212 */ /* 0x000fe200078e1e0e */
[----:B------:R-:W-:Y:S01]  /*1ac0*/  IMAD R229, R229, 0x200, R6 ;  /* 0x00000200e5e57824 */ /* 0x000fe200078e0206 */
[-C--:B------:R-:W-:Y:S01]  /*1ad0*/  IADD3 R2, R17, R228.reuse, R2 ;  /* 0x000000e411027210 */ /* 0x080fe20007ffe002 */
[----:B------:R-:W-:Y:S01]  /*1ae0*/  CS2R R116, SRZ ;  /* 0x0000000000747805 */ /* 0x000fe2000001ff00 */
[----:B------:R-:W-:Y:S01]  /*1af0*/  SEL R3, R3, 0xffffffe0, !P2 ;  /* 0xffffffe003037807 */ /* 0x000fe20005000000 */
[----:B------:R-:W-:Y:S01]  /*1b00*/  IMAD R0, R229, 0x2, R0 ;  /* 0x00000002e5007824 */ /* 0x000fe200078e0200 */
[----:B------:R-:W-:Y:S01]  /*1b10*/  SEL R5, R5, 0xffffffc0, !P1 ;  /* 0xffffffc005057807 */ /* 0x000fe20004800000 */
[C---:B------:R-:W-:Y:S01]  /*1b20*/  IMAD.SHL.U32 R230, R2.reuse, 0x2, RZ ;  /* 0x0000000202e67824 */ /* 0x040fe200078e00ff */
[----:B------:R-:W-:Y:S01]  /*1b30*/  LOP3.LUT R228, R11, R228, RZ, 0xfc, !PT ;  /* 0x000000e40be47212 */ /* 0x000fe200078efcff */
[----:B------:R-:W-:Y:S01]  /*1b40*/  IMAD R224, R2, 0x2, R3 ;  /* 0x0000000202e07824 */ /* 0x000fe200078e0203 */
[----:B------:R-:W-:Y:S01]  /*1b50*/  LEA R240, R240, 0x12280, 0x1 ;  /* 0x00012280f0f07811 */ /* 0x000fe200078e08ff */
[----:B------:R-:W-:Y:S01]  /*1b60*/  IMAD R3, R2, 0x2, R5 ;  /* 0x0000000202037824 */ /* 0x000fe200078e0205 */
[----:B------:R-:W-:Y:S01]  /*1b70*/  LEA.HI R239, R239, R16, RZ, 0x1e ;  /* 0x00000010efef7211 */ /* 0x000fe200078ff0ff */
[----:B------:R-:W-:Y:S01]  /*1b80*/  CS2R R114, SRZ ;  /* 0x0000000000727805 */ /* 0x000fe2000001ff00 */
[C---:B------:R-:W-:Y:S01]  /*1b90*/  IADD3 R243, R240.reuse, 0x40, RZ ;  /* 0x00000040f0f37810 */ /* 0x040fe20007ffe0ff */
        /* <DEDUP_REMOVED lines=39> */
[----:B------:R-:W-:Y:S01]  /*1e10*/  IADD3 R238, R249, UR5, RZ ;  /* 0x00000005f9ee7c10 */ /* 0x000fe2000fffe0ff */
[----:B------:R-:W-:Y:S01]  /*1e20*/  IMAD.SHL.U32 R229, R229, 0x2, RZ ;  /* 0x00000002e5e57824 */ /* 0x000fe200078e00ff */
[----:B------:R-:W-:Y:S01]  /*1e30*/  @P0 IADD3 R243, R240, -0x40, RZ ;  /* 0xffffffc0f0f30810 */ /* 0x000fe20007ffe0ff */
[----:B------:R-:W-:Y:S01]  /*1e40*/  IMAD.SHL.U32 R228, R228, 0x2, RZ ;  /* 0x00000002e4e47824 */ /* 0x000fe200078e00ff */
[----:B------:R-:W-:Y:S01]  /*1e50*/  USHF.R.S32.HI UR20, URZ, 0x6, UR20 ;  /* 0x000000063f147899 */ /* 0x000fe20008011414 */
[----:B------:R-:W-:Y:S01]  /*1e60*/  IMAD.IADD R2, R5, 0x1, R224 ;  /* 0x0000000105027824 */ /* 0x000fe200078e02e0 */
[----:B------:R-:W-:-:S02]  /*1e70*/  UMOV UR18, URZ ;  /* 0x0000003f00127c82 */ /* 0x000fc40008000000 */
[C---:B------:R-:W-:Y:S02]  /*1e80*/  ISETP.GT.AND P2, PT, R4.reuse, RZ, PT ;  /* 0x000000ff0400720c */ /* 0x040fe40003f44270 */
[----:B------:R-:W-:-:S02]  /*1e90*/  ISETP.GT.AND P1, PT, R4, 0x1, PT ;  /* 0x000000010400780c */ /* 0x000fc40003f24270 */
[----:B------:R-:W-:Y:S02]  /*1ea0*/  LOP3.LUT R233, R233, 0xfffffffb, RZ, 0xc0, !PT ;  /* 0xfffffffbe9e97812 */ /* 0x000fe400078ec0ff */
[C---:B------:R-:W-:Y:S02]  /*1eb0*/  ISETP.GT.AND P0, PT, R4.reuse, 0x20, PT ;  /* 0x000000200400780c */ /* 0x040fe40003f04270 */
[----:B------:R-:W-:-:S05]  /*1ec0*/  ISETP.GT.AND P6, PT, R4, 0x21, PT ;  /* 0x000000210400780c */ /* 0x000fca0003fc4270 */
[----:B------:R-:W-:-:S04]  /*1ed0*/  @P2 LOP3.LUT R233, R233, 0x4, RZ, 0xfc, !PT ;  /* 0x00000004e9e92812 */ /* 0x000fc800078efcff */
[----:B------:R-:W-:-:S04]  /*1ee0*/  LOP3.LUT R233, R233, 0xfffffffd, RZ, 0xc0, !PT ;  /* 0xfffffffde9e97812 */ /* 0x000fc800078ec0ff */
[----:B------:R-:W-:-:S04]  /*1ef0*/  @P1 LOP3.LUT R233, R233, 0x2, RZ, 0xfc, !PT ;  /* 0x00000002e9e91812 */ /* 0x000fc800078efcff */
[----:B------:R-:W-:-:S04]  /*1f00*/  LOP3.LUT R233, R233, 0xfffffffe, RZ, 0xc0, !PT ;  /* 0xfffffffee9e97812 */ /* 0x000fc800078ec0ff */
[----:B------:R-:W-:Y:S02]  /*1f10*/  @P0 LOP3.LUT R233, R233, 0x1, RZ, 0xfc, !PT ;  /* 0x00000001e9e90812 */ /* 0x000fe400078efcff */
.L_x_27:
[----:B------:R-:W-:Y:S04]  /*1f20*/  DEPBAR.LE SB0, 0x0 ;  /* 0x000080000000791a */ /* 0x000fe80000000000 */
[----:B------:R-:W-:Y:S01]  /*1f30*/  BAR.SYNC.DEFER_BLOCKING 0x0 ;  /* 0x0000000000007b1d */ /* 0x000fe20000010000 */
[C---:B------:R-:W-:Y:S01]  /*1f40*/  LOP3.LUT P1, RZ, R233.reuse, 0x2, RZ, 0xc0, !PT ;  /* 0x00000002e9ff7812 */ /* 0x040fe2000782c0ff */
[----:B------:R-:W-:Y:S01]  /*1f50*/  UIADD3 UR21, UR18, 0x1, URZ ;  /* 0x0000000112157890 */ /* 0x000fe2000fffe03f */
[C---:B------:R-:W-:Y:S02]  /*1f60*/  LOP3.LUT P2, RZ, R233.reuse, 0x4, RZ, 0xc0, !PT ;  /* 0x00000004e9ff7812 */ /* 0x040fe4000784c0ff */
[----:B------:R-:W-:Y:S01]  /*1f70*/  LOP3.LUT P0, RZ, R233, 0x1, RZ, 0xc0, !PT ;  /* 0x00000001e9ff7812 */ /* 0x000fe2000780c0ff */
[----:B------:R-:W-:Y:S06]  /*1f80*/  UISETP.GE.AND UP0, UPT, UR21, UR20, UPT ;  /* 0x000000141500728c */ /* 0x000fec000bf06270 */
[----:B------:R-:W-:Y:S01]  /*1f90*/  PLOP3.LUT P4, PT, PT, PT, UP0, 0x80, 0x0 ;  /* 0x000000000000781c */ /* 0x000fe20003f8f008 */
        /* <DEDUP_REMOVED lines=8> */
[----:B------:R-:W-:Y:S01]  /*2020*/  LDSM.16.M88.4 R28, [R231+0x2080] ;  /* 0x00208000e71c783b */ /* 0x000fe20000000200 */
[-C--:B-1----:R-:W-:Y:S04]  /*2030*/  HMMA.16816.F32.BF16 R4, R132, R136.reuse, RZ ;  /* 0x000000888404723c */ /* 0x082fe800000418ff */
[----:B------:R-:W-:Y:S05]  /*2040*/  LDSM.16.M88.4 R32, [R230+0x9080] ;  /* 0x00908000e620783b */ /* 0x000fea0000000200 */
[----:B------:R-:W-:Y:S01]  /*2050*/  LDS R207, [R239.X4+0x12080] ;  /* 0x01208000efcf7984 */ /* 0x000fe20000004800 */
[C---:B--2---:R-:W-:Y:S04]  /*2060*/  HMMA.16816.F32.BF16 R8, R140.reuse, R136, RZ ;  /* 0x000000888c08723c */ /* 0x044fe800000418ff */
[----:B------:R-:W-:Y:S04]  /*2070*/  LDS R206, [R239.X4+0x120a0] ;  /* 0x0120a000efce7984 */ /* 0x000fe80000004800 */
[-C--:B------:R-:W-:Y:S01]  /*2080*/  HMMA.16816.F32.BF16 R12, R140, R138.reuse, RZ ;  /* 0x0000008a8c0c723c */ /* 0x080fe200000418ff */
[----:B------:R-:W-:Y:S05]  /*2090*/  LDSM.16.M88.4 R140, [R3+0x7080] ;  /* 0x00708000038c783b */ /* 0x000fea0000000200 */
[----:B------:R-:W-:Y:S02]  /*20a0*/  LDS R205, [R239.X4+0x12100] ;  /* 0x01210000efcd7984 */ /* 0x000fe40000004800 */
[----:B------:R-:W-:Y:S03]  /*20b0*/  HMMA.16816.F32.BF16 R16, R132, R138, RZ ;  /* 0x0000008a8410723c */ /* 0x000fe600000418ff */
[----:B------:R-:W-:Y:S05]  /*20c0*/  LDSM.16.M88.4 R132, [R3+0x6080] ;  /* 0x006080000384783b */ /* 0x000fea0000000200 */
[-C--:B---3--:R-:W-:Y:S01]  /*20d0*/  HMMA.16816.F32.BF16 R4, R144, R148.reuse, R4 ;  /* 0x000000949004723c */ /* 0x088fe20000041804 */
[----:B------:R-:W1:Y:S05]  /*20e0*/  LDSM.16.M88.4 R136, [R226+0x80] ;  /* 0x00008000e288783b */ /* 0x000e6a0000000200 */
[----:B------:R-:W-:Y:S02]  /*20f0*/  LDS R204, [R239.X4+0x12120] ;  /* 0x01212000efcc7984 */ /* 0x000fe40000004800 */
[C---:B----4-:R-:W-:Y:S08]  /*2100*/  HMMA.16816.F32.BF16 R8, R152.reuse, R148, R8 ;  /* 0x000000949808723c */ /* 0x050ff00000041808 */
[-C--:B------:R-:W-:Y:S08]  /*2110*/  HMMA.16816.F32.BF16 R12, R152, R150.reuse, R12 ;  /* 0x00000096980c723c */ /* 0x080ff0000004180c */
[----:B------:R-:W-:Y:S01]  /*2120*/  HMMA.16816.F32.BF16 R16, R144, R150, R16 ;  /* 0x000000969010723c */ /* 0x000fe20000041810 */
[----:B------:R-:W-:Y:S05]  /*2130*/  LDSM.16.M88.4 R144, [R2+0x6080] ;  /* 0x006080000290783b */ /* 0x000fea0000000200 */
[----:B------:R-:W2:Y:S02]  /*2140*/  LDSM.16.M88.4 R148, [R225+0x80] ;  /* 0x00008000e194783b */ /* 0x000ea40000000200 */
[-C--:B-1----:R-:W-:Y:S08]  /*2150*/  HMMA.16816.F32.BF16 R4, R132, R136.reuse, R4 ;  /* 0x000000888404723c */ /* 0x082ff00000041804 */
[C---:B------:R-:W-:Y:S08]  /*2160*/  HMMA.16816.F32.BF16 R8, R140.reuse, R136, R8 ;  /* 0x000000888c08723c */ /* 0x040ff00000041808 */
[-C--:B------:R-:W-:Y:S08]  /*2170*/  HMMA.16816.F32.BF16 R12, R140, R138.reuse, R12 ;  /* 0x0000008a8c0c723c */ /* 0x080ff0000004180c */
[----:B------:R-:W-:Y:S01]  /*2180*/  HMMA.16816.F32.BF16 R16, R132, R138, R16 ;  /* 0x0000008a8410723c */ /* 0x000fe20000041810 */
[----:B------:R-:W-:Y:S05]  /*2190*/  LDSM.16.M88.4 R132, [R227+0x2080] ;  /* 0x00208000e384783b */ /* 0x000fea0000000200 */
[----:B------:R-:W-:Y:S02]  /*21a0*/  LDSM.16.M88.4 R136, [R224+0x9080] ;  /* 0x00908000e088783b */ /* 0x000fe40000000200 */
[-C--:B--2---:R-:W-:Y:S08]  /*21b0*/  HMMA.16816.F32.BF16 R4, R144, R148.reuse, R4 ;  /* 0x000000949004723c */ /* 0x084ff00000041804 */
[C---:B------:R-:W-:Y:S08]  /*21c0*/  HMMA.16816.F32.BF16 R8, R20.reuse, R148, R8 ;  /* 0x000000941408723c */ /* 0x040ff00000041808 */
[-C--:B------:R-:W-:Y:S01]  /*21d0*/  HMMA.16816.F32.BF16 R12, R20, R150.reuse, R12 ;  /* 0x00000096140c723c */ /* 0x080fe2000004180c */
[----:B------:R-:W1:Y:S07]  /*21e0*/  LDSM.16.M88.4 R20, [R224+0x8080] ;  /* 0x00808000e014783b */ /* 0x000e6e0000000200 */
[----:B------:R-:W-:Y:S08]  /*21f0*/  HMMA.16816.F32.BF16 R16, R144, R150, R16 ;  /* 0x000000969010723c */ /* 0x000ff00000041810 */
[-C--:B------:R-:W-:Y:S08]  /*2200*/  HMMA.16816.F32.BF16 R4, R24, R28.reuse, R4 ;  /* 0x0000001c1804723c */ /* 0x080ff00000041804 */
        /* <DEDUP_REMOVED lines=41> */
[----:B------:R-:W-:Y:S04]  /*24a0*/  DEPBAR.LE SB0, 0x0 ;  /* 0x000080000000791a */ /* 0x000fe80000000000 */
[----:B------:R-:W-:Y:S01]  /*24b0*/  BAR.SYNC.DEFER_BLOCKING 0x0 ;  /* 0x0000000000007b1d */ /* 0x000fe20000010000 */
[-C--:B--2---:R-:W-:Y:S08]  /*24c0*/  HMMA.16816.F32.BF16 R4, R24, R28.reuse, R4 ;  /* 0x0000001c1804723c */ /* 0x084ff00000041804 */
[C---:B------:R-:W-:Y:S08]  /*24d0*/  HMMA.16816.F32.BF16 R8, R32.reuse, R28, R8 ;  /* 0x0000001c2008723c */ /* 0x040ff00000041808 */
[-C--:B------:R-:W-:Y:S01]  /*24e0*/  HMMA.16816.F32.BF16 R12, R32, R30.reuse, R12 ;  /* 0x0000001e200c723c */ /* 0x080fe2000004180c */
[----:B------:R-:W2:Y:S07]  /*24f0*/  LDSM.16.M88.4 R140, [R230+0xc080] ;  /* 0x00c08000e68c783b */ /* 0x000eae0000000200 */
[----:B------:R-:W-:Y:S01]  /*2500*/  HMMA.16816.F32.BF16 R16, R24, R30, R16 ;  /* 0x0000001e1810723c */ /* 0x000fe20000041810 */
[----:B------:R-:W3:Y:S07]  /*2510*/  LDSM.16.M88.4 R144, [R230+0xd080] ;  /* 0x00d08000e690783b */ /* 0x000eee0000000200 */
[-C--:B-1----:R-:W-:Y:S01]  /*2520*/  HMMA.16816.F32.BF16 R4, R20, R132.reuse, R4 ;  /* 0x000000841404723c */ /* 0x082fe20000041804 */
[----:B------:R-:W1:Y:S05]  /*2530*/  LDSM.16.M88.4 R148, [R224+0xc080] ;  /* 0x00c08000e094783b */ /* 0x000e6a0000000200 */
[----:B------:R-:W4:Y:S02]  /*2540*/  LDSM.16.M88.4 R152, [R224+0xd080] ;  /* 0x00d08000e098783b */ /* 0x000f240000000200 */
[C---:B------:R-:W-:Y:S03]  /*2550*/  HMMA.16816.F32.BF16 R8, R136.reuse, R132, R8 ;  /* 0x000000848808723c */ /* 0x040fe60000041808 */
[----:B------:R-:W-:Y:S05]  /*2560*/  LDS R219, [R239.X4+0x121a0] ;  /* 0x0121a000efdb7984 */ /* 0x000fea0000004800 */
[-C--:B------:R-:W-:Y:S01]  /*2570*/  HMMA.16816.F32.BF16 R12, R136, R134.reuse, R12 ;  /* 0x00000086880c723c */ /* 0x080fe2000004180c */
[----:B------:R-:W-:Y:S07]  /*2580*/  LDSM.16.M88.4 R136, [R3+0xd080] ;  /* 0x00d080000388783b */ /* 0x000fee0000000200 */
[----:B------:R-:W-:Y:S01]  /*2590*/  HMMA.16816.F32.BF16 R16, R20, R134, R16 ;  /* 0x000000861410723c */ /* 0x000fe20000041810 */
[----:B------:R-:W5:Y:S03]  /*25a0*/  LDSM.16.M88.4 R132, [R3+0xc080] ;  /* 0x00c080000384783b */ /* 0x000f660000000200 */
[----:B------:R-:W-:Y:S02]  /*25b0*/  FSEL R210, R4, -INF , P2 ;  /* 0xff80000004d27808 */ /* 0x000fe40001000000 */
[----:B------:R-:W-:Y:S02]  /*25c0*/  FSEL R211, R6, -INF , P2 ;  /* 0xff80000006d37808 */ /* 0x000fe40001000000 */
[-C--:B--2---:R-:W-:Y:S04]  /*25d0*/  HMMA.16816.F32.BF16 R20, R140, R156.reuse, RZ ;  /* 0x0000009c8c14723c */ /* 0x084fe800000418ff */
[----:B------:R-:W-:Y:S01]  /*25e0*/  FSEL R217, R10, -INF , P2 ;  /* 0xff8000000ad97808 */ /* 0x000fe20001000000 */
[--C-:B------:R-:W-:Y:S01]  /*25f0*/  FFMA.FTZ R208, R210, c[0x0][0x29c], -R207.reuse ;  /* 0x0000a700d2d07a23 */ /* 0x100fe200000108cf */
[----:B------:R-:W-:Y:S01]  /*2600*/  FSEL R210, R5, -INF , P1 ;  /* 0xff80000005d27808 */ /* 0x000fe20000800000 */
[--C-:B------:R-:W-:Y:S01]  /*2610*/  FFMA.FTZ R213, R211, c[0x0][0x29c], -R206.reuse ;  /* 0x0000a700d3d57a23 */ /* 0x100fe200000108ce */
[C---:B---3--:R-:W-:Y:S03]  /*2620*/  HMMA.16816.F32.BF16 R24, R144.reuse, R156, RZ ;  /* 0x0000009c9018723c */ /* 0x048fe600000418ff */
[----:B------:R-:W2:Y:S01]  /*2630*/  MUFU.EX2 R208, R208 ;  /* 0x000000d000d07308 */ /* 0x000ea20000000800 */
[----:B------:R-:W-:Y:S01]  /*2640*/  FFMA.FTZ R209, R210, c[0x0][0x29c], -R207 ;  /* 0x0000a700d2d17a23 */ /* 0x000fe200000108cf */
[----:B------:R-:W-:Y:S02]  /*2650*/  FSEL R211, R7, -INF , P1 ;  /* 0xff80000007d37808 */ /* 0x000fe40000800000 */
[----:B------:R-:W-:Y:S01]  /*2660*/  FSEL R216, R8, -INF , P2 ;  /* 0xff80000008d87808 */ /* 0x000fe20001000000 */
[-C--:B------:R-:W-:Y:S01]  /*2670*/  HMMA.16816.F32.BF16 R28, R144, R158.reuse, RZ ;  /* 0x0000009e901c723c */ /* 0x080fe200000418ff */
[----:B------:R-:W-:Y:S03]  /*2680*/  LDSM.16.M88.4 R144, [R2+0xd080] ;  /* 0x00d080000290783b */ /* 0x000fe60000000200 */
[----:B------:R-:W-:Y:S01]  /*2690*/  FFMA.FTZ R212, R216, c[0x0][0x29c], -R205 ;  /* 0x0000a700d8d47a23 */ /* 0x000fe200000108cd */
[----:B------:R3:W-:Y:S01]  /*26a0*/  MUFU.EX2 R210, R213 ;  /* 0x000000d500d27308 */ /* 0x0007e20000000800 */
[----:B------:R-:W-:Y:S01]  /*26b0*/  FSEL R218, R16, -INF , P0 ;  /* 0xff80000010da7808 */ /* 0x000fe20000000000 */
[----:B------:R-:W-:Y:S01]  /*26c0*/  FFMA.FTZ R214, R211, c[0x0][0x29c], -R206 ;  /* 0x0000a700d3d67a23 */ /* 0x000fe200000108ce */
[----:B------:R-:W-:Y:S01]  /*26d0*/  HMMA.16816.F32.BF16 R32, R140, R158, RZ ;  /* 0x0000009e8c20723c */ /* 0x000fe200000418ff */
[----:B------:R-:W2:Y:S03]  /*26e0*/  LDSM.16.M88.4 R140, [R2+0xc080] ;  /* 0x00c08000028c783b */ /* 0x000ea60000000200 */
[--C-:B------:R-:W-:Y:S01]  /*26f0*/  FFMA.FTZ R221, R218, c[0x0][0x29c], -R207.reuse ;  /* 0x0000a700dadd7a23 */ /* 0x100fe200000108cf */
[----:B------:R-:W-:Y:S02]  /*2700*/  FSEL R222, R17, -INF , P6 ;  /* 0xff80000011de7808 */ /* 0x000fe40003000000 */
[----:B------:R-:W-:Y:S01]  /*2710*/  MUFU.EX2 R212, R212 ;  /* 0x000000d400d47308 */ /* 0x000fe20000000800 */
[-C--:B-1----:R-:W-:Y:S05]  /*2720*/  HMMA.16816.F32.BF16 R20, R148, R160.reuse, R20 ;  /* 0x000000a09414723c */ /* 0x082fea0000041814 */
[----:B------:R-:W-:Y:S01]  /*2730*/  FFMA.FTZ R207, R222, c[0x0][0x29c], -R207 ;  /* 0x0000a700decf7a23 */ /* 0x000fe200000108cf */
[----:B------:R-:W-:Y:S02]  /*2740*/  FSEL R222, R13, -INF , P6 ;  /* 0xff8000000dde7808 */ /* 0x000fe40003000000 */
[C---:B----4-:R-:W-:Y:S01]  /*2750*/  HMMA.16816.F32.BF16 R24, R152.reuse, R160, R24 ;  /* 0x000000a09818723c */ /* 0x050fe20000041818 */
[----:B------:R1:W-:Y:S03]  /*2760*/  MUFU.EX2 R218, R221 ;  /* 0x000000dd00da7308 */ /* 0x0003e60000000800 */
[----:B------:R-:W-:Y:S02]  /*2770*/  FSEL R216, R9, -INF , P1 ;  /* 0xff80000009d87808 */ /* 0x000fe40000800000 */
[----:B------:R-:W-:Y:S02]  /*2780*/  FSEL R223, R18, -INF , P0 ;  /* 0xff80000012df7808 */ /* 0x000fe40000000000 */
[-C--:B------:R-:W-:Y:S03]  /*2790*/  HMMA.16816.F32.BF16 R28, R152, R162.reuse, R28 ;  /* 0x000000a2981c723c */ /* 0x080fe6000004181c */
[----:B------:R4:W-:Y:S01]  /*27a0*/  MUFU.EX2 R211, R214 ;  /* 0x000000d600d37308 */ /* 0x0009e20000000800 */
[--C-:B---3--:R-:W-:Y:S01]  /*27b0*/  FFMA.FTZ R213, R216, c[0x0][0x29c], -R205.reuse ;  /* 0x0000a700d8d57a23 */ /* 0x108fe200000108cd */
[----:B------:R-:W-:Y:S02]  /*27c0*/  FSEL R216, R12, -INF , P0 ;  /* 0xff8000000cd87808 */ /* 0x000fe40000000000 */
[----:B------:R-:W-:Y:S01]  /*27d0*/  FSEL R252, R14, -INF , P0 ;  /* 0xff8000000efc7808 */ /* 0x000fe20000000000 */
[----:B------:R-:W-:Y:S01]  /*27e0*/  HMMA.16816.F32.BF16 R32, R148, R162, R32 ;  /* 0x000000a29420723c */ /* 0x000fe20000041820 */
[----:B------:R-:W3:Y:S03]  /*27f0*/  LDSM.16.M88.4 R148, [R230+0xe080] ;  /* 0x00e08000e694783b */ /* 0x000ee60000000200 */
[--C-:B------:R-:W-:Y:S01]  /*2800*/  FFMA.FTZ R220, R216, c[0x0][0x29c], -R205.reuse ;  /* 0x0000a700d8dc7a23 */ /* 0x100fe200000108cd */
[----:B------:R-:W-:Y:S01]  /*2810*/  MUFU.EX2 R213, R213 ;  /* 0x000000d500d57308 */ /* 0x000fe20000000800 */
[----:B------:R-:W-:Y:S02]  /*2820*/  FFMA.FTZ R205, R222, c[0x0][0x29c], -R205 ;  /* 0x0000a700decd7a23 */ /* 0x000fe400000108cd */
[-C--:B-----5:R-:W-:Y:S01]  /*2830*/  HMMA.16816.F32.BF16 R20, R132, R164.reuse, R20 ;  /* 0x000000a48414723c */ /* 0x0a0fe20000041814 */
[----:B-1----:R-:W-:Y:S04]  /*2840*/  LDS R221, [R239.X4+0x12200] ;  /* 0x01220000efdd7984 */ /* 0x002fe80000004800 */
[--C-:B------:R-:W-:Y:S02]  /*2850*/  FFMA.FTZ R252, R252, c[0x0][0x29c], -R204.reuse ;  /* 0x0000a700fcfc7a23 */ /* 0x100fe400000108cc */
[----:B------:R1:W-:Y:S01]  /*2860*/  MUFU.EX2 R216, R220 ;  /* 0x000000dc00d87308 */ /* 0x0003e20000000800 */
[C---:B------:R-:W-:Y:S04]  /*2870*/  HMMA.16816.F32.BF16 R24, R136.reuse, R164, R24 ;  /* 0x000000a48818723c */ /* 0x040fe80000041818 */
[--C-:B----4-:R-:W-:Y:S01]  /*2880*/  FFMA.FTZ R214, R217, c[0x0][0x29c], -R204.reuse ;  /* 0x0000a700d9d67a23 */ /* 0x110fe200000108cc */
[----:B------:R-:W-:Y:S03]  /*2890*/  FSEL R217, R11, -INF , P1 ;  /* 0xff8000000bd97808 */ /* 0x000fe60000800000 */
[-C--:B------:R-:W-:Y:S01]  /*28a0*/  HMMA.16816.F32.BF16 R28, R136, R166.reuse, R28 ;  /* 0x000000a6881c723c */ /* 0x080fe2000004181c */
[----:B------:R-:W4:Y:S01]  /*28b0*/  LDSM.16.M88.4 R136, [R230+0xf080] ;  /* 0x00f08000e688783b */ /* 0x000f220000000200 */
[----:B------:R-:W-:Y:S02]  /*28c0*/  MUFU.EX2 R214, R214 ;  /* 0x000000d600d67308 */ /* 0x000fe40000000800 */
[----:B------:R-:W-:Y:S02]  /*28d0*/  FFMA.FTZ R215, R217, c[0x0][0x29c], -R204 ;  /* 0x0000a700d9d77a23 */ /* 0x000fe400000108cc */
[----:B------:R-:W-:Y:S02]  /*28e0*/  LDS R217, [R239.X4+0x12180] ;  /* 0x01218000efd97984 */ /* 0x000fe40000004800 */
[----:B------:R-:W-:Y:S03]  /*28f0*/  HMMA.16816.F32.BF16 R32, R132, R166, R32 ;  /* 0x000000a68420723c */ /* 0x000fe60000041820 */
[----:B------:R-:W5:Y:S01]  /*2900*/  LDSM.16.M88.4 R132, [R224+0xe080] ;  /* 0x00e08000e084783b */ /* 0x000f620000000200 */
[----:B------:R-:W-:Y:S01]  /*2910*/  MUFU.EX2 R215, R215 ;  /* 0x000000d700d77308 */ /* 0x000fe20000000800 */
[--C-:B-1----:R-:W-:Y:S03]  /*2920*/  FFMA.FTZ R220, R223, c[0x0][0x29c], -R206.reuse ;  /* 0x0000a700dfdc7a23 */ /* 0x102fe600000108ce */
[-C--:B--2---:R-:W-:Y:S05]  /*2930*/  HMMA.16816.F32.BF16 R20, R140, R168.reuse, R20 ;  /* 0x000000a88c14723c */ /* 0x084fea0000041814 */
[----:B------:R-:W-:Y:S01]  /*2940*/  FSEL R223, R19, -INF , P6 ;  /* 0xff80000013df7808 */ /* 0x000fe20003000000 */
[----:B------:R-:W1:Y:S02]  /*2950*/  MUFU.EX2 R209, R209 ;  /* 0x000000d100d17308 */ /* 0x000e640000000800 */
[C---:B------:R-:W-:Y:S04]  /*2960*/  HMMA.16816.F32.BF16 R24, R144.reuse, R168, R24 ;  /* 0x000000a89018723c */ /* 0x040fe80000041818 */
[----:B------:R-:W-:Y:S04]  /*2970*/  FFMA.FTZ R206, R223, c[0x0][0x29c], -R206 ;  /* 0x0000a700dfce7a23 */ /* 0x000fe800000108ce */
[-C--:B------:R-:W-:Y:S01]  /*2980*/  HMMA.16816.F32.BF16 R28, R144, R170.reuse, R28 ;  /* 0x000000aa901c723c */ /* 0x080fe2000004181c */
[----:B------:R-:W2:Y:S01]  /*2990*/  LDSM.16.M88.4 R144, [R224+0xf080] ;  /* 0x00f08000e090783b */ /* 0x000ea20000000200 */
[----:B------:R1:W-:Y:S06]  /*29a0*/  MUFU.EX2 R223, R206 ;  /* 0x000000ce00df7308 */ /* 0x0003ec0000000800 */
[----:B------:R-:W-:Y:S01]  /*29b0*/  HMMA.16816.F32.BF16 R32, R140, R170, R32 ;  /* 0x000000aa8c20723c */ /* 0x000fe20000041820 */
[----:B------:R-:W2:Y:S03]  /*29c0*/  LDSM.16.M88.4 R140, [R3+0xe080] ;  /* 0x00e08000038c783b */ /* 0x000ea60000000200 */
[----:B------:R-:W2:Y:S04]  /*29d0*/  MUFU.EX2 R207, R207 ;  /* 0x000000cf00cf7308 */ /* 0x000ea80000000800 */
[-C--:B---3--:R-:W-:Y:S06]  /*29e0*/  HMMA.16816.F32.BF16 R20, R148, R172.reuse, R20 ;  /* 0x000000ac9414723c */ /* 0x088fec0000041814 */
[----:B------:R-:W3:Y:S02]  /*29f0*/  MUFU.EX2 R220, R220 ;  /* 0x000000dc00dc7308 */ /* 0x000ee40000000800 */
[C---:B----4-:R-:W-:Y:S04]  /*2a00*/  HMMA.16816.F32.BF16 R24, R136.reuse, R172, R24 ;  /* 0x000000ac8818723c */ /* 0x050fe80000041818 */
[----:B-1----:R-:W-:Y:S04]  /*2a10*/  FSEL R206, R15, -INF , P6 ;  /* 0xff8000000fce7808 */ /* 0x002fe80003000000 */
[-C--:B------:R-:W-:Y:S01]  /*2a20*/  HMMA.16816.F32.BF16 R28, R136, R174.reuse, R28 ;  /* 0x000000ae881c723c */ /* 0x080fe2000004181c */
[----:B------:R-:W1:Y:S01]  /*2a30*/  LDSM.16.M88.4 R136, [R3+0xf080] ;  /* 0x00f080000388783b */ /* 0x000e620000000200 */
[----:B------:R-:W4:Y:S02]  /*2a40*/  MUFU.EX2 R205, R205 ;  /* 0x000000cd00cd7308 */ /* 0x000f240000000800 */
[----:B------:R-:W-:Y:S04]  /*2a50*/  FFMA.FTZ R204, R206, c[0x0][0x29c], -R204 ;  /* 0x0000a700cecc7a23 */ /* 0x000fe800000108cc */
[----:B------:R-:W-:Y:S01]  /*2a60*/  HMMA.16816.F32.BF16 R32, R148, R174, R32 ;  /* 0x000000ae9420723c */ /* 0x000fe20000041820 */
[----:B------:R-:W1:Y:S03]  /*2a70*/  LDSM.16.M88.4 R148, [R2+0xe080] ;  /* 0x00e080000294783b */ /* 0x000e660000000200 */
[----:B------:R-:W-:Y:S04]  /*2a80*/  MUFU.EX2 R252, R252 ;  /* 0x000000fc00fc7308 */ /* 0x000fe80000000800 */
[-C--:B-----5:R-:W-:Y:S08]  /*2a90*/  HMMA.16816.F32.BF16 R20, R132, R176.reuse, R20 ;  /* 0x000000b08414723c */ /* 0x0a0ff00000041814 */
[C---:B--2---:R-:W-:Y:S08]  /*2aa0*/  HMMA.16816.F32.BF16 R24, R144.reuse, R176, R24 ;  /* 0x000000b09018723c */ /* 0x044ff00000041818 */
[-C--:B------:R-:W-:Y:S01]  /*2ab0*/  HMMA.16816.F32.BF16 R28, R144, R178.reuse, R28 ;  /* 0x000000b2901c723c */ /* 0x080fe2000004181c */
[----:B------:R-:W2:Y:S07]  /*2ac0*/  LDSM.16.M88.4 R144, [R2+0xf080] ;  /* 0x00f080000290783b */ /* 0x000eae0000000200 */
[----:B------:R-:W-:Y:S01]  /*2ad0*/  HMMA.16816.F32.BF16 R32, R132, R178, R32 ;  /* 0x000000b28420723c */ /* 0x000fe20000041820 */
[----:B------:R-:W5:Y:S07]  /*2ae0*/  LDSM.16.M88.4 R132, [R230+0x10080] ;  /* 0x01008000e684783b */ /* 0x000f6e0000000200 */
        /* <DEDUP_REMOVED lines=10> */
[----:B------:R-:W-:Y:S08]  /*2b90*/  HMMA.16816.F32.BF16 R32, R148, R186, R32 ;  /* 0x000000ba9420723c */ /* 0x000ff00000041820 */
[-C--:B-----5:R-:W-:Y:S08]  /*2ba0*/  HMMA.16816.F32.BF16 R20, R132, R188.reuse, R20 ;  /* 0x000000bc8414723c */ /* 0x0a0ff00000041814 */
[C---:B-1----:R-:W-:Y:S08]  /*2bb0*/  HMMA.16816.F32.BF16 R24, R136.reuse, R188, R24 ;  /* 0x000000bc8818723c */ /* 0x042ff00000041818 */
[-C--:B------:R-:W-:Y:S01]  /*2bc0*/  HMMA.16816.F32.BF16 R28, R136, R190.reuse, R28 ;  /* 0x000000be881c723c */ /* 0x080fe2000004181c */
[----:B------:R-:W1:Y:S07]  /*2bd0*/  LDSM.16.M88.4 R136, [R3+0x10080] ;  /* 0x010080000388783b */ /* 0x000e6e0000000200 */
[----:B------:R-:W-:Y:S01]  /*2be0*/  HMMA.16816.F32.BF16 R32, R132, R190, R32 ;  /* 0x000000be8420723c */ /* 0x000fe20000041820 */
[----:B------:R-:W5:Y:S07]  /*2bf0*/  LDSM.16.M88.4 R132, [R3+0x11080] ;  /* 0x011080000384783b */ /* 0x000f6e0000000200 */
[-C--:B------:R-:W-:Y:S08]  /*2c00*/  HMMA.16816.F32.BF16 R20, R140, R192.reuse, R20 ;  /* 0x000000c08c14723c */ /* 0x080ff00000041814 */
[C---:B--2---:R-:W-:Y:S08]  /*2c10*/  HMMA.16816.F32.BF16 R24, R144.reuse, R192, R24 ;  /* 0x000000c09018723c */ /* 0x044ff00000041818 */
[-C--:B------:R-:W-:Y:S01]  /*2c20*/  HMMA.16816.F32.BF16 R28, R144, R194.reuse, R28 ;  /* 0x000000c2901c723c */ /* 0x080fe2000004181c */
[----:B------:R-:W2:Y:S07]  /*2c30*/  LDSM.16.M88.4 R144, [R2+0x10080] ;  /* 0x010080000290783b */ /* 0x000eae0000000200 */
[----:B------:R-:W-:Y:S01]  /*2c40*/  HMMA.16816.F32.BF16 R32, R140, R194, R32 ;  /* 0x000000c28c20723c */ /* 0x000fe20000041820 */
[----:B------:R-:W3:Y:S07]  /*2c50*/  LDSM.16.M88.4 R140, [R2+0x11080] ;  /* 0x01108000028c783b */ /* 0x000eee0000000200 */
[-C--:B-1----:R-:W-:Y:S08]  /*2c60*/  HMMA.16816.F32.BF16 R20, R136, R196.reuse, R20 ;  /* 0x000000c48814723c */ /* 0x082ff00000041814 */
[C---:B-----5:R-:W-:Y:S08]  /*2c70*/  HMMA.16816.F32.BF16 R24, R132.reuse, R196, R24 ;  /* 0x000000c48418723c */ /* 0x060ff00000041818 */
[-C--:B------:R-:W-:Y:S08]  /*2c80*/  HMMA.16816.F32.BF16 R28, R132, R198.reuse, R28 ;  /* 0x000000c6841c723c */ /* 0x080ff0000004181c */
[----:B------:R-:W-:Y:S08]  /*2c90*/  HMMA.16816.F32.BF16 R32, R136, R198, R32 ;  /* 0x000000c68820723c */ /* 0x000ff00000041820 */
[-C--:B--2---:R-:W-:Y:S08]  /*2ca0*/  HMMA.16816.F32.BF16 R20, R144, R200.reuse, R20 ;  /* 0x000000c89014723c */ /* 0x084ff00000041814 */
[C---:B---3--:R-:W-:Y:S08]  /*2cb0*/  HMMA.16816.F32.BF16 R24, R140.reuse, R200, R24 ;  /* 0x000000c88c18723c */ /* 0x048ff00000041818 */
[-C--:B------:R-:W-:Y:S08]  /*2cc0*/  HMMA.16816.F32.BF16 R28, R140, R202.reuse, R28 ;  /* 0x000000ca8c1c723c */ /* 0x080ff0000004181c */
[----:B------:R-:W-:Y:S04]  /*2cd0*/  HMMA.16816.F32.BF16 R32, R144, R202, R32 ;  /* 0x000000ca9020723c */ /* 0x000fe80000041820 */
[--C-:B------:R-:W-:Y:S02]  /*2ce0*/  FADD.FTZ R20, R20, -R217.reuse ;  /* 0x800000d914147221 */ /* 0x100fe40000010000 */
[--C-:B------:R-:W-:Y:S02]  /*2cf0*/  FADD.FTZ R21, R21, -R217.reuse ;  /* 0x800000d915157221 */ /* 0x100fe40000010000 */
[----:B------:R-:W-:Y:S01]  /*2d00*/  FMUL.FTZ R20, R208, R20 ;  /* 0x00000014d0147220 */ /* 0x000fe20000410000 */
[C---:B------:R-:W-:Y:S03]  /*2d10*/  F2FP.BF16.PACK_AB R208, R209.reuse, R208 ;  /* 0x000000d0d1d0723e */ /* 0x040fe600000010ff */
[----:B------:R-:W-:Y:S11]  /*2d20*/  FMUL.FTZ R21, R209, R21 ;  /* 0x00000015d1157220 */ /* 0x000ff60000410000 */
[----:B------:R-:W-:Y:S01]  /*2d30*/  @!UPT UIADD3 URZ, URZ, URZ, URZ ;  /* 0x0000003f3f3ff290 */ /* 0x000fe2000fffe03f */
[--C-:B------:R-:W-:Y:S02]  /*2d40*/  FADD.FTZ R209, R32, -R217.reuse ;  /* 0x800000d920d17221 */ /* 0x100fe40000010000 */
[----:B------:R-:W-:Y:S01]  /*2d50*/  FADD.FTZ R206, R33, -R217 ;  /* 0x800000d921ce7221 */ /* 0x000fe20000010000 */
[----:B------:R-:W1:Y:S01]  /*2d60*/  LDS R32, [R239.X4+0x12220] ;  /* 0x01222000ef207984 */ /* 0x000e620000004800 */
[----:B------:R-:W-:Y:S01]  /*2d70*/  FMUL.FTZ R209, R218, R209 ;  /* 0x000000d1dad17220 */ /* 0x000fe20000410000 */
[C---:B------:R-:W-:Y:S01]  /*2d80*/  F2FP.BF16.PACK_AB R218, R207.reuse, R218 ;  /* 0x000000dacfda723e */ /* 0x040fe200000010ff */
[----:B------:R-:W-:Y:S01]  /*2d90*/  FMUL.FTZ R206, R207, R206 ;  /* 0x000000cecfce7220 */ /* 0x000fe20000410000 */
[----:B------:R-:W-:Y:S01]  /*2da0*/  F2FP.BF16.PACK_AB R33, R21, R20 ;  /* 0x000000141521723e */ /* 0x000fe200000010ff */
[----:B------:R-:W2:Y:S01]  /*2db0*/  MUFU.EX2 R207, R204 ;  /* 0x000000cc00cf7308 */ /* 0x000ea20000000800 */
[--C-:B------:R-:W-:Y:S01]  /*2dc0*/  FADD.FTZ R21, R22, -R219.reuse ;  /* 0x800000db16157221 */ /* 0x100fe20000010000 */
[----:B------:R3:W-:Y:S01]  /*2dd0*/  STS [R240], R208 ;  /* 0x000000d0f0007388 */ /* 0x0007e20000000800 */
[--C-:B------:R-:W-:Y:S01]  /*2de0*/  FADD.FTZ R22, R35, -R219.reuse ;  /* 0x800000db23167221 */ /* 0x100fe20000010000 */
[----:B------:R-:W-:Y:S01]  /*2df0*/  F2FP.BF16.PACK_AB R35, R211, R210 ;  /* 0x000000d2d323723e */ /* 0x000fe200000010ff */
[--C-:B------:R-:W-:Y:S01]  /*2e00*/  FADD.FTZ R20, R23, -R219.reuse ;  /* 0x800000db17147221 */ /* 0x100fe20000010000 */
[----:B------:R-:W-:Y:S01]  /*2e10*/  F2FP.BF16.PACK_AB R206, R206, R209 ;  /* 0x000000d1cece723e */ /* 0x000fe200000010ff */
[----:B------:R-:W-:Y:S02]  /*2e20*/  FADD.FTZ R23, R34, -R219 ;  /* 0x800000db22177221 */ /* 0x000fe40000010000 */
[----:B------:R-:W-:Y:S01]  /*2e30*/  STS [R240+0x400], R35 ;  /* 0x00040023f0007388 */ /* 0x000fe20000000800 */
[----:B------:R-:W-:Y:S02]  /*2e40*/  FMUL.FTZ R21, R210, R21 ;  /* 0x00000015d2157220 */ /* 0x000fe40000410000 */
[----:B------:R-:W-:Y:S02]  /*2e50*/  FMUL.FTZ R20, R211, R20 ;  /* 0x00000014d3147220 */ /* 0x000fe40000410000 */
[----:B------:R-:W-:Y:S01]  /*2e60*/  FMUL.FTZ R23, R220, R23 ;  /* 0x00000017dc177220 */ /* 0x000fe20000410000 */
[----:B------:R-:W-:Y:S01]  /*2e70*/  F2FP.BF16.PACK_AB R220, R223, R220 ;  /* 0x000000dcdfdc723e */ /* 0x000fe200000010ff */
[--C-:B------:R-:W-:Y:S01]  /*2e80*/  FADD.FTZ R211, R24, -R221.reuse ;  /* 0x800000dd18d37221 */ /* 0x100fe20000010000 */
[----:B------:R-:W-:Y:S01]  /*2e90*/  STS [R243], R218 ;  /* 0x000000daf3007388 */ /* 0x000fe20000000800 */
[--C-:B------:R-:W-:Y:S02]  /*2ea0*/  FADD.FTZ R24, R25, -R221.reuse ;  /* 0x800000dd19187221 */ /* 0x100fe40000010000 */
[--C-:B------:R-:W-:Y:S02]  /*2eb0*/  FADD.FTZ R25, R28, -R221.reuse ;  /* 0x800000dd1c197221 */ /* 0x100fe40000010000 */
[----:B------:R-:W-:Y:S01]  /*2ec0*/  FADD.FTZ R28, R29, -R221 ;  /* 0x800000dd1d1c7221 */ /* 0x000fe20000010000 */
[----:B------:R-:W-:Y:S01]  /*2ed0*/  STS [R243+0x400], R220 ;  /* 0x000400dcf3007388 */ /* 0x000fe20000000800 */
[----:B------:R-:W-:Y:S01]  /*2ee0*/  F2FP.BF16.PACK_AB R29, R213, R212 ;  /* 0x000000d4d51d723e */ /* 0x000fe200000010ff */
[----:B------:R-:W-:Y:S01]  /*2ef0*/  FMUL.FTZ R25, R216, R25 ;  /* 0x00000019d8197220 */ /* 0x000fe20000410000 */
[C---:B----4-:R-:W-:Y:S01]  /*2f00*/  F2FP.BF16.PACK_AB R216, R205.reuse, R216 ;  /* 0x000000d8cdd8723e */ /* 0x050fe200000010ff */
[----:B------:R-:W-:Y:S01]  /*2f10*/  FMUL.FTZ R28, R205, R28 ;  /* 0x0000001ccd1c7220 */ /* 0x000fe20000410000 */
[----:B------:R-:W-:Y:S01]  /*2f20*/  F2FP.BF16.PACK_AB R205, R20, R21 ;  /* 0x0000001514cd723e */ /* 0x000fe200000010ff */
[----:B------:R-:W-:Y:S01]  /*2f30*/  STS [R240+0x1000], R29 ;  /* 0x0010001df0007388 */ /* 0x000fe20000000800 */
[----:B------:R-:W-:Y:S01]  /*2f40*/  F2FP.BF16.PACK_AB R21, R215, R214 ;  /* 0x000000d6d715723e */ /* 0x000fe200000010ff */
[----:B------:R-:W-:Y:S01]  /*2f50*/  FMUL.FTZ R22, R223, R22 ;  /* 0x00000016df167220 */ /* 0x000fe20000410000 */
[----:B--2---:R-:W-:Y:S01]  /*2f60*/  F2FP.BF16.PACK_AB R20, R207, R252 ;  /* 0x000000fccf14723e */ /* 0x004fe200000010ff */
[----:B------:R-:W-:Y:S01]  /*2f70*/  FMUL.FTZ R211, R212, R211 ;  /* 0x000000d3d4d37220 */ /* 0x000fe20000410000 */
[----:B------:R-:W-:Y:S01]  /*2f80*/  F2FP.BF16.PACK_AB R210, R28, R25 ;  /* 0x000000191cd2723e */ /* 0x000fe200000010ff */
[----:B------:R-:W-:Y:S01]  /*2f90*/  STS [R240+0x1400], R21 ;  /* 0x00140015f0007388 */ /* 0x000fe20000000800 */
[----:B------:R-:W-:Y:S01]  /*2fa0*/  F2FP.BF16.PACK_AB R204, R22, R23 ;  /* 0x0000001716cc723e */ /* 0x000fe200000010ff */
[--C-:B-1----:R-:W-:Y:S02]  /*2fb0*/  FADD.FTZ R23, R26, -R32.reuse ;  /* 0x800000201a177221 */ /* 0x102fe40000010000 */
[--C-:B------:R-:W-:Y:S01]  /*2fc0*/  FADD.FTZ R22, R27, -R32.reuse ;  /* 0x800000201b167221 */ /* 0x100fe20000010000 */
[----:B------:R-:W-:Y:S01]  /*2fd0*/  STS [R243+0x1000], R216 ;  /* 0x001000d8f3007388 */ /* 0x000fe20000000800 */
[----:B------:R-:W-:Y:S02]  /*2fe0*/  FMUL.FTZ R24, R213, R24 ;  /* 0x00000018d5187220 */ /* 0x000fe40000410000 */
[----:B------:R-:W-:Y:S02]  /*2ff0*/  FMUL.FTZ R23, R214, R23 ;  /* 0x00000017d6177220 */ /* 0x000fe40000410000 */
[----:B------:R-:W-:Y:S01]  /*3000*/  STS [R243+0x1400], R20 ;  /* 0x00140014f3007388 */ /* 0x000fe20000000800 */
[----:B------:R-:W-:Y:S01]  /*3010*/  FMUL.FTZ R22, R215, R22 ;  /* 0x00000016d7167220 */ /* 0x000fe20000410000 */
[----:B------:R-:W-:Y:S01]  /*3020*/  F2FP.BF16.PACK_AB R211, R24, R211 ;  /* 0x000000d318d3723e */ /* 0x000fe200000010ff */
[--C-:B------:R-:W-:Y:S02]  /*3030*/  FADD.FTZ R25, R30, -R32.reuse ;  /* 0x800000201e197221 */ /* 0x100fe40000010000 */
[----:B------:R-:W-:Y:S01]  /*3040*/  BAR.SYNC.DEFER_BLOCKING 0x0 ;  /* 0x0000000000007b1d */ /* 0x000fe20000010000 */
[----:B------:R-:W-:Y:S02]  /*3050*/  FADD.FTZ R32, R31, -R32 ;  /* 0x800000201f207221 */ /* 0x000fe40000010000 */
[----:B------:R-:W-:Y:S02]  /*3060*/  FMUL.FTZ R25, R252, R25 ;  /* 0x00000019fc197220 */ /* 0x000fe40000410000 */
[----:B------:R-:W-:Y:S01]  /*3070*/  FMUL.FTZ R32, R207, R32 ;  /* 0x00000020cf207220 */ /* 0x000fe20000410000 */
[----:B------:R-:W-:Y:S04]  /*3080*/  F2FP.BF16.PACK_AB R207, R22, R23 ;  /* 0x0000001716cf723e */ /* 0x000fe800000010ff */
[----:B---3--:R-:W-:Y:S01]  /*3090*/  F2FP.BF16.PACK_AB R208, R32, R25 ;  /* 0x0000001920d0723e */ /* 0x008fe200000010ff */
        /* <DEDUP_REMOVED lines=64> */
[----:B------:R3:W5:Y:S02]  /*34a0*/  LDSM.16.MT88.4 R136, [R228+0x8080] ;  /* 0x00808000e488783b */ /* 0x0007640000004200 */
        /* <DEDUP_REMOVED lines=23> */
[C---:B---345:R-:W-:Y:S01]  /*3620*/  LOP3.LUT P2, RZ, R241.reuse, 0x1, RZ, 0xc0, !PT ;  /* 0x00000001f1ff7812 */ /* 0x078fe2000784c0ff */
[----:B------:R-:W-:Y:S01]  /*3630*/  USHF.R.S32.HI UR22, URZ, 0x1f, UR21 ;  /* 0x0000001f3f167899 */ /* 0x000fe20008011415 */
[----:B------:R-:W-:Y:S01]  /*3640*/  LOP3.LUT P3, RZ, R241, 0x4, RZ, 0xc0, !PT ;  /* 0x00000004f1ff7812 */ /* 0x000fe2000786c0ff */
[----:B------:R-:W-:Y:S01]  /*3650*/  ULDC.64 UR4, c[0x0][0x208] ;  /* 0x0000820000047ab9 */ /* 0x000fe20000000a00 */
[----:B------:R-:W-:Y:S01]  /*3660*/  IMAD.U32 R9, RZ, RZ, UR15 ;  /* 0x0000000fff097e24 */ /* 0x000fe2000f8e00ff */
[----:B------:R-:W-:Y:S01]  /*3670*/  UIMAD UR22, UR22, UR4, URZ ;  /* 0x00000004161672a4 */ /* 0x000fe2000f8e023f */
[----:B------:R-:W-:Y:S01]  /*3680*/  IMAD.U32 R7, RZ, RZ, UR15 ;  /* 0x0000000fff077e24 */ /* 0x000fe2000f8e00ff */
[----:B------:R-:W-:Y:S02]  /*3690*/  UIMAD.WIDE.U32 UR24, UR21, UR4, URZ ;  /* 0x00000004151872a5 */ /* 0x000fe4000f8e003f */
[----:B------:R-:W-:Y:S02]  /*36a0*/  UIMAD UR22, UR21, UR5, UR22 ;  /* 0x00000005151672a4 */ /* 0x000fe4000f8e0216 */
[----:B------:R-:W-:Y:S02]  /*36b0*/  USHF.L.U32 UR4, UR21, 0x6, URZ ;  /* 0x0000000615047899 */ /* 0x000fe4000800063f */
[----:B------:R-:W-:Y:S01]  /*36c0*/  UIADD3 UR22, UR25, UR22, URZ ;  /* 0x0000001619167290 */ /* 0x000fe2000fffe03f */
[----:B------:R-:W-:Y:S02]  /*36d0*/  IMAD.U32 R11, RZ, RZ, UR24 ;  /* 0x00000018ff0b7e24 */ /* 0x000fe4000f8e00ff */
[----:B------:R-:W-:Y:S03]  /*36e0*/  IMAD.U32 R4, RZ, RZ, UR24 ;  /* 0x00000018ff047e24 */ /* 0x000fe6000f8e00ff */
[----:B------:R-:W-:Y:S01]  /*36f0*/  LEA R10, P0, R11, R250, 0x7 ;  /* 0x000000fa0b0a7211 */ /* 0x000fe200078038ff */
[----:B------:R-:W-:Y:S05]  /*3700*/  IMAD.U32 R5, RZ, RZ, UR22 ;  /* 0x00000016ff057e24 */ /* 0x000fea000f8e00ff */
[----:B------:R-:W-:Y:S02]  /*3710*/  LEA.HI.X R11, R4, R251, R5, 0x7, P0 ;  /* 0x000000fb040b7211 */ /* 0x000fe400000f3c05 */
[--C-:B------:R-:W-:Y:S01]  /*3720*/  IADD3 R8, P1, P0, R9, 0x80, R10.reuse ;  /* 0x0000008009087810 */ /* 0x100fe2000783e00a */
[----:B------:R-:W1:Y:S03]  /*3730*/  S2R R5, SR_CTAID.Y ;  /* 0x0000000000057919 */ /* 0x000e660000002600 */
[--C-:B------:R-:W-:Y:S02]  /*3740*/  IADD3.X R9, RZ, UR19, R11.reuse, P1, P0 ;  /* 0x00000013ff097c10 */ /* 0x100fe40008fe040b */
[----:B------:R-:W-:Y:S04]  /*3750*/  IADD3 R6, P1, P0, R7, 0x100, R10 ;  /* 0x0000010007067810 */ /* 0x000fe8000783e00a */
[----:B------:R-:W-:Y:S02]  /*3760*/  IADD3.X R7, RZ, UR19, R11, P1, P0 ;  /* 0x00000013ff077c10 */ /* 0x000fe40008fe040b */
[----:B------:R-:W-:Y:S02]  /*3770*/  LOP3.LUT P1, RZ, R241, 0x2, RZ, 0xc0, !PT ;  /* 0x00000002f1ff7812 */ /* 0x000fe4000782c0ff */
[----:B-1----:R-:W-:Y:S01]  /*3780*/  SHF.R.S32.HI R4, RZ, 0x1f, R5 ;  /* 0x0000001fff047819 */ /* 0x002fe20000011405 */
[C---:B------:R-:W-:Y:S04]  /*3790*/  IMAD.WIDE.U32 R12, R5.reuse, c[0x0][0x288], R246 ;  /* 0x0000a200050c7a25 */ /* 0x040fe800078e00f6 */
[----:B------:R-:W-:Y:S04]  /*37a0*/  IMAD R4, R4, c[0x0][0x288], RZ ;  /* 0x0000a20004047a24 */ /* 0x000fe800078e02ff */
[----:B------:R-:W-:Y:S01]  /*37b0*/  IMAD R4, R5, c[0x0][0x28c], R4 ;  /* 0x0000a30005047a24 */ /* 0x000fe200078e0204 */
[----:B------:R-:W-:Y:S04]  /*37c0*/  IADD3 R5, P0, R12, UR10, RZ ;  /* 0x0000000a0c057c10 */ /* 0x000fe8000ff1e0ff */
[----:B------:R-:W-:Y:S02]  /*37d0*/  IADD3.X R4, R13, UR14, R4, P0, !PT ;  /* 0x0000000e0d047c10 */ /* 0x000fe400087fe404 */
[C---:B------:R-:W-:Y:S04]  /*37e0*/  LEA R12, P0, R5.reuse, c[0x0][0x280], 0x2 ;  /* 0x0000a000050c7a11 */ /* 0x040fe800078010ff */
[----:B------:R-:W-:Y:S01]  /*37f0*/  LEA.HI.X R13, R5, c[0x0][0x284], R4, 0x2, P0 ;  /* 0x0000a100050d7a11 */ /* 0x000fe200000f1404 */
[----:B------:R-:W-:Y:S02]  /*3800*/  IMAD.U32 R5, RZ, RZ, UR4 ;  /* 0x00000004ff057e24 */ /* 0x000fe4000f8e00ff */
[----:B------:R-:W-:Y:S03]  /*3810*/  IMAD.U32 R4, RZ, RZ, UR4 ;  /* 0x00000004ff047e24 */ /* 0x000fe6000f8e00ff */
[----:B------:R-:W-:Y:S02]  /*3820*/  LEA R12, P0, R5, R12, 0x2 ;  /* 0x0000000c050c7211 */ /* 0x000fe400078010ff */
[----:B------:R-:W-:Y:S02]  /*3830*/  IADD3 R5, -R244, c[0x0][0x168], -R5 ;  /* 0x00005a00f4057a10 */ /* 0x000fe40007ffe905 */
[----:B------:R-:W-:Y:S01]  /*3840*/  LEA.HI.X.SX32 R13, R4, R13, 0x2, P0 ;  /* 0x0000000d040d7211 */ /* 0x000fe200000f16ff */
[----:B------:R-:W-:Y:S01]  /*3850*/  @!P5 IMAD.SHL.U32 R4, R234, 0x10, RZ ;  /* 0x00000010ea04d824 */ /* 0x000fe200078e00ff */
[C---:B------:R-:W-:Y:S11]  /*3860*/  ISETP.LT.OR P0, PT, R5.reuse, 0x1, !P2 ;  /* 0x000000010500780c */ /* 0x040ff60005701670 */
        /* <DEDUP_REMOVED lines=10> */
[----:B------:R1:W-:Y:S01]  /*3910*/  LDGSTS.E.BYPASS.LTC128B.128 [R232+0x10080], [R10.64+0x100], !P0 ;  /* 0x100801000ae87fae */ /* 0x0003e2000c101d50 */
[----:B------:R-:W-:Y:S04]  /*3920*/  IADD3 R14, P0, R10, UR15, RZ ;  /* 0x0000000f0a0e7c10 */ /* 0x000fe8000ff1e0ff */
[----:B------:R-:W-:Y:S02]  /*3930*/  IADD3.X R15, R11, UR19, RZ, P0, !PT ;  /* 0x000000130b0f7c10 */ /* 0x000fe400087fe4ff */
[C---:B------:R-:W-:Y:S11]  /*3940*/  ISETP.LT.OR P0, PT, R5.reuse, 0x21, !P2 ;  /* 0x000000210500780c */ /* 0x040ff60005701670 */
[----:B------:R-:W-:Y:S02]  /*3950*/  @!UPT UIADD3 URZ, URZ, URZ, URZ ;  /* 0x0000003f3f3ff290 */ /* 0x000fe4000fffe03f */
[----:B------:R1:W-:Y:S01]  /*3960*/  LDGSTS.E.BYPASS.LTC128B.128 [R232+0xd080], [R14.64], !P0 ;  /* 0x0d0800000ee87fae */ /* 0x0003e2000c101d50 */
[C---:B------:R-:W-:Y:S11]  /*3970*/  ISETP.LT.OR P0, PT, R5.reuse, 0x21, !P1 ;  /* 0x000000210500780c */ /* 0x040ff60004f01670 */
[----:B------:R-:W-:Y:S02]  /*3980*/  @!UPT UIADD3 URZ, URZ, URZ, URZ ;  /* 0x0000003f3f3ff290 */ /* 0x000fe4000fffe03f */
[----:B------:R1:W-:Y:S01]  /*3990*/  LDGSTS.E.BYPASS.LTC128B.128 [R232+0xf080], [R8.64], !P0 ;  /* 0x0f08000008e87fae */ /* 0x0003e2000c101d50 */
[----:B------:R-:W-:Y:S11]  /*39a0*/  ISETP.LT.OR P0, PT, R5, 0x21, !P3 ;  /* 0x000000210500780c */ /* 0x000ff60005f01670 */
[----:B------:R-:W-:Y:S02]  /*39b0*/  @!UPT UIADD3 URZ, URZ, URZ, URZ ;  /* 0x0000003f3f3ff290 */ /* 0x000fe4000fffe03f */
[----:B------:R1:W-:Y:S04]  /*39c0*/  LDGSTS.E.BYPASS.LTC128B.128 [R232+0x11080], [R6.64], !P0 ;  /* 0x1108000006e87fae */ /* 0x0003e8000c101d50 */
[----:B------:R1:W-:Y:S02]  /*39d0*/  @!P5 LDGSTS.E.BYPASS.LTC128B.128 [R4+0x12180], [R12.64] ;  /* 0x121800000c04dfae */ /* 0x0003e4000b901d50 */
.L_x_25:
[-C--:B---345:R-:W-:Y:S01]  /*39e0*/  HMMA.16816.F32.BF16 R84, R20, R28.reuse, R84 ;  /* 0x0000001c1454723c */ /* 0x0b8fe20000041854 */
[----:B-1----:R-:W-:Y:S07]  /*39f0*/  LDSM.16.MT88.4 R4, [R229+0x15280] ;  /* 0x01528000e504783b */ /* 0x002fee0000004200 */
[C---:B------:R-:W-:Y:S01]  /*3a00*/  HMMA.16816.F32.BF16 R88, R132.reuse, R28, R88 ;  /* 0x0000001c8458723c */ /* 0x040fe20000041858 */
[----:B------:R-:W1:Y:S07]  /*3a10*/  LDSM.16.MT88.4 R8, [R228+0x7080] ;  /* 0x00708000e408783b */ /* 0x000e6e0000004200 */
[-C--:B------:R-:W-:Y:S01]  /*3a20*/  HMMA.16816.F32.BF16 R92, R132, R30.reuse, R92 ;  /* 0x0000001e845c723c */ /* 0x080fe2000004185c */
[----:B------:R-:W2:Y:S07]  /*3a30*/  LDSM.16.MT88.4 R12, [R0+0x15280] ;  /* 0x01528000000c783b */ /* 0x000eae0000004200 */
[C---:B------:R-:W-:Y:S01]  /*3a40*/  HMMA.16816.F32.BF16 R96, R20.reuse, R30, R96 ;  /* 0x0000001e1460723c */ /* 0x040fe20000041860 */
[----:B------:R-:W3:Y:S07]  /*3a50*/  LDSM.16.MT88.4 R16, [R228+0x9080] ;  /* 0x00908000e410783b */ /* 0x000eee0000004200 */
[-C--:B------:R-:W-:Y:S01]  /*3a60*/  HMMA.16816.F32.BF16 R100, R20, R136.reuse, R100 ;  /* 0x000000881464723c */ /* 0x080fe20000041864 */
[----:B------:R-:W-:Y:S07]  /*3a70*/  LDSM.16.MT88.4 R24, [R229+0x15a80] ;  /* 0x015a8000e518783b */ /* 0x000fee0000004200 */
[C---:B------:R-:W-:Y:S01]  /*3a80*/  HMMA.16816.F32.BF16 R104, R132.reuse, R136, R104 ;  /* 0x000000888468723c */ /* 0x040fe20000041868 */
[----:B------:R-:W-:Y:S07]  /*3a90*/  LDSM.16.MT88.4 R28, [R228+0x7880] ;  /* 0x00788000e41c783b */ /* 0x000fee0000004200 */
[-C--:B------:R-:W-:Y:S01]  /*3aa0*/  HMMA.16816.F32.BF16 R108, R132, R138.reuse, R108 ;  /* 0x0000008a846c723c */ /* 0x080fe2000004186c */
[----:B------:R-:W-:Y:S07]  /*3ab0*/  LDSM.16.MT88.4 R32, [R0+0x15a80] ;  /* 0x015a80000020783b */ /* 0x000fee0000004200 */
[C---:B------:R-:W-:Y:S01]  /*3ac0*/  HMMA.16816.F32.BF16 R112, R20.reuse, R138, R112 ;  /* 0x0000008a1470723c */ /* 0x040fe20000041870 */
[----:B------:R-:W0:Y:S07]  /*3ad0*/  LDGDEPBAR ;  /* 0x00000000000079af */ /* 0x000e2e0000000000 */
[-C--:B------:R-:W-:Y:S08]  /*3ae0*/  HMMA.16816.F32.BF16 R116, R20, R140.reuse, R116 ;  /* 0x0000008c1474723c */ /* 0x080ff00000041874 */
[C---:B------:R-:W-:Y:S08]  /*3af0*/  HMMA.16816.F32.BF16 R120, R132.reuse, R140, R120 ;  /* 0x0000008c8478723c */ /* 0x040ff00000041878 */
[-C--:B------:R-:W-:Y:S01]  /*3b00*/  HMMA.16816.F32.BF16 R124, R132, R142.reuse, R124 ;  /* 0x0000008e847c723c */ /* 0x080fe2000004187c */
[----:B------:R-:W-:Y:S07]  /*3b10*/  LDSM.16.MT88.4 R132, [R228+0xb880] ;  /* 0x00b88000e484783b */ /* 0x000fee0000004200 */
[----:B------:R-:W-:Y:S01]  /*3b20*/  HMMA.16816.F32.BF16 R128, R20, R142, R128 ;  /* 0x0000008e1480723c */ /* 0x000fe20000041880 */
[----:B------:R-:W4:Y:S07]  /*3b30*/  LDSM.16.MT88.4 R20, [R228+0xb080] ;  /* 0x00b08000e414783b */ /* 0x000f2e0000004200 */
        /* <DEDUP_REMOVED lines=11> */
[----:B------:R-:W-:Y:S08]  /*3bf0*/  HMMA.16816.F32.BF16 R128, R144, R222, R128 ;  /* 0x000000de9080723c */ /* 0x000ff00000041880 */
[-C--:B-1----:R-:W-:Y:S08]  /*3c00*/  HMMA.16816.F32.BF16 R84, R4, R8.reuse, R84 ;  /* 0x000000080454723c */ /* 0x082ff00000041854 */
[C---:B--2---:R-:W-:Y:S08]  /*3c10*/  HMMA.16816.F32.BF16 R88, R12.reuse, R8, R88 ;  /* 0x000000080c58723c */ /* 0x044ff00000041858 */
[-C--:B------:R-:W-:Y:S08]  /*3c20*/  HMMA.16816.F32.BF16 R92, R12, R10.reuse, R92 ;  /* 0x0000000a0c5c723c */ /* 0x080ff0000004185c */
[C---:B------:R-:W-:Y:S01]  /*3c30*/  HMMA.16816.F32.BF16 R96, R4.reuse, R10, R96 ;  /* 0x0000000a0460723c */ /* 0x040fe20000041860 */
[----:B------:R-:W1:Y:S07]  /*3c40*/  LDSM.16.MT88.4 R8, [R228+0x9880] ;  /* 0x00988000e408783b */ /* 0x000e6e0000004200 */
[-C--:B---3--:R-:W-:Y:S01]  /*3c50*/  HMMA.16816.F32.BF16 R100, R4, R16.reuse, R100 ;  /* 0x000000100464723c */ /* 0x088fe20000041864 */
[----:B------:R-:W-:Y:S07]  /*3c60*/  BAR.SYNC.DEFER_BLOCKING 0x0 ;  /* 0x0000000000007b1d */ /* 0x000fee0000010000 */
[C---:B------:R-:W-:Y:S08]  /*3c70*/  HMMA.16816.F32.BF16 R104, R12.reuse, R16, R104 ;  /* 0x000000100c68723c */ /* 0x040ff00000041868 */
[-C--:B------:R-:W-:Y:S08]  /*3c80*/  HMMA.16816.F32.BF16 R108, R12, R18.reuse, R108 ;  /* 0x000000120c6c723c */ /* 0x080ff0000004186c */
[C---:B------:R-:W-:Y:S01]  /*3c90*/  HMMA.16816.F32.BF16 R112, R4.reuse, R18, R112 ;  /* 0x000000120470723c */ /* 0x040fe20000041870 */
[----:B------:R2:W3:Y:S07]  /*3ca0*/  LDSM.16.M88.4 R148, [R230+0x14280] ;  /* 0x01428000e694783b */ /* 0x0004ee0000000200 */
[-C--:B----4-:R-:W-:Y:S01]  /*3cb0*/  HMMA.16816.F32.BF16 R116, R4, R20.reuse, R116 ;  /* 0x000000140474723c */ /* 0x090fe20000041874 */
[----:B------:R2:W4:Y:S07]  /*3cc0*/  LDSM.16.M88.4 R140, [R230+0x15280] ;  /* 0x01528000e68c783b */ /* 0x00052e0000000200 */
[C---:B------:R-:W-:Y:S01]  /*3cd0*/  HMMA.16816.F32.BF16 R120, R12.reuse, R20, R120 ;  /* 0x000000140c78723c */ /* 0x040fe20000041878 */
[----:B------:R2:W5:Y:S07]  /*3ce0*/  LDSM.16.MT88.4 R152, [R228+0x80] ;  /* 0x00008000e498783b */ /* 0x00056e0000004200 */
[-C--:B------:R-:W-:Y:S01]  /*3cf0*/  HMMA.16816.F32.BF16 R124, R12, R22.reuse, R124 ;  /* 0x000000160c7c723c */ /* 0x080fe2000004187c */
[----:B------:R2:W1:Y:S07]  /*3d00*/  LDSM.16.MT88.4 R136, [R228+0x2080] ;  /* 0x00208000e488783b */ /* 0x00046e0000004200 */
[----:B------:R-:W-:Y:S01]  /*3d10*/  HMMA.16816.F32.BF16 R128, R4, R22, R128 ;  /* 0x000000160480723c */ /* 0x000fe20000041880 */
[----:B------:R2:W2:Y:S07]  /*3d20*/  LDSM.16.MT88.4 R144, [R228+0x4080] ;  /* 0x00408000e490783b */ /* 0x0004ae0000004200 */
[-C--:B------:R-:W-:Y:S01]  /*3d30*/  HMMA.16816.F32.BF16 R84, R24, R28.reuse, R84 ;  /* 0x0000001c1854723c */ /* 0x080fe20000041854 */
        /* <DEDUP_REMOVED lines=17> */
[----:B-12345:R-:W-:Y:S01]  /*3e50*/  LOP3.LUT P2, RZ, R242, 0x1, RZ, 0xc0, !PT ;  /* 0x00000001f2ff7812 */ /* 0x03efe2000784c0ff */
        /* <DEDUP_REMOVED lines=44> */
[----:B------:R-:W-:Y:S11]  /*4120*/  ISETP.LT.OR P0, PT, R5, 0x1, P3 ;  /* 0x000000010500780c */ /* 0x000ff60001f01670 */
        /* <DEDUP_REMOVED lines=10> */
[----:B------:R-:W-:Y:S11]  /*41d0*/  ISETP.LT.OR P0, PT, R5, 0x21, P3 ;  /* 0x000000210500780c */ /* 0x000ff60001f01670 */
[----:B------:R-:W-:Y:S02]  /*41e0*/  @!UPT UIADD3 URZ, URZ, URZ, URZ ;  /* 0x0000003f3f3ff290 */ /* 0x000fe4000fffe03f */
[----:B------:R1:W-:Y:S04]  /*41f0*/  LDGSTS.E.BYPASS.LTC128B.128 [R232+0xb080], [R6.64], !P0 ;  /* 0x0b08000006e87fae */ /* 0x0003e8000c101d50 */
[----:B------:R1:W-:Y:S02]  /*4200*/  @!P5 LDGSTS.E.BYPASS.LTC128B.128 [R4+0x12080], [R12.64] ;  /* 0x120800000c04dfae */ /* 0x0003e4000b901d50 */
.L_x_26:
[-C--:B-12345:R-:W-:Y:S01]  /*4210*/  HMMA.16816.F32.BF16 R4, R148, R152.reuse, RZ ;  /* 0x000000989404723c */ /* 0x0befe200000418ff */
[----:B------:R-:W0:Y:S01]  /*4220*/  LDGDEPBAR ;  /* 0x00000000000079af */ /* 0x000e220000000000 */
[----:B------:R-:W-:Y:S02]  /*4230*/  UIMAD UR18, UR18, 0x3000, URZ ;  /* 0x00003000121278a4 */ /* 0x000fe4000f8e023f */
[----:B------:R-:W-:Y:S04]  /*4240*/  UISETP.GE.AND UP0, UPT, UR21, UR20, UPT ;  /* 0x000000141500728c */ /* 0x000fe8000bf06270 */
[C---:B------:R-:W-:Y:S08]  /*4250*/  HMMA.16816.F32.BF16 R8, R140.reuse, R152, RZ ;  /* 0x000000988c08723c */ /* 0x040ff000000418ff */
[-C--:B------:R-:W-:Y:S08]  /*4260*/  HMMA.16816.F32.BF16 R12, R140, R154.reuse, RZ ;  /* 0x0000009a8c0c723c */ /* 0x080ff000000418ff */
[C---:B------:R-:W-:Y:S01]  /*4270*/  HMMA.16816.F32.BF16 R16, R148.reuse, R154, RZ ;  /* 0x0000009a9410723c */ /* 0x040fe200000418ff */
[----:B------:R-:W-:Y:S07]  /*4280*/  LDSM.16.MT88.4 R152, [R228+0x1080] ;  /* 0x00108000e498783b */ /* 0x000fee0000004200 */
        /* <DEDUP_REMOVED lines=8> */
[----:B------:R-:W1:Y:S07]  /*4310*/  LDSM.16.M88.4 R148, [R3+0x14280] ;  /* 0x014280000394783b */ /* 0x000e6e0000000200 */
[-C--:B------:R-:W-:Y:S08]  /*4320*/  HMMA.16816.F32.BF16 R4, R204, R208.reuse, R4 ;  /* 0x000000d0cc04723c */ /* 0x080ff00000041804 */
[C---:B------:R-:W-:Y:S08]  /*4330*/  HMMA.16816.F32.BF16 R8, R212.reuse, R208, R8 ;  /* 0x000000d0d408723c */ /* 0x040ff00000041808 */
[-C--:B------:R-:W-:Y:S08]  /*4340*/  HMMA.16816.F32.BF16 R12, R212, R210.reuse, R12 ;  /* 0x000000d2d40c723c */ /* 0x080ff0000004180c */
[C---:B------:R-:W-:Y:S01]  /*4350*/  HMMA.16816.F32.BF16 R16, R204.reuse, R210, R16 ;  /* 0x000000d2cc10723c */ /* 0x040fe20000041810 */
[----:B------:R-:W2:Y:S07]  /*4360*/  LDSM.16.M88.4 R208, [R3+0x15280] ;  /* 0x0152800003d0783b */ /* 0x000eae0000000200 */
[-C--:B------:R-:W-:Y:S08]  /*4370*/  HMMA.16816.F32.BF16 R20, R204, R216.reuse, R20 ;  /* 0x000000d8cc14723c */ /* 0x080ff00000041814 */
[C---:B------:R-:W-:Y:S08]  /*4380*/  HMMA.16816.F32.BF16 R24, R212.reuse, R216, R24 ;  /* 0x000000d8d418723c */ /* 0x040ff00000041818 */
[-C--:B------:R-:W-:Y:S08]  /*4390*/  HMMA.16816.F32.BF16 R28, R212, R218.reuse, R28 ;  /* 0x000000dad41c723c */ /* 0x080ff0000004181c */
[C---:B------:R-:W-:Y:S01]  /*43a0*/  HMMA.16816.F32.BF16 R32, R204.reuse, R218, R32 ;  /* 0x000000dacc20723c */ /* 0x040fe20000041820 */
[----:B------:R-:W3:Y:S07]  /*43b0*/  LDSM.16.MT88.4 R216, [R228+0x3080] ;  /* 0x00308000e4d8783b */ /* 0x000eee0000004200 */
[-C--:B------:R-:W-:Y:S08]  /*43c0*/  HMMA.16816.F32.BF16 R132, R204, R220.reuse, R132 ;  /* 0x000000dccc84723c */ /* 0x080ff00000041884 */
[C---:B------:R-:W-:Y:S08]  /*43d0*/  HMMA.16816.F32.BF16 R136, R212.reuse, R220, R136 ;  /* 0x000000dcd488723c */ /* 0x040ff00000041888 */
[-C--:B------:R-:W-:Y:S01]  /*43e0*/  HMMA.16816.F32.BF16 R140, R212, R222.reuse, R140 ;  /* 0x000000ded48c723c */ /* 0x080fe2000004188c */
[----:B------:R-:W4:Y:S07]  /*43f0*/  LDSM.16.MT88.4 R212, [R228+0x5080] ;  /* 0x00508000e4d4783b */ /* 0x000f2e0000004200 */
[----:B------:R-:W-:Y:S01]  /*4400*/  HMMA.16816.F32.BF16 R144, R204, R222, R144 ;  /* 0x000000decc90723c */ /* 0x000fe20000041890 */
[----:B------:R-:W-:Y:S04]  /*4410*/  LDSM.16.MT88.4 R204, [R228+0x1880] ;  /* 0x00188000e4cc783b */ /* 0x000fe80000004200 */
[----:B------:R-:W-:Y:S03]  /*4420*/  LDSM.16.M88.4 R220, [R2+0x15280] ;  /* 0x0152800002dc783b */ /* 0x000fe60000000200 */
[-C--:B-1----:R-:W-:Y:S08]  /*4430*/  HMMA.16816.F32.BF16 R4, R148, R152.reuse, R4 ;  /* 0x000000989404723c */ /* 0x082ff00000041804 */
[C---:B--2---:R-:W-:Y:S08]  /*4440*/  HMMA.16816.F32.BF16 R8, R208.reuse, R152, R8 ;  /* 0x00000098d008723c */ /* 0x044ff00000041808 */
[-C--:B------:R-:W-:Y:S08]  /*4450*/  HMMA.16816.F32.BF16 R12, R208, R154.reuse, R12 ;  /* 0x0000009ad00c723c */ /* 0x080ff0000004180c */
[C---:B------:R-:W-:Y:S01]  /*4460*/  HMMA.16816.F32.BF16 R16, R148.reuse, R154, R16 ;  /* 0x0000009a9410723c */ /* 0x040fe20000041810 */
[----:B------:R-:W1:Y:S07]  /*4470*/  LDSM.16.M88.4 R152, [R2+0x14280] ;  /* 0x014280000298783b */ /* 0x000e6e0000000200 */
[-C--:B---3--:R-:W-:Y:S08]  /*4480*/  HMMA.16816.F32.BF16 R20, R148, R216.reuse, R20 ;  /* 0x000000d89414723c */ /* 0x088ff00000041814 */
[C---:B------:R-:W-:Y:S08]  /*4490*/  HMMA.16816.F32.BF16 R24, R208.reuse, R216, R24 ;  /* 0x000000d8d018723c */ /* 0x040ff00000041818 */
[-C--:B------:R-:W-:Y:S08]  /*44a0*/  HMMA.16816.F32.BF16 R28, R208, R218.reuse, R28 ;  /* 0x000000dad01c723c */ /* 0x080ff0000004181c */
[C---:B------:R-:W-:Y:S01]  /*44b0*/  HMMA.16816.F32.BF16 R32, R148.reuse, R218, R32 ;  /* 0x000000da9420723c */ /* 0x040fe20000041820 */
[----:B------:R-:W2:Y:S07]  /*44c0*/  LDSM.16.MT88.4 R216, [R228+0x3880] ;  /* 0x00388000e4d8783b */ /* 0x000eae0000004200 */
[-C--:B----4-:R-:W-:Y:S08]  /*44d0*/  HMMA.16816.F32.BF16 R132, R148, R212.reuse, R132 ;  /* 0x000000d49484723c */ /* 0x090ff00000041884 */
[C---:B------:R-:W-:Y:S08]  /*44e0*/  HMMA.16816.F32.BF16 R136, R208.reuse, R212, R136 ;  /* 0x000000d4d088723c */ /* 0x040ff00000041888 */
[-C--:B------:R-:W-:Y:S01]  /*44f0*/  HMMA.16816.F32.BF16 R140, R208, R214.reuse, R140 ;  /* 0x000000d6d08c723c */ /* 0x080fe2000004188c */
[----:B------:R-:W3:Y:S07]  /*4500*/  LDSM.16.MT88.4 R208, [R228+0x5880] ;  /* 0x00588000e4d0783b */ /* 0x000eee0000004200 */
[----:B------:R-:W-:Y:S08]  /*4510*/  HMMA.16816.F32.BF16 R144, R148, R214, R144 ;  /* 0x000000d69490723c */ /* 0x000ff00000041890 */
[-C--:B-1----:R-:W-:Y:S08]  /*4520*/  HMMA.16816.F32.BF16 R4, R152, R204.reuse, R4 ;  /* 0x000000cc9804723c */ /* 0x082ff00000041804 */
[C---:B------:R-:W-:Y:S07]  /*4530*/  HMMA.16816.F32.BF16 R8, R220.reuse, R204, R8 ;  /* 0x000000ccdc08723c */ /* 0x040fee0000041808 */
[----:B------:R-:W-:Y:S01]  /*4540*/  IMAD.U32 R205, RZ, RZ, UR18 ;  /* 0x00000012ffcd7e24 */ /* 0x000fe2000f8e00ff */
[-C--:B------:R-:W-:Y:S04]  /*4550*/  HMMA.16816.F32.BF16 R12, R220, R206.reuse, R12 ;  /* 0x000000cedc0c723c */ /* 0x080fe8000004180c */
[----:B------:R-:W-:Y:S01]  /*4560*/  IADD3 R204, P0, R248, UR18, RZ ;  /* 0x00000012f8cc7c10 */ /* 0x000fe2000ff1e0ff */
[----:B------:R-:W-:Y:S03]  /*4570*/  UMOV UR18, UR21 ;  /* 0x0000001500127c82 */ /* 0x000fe60008000000 */
[C---:B------:R-:W-:Y:S04]  /*4580*/  HMMA.16816.F32.BF16 R16, R152.reuse, R206, R16 ;  /* 0x000000ce9810723c */ /* 0x040fe80000041810 */
[----:B------:R-:W-:Y:S03]  /*4590*/  LEA.HI.X.SX32 R205, R205, R238, 0x1, P0 ;  /* 0x000000eecdcd7211 */ /* 0x000fe600000f0eff */
[C---:B------:R-:W-:Y:S01]  /*45a0*/  LEA R206, P0, R204.reuse, c[0x0][0x220], 0x2 ;  /* 0x00008800ccce7a11 */ /* 0x040fe200078010ff */
[-C--:B--2---:R-:W-:Y:S04]  /*45b0*/  HMMA.16816.F32.BF16 R20, R152, R216.reuse, R20 ;  /* 0x000000d89814723c */ /* 0x084fe80000041814 */
[----:B------:R-:W-:Y:S02]  /*45c0*/  LEA.HI.X R207, R204, c[0x0][0x224], R205, 0x2, P0 ;  /* 0x00008900cccf7a11 */ /* 0x000fe400000f14cd */
[----:B------:R-:W-:Y:S02]  /*45d0*/  PLOP3.LUT P0, PT, PT, PT, UP0, 0x80, 0x0 ;  /* 0x000000000000781c */ /* 0x000fe40003f0f008 */
[C---:B------:R-:W-:Y:S01]  /*45e0*/  HMMA.16816.F32.BF16 R24, R220.reuse, R216, R24 ;  /* 0x000000d8dc18723c */ /* 0x040fe20000041818 */
[----:B------:R1:W-:Y:S04]  /*45f0*/  RED.E.ADD.F32.FTZ.RN.STRONG.GPU [R206.64], R4 ;  /* 0x00000004ce00798e */ /* 0x0003e8000c10e790 */
[----:B------:R1:W-:Y:S03]  /*4600*/  RED.E.ADD.F32.FTZ.RN.STRONG.GPU [R206.64+0x400], R5 ;  /* 0x00040005ce00798e */ /* 0x0003e6000c10e790 */
[-C--:B------:R-:W-:Y:S01]  /*4610*/  HMMA.16816.F32.BF16 R28, R220, R218.reuse, R28 ;  /* 0x000000dadc1c723c */ /* 0x080fe2000004181c */
[----:B------:R1:W-:Y:S04]  /*4620*/  RED.E.ADD.F32.FTZ.RN.STRONG.GPU [R206.64+0x800], R6 ;  /* 0x00080006ce00798e */ /* 0x0003e8000c10e790 */
[----:B------:R1:W-:Y:S03]  /*4630*/  RED.E.ADD.F32.FTZ.RN.STRONG.GPU [R206.64+0xc00], R7 ;  /* 0x000c0007ce00798e */ /* 0x0003e6000c10e790 */
[C---:B------:R-:W-:Y:S01]  /*4640*/  HMMA.16816.F32.BF16 R32, R152.reuse, R218, R32 ;  /* 0x000000da9820723c */ /* 0x040fe20000041820 */
[----:B------:R1:W-:Y:S04]  /*4650*/  RED.E.ADD.F32.FTZ.RN.STRONG.GPU [R206.64+0x1000], R8 ;  /* 0x00100008ce00798e */ /* 0x0003e8000c10e790 */
[----:B------:R1:W-:Y:S03]  /*4660*/  RED.E.ADD.F32.FTZ.RN.STRONG.GPU [R206.64+0x1400], R9 ;  /* 0x00140009ce00798e */ /* 0x0003e6000c10e790 */
[-C--:B---3--:R-:W-:Y:S01]  /*4670*/  HMMA.16816.F32.BF16 R132, R152, R208.reuse, R132 ;  /* 0x000000d09884723c */ /* 0x088fe20000041884 */
[----:B------:R1:W-:Y:S04]  /*4680*/  RED.E.ADD.F32.FTZ.RN.STRONG.GPU [R206.64+0x1800], R10 ;  /* 0x0018000ace00798e */ /* 0x0003e8000c10e790 */
[----:B------:R1:W-:Y:S03]  /*4690*/  RED.E.ADD.F32.FTZ.RN.STRONG.GPU [R206.64+0x1c00], R11 ;  /* 0x001c000bce00798e */ /* 0x0003e6000c10e790 */
[C---:B------:R-:W-:Y:S01]  /*46a0*/  HMMA.16816.F32.BF16 R136, R220.reuse, R208, R136 ;  /* 0x000000d0dc88723c */ /* 0x040fe20000041888 */
[----:B------:R1:W-:Y:S04]  /*46b0*/  RED.E.ADD.F32.FTZ.RN.STRONG.GPU [R206.64+0x2000], R16 ;  /* 0x00200010ce00798e */ /* 0x0003e8000c10e790 */
[----:B------:R1:W-:Y:S03]  /*46c0*/  RED.E.ADD.F32.FTZ.RN.STRONG.GPU [R206.64+0x2400], R17 ;  /* 0x00240011ce00798e */ /* 0x0003e6000c10e790 */
[-C--:B------:R-:W-:Y:S01]  /*46d0*/  HMMA.16816.F32.BF16 R140, R220, R210.reuse, R140 ;  /* 0x000000d2dc8c723c */ /* 0x080fe2000004188c */
[----:B------:R1:W-:Y:S04]  /*46e0*/  RED.E.ADD.F32.FTZ.RN.STRONG.GPU [R206.64+0x2800], R18 ;  /* 0x00280012ce00798e */ /* 0x0003e8000c10e790 */
[----:B------:R1:W-:Y:S03]  /*46f0*/  RED.E.ADD.F32.FTZ.RN.STRONG.GPU [R206.64+0x2c00], R19 ;  /* 0x002c0013ce00798e */ /* 0x0003e6000c10e790 */
[----:B------:R-:W-:Y:S01]  /*4700*/  HMMA.16816.F32.BF16 R144, R152, R210, R144 ;  /* 0x000000d29890723c */ /* 0x000fe20000041890 */
        /* <DEDUP_REMOVED lines=37> */
.L_x_24:
[----:B--2345:R-:W2:Y:S01]  /*4960*/  S2R R0, SR_CTAID.Y ;  /* 0x0000000000007919 */ /* 0x03cea20000002600 */
[----:B------:R-:W3:Y:S01]  /*4970*/  S2UR UR4, SR_CTAID.X ;  /* 0x00000000000479c3 */ /* 0x000ee20000002500 */
[----:B------:R-:W-:Y:S01]  /*4980*/  MOV R2, c[0x0][0x338] ;  /* 0x0000ce0000027a02 */ /* 0x000fe20000000f00 */
[----:B------:R-:W-:Y:S01]  /*4990*/  USHF.R.S32.HI UR6, URZ, 0x1f, UR9 ;  /* 0x0000001f3f067899 */ /* 0x000fe20008011409 */
[----:B------:R-:W-:Y:S02]  /*49a0*/  BAR.SYNC.DEFER_BLOCKING 0x1, 0x100 ;  /* 0x0044000000007b1d */ /* 0x000fe40000010000 */
[----:B------:R-:W-:-:S13]  /*49b0*/  ISETP.NE.AND P0, PT, R2, 0x1, PT ;  /* 0x000000010200780c */ /* 0x000fda0003f05270 */
[----:B--2---:R-:W-:Y:S01]  /*49c0*/  @P0 IMAD.HI.U32 R3, R0, c[0x0][0x33c], RZ ;  /* 0x0000cf0000030a27 */ /* 0x004fe200078e00ff */
[----:B---3--:R-:W-:Y:S01]  /*49d0*/  UIMAD UR4, UR4, 0x3000, URZ ;  /* 0x00003000040478a4 */ /* 0x008fe2000f8e023f */
[----:B-1----:R-:W-:Y:S02]  /*49e0*/  SHF.R.S32.HI R7, RZ, 0x1f, R0 ;  /* 0x0000001fff077819 */ /* 0x002fe40000011400 */
[----:B------:R-:W-:Y:S01]  /*49f0*/  MOV R6, R0 ;  /* 0x0000000000067202 */ /* 0x000fe20000000f00 */
[----:B------:R-:W-:Y:S01]  /*4a00*/  USHF.R.S32.HI UR7, URZ, 0x1f, UR4 ;  /* 0x0000001f3f077899 */ /* 0x000fe20008011404 */
[----:B------:R-:W-:Y:S02]  /*4a10*/  @P0 SHF.R.U32.HI R3, RZ, c[0x0][0x340], R3 ;  /* 0x0000d000ff030a19 */ /* 0x000fe40000011603 */
[C---:B------:R-:W-:Y:S01]  /*4a20*/  IADD3 R4, P1, R234.reuse, UR4, RZ ;  /* 0x00000004ea047c10 */ /* 0x040fe2000ff3e0ff */
[----:B------:R-:W-:Y:S01]  /*4a30*/  ULDC.64 UR4, c[0x0][0x330] ;  /* 0x0000cc0000047ab9 */ /* 0x000fe20000000a00 */
[----:B------:R-:W-:Y:S01]  /*4a40*/  @P0 SHF.R.S32.HI R2, RZ, 0x1f, R3 ;  /* 0x0000001fff020819 */ /* 0x000fe20000011403 */
[----:B------:R-:W-:Y:S01]  /*4a50*/  UIMAD UR4, UR6, UR4, URZ ;  /* 0x00000004060472a4 */ /* 0x000fe2000f8e023f */
[----:B------:R-:W-:-:S02]  /*4a60*/  LEA.HI.X.SX32 R5, R234, UR7, 0x1, P1 ;  /* 0x00000007ea057c11 */ /* 0x000fc400088f0eff */
[----:B------:R-:W-:Y:S01]  /*4a70*/  @P0 MOV R7, R2 ;  /* 0x0000000200070202 */ /* 0x000fe20000000f00 */
[----:B------:R-:W-:Y:S01]  /*4a80*/  UIMAD UR7, UR9, UR5, UR4 ;  /* 0x00000005090772a4 */ /* 0x000fe2000f8e0204 */
[----:B------:R-:W-:Y:S02]  /*4a90*/  @P0 MOV R6, R3 ;  /* 0x0000000300060202 */ /* 0x000fe40000000f00 */
[----:B------:R-:W-:Y:S01]  /*4aa0*/  MOV R2, UR9 ;  /* 0x0000000900027c02 */ /* 0x000fe20008000f00 */
[C---:B------:R-:W-:Y:S01]  /*4ab0*/  IMAD R9, R7.reuse, c[0x0][0x328], RZ ;  /* 0x0000ca0007097a24 */ /* 0x040fe200078e02ff */
[----:B------:R-:W-:Y:S01]  /*4ac0*/  ULDC.64 UR4, c[0x0][0x308] ;  /* 0x0000c20000047ab9 */ /* 0x000fe20000000a00 */
[----:B------:R-:W-:Y:S01]  /*4ad0*/  IMAD R3, R7, c[0x0][0x300], RZ ;  /* 0x0000c00007037a24 */ /* 0x000fe200078e02ff */
[----:B------:R-:W-:Y:S01]  /*4ae0*/  UIMAD UR4, UR6, UR4, URZ ;  /* 0x00000004060472a4 */ /* 0x000fe2000f8e023f */
[----:B------:R-:W-:-:S03]  /*4af0*/  IMAD.WIDE.U32 R10, R6, c[0x0][0x328], R4 ;  /* 0x0000ca00060a7a25 */ /* 0x000fc600078e0004 */
[----:B------:R-:W-:Y:S01]  /*4b00*/  UIMAD UR4, UR9, UR5, UR4 ;  /* 0x00000005090472a4 */ /* 0x000fe2000f8e0204 */
[C---:B------:R-:W-:Y:S02]  /*4b10*/  IMAD R0, R6.reuse, c[0x0][0x32c], R9 ;  /* 0x0000cb0006007a24 */ /* 0x040fe400078e0209 */
[----:B------:R-:W-:-:S03]  /*4b20*/  IMAD.WIDE.U32 R4, R6, c[0x0][0x300], R4 ;  /* 0x0000c00006047a25 */ /* 0x000fc600078e0004 */
[----:B------:R-:W-:Y:S01]  /*4b30*/  IADD3 R11, R11, R0, RZ ;  /* 0x000000000b0b7210 */ /* 0x000fe20007ffe0ff */
[----:B------:R-:W-:Y:S01]  /*4b40*/  IMAD R3, R6, c[0x0][0x304], R3 ;  /* 0x0000c10006037a24 */ /* 0x000fe200078e0203 */
[----:B------:R-:W-:-:S04]  /*4b50*/  MOV R0, UR9 ;  /* 0x0000000900007c02 */ /* 0x000fc80008000f00 */
[----:B------:R-:W-:Y:S01]  /*4b60*/  IADD3 R5, R5, R3, RZ ;  /* 0x0000000305057210 */ /* 0x000fe20007ffe0ff */
[----:B------:R-:W-:-:S04]  /*4b70*/  IMAD.WIDE.U32 R2, R2, c[0x0][0x330], R10 ;  /* 0x0000cc0002027a25 */ /* 0x000fc800078e000a */
[----:B------:R-:W-:Y:S01]  /*4b80*/  IMAD.WIDE.U32 R4, R0, c[0x0][0x308], R4 ;  /* 0x0000c20000047a25 */ /* 0x000fe200078e0004 */
[----:B------:R-:W-:Y:S02]  /*4b90*/  IADD3 R3, R3, UR7, RZ ;  /* 0x0000000703037c10 */ /* 0x000fe4000fffe0ff */
[----:B------:R-:W-:Y:S02]  /*4ba0*/  LEA R8, P1, R2, c[0x0][0x310], 0x2 ;  /* 0x0000c40002087a11 */ /* 0x000fe400078210ff */
[----:B------:R-:W-:Y:S02]  /*4bb0*/  LEA R6, P0, R4, c[0x0][0x2e8], 0x2 ;  /* 0x0000ba0004067a11 */ /* 0x000fe400078010ff */
[----:B------:R-:W-:Y:S01]  /*4bc0*/  LEA.HI.X R9, R2, c[0x0][0x314], R3, 0x2, P1 ;  /* 0x0000c50002097a11 */ /* 0x000fe200008f1403 */
[----:B------:R-:W-:Y:S01]  /*4bd0*/  FMUL.FTZ R3, R84, c[0x0][0x298] ;  /* 0x0000a60054037a20 */ /* 0x000fe20000410000 */
[----:B------:R-:W-:-:S03]  /*4be0*/  IADD3 R0, R5, UR4, RZ ;  /* 0x0000000405007c10 */ /* 0x000fc6000fffe0ff */
[----:B------:R-:W-:Y:S01]  /*4bf0*/  RED.E.ADD.F32.FTZ.RN.STRONG.GPU [R8.64], R36 ;  /* 0x000000240800798e */ /* 0x000fe2000c10e790 */
[----:B------:R-:W-:-:S03]  /*4c00*/  LEA.HI.X R7, R4, c[0x0][0x2ec], R0, 0x2, P0 ;  /* 0x0000bb0004077a11 */ /* 0x000fc600000f1400 */
[----:B------:R-:W-:Y:S04]  /*4c10*/  RED.E.ADD.F32.FTZ.RN.STRONG.GPU [R8.64+0x400], R37 ;  /* 0x000400250800798e */ /* 0x000fe8000c10e790 */
        /* <DEDUP_REMOVED lines=38> */
[----:B------:R-:W-:Y:S01]  /*4e80*/  RED.E.ADD.F32.FTZ.RN.STRONG.GPU [R8.64+0xa000], R80 ;  /* 0x00a000500800798e */ /* 0x000fe2000c10e790 */
[----:B------:R-:W-:-:S03]  /*4e90*/  FMUL.FTZ R85, R85, c[0x0][0x298] ;  /* 0x0000a60055557a20 */ /* 0x000fc60000410000 */
        /* <DEDUP_REMOVED lines=12> */
[----:B------:R1:W-:Y:S01]  /*4f60*/  RED.E.ADD.F32.FTZ.RN.STRONG.GPU [R8.64+0xbc00], R79 ;  /* 0x00bc004f0800798e */ /* 0x0003e2000c10e790 */
[----:B------:R-:W-:-:S03]  /*4f70*/  FMUL.FTZ R15, R96, c[0x0][0x298] ;  /* 0x0000a600600f7a20 */ /* 0x000fc60000410000 */
[----:B------:R-:W-:Y:S01]  /*4f80*/  RED.E.ADD.F32.FTZ.RN.STRONG.GPU [R6.64], R3 ;  /* 0x000000030600798e */ /* 0x000fe2000c10e790 */
[----:B------:R-:W-:-:S03]  /*4f90*/  FMUL.FTZ R97, R97, c[0x0][0x298] ;  /* 0x0000a60061617a20 */ /* 0x000fc60000410000 */
[----:B------:R-:W-:Y:S01]  /*4fa0*/  RED.E.ADD.F32.FTZ.RN.STRONG.GPU [R6.64+0x400], R85 ;  /* 0x000400550600798e */ /* 0x000fe2000c10e790 */
[----:B------:R-:W-:-:S03]  /*4fb0*/  FMUL.FTZ R17, R98, c[0x0][0x298] ;  /* 0x0000a60062117a20 */ /* 0x000fc60000410000 */
[----:B------:R-:W-:Y:S01]  /*4fc0*/  RED.E.ADD.F32.FTZ.RN.STRONG.GPU [R6.64+0x800], R5 ;  /* 0x000800050600798e */ /* 0x000fe2000c10e790 */
[----:B------:R-:W-:-:S03]  /*4fd0*/  FMUL.FTZ R99, R99, c[0x0][0x298] ;  /* 0x0000a60063637a20 */ /* 0x000fc60000410000 */
[----:B------:R-:W-:Y:S04]  /*4fe0*/  RED.E.ADD.F32.FTZ.RN.STRONG.GPU [R6.64+0xc00], R87 ;  /* 0x000c00570600798e */ /* 0x000fe8000c10e790 */
[----:B------:R-:W-:Y:S01]  /*4ff0*/  RED.E.ADD.F32.FTZ.RN.STRONG.GPU [R6.64+0x1000], R11 ;  /* 0x0010000b0600798e */ /* 0x000fe2000c10e790 */
[----:B------:R-:W-:-:S03]  /*5000*/  FMUL.FTZ R93, R93, c[0x0][0x298] ;  /* 0x0000a6005d5d7a20 */ /* 0x000fc60000410000 */
[----:B------:R-:W-:Y:S01]  /*5010*/  RED.E.ADD.F32.FTZ.RN.STRONG.GPU [R6.64+0x1400], R89 ;  /* 0x001400590600798e */ /* 0x000fe2000c10e790 */
[----:B------:R-:W-:Y:S02]  /*5020*/  FMUL.FTZ R19, R94, c[0x0][0x298] ;  /* 0x0000a6005e137a20 */ /* 0x000fe40000410000 */
[----:B-1----:R-:W-:Y:S01]  /*5030*/  FMUL.FTZ R9, R92, c[0x0][0x298] ;  /* 0x0000a6005c097a20 */ /* 0x002fe20000410000 */
        /* <DEDUP_REMOVED lines=75> */
[----:B------:R-:W-:Y:S05]  /*54f0*/  EXIT ;  /* 0x000000000000794d */ /* 0x000fea0003800000 */
.L_x_28:
        /* <DEDUP_REMOVED lines=16> */
.L_x_1373:


//--------------------- .text._ZN7cutlass13device_kernelIN5flash19enable_sm80_to_sm89INS1_16FlashAttnBwdSm80INS1_25CollectiveMainloopBwdSm80ILi1ELi1EN4cute5tupleIJNS5_1CILi64EEES8_NS7_ILi192EEEEEENS_10bfloat16_tEfNS_4arch4Sm80ELb0ELb0ELb0ELb0ELb1ELb0ELb0ELb0ELi2ELi2ELi2ELi2ELb1EEENS1_24CollectiveEpilogueBwdGQAISA_fSD_Li256ELb0ELb1EEENS1_19SingleTileSchedulerILb0ELb0ELb0ELi64EEEEEEEEEvNT_6ParamsE --------------------------
	.section	.text._ZN7cutlass13device_kernelIN5flash19enable_sm80_to_sm89INS1_16FlashAttnBwdSm80INS1_25CollectiveMainloopBwdSm80ILi1ELi1EN4cute5tupleIJNS5_1CILi64EEES8_NS7_ILi192EEEEEENS_10bfloat16_tEfNS_4arch4Sm80ELb0ELb0ELb0ELb0ELb1ELb0ELb0ELb0ELi2ELi2ELi2ELi2ELb1EEENS1_24CollectiveEpilogueBwdGQAISA_fSD_Li256ELb0ELb1EEENS1_19SingleTileSchedulerILb0ELb0ELb0ELi64EEEEEEEEEvNT_6ParamsE,"ax",@progbits
	.sectioninfo	@"SHI_REGISTERS=255"
	.align	128
.text._ZN7cutlass13device_kernelIN5flash19enable_sm80_to_sm89INS1_16FlashAttnBwdSm80INS1_25CollectiveMainloopBwdSm80ILi1ELi1EN4cute5tupleIJNS5_1CILi64EEES8_NS7_ILi192EEEEEENS_10bfloat16_tEfNS_4arch4Sm80ELb0ELb0ELb0ELb0ELb1ELb0ELb0ELb0ELi2ELi2ELi2ELi2ELb1EEENS1_24CollectiveEpilogueBwdGQAISA_fSD_Li256ELb0ELb1EEENS1_19SingleTileSchedulerILb0ELb0ELb0ELi64EEEEEEEEEvNT_6ParamsE:
        .type           _ZN7cutlass13device_kernelIN5flash19enable_sm80_to_sm89INS1_16FlashAttnBwdSm80INS1_25CollectiveMainloopBwdSm80ILi1ELi1EN4cute5tupleIJNS5_1CILi64EEES8_NS7_ILi192EEEEEENS_10bfloat16_tEfNS_4arch4Sm80ELb0ELb0ELb0ELb0ELb1ELb0ELb0ELb0ELi2ELi2ELi2ELi2ELb1EEENS1_24CollectiveEpilogueBwdGQAISA_fSD_Li256ELb0ELb1EEENS1_19SingleTileSchedulerILb0ELb0ELb0ELi64EEEEEEEEEvNT_6ParamsE,@function
        .size           _ZN7cutlass13device_kernelIN5flash19enable_sm80_to_sm89INS1_16FlashAttnBwdSm80INS1_25CollectiveMainloopBwdSm80ILi1ELi1EN4cute5tupleIJNS5_1CILi64EEES8_NS7_ILi192EEEEEENS_10bfloat16_tEfNS_4arch4Sm80ELb0ELb0ELb0ELb0ELb1ELb0ELb0ELb0ELi2ELi2ELi2ELi2ELb1EEENS1_24CollectiveEpilogueBwdGQAISA_fSD_Li256ELb0ELb1EEENS1_19SingleTileSchedulerILb0ELb0ELb0ELi64EEEEEEEEEvNT_6ParamsE,(.L_x_1374 - _ZN7cutlass13device_kernelIN5flash19enable_sm80_to_sm89INS1_16FlashAttnBwdSm80INS1_25CollectiveMainloopBwdSm80ILi1ELi1EN4cute5tupleIJNS5_1CILi64EEES8_NS7_ILi192EEEEEENS_10bfloat16_tEfNS_4arch4Sm80ELb0ELb0ELb0ELb0ELb1ELb0ELb0ELb0ELi2ELi2ELi2ELi2ELb1EEENS1_24CollectiveEpilogueBwdGQAISA_fSD_Li256ELb0ELb1EEENS1_19SingleTileSchedulerILb0ELb0ELb0ELi64EEEEEEEEEvNT_6ParamsE)
        .other          _ZN7cutlass13device_kernelIN5flash19enable_sm80_to_sm89INS1_16FlashAttnBwdSm80INS1_25CollectiveMainloopBwdSm80ILi1ELi1EN4cute5tupleIJNS5_1CILi64EEES8_NS7_ILi192EEEEEENS_10bfloat16_tEfNS_4arch4Sm80ELb0ELb0ELb0ELb0ELb1ELb0ELb0ELb0ELi2ELi2ELi2ELi2ELb1EEENS1_24CollectiveEpilogueBwdGQAISA_fSD_Li256ELb0ELb1EEENS1_19SingleTileSchedulerILb0ELb0ELb0ELi64EEEEEEEEEvNT_6ParamsE,@"STO_CUDA_ENTRY STV_DEFAULT"
_ZN7cutlass13device_kernelIN5flash19enable_sm80_to_sm89INS1_16FlashAttnBwdSm80INS1_25CollectiveMainloopBwdSm80ILi1ELi1EN4cute5tupleIJNS5_1CILi64EEES8_NS7_ILi192EEEEEENS_10bfloat16_tEfNS_4arch4Sm80ELb0ELb0ELb0ELb0ELb1ELb0ELb0ELb0ELi2ELi2ELi2ELi2ELb1EEENS1_24CollectiveEpilogueBwdGQAISA_fSD_Li256ELb0ELb1EEENS1_19SingleTileSchedulerILb0ELb0ELb0ELi64EEEEEEEEEvNT_6ParamsE:
[----:B------:R-:W-:Y:S02]  /*0000*/  MOV R1, c[0x0][0x28] ;  /* 0x00000a0000017a02 */ /* 0x000fe40000000f00 */
[----:B------:R-:W1:Y:S02]  /*0010*/  S2UR UR18, SR_CTAID.Z ;  /* 0x00000000001279c3 */ /* 0x000e640000002700 */
[----:B-1----:R-:W-:-:S13]  /*0020*/  ISETP.LE.AND P0, PT, RZ, UR18, PT ;  /* 0x00000012ff007c0c */ /* 0x002fda000bf03270 */
[----:B------:R-:W-:Y:S05]  /*0030*/  @!P0 EXIT ;  /* 0x000000000000894d */ /* 0x000fea0003800000 */
[----:B------:R-:W1:Y:S01]  /*0040*/  S2R R234, SR_TID.X ;  /* 0x0000000000ea7919 */ /* 0x000e620000002100 */
[----:B------:R-:W-:Y:S01]  /*0050*/  IMAD.MOV.U32 R0, RZ, RZ, c[0x0][0x248] ;  /* 0x00009200ff007624 */ /* 0x000fe200078e00ff */
[----:B------:R-:W-:Y:S01]  /*0060*/  USHF.R.S32.HI UR9, URZ, 0x1f, UR18 ;  /* 0x0000001f3f097899 */ /* 0x000fe20008011412 */
[----:B------:R-:W-:Y:S01]  /*0070*/  LOP3.LUT R233, R233, 0xfffffff7, RZ, 0xc0, !PT ;  /* 0xfffffff7e9e97812 */ /* 0x000fe200078ec0ff */
[----:B------:R-:W2:Y:S01]  /*0080*/  S2R R9, SR_CTAID.Y ;  /* 0x0000000000097919 */ /* 0x000ea20000002600 */
[----:B------:R-:W-:Y:S01]  /*0090*/  ULDC.64 UR4, c[0x0][0x1e8] ;  /* 0x00007a0000047ab9 */ /* 0x000fe20000000a00 */
[----:B------:R-:W-:Y:S01]  /*00a0*/  ISETP.NE.AND P0, PT, R0, 0x1, PT ;  /* 0x000000010000780c */ /* 0x000fe20003f05270 */
[----:B------:R-:W-:Y:S01]  /*00b0*/  UIMAD UR4, UR9, UR4, URZ ;  /* 0x00000004090472a4 */ /* 0x000fe2000f8e023f */
[----:B------:R-:W3:Y:S01]  /*00c0*/  S2R R248, SR_CTAID.Z ;  /* 0x0000000000f87919 */ /* 0x000ee20000002700 */
[----:B------:R-:W-:Y:S01]  /*00d0*/  ULDC.64 UR16, c[0x0][0x118] ;  /* 0x0000460000107ab9 */ /* 0x000fe20000000a00 */
[----:B------:R-:W-:Y:S01]  /*00e0*/  CS2R R126, SRZ ;  /* 0x00000000007e7805 */ /* 0x000fe2000001ff00 */
[----:B------:R-:W-:Y:S01]  /*00f0*/  UIMAD UR6, UR18, UR5, UR4 ;  /* 0x00000005120672a4 */ /* 0x000fe2000f8e0204 */
[----:B------:R-:W4:Y:S01]  /*0100*/  S2R R2, SR_CTAID.X ;  /* 0x0000000000027919 */ /* 0x000f220000002500 */
        /* <DEDUP_REMOVED lines=12> */
[C---:B------:R-:W-:Y:S01]  /*01d0*/  IMAD.SHL.U32 R246, R234.reuse, 0x4, RZ ;  /* 0x00000004eaf67824 */ /* 0x040fe200078e00ff */
        /* <DEDUP_REMOVED lines=9> */
[----:B------:R-:W-:Y:S01]  /*0270*/  CS2R R108, SRZ ;  /* 0x00000000006c7805 */ /* 0x000fe2000001ff00 */
        /* <DEDUP_REMOVED lines=8> */
[----:B------:R-:W-:Y:S01]  /*0300*/  LEA.HI R12, R13, R234, RZ, 0x4 ;  /* 0x000000ea0d0c7211 */ /* 0x000fe200078f20ff */
[----:B------:R-:W-:Y:S01]  /*0310*/  IMAD R0, R0, c[0x0][0x1b0], RZ ;  /* 0x00006c0000007a24 */ /* 0x000fe200078e02ff */
[----:B------:R-:W-:Y:S01]  /*0320*/  SHF.R.S32.HI R23, RZ, 0x1f, R22 ;  /* 0x0000001fff177819 */ /* 0x000fe20000011416 */
[C---:B------:R-:W-:Y:S01]  /*0330*/  IMAD R4, R5.reuse, c[0x0][0x1e4], R4 ;  /* 0x0000790005047a24 */ /* 0x040fe200078e0204 */
[----:B------:R-:W-:Y:S01]  /*0340*/  ISETP.GE.AND P2, PT, R22, c[0x0][0x1cc], PT ;  /* 0x0000730016007a0c */ /* 0x000fe20003f46270 */
[C---:B------:R-:W-:Y:S01]  /*0350*/  IMAD R0, R5.reuse, c[0x0][0x1b4], R0 ;  /* 0x00006d0005007a24 */ /* 0x040fe200078e0200 */
[----:B------:R-:W-:Y:S01]  /*0360*/  CS2R R112, SRZ ;  /* 0x0000000000707805 */ /* 0x000fe2000001ff00 */
[----:B------:R-:W-:Y:S01]  /*0370*/  IMAD.WIDE.U32 R10, R5, c[0x0][0x1e0], R22 ;  /* 0x00007800050a7a25 */ /* 0x000fe200078e0016 */
[----:B------:R-:W-:Y:S01]  /*0380*/  CS2R R106, SRZ ;  /* 0x00000000006a7805 */ /* 0x000fe2000001ff00 */
[----:B------:R-:W-:Y:S01]  /*0390*/  CS2R R104, SRZ ;  /* 0x0000000000687805 */ /* 0x000fe2000001ff00 */
[----:B------:R-:W-:Y:S01]  /*03a0*/  CS2R R102, SRZ ;  /* 0x0000000000667805 */ /* 0x000fe2000001ff00 */
[----:B------:R-:W-:Y:S01]  /*03b0*/  IMAD.IADD R11, R11, 0x1, R4 ;  /* 0x000000010b0b7824 */ /* 0x000fe200078e0204 */
[----:B------:R-:W-:Y:S01]  /*03c0*/  CS2R R100, SRZ ;  /* 0x0000000000647805 */ /* 0x000fe2000001ff00 */
[----:B------:R-:W-:Y:S01]  /*03d0*/  IMAD.WIDE.U32 R16, R5, c[0x0][0x1b0], R22 ;  /* 0x00006c0005107a25 */ /* 0x000fe200078e0016 */
[----:B------:R-:W-:Y:S01]  /*03e0*/  CS2R R94, SRZ ;  /* 0x00000000005e7805 */ /* 0x000fe2000001ff00 */
[----:B------:R-:W-:Y:S01]  /*03f0*/  CS2R R92, SRZ ;  /* 0x00000000005c7805 */ /* 0x000fe2000001ff00 */
[----:B------:R-:W-:Y:S01]  /*0400*/  CS2R R98, SRZ ;  /* 0x0000000000627805 */ /* 0x000fe2000001ff00 */
[----:B---3--:R-:W-:Y:S01]  /*0410*/  IMAD.WIDE.U32 R10, R248, c[0x0][0x1e8], R10 ;  /* 0x00007a00f80a7a25 */ /* 0x008fe200078e000a */
[----:B------:R-:W-:Y:S01]  /*0420*/  CS2R R96, SRZ ;  /* 0x0000000000607805 */ /* 0x000fe2000001ff00 */
[----:B------:R-:W-:Y:S01]  /*0430*/  CS2R R90, SRZ ;  /* 0x00000000005a7805 */ /* 0x000fe2000001ff00 */
[----:B------:R-:W-:Y:S01]  /*0440*/  CS2R R88, SRZ ;  /* 0x0000000000587805 */ /* 0x000fe2000001ff00 */
[----:B----4-:R-:W-:Y:S01]  /*0450*/  IMAD.WIDE R14, R2, 0x40, R244 ;  /* 0x00000040020e7825 */ /* 0x010fe200078e02f4 */
[----:B------:R-:W-:Y:S01]  /*0460*/  IADD3 R11, R11, UR6, RZ ;  /* 0x000000060b0b7c10 */ /* 0x000fe2000fffe0ff */
[----:B------:R-:W-:Y:S01]  /*0470*/  CS2R R86, SRZ ;  /* 0x0000000000567805 */ /* 0x000fe2000001ff00 */
[----:B------:R-:W-:Y:S01]  /*0480*/  CS2R R84, SRZ ;  /* 0x0000000000547805 */ /* 0x000fe2000001ff00 */
[----:B------:R-:W-:Y:S01]  /*0490*/  IMAD.IADD R17, R17, 0x1, R0 ;  /* 0x0000000111117824 */ /* 0x000fe200078e0200 */
[----:B------:R-:W-:Y:S01]  /*04a0*/  CS2R R78, SRZ ;  /* 0x00000000004e7805 */ /* 0x000fe2000001ff00 */
[----:B------:R-:W-:Y:S01]  /*04b0*/  IMAD R5, R15, c[0x0][0x1d8], RZ ;  /* 0x000076000f057a24 */ /* 0x000fe200078e02ff */
[----:B------:R-:W-:Y:S01]  /*04c0*/  CS2R R76, SRZ ;  /* 0x00000000004c7805 */ /* 0x000fe2000001ff00 */
[----:B------:R-:W-:Y:S01]  /*04d0*/  IMAD.WIDE.U32 R16, R248, c[0x0][0x1b8], R16 ;  /* 0x00006e00f8107a25 */ /* 0x000fe200078e0010 */
[----:B------:R-:W-:Y:S01]  /*04e0*/  CS2R R82, SRZ ;  /* 0x0000000000527805 */ /* 0x000fe2000001ff00 */
[----:B------:R-:W-:Y:S01]  /*04f0*/  CS2R R80, SRZ ;  /* 0x0000000000507805 */ /* 0x000fe2000001ff00 */
[----:B------:R-:W-:Y:S01]  /*0500*/  CS2R R74, SRZ ;  /* 0x00000000004a7805 */ /* 0x000fe2000001ff00 */
[C---:B------:R-:W-:Y:S01]  /*0510*/  IMAD R4, R14.reuse, c[0x0][0x1dc], R5 ;  /* 0x000077000e047a24 */ /* 0x040fe200078e0205 */
[----:B------:R-:W-:Y:S01]  /*0520*/  IADD3 R17, R17, UR4, RZ ;  /* 0x0000000411117c10 */ /* 0x000fe2000fffe0ff */
[----:B------:R-:W-:Y:S01]  /*0530*/  IMAD.WIDE.U32 R10, R14, c[0x0][0x1d8], R10 ;  /* 0x000076000e0a7a25 */ /* 0x000fe200078e000a */
[----:B------:R-:W-:Y:S01]  /*0540*/  ULDC.64 UR4, c[0x0][0x278] ;  /* 0x00009e0000047ab9 */ /* 0x000fe20000000a00 */
[----:B------:R-:W-:Y:S01]  /*0550*/  CS2R R72, SRZ ;  /* 0x0000000000487805 */ /* 0x000fe2000001ff00 */
[----:B------:R-:W-:Y:S01]  /*0560*/  UIMAD.WIDE.U32 UR12, UR18, UR4, URZ ;  /* 0x00000004120c72a5 */ /* 0x000fe2000f8e003f */
[----:B------:R-:W-:Y:S01]  /*0570*/  IMAD R0, R15, c[0x0][0x1a8], RZ ;  /* 0x00006a000f007a24 */ /* 0x000fe200078e02ff */
[C---:B------:R-:W-:Y:S01]  /*0580*/  LEA R28, P0, R10.reuse, c[0x0][0x1c0], 0x1 ;  /* 0x000070000a1c7a11 */ /* 0x040fe200078008ff */
[----:B------:R-:W-:Y:S01]  /*0590*/  IMAD.IADD R4, R11, 0x1, R4 ;  /* 0x000000010b047824 */ /* 0x000fe200078e0204 */
[----:B------:R-:W-:Y:S01]  /*05a0*/  UIMAD UR4, UR9, UR4, URZ ;  /* 0x00000004090472a4 */ /* 0x000fe2000f8e023f */
[----:B------:R-:W-:Y:S01]  /*05b0*/  IMAD.MOV.U32 R15, RZ, RZ, c[0x0][0x1d8] ;  /* 0x00007600ff0f7624 */ /* 0x000fe200078e00ff */
[----:B------:R-:W-:Y:S01]  /*05c0*/  CS2R R70, SRZ ;  /* 0x0000000000467805 */ /* 0x000fe2000001ff00 */
[----:B------:R-:W-:Y:S01]  /*05d0*/  IMAD.MOV.U32 R5, RZ, RZ, c[0x0][0x1dc] ;  /* 0x00007700ff057624 */ /* 0x000fe200078e00ff */
[----:B------:R-:W-:Y:S01]  /*05e0*/  LEA.HI.X R29, R10, c[0x0][0x1c4], R4, 0x1, P0 ;  /* 0x000071000a1d7a11 */ /* 0x000fe200000f0c04 */
[C---:B------:R-:W-:Y:S01]  /*05f0*/  IMAD R0, R14.reuse, c[0x0][0x1ac], R0 ;  /* 0x00006b000e007a24 */ /* 0x040fe200078e0200 */
[----:B------:R-:W-:Y:S01]  /*0600*/  LEA R24, P1, R15, R28, 0x6 ;  /* 0x0000001c0f187211 */ /* 0x000fe200078230ff */
[----:B------:R-:W-:Y:S01]  /*0610*/  IMAD.WIDE.U32 R16, R14, c[0x0][0x1a8], R16 ;  /* 0x00006a000e107a25 */ /* 0x000fe200078e0010 */
[----:B------:R-:W-:Y:S01]  /*0620*/  LEA.HI R4, R13, R234, RZ, 0x6 ;  /* 0x000000ea0d047211 */ /* 0x000fe200078f30ff */
[----:B------:R-:W-:Y:S01]  /*0630*/  UIMAD UR4, UR18, UR5, UR4 ;  /* 0x00000005120472a4 */ /* 0x000fe2000f8e0204 */
[----:B------:R-:W-:Y:S01]  /*0640*/  LEA.HI.X R25, R15, R29, R5, 0x6, P1 ;  /* 0x0000001d0f197211 */ /* 0x000fe200008f3405 */
[----:B------:R-:W-:Y:S01]  /*0650*/  IMAD.IADD R0, R17, 0x1, R0 ;  /* 0x0000000111007824 */ /* 0x000fe200078e0200 */
[C---:B------:R-:W-:Y:S01]  /*0660*/  LEA R26, P0, R16.reuse, c[0x0][0x190], 0x1 ;  /* 0x00006400101a7a11 */ /* 0x040fe200078008ff */
[----:B------:R-:W-:Y:S01]  /*0670*/  IMAD.MOV.U32 R15, RZ, RZ, c[0x0][0x1a8] ;  /* 0x00006a00ff0f7624 */ /* 0x000fe200078e00ff */
[----:B------:R-:W-:Y:S01]  /*0680*/  SHF.R.S32.HI R4, RZ, 0x6, R4 ;  /* 0x00000006ff047819 */ /* 0x000fe20000011404 */
[----:B------:R-:W-:Y:S01]  /*0690*/  IMAD.MOV.U32 R5, RZ, RZ, c[0x0][0x1ac] ;  /* 0x00006b00ff057624 */ /* 0x000fe200078e00ff */
[----:B------:R-:W-:Y:S01]  /*06a0*/  LEA.HI.X R27, R16, c[0x0][0x194], R0, 0x1, P0 ;  /* 0x00006500101b7a11 */ /* 0x000fe200000f0c00 */
[----:B------:R-:W-:Y:S01]  /*06b0*/  IMAD.MOV.U32 R11, RZ, RZ, -0x40 ;  /* 0xffffffc0ff0b7424 */ /* 0x000fe200078e00ff */
[C---:B------:R-:W-:Y:S01]  /*06c0*/  LEA R20, P0, R15.reuse, R26, 0x6 ;  /* 0x0000001a0f147211 */ /* 0x040fe200078030ff */
[----:B------:R-:W-:Y:S01]  /*06d0*/  IMAD R0, R8, c[0x0][0x270], RZ ;  /* 0x00009c0008007a24 */ /* 0x000fe200078e02ff */
[----:B------:R-:W-:Y:S01]  /*06e0*/  IADD3 R16, R22, 0x40, RZ ;  /* 0x0000004016107810 */ /* 0x000fe20007ffe0ff */
[----:B------:R-:W-:Y:S01]  /*06f0*/  IMAD R11, R2, R11, c[0x0][0x198] ;  /* 0x00006600020b7624 */ /* 0x000fe200078e020b */
[----:B------:R-:W-:Y:S01]  /*0700*/  LEA.HI.X R21, R15, R27, R5, 0x6, P0 ;  /* 0x0000001b0f157211 */ /* 0x000fe200000f3405 */
[----:B------:R-:W-:Y:S01]  /*0710*/  IMAD.SHL.U32 R5, R244, 0x40, RZ ;  /* 0x00000040f4057824 */ /* 0x000fe200078e00ff */
[----:B------:R-:W-:Y:S01]  /*0720*/  IADD3 R15, R22, 0x80, RZ ;  /* 0x00000080160f7810 */ /* 0x000fe20007ffe0ff */
[----:B------:R-:W-:Y:S01]  /*0730*/  IMAD.IADD R6, R11, 0x1, -R244 ;  /* 0x000000010b067824 */ /* 0x000fe200078e0af4 */
[----:B------:R-:W-:Y:S01]  /*0740*/  UIADD3 UR6, UR13, UR4, URZ ;  /* 0x000000040d067290 */ /* 0x000fe2000fffe03f */
[----:B------:R-:W-:Y:S01]  /*0750*/  IMAD R17, R9, c[0x0][0x274], R0 ;  /* 0x00009d0009117a24 */ /* 0x000fe200078e0200 */
[----:B------:R-:W-:Y:S01]  /*0760*/  LOP3.LUT R5, R5, 0x1c0, RZ, 0xc0, !PT ;  /* 0x000001c005057812 */ /* 0x000fe200078ec0ff */
[----:B------:R-:W-:Y:S01]  /*0770*/  IMAD.SHL.U32 R0, R4, 0x200, RZ ;  /* 0x0000020004007824 */ /* 0x000fe200078e00ff */
[C---:B------:R-:W-:Y:S01]  /*0780*/  ISETP.LT.OR P6, PT, R6.reuse, 0x1, P2 ;  /* 0x000000010600780c */ /* 0x040fe200017c1670 */
[----:B------:R-:W-:Y:S01]  /*0790*/  IMAD.WIDE.U32 R18, R9, c[0x0][0x270], R246 ;  /* 0x00009c0009127a25 */ /* 0x000fe200078e00f6 */
[----:B------:R-:W-:Y:S01]  /*07a0*/  LOP3.LUT R232, R5, 0x38, R22, 0xf8, !PT ;  /* 0x0000003805e87812 */ /* 0x000fe200078ef816 */
[----:B------:R-:W-:Y:S01]  /*07b0*/  ULDC.64 UR4, c[0x0][0x188] ;  /* 0x0000620000047ab9 */ /* 0x000fe20000000a00 */
[----:B------:R-:W-:Y:S01]  /*07c0*/  SHF.R.U32.HI R5, RZ, 0x3, R5 ;  /* 0x00000003ff057819 */ /* 0x000fe20000011605 */
[----:B------:R-:W-:Y:S01]  /*07d0*/  IMAD.SHL.U32 R10, R3, 0x40, RZ ;  /* 0x00000040030a7824 */ /* 0x000fe200078e00ff */
[----:B------:R-:W-:Y:S01]  /*07e0*/  ISETP.LT.OR P2, PT, R6, 0x21, P2 ;  /* 0x000000210600780c */ /* 0x000fe20001741670 */
[----:B------:R-:W-:Y:S01]  /*07f0*/  UIMAD UR4, UR9, UR4, URZ ;  /* 0x00000004090472a4 */ /* 0x000fe2000f8e023f */
[----:B------:R-:W-:Y:S01]  /*0800*/  LOP3.LUT R232, R0, R232, R5, 0xf6, !PT ;  /* 0x000000e800e87212 */ /* 0x000fe200078ef605 */
[----:B------:R-:W-:Y:S01]  /*0810*/  CS2R R68, SRZ ;  /* 0x0000000000447805 */ /* 0x000fe2000001ff00 */
[----:B------:R-:W-:Y:S01]  /*0820*/  ISETP.GE.AND P1, PT, R16, c[0x0][0x1cc], PT ;  /* 0x0000730010007a0c */ /* 0x000fe20003f26270 */
[----:B------:R-:W-:Y:S01]  /*0830*/  UIMAD UR8, UR18, UR5, UR4 ;  /* 0x00000005120872a4 */ /* 0x000fe2000f8e0204 */
[----:B------:R-:W-:Y:S01]  /*0840*/  ISETP.GE.AND P0, PT, R15, c[0x0][0x1cc], PT ;  /* 0x000073000f007a0c */ /* 0x000fe20003f06270 */
[----:B------:R-:W-:Y:S01]  /*0850*/  IMAD.SHL.U32 R232, R232, 0x2, RZ ;  /* 0x00000002e8e87824 */ /* 0x000fe200078e00ff */
[----:B------:R-:W-:Y:S01]  /*0860*/  IADD3 R18, P3, R18, UR12, RZ ;  /* 0x0000000c12127c10 */ /* 0x000fe2000ff7e0ff */
[----:B------:R-:W-:Y:S01]  /*0870*/  ULDC.64 UR4, c[0x0][0x178] ;  /* 0x00005e0000047ab9 */ /* 0x000fe20000000a00 */
[----:B------:R-:W-:Y:S01]  /*0880*/  P2R R2, PR, RZ, 0x4 ;  /* 0x00000004ff027803 */ /* 0x000fe20000000000 */
[----:B------:R-:W-:Y:S01]  /*0890*/  USHF.L.U64.HI UR7, UR4, UR19, UR5 ;  /* 0x0000001304077299 */ /* 0x000fe20008010205 */
[C---:B------:R-:W-:Y:S01]  /*08a0*/  ISETP.LT.OR P5, PT, R6.reuse, 0x1, P1 ;  /* 0x000000010600780c */ /* 0x040fe20000fa1670 */
[----:B------:R1:W-:Y:S01]  /*08b0*/  LDGSTS.E.BYPASS.LTC128B.128 [R232+0x6080], [R28.64], !P6 ;  /* 0x060800001ce87fae */ /* 0x0003e2000f101d50 */
[----:B------:R-:W-:Y:S01]  /*08c0*/  ISETP.LT.OR P4, PT, R6, 0x1, P0 ;  /* 0x000000010600780c */ /* 0x000fe20000781670 */
[----:B------:R-:W-:Y:S01]  /*08d0*/  CS2R R62, SRZ ;  /* 0x00000000003e7805 */ /* 0x000fe2000001ff00 */
[----:B------:R-:W-:Y:S01]  /*08e0*/  IADD3.X R17, R19, UR6, R17, P3, !PT ;  /* 0x0000000613117c10 */ /* 0x000fe20009ffe411 */
[----:B------:R-:W-:Y:S01]  /*08f0*/  IMAD R19, R245, c[0x0][0x178], RZ ;  /* 0x00005e00f5137a24 */ /* 0x000fe200078e02ff */
[----:B------:R-:W-:Y:S01]  /*0900*/  ISETP.NE.AND P6, PT, R2, RZ, PT ;  /* 0x000000ff0200720c */ /* 0x000fe20003fc5270 */
[----:B------:R-:W-:Y:S01]  /*0910*/  CS2R R60, SRZ ;  /* 0x00000000003c7805 */ /* 0x000fe2000001ff00 */
[----:B------:R-:W-:Y:S01]  /*0920*/  ISETP.LT.OR P3, PT, R6, 0x21, P1 ;  /* 0x000000210600780c */ /* 0x000fe20000f61670 */
[----:B------:R-:W-:Y:S01]  /*0930*/  IMAD R2, R244, c[0x0][0x17c], R19 ;  /* 0x00005f00f4027a24 */ /* 0x000fe200078e0213 */
[----:B------:R-:W-:Y:S01]  /*0940*/  ISETP.GE.AND P2, PT, R22, c[0x0][0x19c], PT ;  /* 0x0000670016007a0c */ /* 0x000fe20003f46270 */
[----:B------:R-:W-:Y:S01]  /*0950*/  CS2R R66, SRZ ;  /* 0x0000000000427805 */ /* 0x000fe2000001ff00 */
[----:B------:R-:W-:Y:S01]  /*0960*/  ISETP.GE.AND P1, PT, R16, c[0x0][0x19c], PT ;  /* 0x0000670010007a0c */ /* 0x000fe20003f26270 */
[----:B------:R1:W-:Y:S01]  /*0970*/  LDGSTS.E.BYPASS.LTC128B.128 [R232+0x8080], [R28.64+0x80], !P5 ;  /* 0x080800801ce87fae */ /* 0x0003e2000e901d50 */
[C---:B------:R-:W-:Y:S01]  /*0980*/  ISETP.LT.OR P0, PT, R6.reuse, 0x21, P0 ;  /* 0x000000210600780c */ /* 0x040fe20000701670 */
[----:B------:R-:W-:Y:S01]  /*0990*/  CS2R R64, SRZ ;  /* 0x0000000000407805 */ /* 0x000fe2000001ff00 */
[C---:B------:R-:W-:Y:S01]  /*09a0*/  ISETP.LT.OR P5, PT, R6.reuse, 0x1, P2 ;  /* 0x000000010600780c */ /* 0x040fe200017a1670 */
[----:B------:R1:W-:Y:S01]  /*09b0*/  LDGSTS.E.BYPASS.LTC128B.128 [R232+0xa080], [R28.64+0x100], !P4 ;  /* 0x0a0801001ce87fae */ /* 0x0003e2000e101d50 */
[----:B------:R-:W-:Y:S01]  /*09c0*/  ISETP.LT.OR P4, PT, R6, 0x1, P1 ;  /* 0x000000010600780c */ /* 0x000fe20000f81670 */
[----:B------:R-:W-:Y:S01]  /*09d0*/  CS2R R58, SRZ ;  /* 0x00000000003a7805 */ /* 0x000fe2000001ff00 */
[----:B------:R-:W-:Y:S01]  /*09e0*/  SHF.R.S32.HI R5, RZ, 0x4, R12 ;  /* 0x00000004ff057819 */ /* 0x000fe2000001140c */
[----:B------:R2:W-:Y:S01]  /*09f0*/  LDGSTS.E.BYPASS.LTC128B.128 [R232+0x7080], [R24.64], !P6 ;  /* 0x0708000018e87fae */ /* 0x0005e2000f101d50 */
[----:B------:R-:W-:Y:S01]  /*0a00*/  LOP3.LUT R10, R10, 0x1c0, RZ, 0xc0, !PT ;  /* 0x000001c00a0a7812 */ /* 0x000fe200078ec0ff */
[----:B------:R-:W-:Y:S01]  /*0a10*/  CS2R R56, SRZ ;  /* 0x0000000000387805 */ /* 0x000fe2000001ff00 */
[----:B------:R-:W-:Y:S01]  /*0a20*/  LEA.HI R229, R12, R5, RZ, 0x1 ;  /* 0x000000050ce57211 */ /* 0x000fe200078f08ff */
[----:B------:R2:W-:Y:S01]  /*0a30*/  LDGSTS.E.BYPASS.LTC128B.128 [R232+0x9080], [R24.64+0x80], !P3 ;  /* 0x0908008018e87fae */ /* 0x0005e2000d901d50 */
[----:B------:R-:W-:Y:S01]  /*0a40*/  ISETP.GE.AND P3, PT, R22, c[0x0][0x16c], PT ;  /* 0x00005b0016007a0c */ /* 0x000fe20003f66270 */
[----:B------:R-:W-:Y:S01]  /*0a50*/  CS2R R54, SRZ ;  /* 0x0000000000367805 */ /* 0x000fe2000001ff00 */
[----:B------:R-:W-:Y:S01]  /*0a60*/  LOP3.LUT R229, R229, 0xfffffffe, RZ, 0xc0, !PT ;  /* 0xfffffffee5e57812 */ /* 0x000fe200078ec0ff */
[----:B------:R2:W-:Y:S01]  /*0a70*/  LDGSTS.E.BYPASS.LTC128B.128 [R232+0xb080], [R24.64+0x100], !P0 ;  /* 0x0b08010018e87fae */ /* 0x0005e2000c101d50 */
[----:B------:R-:W-:Y:S01]  /*0a80*/  SEL R242, RZ, 0x1, P3 ;  /* 0x00000001fff27807 */ /* 0x000fe20001800000 */
[----:B------:R-:W-:Y:S01]  /*0a90*/  CS2R R52, SRZ ;  /* 0x0000000000347805 */ /* 0x000fe2000001ff00 */
[C---:B------:R-:W-:Y:S01]  /*0aa0*/  ISETP.GE.AND P3, PT, R15.reuse, c[0x0][0x16c], PT ;  /* 0x00005b000f007a0c */ /* 0x040fe20003f66270 */
[----:B------:R-:W0:Y:S01]  /*0ab0*/  LDGDEPBAR ;  /* 0x00000000000079af */ /* 0x000e220000000000 */
[----:B------:R-:W-:Y:S01]  /*0ac0*/  ISETP.GE.AND P0, PT, R15, c[0x0][0x19c], PT ;  /* 0x000067000f007a0c */ /* 0x000fe20003f06270 */
[----:B------:R-:W-:Y:S01]  /*0ad0*/  IMAD.IADD R229, R5, 0x1, -R229 ;  /* 0x0000000105e57824 */ /* 0x000fe200078e0ae5 */
[----:B------:R-:W-:Y:S01]  /*0ae0*/  SEL R19, RZ, 0x4, P3 ;  /* 0x00000004ff137807 */ /* 0x000fe20001800000 */
[----:B------:R3:W-:Y:S01]  /*0af0*/  LDGSTS.E.BYPASS.LTC128B.128 [R232+0x80], [R26.64], !P5 ;  /* 0x000800001ae87fae */ /* 0x0007e2000e901d50 */
[C---:B------:R-:W-:Y:S01]  /*0b00*/  ISETP.LT.OR P6, PT, R6.reuse, 0x1, P0 ;  /* 0x000000010600780c */ /* 0x040fe200007c1670 */
[----:B------:R-:W-:Y:S01]  /*0b10*/  IMAD R0, R229, 0x800, R0 ;  /* 0x00000800e5007824 */ /* 0x000fe200078e0200 */
[----:B------:R-:W-:Y:S01]  /*0b20*/  ISETP.LT.OR P5, PT, R6, 0x21, P2 ;  /* 0x000000210600780c */ /* 0x000fe200017a1670 */
[----:B------:R3:W-:Y:S01]  /*0b30*/  LDGSTS.E.BYPASS.LTC128B.128 [R232+0x2080], [R26.64+0x80], !P4 ;  /* 0x020800801ae87fae */ /* 0x0007e2000e101d50 */
[----:B------:R-:W-:Y:S01]  /*0b40*/  ISETP.GE.AND P4, PT, R16, c[0x0][0x16c], PT ;  /* 0x00005b0010007a0c */ /* 0x000fe20003f86270 */
[----:B------:R-:W-:Y:S01]  /*0b50*/  CS2R R46, SRZ ;  /* 0x00000000002e7805 */ /* 0x000fe2000001ff00 */
[----:B------:R-:W-:Y:S01]  /*0b60*/  LOP3.LUT P2, RZ, R3, 0x4, RZ, 0xc0, !PT ;  /* 0x0000000403ff7812 */ /* 0x000fe2000784c0ff */
[----:B-1----:R-:W-:Y:S01]  /*0b70*/  IMAD.WIDE.U32 R28, R9, c[0x0][0x288], R246 ;  /* 0x0000a200091c7a25 */ /* 0x002fe200078e00f6 */
[----:B------:R-:W-:Y:S01]  /*0b80*/  SEL R5, RZ, 0x2, P4 ;  /* 0x00000002ff057807 */ /* 0x000fe20002000000 */
[----:B------:R-:W-:Y:S01]  /*0b90*/  CS2R R44, SRZ ;  /* 0x00000000002c7805 */ /* 0x000fe2000001ff00 */
[----:B------:R-:W-:Y:S01]  /*0ba0*/  @P3 LOP3.LUT R233, R233, 0x8, RZ, 0xfc, !PT ;  /* 0x00000008e9e93812 */ /* 0x000fe200078efcff */
[----:B------:R-:W-:Y:S01]  /*0bb0*/  CS2R R50, SRZ ;  /* 0x0000000000327805 */ /* 0x000fe2000001ff00 */
[C---:B------:R-:W-:Y:S01]  /*0bc0*/  ISETP.LT.OR P4, PT, R6.reuse, 0x21, P1 ;  /* 0x000000210600780c */ /* 0x040fe20000f81670 */
[----:B------:R3:W-:Y:S01]  /*0bd0*/  LDGSTS.E.BYPASS.LTC128B.128 [R232+0x4080], [R26.64+0x100], !P6 ;  /* 0x040801001ae87fae */ /* 0x0007e2000f101d50 */
[----:B------:R-:W-:Y:S01]  /*0be0*/  ISETP.LT.OR P3, PT, R6, 0x21, P0 ;  /* 0x000000210600780c */ /* 0x000fe20000761670 */
[----:B------:R-:W-:Y:S01]  /*0bf0*/  CS2R R48, SRZ ;  /* 0x0000000000307805 */ /* 0x000fe2000001ff00 */
[----:B------:R-:W-:Y:S01]  /*0c00*/  LOP3.LUT P1, RZ, R3, 0x2, RZ, 0xc0, !PT ;  /* 0x0000000203ff7812 */ /* 0x000fe2000782c0ff */
[----:B------:R1:W-:Y:S01]  /*0c10*/  LDGSTS.E.BYPASS.LTC128B.128 [R232+0x1080], [R20.64], !P5 ;  /* 0x0108000014e87fae */ /* 0x0003e2000e901d50 */
[----:B--2---:R-:W-:Y:S01]  /*0c20*/  IMAD.WIDE.U32 R24, R244, c[0x0][0x178], R22 ;  /* 0x00005e00f4187a25 */ /* 0x004fe200078e0016 */
[----:B------:R-:W-:Y:S01]  /*0c30*/  LOP3.LUT R231, R10, 0x8, R7, 0xf8, !PT ;  /* 0x000000080ae77812 */ /* 0x000fe200078ef807 */
[----:B------:R-:W-:Y:S01]  /*0c40*/  CS2R R42, SRZ ;  /* 0x00000000002a7805 */ /* 0x000fe2000001ff00 */
[----:B------:R-:W-:Y:S01]  /*0c50*/  SHF.R.U32.HI R6, RZ, 0x3, R10 ;  /* 0x00000003ff067819 */ /* 0x000fe2000001160a */
[----:B------:R-:W-:Y:S01]  /*0c60*/  IMAD.IADD R25, R25, 0x1, R2 ;  /* 0x0000000119197824 */ /* 0x000fe200078e0202 */
[----:B------:R-:W-:Y:S01]  /*0c70*/  IADD3 R19, R19, R5, R242 ;  /* 0x0000000513137210 */ /* 0x000fe20007ffe0f2 */
[----:B------:R-:W-:Y:S01]  /*0c80*/  IMAD R2, R8, c[0x0][0x180], RZ ;  /* 0x0000600008027a24 */ /* 0x000fe200078e02ff */
[----:B------:R1:W-:Y:S01]  /*0c90*/  LDGSTS.E.BYPASS.LTC128B.128 [R232+0x3080], [R20.64+0x80], !P4 ;  /* 0x0308008014e87fae */ /* 0x0003e2000e101d50 */
[----:B------:R-:W-:Y:S01]  /*0ca0*/  IMAD.WIDE.U32 R24, R9, c[0x0][0x180], R24 ;  /* 0x0000600009187a25 */ /* 0x000fe200078e0018 */
[----:B------:R-:W-:Y:S01]  /*0cb0*/  LOP3.LUT R231, R231, R6, RZ, 0x3c, !PT ;  /* 0x00000006e7e77212 */ /* 0x000fe200078e3cff */
[----:B------:R-:W-:Y:S01]  /*0cc0*/  CS2R R40, SRZ ;  /* 0x0000000000287805 */ /* 0x000fe2000001ff00 */
[----:B------:R1:W-:Y:S01]  /*0cd0*/  LDGSTS.E.BYPASS.LTC128B.128 [R232+0x5080], [R20.64+0x100], !P3 ;  /* 0x0508010014e87fae */ /* 0x0003e2000d901d50 */
[----:B------:R-:W-:Y:S01]  /*0ce0*/  IMAD R2, R9, c[0x0][0x184], R2 ;  /* 0x0000610009027a24 */ /* 0x000fe200078e0202 */
[----:B------:R-:W-:Y:S01]  /*0cf0*/  IADD3 R14, -R244, c[0x0][0x168], RZ ;  /* 0x00005a00f40e7a10 */ /* 0x000fe20007ffe1ff */
[----:B------:R-:W-:Y:S01]  /*0d00*/  IMAD R3, R245, c[0x0][0x208], RZ ;  /* 0x00008200f5037a24 */ /* 0x000fe200078e02ff */
[----:B------:R-:W0:Y:S01]  /*0d10*/  LDGDEPBAR ;  /* 0x00000000000079af */ /* 0x000e220000000000 */
[----:B------:R-:W-:Y:S01]  /*0d20*/  IMAD.IADD R25, R25, 0x1, R2 ;  /* 0x0000000119197824 */ /* 0x000fe200078e0202 */
[----:B------:R-:W-:Y:S01]  /*0d30*/  LOP3.LUT P3, RZ, R19, 0x2, RZ, 0xc0, !PT ;  /* 0x0000000213ff7812 */ /* 0x000fe2000786c0ff */
[----:B------:R-:W-:Y:S01]  /*0d40*/  IMAD.IADD R231, R0, 0x1, R231 ;  /* 0x0000000100e77824 */ /* 0x000fe200078e02e7 */
[----:B------:R-:W-:Y:S01]  /*0d50*/  ISETP.GT.AND P5, PT, R234, 0xf, PT ;  /* 0x0000000fea00780c */ /* 0x000fe20003fa4270 */
[----:B------:R-:W-:Y:S01]  /*0d60*/  IMAD.WIDE.U32 R24, R248, c[0x0][0x188], R24 ;  /* 0x00006200f8187a25 */ /* 0x000fe200078e0018 */
[----:B------:R-:W-:Y:S01]  /*0d70*/  ISETP.GE.AND P6, PT, R22, c[0x0][0x1fc], PT ;  /* 0x00007f0016007a0c */ /* 0x000fe20003fc6270 */
[----:B------:R-:W-:Y:S01]  /*0d80*/  CS2R R38, SRZ ;  /* 0x0000000000267805 */ /* 0x000fe2000001ff00 */
[----:B------:R-:W-:Y:S01]  /*0d90*/  CS2R R36, SRZ ;  /* 0x0000000000247805 */ /* 0x000fe2000001ff00 */
[C---:B---3--:R-:W-:Y:S01]  /*0da0*/  IMAD R26, R244.reuse, c[0x0][0x20c], R3 ;  /* 0x00008300f41a7a24 */ /* 0x048fe200078e0203 */
[----:B------:R-:W-:Y:S01]  /*0db0*/  IADD3 R0, R25, UR8, RZ ;  /* 0x0000000819007c10 */ /* 0x000fe2000fffe0ff */
[----:B------:R-:W-:Y:S01]  /*0dc0*/  IMAD.WIDE.U32 R2, R244, c[0x0][0x208], R22 ;  /* 0x00008200f4027a25 */ /* 0x000fe200078e0016 */
[----:B------:R-:W-:Y:S01]  /*0dd0*/  LEA R236, P0, R24, c[0x0][0x160], 0x1 ;  /* 0x0000580018ec7a11 */ /* 0x000fe200078008ff */
[----:B------:R-:W-:-:S02]  /*0de0*/  USHF.L.U32 UR8, UR4, 0x6, URZ ;  /* 0x0000000604087899 */ /* 0x000fc4000800063f */
[----:B------:R-:W-:Y:S01]  /*0df0*/  IMAD.IADD R27, R3, 0x1, R26 ;  /* 0x00000001031b7824 */ /* 0x000fe200078e021a */
[----:B------:R-:W-:Y:S01]  /*0e00*/  LEA.HI.X R237, R24, c[0x0][0x164], R0, 0x1, P0 ;  /* 0x0000590018ed7a11 */ /* 0x000fe200000f0c00 */
[----:B------:R-:W-:Y:S01]  /*0e10*/  IMAD.MOV.U32 R3, RZ, RZ, 0x20 ;  /* 0x00000020ff037424 */ /* 0x000fe200078e00ff */
[----:B------:R-:W-:Y:S01]  /*0e20*/  ULDC.64 UR4, c[0x0][0x290] ;  /* 0x0000a40000047ab9 */ /* 0x000fe20000000a00 */
[----:B------:R-:W-:Y:S01]  /*0e30*/  IMAD.MOV.U32 R26, RZ, RZ, R2 ;  /* 0x000000ffff1a7224 */ /* 0x000fe200078e0002 */
[----:B------:R-:W-:Y:S01]  /*0e40*/  IADD3 R24, P0, R236, UR8, RZ ;  /* 0x00000008ec187c10 */ /* 0x000fe2000ff1e0ff */
[----:B------:R-:W-:Y:S01]  /*0e50*/  IMAD.MOV.U32 R5, RZ, RZ, 0x40 ;  /* 0x00000040ff057424 */ /* 0x000fe200078e00ff */
[----:B------:R-:W-:Y:S01]  /*0e60*/  SEL R2, R3, 0xffffffe0, !P1 ;  /* 0xffffffe003027807 */ /* 0x000fe20004800000 */
[----:B------:R-:W-:Y:S01]  /*0e70*/  IMAD.SHL.U32 R231, R231, 0x2, RZ ;  /* 0x00000002e7e77824 */ /* 0x000fe200078e00ff */
[----:B------:R-:W-:-:S04]  /*0e80*/  DEPBAR.LE SB0, 0x1 ;  /* 0x000080400000791a */ /* 0x000fc80000000000 */
[----:B------:R-:W-:Y:S01]  /*0e90*/  BAR.SYNC.DEFER_BLOCKING 0x0 ;  /* 0x0000000000007b1d */ /* 0x000fe20000010000 */
[----:B------:R-:W-:Y:S01]  /*0ea0*/  SEL R0, R5, 0xffffffc0, !P2 ;  /* 0xffffffc005007807 */ /* 0x000fe20005000000 */
[----:B------:R-:W-:Y:S01]  /*0eb0*/  IMAD.IADD R227, R231, 0x1, R2 ;  /* 0x00000001e7e37824 */ /* 0x000fe200078e0202 */
[----:B------:R-:W-:Y:S01]  /*0ec0*/  LOP3.LUT P1, RZ, R19, 0x1, RZ, 0xc0, !PT ;  /* 0x0000000113ff7812 */ /* 0x000fe2000782c0ff */
[----:B------:R-:W-:Y:S01]  /*0ed0*/  UIMAD.WIDE.U32 UR10, UR18, UR4, URZ ;  /* 0x00000004120a72a5 */ /* 0x000fe2000f8e003f */
[----:B------:R-:W-:Y:S01]  /*0ee0*/  IADD3.X R25, R237, UR7, RZ, P0, !PT ;  /* 0x00000007ed197c10 */ /* 0x000fe200087fe4ff */
[----:B------:R-:W-:Y:S01]  /*0ef0*/  IMAD.IADD R226, R231, 0x1, R0 ;  /* 0x00000001e7e27824 */ /* 0x000fe200078e0200 */
[----:B------:R-:W-:Y:S01]  /*0f00*/  ISETP.LT.OR P2, PT, R14, 0x1, !P1 ;  /* 0x000000010e00780c */ /* 0x000fe20004f41670 */
[----:B------:R-:W-:Y:S01]  /*0f10*/  IMAD.IADD R225, R0, 0x1, R227 ;  /* 0x0000000100e17824 */ /* 0x000fe200078e02e3 */
[----:B------:R-:W-:Y:S01]  /*0f20*/  ISETP.LT.OR P0, PT, R14, 0x1, !P3 ;  /* 0x000000010e00780c */ /* 0x000fe20005f01670 */
[----:B------:R-:W-:Y:S01]  /*0f30*/  UIMAD UR4, UR9, UR4, URZ ;  /* 0x00000004090472a4 */ /* 0x000fe2000f8e023f */
[----:B------:R-:W-:Y:S01]  /*0f40*/  IMAD R2, R8, c[0x0][0x288], RZ ;  /* 0x0000a20008027a24 */ /* 0x000fe200078e02ff */
[C---:B------:R-:W-:Y:S01]  /*0f50*/  ISETP.LT.OR P1, PT, R14.reuse, 0x21, !P1 ;  /* 0x000000210e00780c */ /* 0x040fe20004f21670 */
[----:B------:R-:W-:Y:S01]  /*0f60*/  IMAD.WIDE.U32 R30, R9, c[0x0][0x210], R26 ;  /* 0x00008400091e7a25 */ /* 0x000fe200078e001a */
[----:B------:R-:W-:Y:S01]  /*0f70*/  UIMAD UR4, UR18, UR5, UR4 ;  /* 0x00000005120472a4 */ /* 0x000fe2000f8e0204 */
[----:B------:R-:W-:-:S02]  /*0f80*/  ISETP.LT.OR P3, PT, R14, 0x21, !P3 ;  /* 0x000000210e00780c */ /* 0x000fc40005f61670 */
[C---:B------:R-:W-:Y:S01]  /*0f90*/  IMAD R2, R9.reuse, c[0x0][0x28c], R2 ;  /* 0x0000a30009027a24 */ /* 0x040fe200078e0202 */
[----:B------:R-:W-:Y:S01]  /*0fa0*/  UIADD3 UR14, UR11, UR4, URZ ;  /* 0x000000040b0e7290 */ /* 0x000fe2000fffe03f */
[----:B-1----:R-:W-:Y:S02]  /*0fb0*/  IMAD R20, R8, c[0x0][0x210], RZ ;  /* 0x0000840008147a24 */ /* 0x002fe400078e02ff */
[----:B------:R-:W-:Y:S02]  /*0fc0*/  ULDC.64 UR4, c[0x0][0x218] ;  /* 0x0000860000047ab9 */ /* 0x000fe40000000a00 */
[----:B------:R-:W-:Y:S01]  /*0fd0*/  IMAD R20, R9, c[0x0][0x214], R20 ;  /* 0x0000850009147a24 */ /* 0x000fe200078e0214 */
[----:B------:R1:W2:Y:S01]  /*0fe0*/  LDSM.16.M88.4 R156, [R231+0x6080] ;  /* 0x00608000e79c783b */ /* 0x0002a20000000200 */
[----:B------:R-:W-:Y:S02]  /*0ff0*/  UIMAD UR4, UR9, UR4, URZ ;  /* 0x00000004090472a4 */ /* 0x000fe4000f8e023f */
[----:B------:R-:W-:Y:S01]  /*1000*/  IMAD.IADD R31, R31, 0x1, R20 ;  /* 0x000000011f1f7824 */ /* 0x000fe200078e0214 */
[----:B------:R1:W3:Y:S01]  /*1010*/  LDSM.16.M88.4 R160, [R227+0x6080] ;  /* 0x00608000e3a0783b */ /* 0x0002e20000000200 */
[----:B------:R-:W-:-:S02]  /*1020*/  UIMAD UR4, UR18, UR5, UR4 ;  /* 0x00000005120472a4 */ /* 0x000fc4000f8e0204 */
[----:B------:R-:W-:Y:S01]  /*1030*/  IMAD.WIDE.U32 R30, R248, c[0x0][0x218], R30 ;  /* 0x00008600f81e7a25 */ /* 0x000fe200078e001e */
        /* <DEDUP_REMOVED lines=50> */
[C---:B------:R-:W-:Y:S01]  /*1360*/  ISETP.LT.OR P0, PT, R14.reuse, 0x1, P3 ;  /* 0x000000010e00780c */ /* 0x040fe20001f01670 */
[----:B------:R3:W-:Y:S01]  /*1370*/  LDGSTS.E.BYPASS.LTC128B.128 [R232+0xc080], [R250.64], !P4 ;  /* 0x0c080000fae87fae */ /* 0x0007e2000e101d50 */
[----:B------:R-:W-:-:S02]  /*1380*/  ISETP.LT.OR P3, PT, R14, 0x21, P3 ;  /* 0x000000210e00780c */ /* 0x000fc40001f61670 */
[----:B-1----:R-:W-:Y:S02]  /*1390*/  SEL R20, RZ, 0x1, P1 ;  /* 0x00000001ff147807 */ /* 0x002fe40000800000 */
[C---:B------:R-:W-:Y:S02]  /*13a0*/  ISETP.LT.OR P1, PT, R14.reuse, 0x1, P2 ;  /* 0x000000010e00780c */ /* 0x040fe40001721670 */
[----:B------:R-:W-:-:S05]  /*13b0*/  ISETP.LT.OR P2, PT, R14, 0x21, P2 ;  /* 0x000000210e00780c */ /* 0x000fca0001741670 */
[----:B------:R1:W-:Y:S01]  /*13c0*/  LDGSTS.E.BYPASS.LTC128B.128 [R232+0xe080], [R250.64+0x80], !P0 ;  /* 0x0e080080fae87fae */ /* 0x0003e2000c101d50 */
[----:B------:R-:W-:-:S04]  /*13d0*/  LEA R22, P0, R19, c[0x0][0x280], 0x2 ;  /* 0x0000a00013167a11 */ /* 0x000fc800078010ff */
[----:B------:R-:W-:Y:S02]  /*13e0*/  LEA.HI.X R23, R19, c[0x0][0x284], R2, 0x2, P0 ;  /* 0x0000a10013177a11 */ /* 0x000fe400000f1402 */
[----:B-----5:R-:W-:Y:S01]  /*13f0*/  IADD3 R24, P0, R250, UR15, RZ ;  /* 0x0000000ffa187c10 */ /* 0x020fe2000ff1e0ff */
[----:B------:R1:W-:Y:S01]  /*1400*/  LDGSTS.E.BYPASS.LTC128B.128 [R232+0x10080], [R250.64+0x100], !P1 ;  /* 0x10080100fae87fae */ /* 0x0003e2000c901d50 */
[----:B------:R-:W-:Y:S01]  /*1410*/  ISETP.GE.AND P1, PT, R15, c[0x0][0x1fc], PT ;  /* 0x00007f000f007a0c */ /* 0x000fe20003f26270 */
[----:B------:R-:W-:Y:S01]  /*1420*/  IMAD.SHL.U32 R15, R16, 0x2, RZ ;  /* 0x00000002100f7824 */ /* 0x000fe200078e00ff */
[----:B------:R-:W-:Y:S01]  /*1430*/  IADD3.X R25, R251, UR19, RZ, P0, !PT ;  /* 0x00000013fb197c10 */ /* 0x000fe200087fe4ff */
[----:B--2---:R-:W-:Y:S01]  /*1440*/  IMAD.SHL.U32 R17, R18, 0x2, RZ ;  /* 0x0000000212117824 */ /* 0x004fe200078e00ff */
[----:B------:R-:W-:Y:S02]  /*1450*/  SEL R241, RZ, 0xffffffff, P1 ;  /* 0xfffffffffff17807 */ /* 0x000fe40000800000 */
[----:B------:R-:W-:Y:S01]  /*1460*/  LOP3.LUT R20, R15, 0x2, R20, 0xe2, !PT ;  /* 0x000000020f147812 */ /* 0x000fe200078ee214 */
[----:B------:R-:W-:Y:S01]  /*1470*/  IMAD.U32 R15, RZ, RZ, UR15 ;  /* 0x0000000fff0f7e24 */ /* 0x000fe2000f8e00ff */
[----:B------:R-:W-:Y:S01]  /*1480*/  LOP3.LUT R242, R17, 0x2, R242, 0xe2, !PT ;  /* 0x0000000211f27812 */ /* 0x000fe200078ee2f2 */
[----:B------:R1:W-:Y:S01]  /*1490*/  LDGSTS.E.BYPASS.LTC128B.128 [R232+0xd080], [R24.64], !P6 ;  /* 0x0d08000018e87fae */ /* 0x0003e2000f101d50 */
[----:B------:R-:W-:-:S02]  /*14a0*/  IMAD.SHL.U32 R241, R241, 0x4, RZ ;  /* 0x00000004f1f17824 */ /* 0x000fc400078e00ff */
[----:B------:R-:W-:Y:S01]  /*14b0*/  IADD3 R16, P1, P0, R15, 0x100, R250 ;  /* 0x000001000f107810 */ /* 0x000fe2000783e0fa */
[----:B------:R-:W-:Y:S01]  /*14c0*/  @!P5 IMAD.SHL.U32 R15, R234, 0x10, RZ ;  /* 0x00000010ea0fd824 */ /* 0x000fe200078e00ff */
[----:B------:R1:W-:Y:S01]  /*14d0*/  LDGSTS.E.BYPASS.LTC128B.128 [R232+0xf080], [R24.64+0x80], !P3 ;  /* 0x0f08008018e87fae */ /* 0x0003e2000d901d50 */
[----:B------:R-:W-:Y:S02]  /*14e0*/  LOP3.LUT R241, R241, 0x4, R20, 0xe2, !PT ;  /* 0x00000004f1f17812 */ /* 0x000fe400078ee214 */
[----:B------:R-:W-:Y:S02]  /*14f0*/  IADD3.X R17, RZ, UR19, R251, P1, P0 ;  /* 0x00000013ff117c10 */ /* 0x000fe40008fe04fb */
[----:B------:R-:W-:-:S03]  /*1500*/  PLOP3.LUT P0, PT, PT, PT, UP0, 0x80, 0x0 ;  /* 0x000000000000781c */ /* 0x000fc60003f0f008 */
[----:B------:R1:W-:Y:S04]  /*1510*/  LDGSTS.E.BYPASS.LTC128B.128 [R232+0x11080], [R16.64], !P2 ;  /* 0x1108000010e87fae */ /* 0x0003e8000d101d50 */
[----:B------:R1:W-:Y:S04]  /*1520*/  @!P5 LDGSTS.E.BYPASS.LTC128B.128 [R15+0x12180], [R22.64] ;  /* 0x12180000160fdfae */ /* 0x0003e8000b901d50 */
[----:B------:R-:W0:Y:S02]  /*1530*/  LDGDEPBAR ;  /* 0x00000000000079af */ /* 0x000e240000000000 */
[----:B------:R-:W-:Y:S05]  /*1540*/  @!P0 BRA `(.L_x_29) ;  /* 0x0000337000008947 */ /* 0x000fea0003800000 */
[-C--:B---34-:R-:W-:Y:S01]  /*1550*/  LEA.HI R2, R13, R234.reuse, RZ, 0x5 ;  /* 0x000000ea0d027211 */ /* 0x098fe200078f28ff */
[----:B------:R-:W-:Y:S01]  /*1560*/  IMAD R14, R8, c[0x0][0x238], RZ ;  /* 0x00008e00080e7a24 */ /* 0x000fe200078e02ff */
[----:B------:R-:W-:Y:S01]  /*1570*/  SHF.R.S32.HI R19, RZ, 0x1f, R4 ;  /* 0x0000001fff137819 */ /* 0x000fe20000011404 */
[----:B------:R-:W-:Y:S01]  /*1580*/  ULDC.64 UR4, c[0x0][0x240] ;  /* 0x0000900000047ab9 */ /* 0x000fe20000000a00 */
[----:B-1----:R-:W-:Y:S01]  /*1590*/  SHF.R.S32.HI R17, RZ, 0x5, R2 ;  /* 0x00000005ff117819 */ /* 0x002fe20000011402 */
[----:B------:R-:W-:Y:S01]  /*15a0*/  IMAD R14, R9, c[0x0][0x23c], R14 ;  /* 0x00008f00090e7a24 */ /* 0x000fe200078e020e */
[--C-:B------:R-:W-:Y:S01]  /*15b0*/  SHF.R.S32.HI R235, RZ, 0x1f, R234.reuse ;  /* 0x0000001fffeb7819 */ /* 0x100fe200000114ea */
[----:B------:R-:W-:Y:S01]  /*15c0*/  UIMAD UR4, UR9, UR4, URZ ;  /* 0x00000004090472a4 */ /* 0x000fe2000f8e023f */
[----:B------:R-:W-:Y:S01]  /*15d0*/  LEA.HI R8, R2, R17, RZ, 0x1 ;  /* 0x0000001102087211 */ /* 0x000fe200078f08ff */
[----:B------:R-:W-:Y:S01]  /*15e0*/  UIADD3 UR20, UR20, 0x3f, URZ ;  /* 0x0000003f14147890 */ /* 0x000fe2000fffe03f */
[----:B------:R-:W-:Y:S01]  /*15f0*/  LEA.HI R13, R13, R234, RZ, 0x2 ;  /* 0x000000ea0d0d7211 */ /* 0x000fe200078f10ff */
[----:B------:R-:W-:Y:S01]  /*1600*/  IMAD.WIDE.U32 R20, R9, c[0x0][0x238], R234 ;  /* 0x00008e0009147a25 */ /* 0x000fe200078e00ea */
[----:B------:R-:W-:Y:S01]  /*1610*/  LOP3.LUT R8, R8, 0xfffffffe, RZ, 0xc0, !PT ;  /* 0xfffffffe08087812 */ /* 0x000fe200078ec0ff */
[----:B------:R-:W-:Y:S01]  /*1620*/  UIMAD UR4, UR18, UR5, UR4 ;  /* 0x00000005120472a4 */ /* 0x000fe2000f8e0204 */
[----:B------:R-:W-:Y:S01]  /*1630*/  LOP3.LUT R15, R12, 0xfffffff0, RZ, 0xc0, !PT ;  /* 0xfffffff00c0f7812 */ /* 0x000fe200078ec0ff */
[----:B------:R-:W-:Y:S01]  /*1640*/  IMAD.IADD R21, R21, 0x1, R14 ;  /* 0x0000000115157824 */ /* 0x000fe200078e020e */
[----:B------:R-:W-:Y:S01]  /*1650*/  SHF.R.S32.HI R9, RZ, 0x2, R13 ;  /* 0x00000002ff097819 */ /* 0x000fe2000001140d */
[----:B------:R-:W-:Y:S01]  /*1660*/  IMAD.IADD R8, R17, 0x1, -R8 ;  /* 0x0000000111087824 */ /* 0x000fe200078e0a08 */
[----:B------:R-:W-:Y:S01]  /*1670*/  LEA.HI R17, R19, R4, RZ, 0x2 ;  /* 0x0000000413117211 */ /* 0x000fe200078f10ff */
[----:B------:R-:W-:Y:S01]  /*1680*/  IMAD.IADD R15, R234, 0x1, -R15 ;  /* 0x00000001ea0f7824 */ /* 0x000fe200078e0a0f */
[----:B------:R-:W-:Y:S01]  /*1690*/  LOP3.LUT R19, R2, 0xffffffe0, RZ, 0xc0, !PT ;  /* 0xffffffe002137812 */ /* 0x000fe200078ec0ff */
[C---:B------:R-:W-:Y:S01]  /*16a0*/  IMAD.SHL.U32 R239, R8.reuse, 0x10, RZ ;  /* 0x0000001008ef7824 */ /* 0x040fe200078e00ff */
[----:B------:R-:W-:Y:S01]  /*16b0*/  SHF.R.S32.HI R18, RZ, 0x1f, R13 ;  /* 0x0000001fff127819 */ /* 0x000fe2000001140d */
[----:B------:R-:W-:Y:S01]  /*16c0*/  IMAD.SHL.U32 R8, R8, 0x400, RZ ;  /* 0x0000040008087824 */ /* 0x000fe200078e00ff */
[----:B------:R-:W-:Y:S01]  /*16d0*/  LOP3.LUT R17, R17, 0xfffffffc, RZ, 0xc0, !PT ;  /* 0xfffffffc11117812 */ /* 0x000fe200078ec0ff */
[----:B------:R-:W-:Y:S01]  /*16e0*/  IMAD.IADD R12, R234, 0x1, -R19 ;  /* 0x00000001ea0c7824 */ /* 0x000fe200078e0a13 */
[----:B------:R-:W-:Y:S01]  /*16f0*/  LEA.HI R18, R18, R9, RZ, 0x3 ;  /* 0x0000000912127211 */ /* 0x000fe200078f18ff */
[----:B------:R-:W-:Y:S01]  /*1700*/  IMAD.WIDE.U32 R248, R248, c[0x0][0x240], R20 ;  /* 0x00009000f8f87a25 */ /* 0x000fe200078e0014 */
[----:B------:R-:W-:Y:S01]  /*1710*/  SHF.R.S32.HI R2, RZ, 0x1f, R15 ;  /* 0x0000001fff027819 */ /* 0x000fe2000001140f */
[----:B------:R-:W-:Y:S01]  /*1720*/  USHF.R.S32.HI UR5, URZ, 0x1f, UR20 ;  /* 0x0000001f3f057899 */ /* 0x000fe20008011414 */
[----:B------:R-:W-:Y:S01]  /*1730*/  LOP3.LUT R18, R18, 0xfffffff8, RZ, 0xc0, !PT ;  /* 0xfffffff812127812 */ /* 0x000fe200078ec0ff */
[----:B------:R-:W-:Y:S01]  /*1740*/  IMAD.IADD R16, R4, 0x1, -R17 ;  /* 0x0000000104107824 */ /* 0x000fe200078e0a11 */
[----:B------:R-:W-:Y:S01]  /*1750*/  SHF.R.S32.HI R17, RZ, 0x1f, R12 ;  /* 0x0000001fff117819 */ /* 0x000fe2000001140c */
[----:B------:R-:W-:Y:S01]  /*1760*/  ULEA.HI UR20, UR5, UR20, URZ, 0x6 ;  /* 0x0000001405147291 */ /* 0x000fe2000f8f303f */
[----:B------:R-:W-:Y:S01]  /*1770*/  LEA.HI R2, R2, R15, RZ, 0x3 ;  /* 0x0000000f02027211 */ /* 0x000fe200078f18ff */
[----:B------:R-:W-:Y:S01]  /*1780*/  IMAD.IADD R9, R9, 0x1, -R18 ;  /* 0x0000000109097824 */ /* 0x000fe200078e0a12 */
[----:B------:R-:W-:Y:S01]  /*1790*/  LEA.HI R17, R17, R12, RZ, 0x2 ;  /* 0x0000000c11117211 */ /* 0x000fe200078f10ff */
[----:B------:R-:W-:Y:S01]  /*17a0*/  IMAD R16, R16, -0x8, R11 ;  /* 0xfffffff810107824 */ /* 0x000fe200078e020b */
[----:B------:R-:W-:Y:S01]  /*17b0*/  LOP3.LUT R10, R10, 0x10, R239, 0xf8, !PT ;  /* 0x000000100a0a7812 */ /* 0x000fe200078ef8ef */
[C---:B------:R-:W-:Y:S01]  /*17c0*/  IMAD.SHL.U32 R228, R2.reuse, 0x40, RZ ;  /* 0x0000004002e47824 */ /* 0x040fe200078e00ff */
[----:B------:R-:W-:Y:S01]  /*17d0*/  LOP3.LUT R14, R2, 0xfffffff8, RZ, 0xc0, !PT ;  /* 0xfffffff8020e7812 */ /* 0x000fe200078ec0ff */
[----:B------:R-:W-:Y:S01]  /*17e0*/  CS2R R130, SRZ ;  /* 0x0000000000827805 */ /* 0x000fe2000001ff00 */
[----:B------:R-:W-:Y:S01]  /*17f0*/  LOP3.LUT R11, R17, 0xfffffffc, RZ, 0xc0, !PT ;  /* 0xfffffffc110b7812 */ /* 0x000fe200078ec0ff */
[----:B------:R-:W-:Y:S01]  /*1800*/  CS2R R128, SRZ ;  /* 0x0000000000807805 */ /* 0x000fe2000001ff00 */
[----:B------:R-:W-:Y:S01]  /*1810*/  LOP3.LUT R7, R10, 0x8, R7, 0xf8, !PT ;  /* 0x000000080a077812 */ /* 0x000fe200078ef807 */
[----:B------:R-:W-:Y:S01]  /*1820*/  IMAD.SHL.U32 R10, R9, 0x40, RZ ;  /* 0x00000040090a7824 */ /* 0x000fe200078e00ff */
[----:B------:R-:W-:Y:S01]  /*1830*/  LOP3.LUT R13, R13, 0x3ffffffc, RZ, 0xc0, !PT ;  /* 0x3ffffffc0d0d7812 */ /* 0x000fe200078ec0ff */
[----:B------:R-:W-:Y:S01]  /*1840*/  IMAD.IADD R15, R15, 0x1, -R14 ;  /* 0x000000010f0f7824 */ /* 0x000fe200078e0a0e */
[----:B------:R-:W-:Y:S01]  /*1850*/  LOP3.LUT P0, RZ, R9, 0x4, RZ, 0xc0, !PT ;  /* 0x0000000409ff7812 */ /* 0x000fe2000780c0ff */
[----:B------:R-:W-:Y:S01]  /*1860*/  IMAD.IADD R11, R12, 0x1, -R11 ;  /* 0x000000010c0b7824 */ /* 0x000fe200078e0a0b */
[----:B------:R-:W-:Y:S01]  /*1870*/  LOP3.LUT R10, R10, 0x1c0, RZ, 0xc0, !PT ;  /* 0x000001c00a0a7812 */ /* 0x000fe200078ec0ff */
[----:B------:R-:W-:Y:S01]  /*1880*/  IMAD.SHL.U32 R12, R4, 0x8, RZ ;  /* 0x00000008040c7824 */ /* 0x000fe200078e00ff */
[C---:B------:R-:W-:Y:S01]  /*1890*/  LOP3.LUT P2, RZ, R15.reuse, 0x2, RZ, 0xc0, !PT ;  /* 0x000000020fff7812 */ /* 0x040fe2000784c0ff */
[C---:B------:R-:W-:Y:S01]  /*18a0*/  IMAD.SHL.U32 R14, R15.reuse, 0x40, RZ ;  /* 0x000000400f0e7824 */ /* 0x040fe200078e00ff */
[----:B------:R-:W-:Y:S01]  /*18b0*/  LOP3.LUT P1, RZ, R15, 0x4, RZ, 0xc0, !PT ;  /* 0x000000040fff7812 */ /* 0x000fe2000782c0ff */
[----:B------:R-:W-:Y:S01]  /*18c0*/  IMAD R4, R11, -0x2, R16 ;  /* 0xfffffffe0b047824 */ /* 0x000fe200078e0210 */
[----:B------:R-:W-:Y:S01]  /*18d0*/  LOP3.LUT R12, R12, 0x18, RZ, 0xc0, !PT ;  /* 0x000000180c0c7812 */ /* 0x000fe200078ec0ff */
[----:B------:R-:W-:Y:S01]  /*18e0*/  IMAD.IADD R13, R234, 0x1, -R13 ;  /* 0x00000001ea0d7824 */ /* 0x000fe200078e0a0d */
[----:B------:R-:W-:Y:S01]  /*18f0*/  SHF.R.U32.HI R15, RZ, 0x3, R10 ;  /* 0x00000003ff0f7819 */ /* 0x000fe2000001160a */
[----:B------:R-:W-:Y:S01]  /*1900*/  IMAD.SHL.U32 R11, R229, 0x8, RZ ;  /* 0x00000008e50b7824 */ /* 0x000fe200078e00ff */
[----:B------:R-:W-:Y:S01]  /*1910*/  SEL R3, R3, 0xffffffe0, !P2 ;  /* 0xffffffe003037807 */ /* 0x000fe20005000000 */
[----:B------:R-:W-:Y:S01]  /*1920*/  IMAD R240, R13, 0x2, R8 ;  /* 0x000000020df07824 */ /* 0x000fe200078e0208 */
[----:B------:R-:W-:Y:S01]  /*1930*/  LOP3.LUT R15, R15, R10, R12, 0x1e, !PT ;  /* 0x0000000a0f0f7212 */ /* 0x000fe200078e1e0c */
[----:B------:R-:W-:Y:S01]  /*1940*/  IMAD.SHL.U32 R9, R229, 0x20, RZ ;  /* 0x00000020e5097824 */ /* 0x000fe200078e00ff */
[----:B------:R-:W-:Y:S01]  /*1950*/  ISETP.GT.AND P2, PT, R4, RZ, PT ;  /* 0x000000ff0400720c */ /* 0x000fe20003f44270 */
[----:B------:R-:W-:Y:S01]  /*1960*/  CS2R R126, SRZ ;  /* 0x00000000007e7805 */ /* 0x000fe2000001ff00 */
[----:B------:R-:W-:Y:S01]  /*1970*/  SEL R5, R5, 0xffffffc0, !P1 ;  /* 0xffffffc005057807 */ /* 0x000fe20004800000 */
[----:B------:R-:W-:Y:S01]  /*1980*/  IMAD.IADD R240, R15, 0x1, R240 ;  /* 0x000000010ff07824 */ /* 0x000fe200078e02f0 */
[----:B------:R-:W-:Y:S01]  /*1990*/  LOP3.LUT R14, R14, 0x1c0, RZ, 0xc0, !PT ;  /* 0x000001c00e0e7812 */ /* 0x000fe200078ec0ff */
[----:B------:R-:W-:Y:S01]  /*19a0*/  CS2R R124, SRZ ;  /* 0x00000000007c7805 */ /* 0x000fe2000001ff00 */
[----:B------:R-:W-:Y:S01]  /*19b0*/  ISETP.GT.AND P1, PT, R4, 0x1, PT ;  /* 0x000000010400780c */ /* 0x000fe20003f24270 */
[----:B------:R-:W-:Y:S01]  /*19c0*/  CS2R R122, SRZ ;  /* 0x00000000007a7805 */ /* 0x000fe2000001ff00 */
[----:B------:R-:W-:Y:S01]  /*19d0*/  LOP3.LUT R233, R233, 0xfffffffb, RZ, 0xc0, !PT ;  /* 0xfffffffbe9e97812 */ /* 0x000fe200078ec0ff */
[----:B------:R-:W-:Y:S01]  /*19e0*/  CS2R R120, SRZ ;  /* 0x0000000000787805 */ /* 0x000fe2000001ff00 */
[----:B------:R-:W-:Y:S01]  /*19f0*/  LEA R240, R240, 0x12280, 0x1 ;  /* 0x00012280f0f07811 */ /* 0x000fe200078e08ff */
[----:B------:R-:W-:Y:S01]  /*1a00*/  CS2R R118, SRZ ;  /* 0x0000000000767805 */ /* 0x000fe2000001ff00 */
[--C-:B------:R-:W-:Y:S01]  /*1a10*/  SHF.R.U32.HI R10, RZ, 0x3, R14.reuse ;  /* 0x00000003ff0a7819 */ /* 0x100fe2000001160e */
[----:B------:R-:W-:Y:S01]  /*1a20*/  CS2R R116, SRZ ;  /* 0x0000000000747805 */ /* 0x000fe2000001ff00 */
[----:B------:R-:W-:Y:S01]  /*1a30*/  LOP3.LUT R11, R14, 0x8, R11, 0xf8, !PT ;  /* 0x000000080e0b7812 */ /* 0x000fe200078ef80b */
[----:B------:R-:W-:Y:S01]  /*1a40*/  CS2R R114, SRZ ;  /* 0x0000000000727805 */ /* 0x000fe2000001ff00 */
[----:B------:R-:W-:Y:S01]  /*1a50*/  @P2 LOP3.LUT R233, R233, 0x4, RZ, 0xfc, !PT ;  /* 0x00000004e9e92812 */ /* 0x000fe200078efcff */
[----:B------:R-:W-:Y:S01]  /*1a60*/  CS2R R112, SRZ ;  /* 0x0000000000707805 */ /* 0x000fe2000001ff00 */
[C---:B------:R-:W-:Y:S01]  /*1a70*/  IADD3 R243, R240.reuse, 0x40, RZ ;  /* 0x00000040f0f37810 */ /* 0x040fe20007ffe0ff */
[----:B------:R-:W-:Y:S01]  /*1a80*/  CS2R R110, SRZ ;  /* 0x00000000006e7805 */ /* 0x000fe2000001ff00 */
[----:B------:R-:W-:Y:S01]  /*1a90*/  @P0 IADD3 R243, R240, -0x40, RZ ;  /* 0xffffffc0f0f30810 */ /* 0x000fe20007ffe0ff */
[----:B------:R-:W-:Y:S01]  /*1aa0*/  CS2R R108, SRZ ;  /* 0x00000000006c7805 */ /* 0x000fe2000001ff00 */
[----:B------:R-:W-:Y:S01]  /*1ab0*/  LOP3.LUT R9, R12, 0x20, R9, 0xf8, !PT ;  /* 0x000000200c097812 */ /* 0x000fe200078ef809 */
[----:B------:R-:W-:Y:S01]  /*1ac0*/  CS2R R106, SRZ ;  /* 0x00000000006a7805 */ /* 0x000fe2000001ff00 */
[----:B------:R-:W-:Y:S01]  /*1ad0*/  LOP3.LUT R11, R11, R10, RZ, 0x3c, !PT ;  /* 0x0000000a0b0b7212 */ /* 0x000fe200078e3cff */
[----:B------:R-:W-:Y:S01]  /*1ae0*/  CS2R R104, SRZ ;  /* 0x0000000000687805 */ /* 0x000fe2000001ff00 */
[----:B------:R-:W-:Y:S01]  /*1af0*/  LOP3.LUT R228, R228, 0xfffffe00, RZ, 0xc0, !PT ;  /* 0xfffffe00e4e47812 */ /* 0x000fe200078ec0ff */
[----:B------:R-:W-:Y:S01]  /*1b00*/  CS2R R102, SRZ ;  /* 0x0000000000667805 */ /* 0x000fe2000001ff00 */
[----:B------:R-:W-:Y:S01]  /*1b10*/  ISETP.GT.AND P0, PT, R4, 0x20, PT ;  /* 0x000000200400780c */ /* 0x000fe20003f04270 */
[----:B------:R-:W-:Y:S01]  /*1b20*/  CS2R R100, SRZ ;  /* 0x0000000000647805 */ /* 0x000fe2000001ff00 */
[----:B------:R-:W-:Y:S01]  /*1b30*/  LOP3.LUT R233, R233, 0xfffffffd, RZ, 0xc0, !PT ;  /* 0xfffffffde9e97812 */ /* 0x000fe200078ec0ff */
[----:B------:R-:W-:Y:S01]  /*1b40*/  CS2R R98, SRZ ;  /* 0x0000000000627805 */ /* 0x000fe2000001ff00 */
[----:B------:R-:W-:Y:S01]  /*1b50*/  LOP3.LUT R6, R7, R6, RZ, 0x3c, !PT ;  /* 0x0000000607067212 */ /* 0x000fe200078e3cff */
[----:B------:R-:W-:Y:S01]  /*1b60*/  CS2R R96, SRZ ;  /* 0x0000000000607805 */ /* 0x000fe2000001ff00 */
[----:B------:R-:W-:Y:S01]  /*1b70*/  LOP3.LUT R9, R10, R9, R14, 0x1e, !PT ;  /* 0x000000090a097212 */ /* 0x000fe200078e1e0e */
[----:B------:R-:W-:Y:S01]  /*1b80*/  CS2R R94, SRZ ;  /* 0x00000000005e7805 */ /* 0x000fe2000001ff00 */
[-C--:B------:R-:W-:Y:S01]  /*1b90*/  IADD3 R2, R11, R228.reuse, R8 ;  /* 0x000000e40b027210 */ /* 0x080fe20007ffe008 */
[----:B------:R-:W-:Y:S01]  /*1ba0*/  IMAD R229, R229, 0x200, R6 ;  /* 0x00000200e5e57824 */ /* 0x000fe200078e0206 */
[----:B------:R-:W-:Y:S01]  /*1bb0*/  @P1 LOP3.LUT R233, R233, 0x2, RZ, 0xfc, !PT ;  /* 0x00000002e9e91812 */ /* 0x000fe200078efcff */
[----:B------:R-:W-:Y:S01]  /*1bc0*/  CS2R R92, SRZ ;  /* 0x00000000005c7805 */ /* 0x000fe2000001ff00 */
[----:B------:R-:W-:Y:S01]  /*1bd0*/  LOP3.LUT R228, R9, R228, RZ, 0xfc, !PT ;  /* 0x000000e409e47212 */ /* 0x000fe200078efcff */
[C---:B------:R-:W-:Y:S01]  /*1be0*/  IMAD R224, R2.reuse, 0x2, R3 ;  /* 0x0000000202e07824 */ /* 0x040fe200078e0203 */
[----:B------:R-:W-:Y:S01]  /*1bf0*/  LOP3.LUT R233, R233, 0xfffffffe, RZ, 0xc0, !PT ;  /* 0xfffffffee9e97812 */ /* 0x000fe200078ec0ff */
[----:B------:R-:W-:Y:S01]  /*1c00*/  IMAD R0, R229, 0x2, R0 ;  /* 0x00000002e5007824 */ /* 0x000fe200078e0200 */
[----:B------:R-:W-:Y:S01]  /*1c10*/  LEA.HI R239, R17, R239, RZ, 0x1e ;  /* 0x000000ef11ef7211 */ /* 0x000fe200078ff0ff */
[C---:B------:R-:W-:Y:S01]  /*1c20*/  IMAD.SHL.U32 R230, R2.reuse, 0x2, RZ ;  /* 0x0000000202e67824 */ /* 0x040fe200078e00ff */
[----:B------:R-:W-:Y:S01]  /*1c30*/  CS2R R90, SRZ ;  /* 0x00000000005a7805 */ /* 0x000fe2000001ff00 */
[----:B------:R-:W-:Y:S01]  /*1c40*/  IMAD R3, R2, 0x2, R5 ;  /* 0x0000000202037824 */ /* 0x000fe200078e0205 */
        /* <DEDUP_REMOVED lines=29> */
[----:B------:R-:W-:Y:S01]  /*1e20*/  ISETP.GT.AND P6, PT, R4, 0x21, PT ;  /* 0x000000210400780c */ /* 0x000fe20003fc4270 */
[----:B------:R-:W-:Y:S01]  /*1e30*/  IMAD.SHL.U32 R228, R228, 0x2, RZ ;  /* 0x00000002e4e47824 */ /* 0x000fe200078e00ff */
[----:B------:R-:W-:Y:S01]  /*1e40*/  @P0 LOP3.LUT R233, R233, 0x1, RZ, 0xfc, !PT ;  /* 0x00000001e9e90812 */ /* 0x000fe200078efcff */
[----:B------:R-:W-:Y:S01]  /*1e50*/  IMAD.IADD R2, R5, 0x1, R224 ;  /* 0x0000000105027824 */ /* 0x000fe200078e02e0 */
[----:B------:R-:W-:-:S02]  /*1e60*/  USHF.R.S32.HI UR20, URZ, 0x6, UR20 ;  /* 0x000000063f147899 */ /* 0x000fc40008011414 */
[----:B------:R-:W-:Y:S02]  /*1e70*/  UMOV UR18, URZ ;  /* 0x0000003f00127c82 */ /* 0x000fe40008000000 */
.L_x_32:
        /* <DEDUP_REMOVED lines=368> */
[C---:B---34-:R-:W-:Y:S01]  /*3580*/  LOP3.LUT P2, RZ, R241.reuse, 0x1, RZ, 0xc0, !PT ;  /* 0x00000001f1ff7812 */ /* 0x058fe2000784c0ff */
        /* <DEDUP_REMOVED lines=59> */
.L_x_30:
[-C--:B---34-:R-:W-:Y:S01]  /*3940*/  HMMA.16816.F32.BF16 R84, R20, R28.reuse, R84 ;  /* 0x0000001c1454723c */ /* 0x098fe20000041854 */
        /* <DEDUP_REMOVED lines=47> */
[----:B------:R2:W1:Y:S07]  /*3c40*/  LDSM.16.MT88.4 R152, [R228+0x80] ;  /* 0x00008000e498783b */ /* 0x00046e0000004200 */
        /* <DEDUP_REMOVED lines=22> */
[----:B-1234-:R-:W-:Y:S01]  /*3db0*/  LOP3.LUT P2, RZ, R242, 0x1, RZ, 0xc0, !PT ;  /* 0x00000001f2ff7812 */ /* 0x01efe2000784c0ff */
        /* <DEDUP_REMOVED lines=59> */
.L_x_31:
[-C--:B-1234-:R-:W-:Y:S01]  /*4170*/  HMMA.16816.F32.BF16 R4, R148, R152.reuse, RZ ;  /* 0x000000989404723c */ /* 0x09efe200000418ff */
        /* <DEDUP_REMOVED lines=116> */
.L_x_29:
[----:B---34-:R-:W2:Y:S01]  /*48c0*/  S2UR UR11, SR_CTAID.Y ;  /* 0x00000000000b79c3 */ /* 0x018ea20000002600 */
[----:B------:R-:W-:Y:S01]  /*48d0*/  ULDC.64 UR14, c[0x0][0x338] ;  /* 0x0000ce00000e7ab9 */ /* 0x000fe20000000a00 */
[----:B------:R-:W-:Y:S01]  /*48e0*/  ISETP.NE.AND P1, PT, R234, RZ, PT ;  /* 0x000000ffea00720c */ /* 0x000fe20003f25270 */
[----:B------:R-:W-:Y:S01]  /*48f0*/  UISETP.NE.AND UP0, UPT, UR14, 0x1, UPT ;  /* 0x000000010e00788c */ /* 0x000fe2000bf05270 */
[----:B------:R-:W-:Y:S01]  /*4900*/  BSSY B0, `(.L_x_33) ;  /* 0x0000055000007945 */ /* 0x000fe20003800000 */
[----:B------:R-:W-:Y:S01]  /*4910*/  ULDC UR8, c[0x0][0x340] ;  /* 0x0000d00000087ab9 */ /* 0x000fe20000000800 */
[----:B------:R-:W-:Y:S01]  /*4920*/  FMUL.FTZ R84, R84, c[0x0][0x298] ;  /* 0x0000a60054547a20 */ /* 0x000fe20000410000 */
[----:B------:R-:W-:Y:S01]  /*4930*/  ULDC UR4, c[0x0][0x358] ;  /* 0x0000d60000047ab9 */ /* 0x000fe20000000800 */
[----:B------:R-:W3:Y:S01]  /*4940*/  S2UR UR7, SR_CTAID.X ;  /* 0x00000000000779c3 */ /* 0x000ee20000002500 */
[----:B------:R-:W-:Y:S01]  /*4950*/  ULDC UR5, c[0x0][0x2f4] ;  /* 0x0000bd0000057ab9 */ /* 0x000fe20000000800 */
[----:B------:R-:W-:-:S02]  /*4960*/  FMUL.FTZ R85, R85, c[0x0][0x298] ;  /* 0x0000a60055557a20 */ /* 0x000fc40000410000 */
[----:B------:R-:W-:Y:S02]  /*4970*/  FMUL.FTZ R86, R86, c[0x0][0x298] ;  /* 0x0000a60056567a20 */ /* 0x000fe40000410000 */
[----:B------:R-:W-:Y:S02]  /*4980*/  FMUL.FTZ R87, R87, c[0x0][0x298] ;  /* 0x0000a60057577a20 */ /* 0x000fe40000410000 */
[----:B------:R-:W4:Y:S01]  /*4990*/  S2UR UR6, SR_CTAID.Z ;  /* 0x00000000000679c3 */ /* 0x000f220000002700 */
[----:B------:R-:W-:Y:S02]  /*49a0*/  FMUL.FTZ R88, R88, c[0x0][0x298] ;  /* 0x0000a60058587a20 */ /* 0x000fe40000410000 */
[----:B------:R-:W-:Y:S02]  /*49b0*/  FMUL.FTZ R89, R89, c[0x0][0x298] ;  /* 0x0000a60059597a20 */ /* 0x000fe40000410000 */
[----:B------:R-:W-:Y:S02]  /*49c0*/  FMUL.FTZ R90, R90, c[0x0][0x298] ;  /* 0x0000a6005a5a7a20 */ /* 0x000fe40000410000 */
[----:B------:R-:W-:Y:S01]  /*49d0*/  FMUL.FTZ R91, R91, c[0x0][0x298] ;  /* 0x0000a6005b5b7a20 */ /* 0x000fe20000410000 */
[----:B--2---:R-:W-:Y:S01]  /*49e0*/  UIMAD.WIDE.U32 UR18, UR11, UR15, URZ ;  /* 0x0000000f0b1272a5 */ /* 0x004fe2000f8e003f */
[----:B------:R-:W-:Y:S01]  /*49f0*/  FMUL.FTZ R96, R96, c[0x0][0x298] ;  /* 0x0000a60060607a20 */ /* 0x000fe20000410000 */
[----:B------:R-:W-:Y:S01]  /*4a00*/  USHF.R.S32.HI UR13, URZ, 0x1f, UR11 ;  /* 0x0000001f3f0d7899 */ /* 0x000fe2000801140b */
[----:B------:R-:W-:Y:S01]  /*4a10*/  FMUL.FTZ R97, R97, c[0x0][0x298] ;  /* 0x0000a60061617a20 */ /* 0x000fe20000410000 */
[----:B------:R-:W-:Y:S01]  /*4a20*/  UMOV UR15, UR11 ;  /* 0x0000000b000f7c82 */ /* 0x000fe20008000000 */
[----:B------:R-:W-:Y:S01]  /*4a30*/  FMUL.FTZ R98, R98, c[0x0][0x298] ;  /* 0x0000a60062627a20 */ /* 0x000fe20000410000 */
[----:B------:R-:W-:Y:S01]  /*4a40*/  @UP0 USHF.R.U32.HI UR15, URZ, UR8, UR19 ;  /* 0x000000083f0f0299 */ /* 0x000fe20008011613 */
[----:B------:R-:W-:Y:S01]  /*4a50*/  FMUL.FTZ R99, R99, c[0x0][0x298] ;  /* 0x0000a60063637a20 */ /* 0x000fe20000410000 */
[----:B---3--:R-:W-:Y:S01]  /*4a60*/  UIMAD UR8, UR7, UR4, URZ ;  /* 0x00000004070872a4 */ /* 0x008fe2000f8e023f */
[----:B------:R-:W-:Y:S01]  /*4a70*/  FMUL.FTZ R92, R92, c[0x0][0x298] ;  /* 0x0000a6005c5c7a20 */ /* 0x000fe20000410000 */
[----:B------:R-:W-:Y:S01]  /*4a80*/  @UP0 USHF.R.S32.HI UR4, URZ, 0x1f, UR15 ;  /* 0x0000001f3f040899 */ /* 0x000fe2000801140f */
[----:B------:R-:W-:Y:S01]  /*4a90*/  FMUL.FTZ R93, R93, c[0x0][0x298] ;  /* 0x0000a6005d5d7a20 */ /* 0x000fe20000410000 */
[----:B------:R-:W-:Y:S01]  /*4aa0*/  UMOV UR12, UR11 ;  /* 0x0000000b000c7c82 */ /* 0x000fe20008000000 */
[----:B------:R-:W-:Y:S01]  /*4ab0*/  FMUL.FTZ R94, R94, c[0x0][0x298] ;  /* 0x0000a6005e5e7a20 */ /* 0x000fe20000410000 */
[----:B------:R-:W-:Y:S01]  /*4ac0*/  @UP0 UMOV UR12, UR15 ;  /* 0x0000000f000c0c82 */ /* 0x000fe20008000000 */
[----:B------:R-:W-:Y:S01]  /*4ad0*/  FMUL.FTZ R95, R95, c[0x0][0x298] ;  /* 0x0000a6005f5f7a20 */ /* 0x000fe20000410000 */
[----:B----4-:R-:W-:Y:S01]  /*4ae0*/  UIMAD UR10, UR6, UR5, URZ ;  /* 0x00000005060a72a4 */ /* 0x010fe2000f8e023f */
[----:B------:R-:W-:Y:S01]  /*4af0*/  FMUL.FTZ R100, R100, c[0x0][0x298] ;  /* 0x0000a60064647a20 */ /* 0x000fe20000410000 */
[----:B------:R-:W-:Y:S01]  /*4b00*/  UIMAD UR5, UR8, UR5, URZ ;  /* 0x00000005080572a4 */ /* 0x000fe2000f8e023f */
[----:B------:R-:W-:Y:S01]  /*4b10*/  FMUL.FTZ R101, R101, c[0x0][0x298] ;  /* 0x0000a60065657a20 */ /* 0x000fe20000410000 */
[----:B------:R-:W-:Y:S01]  /*4b20*/  USHF.R.S32.HI UR18, URZ, 0x1f, UR10 ;  /* 0x0000001f3f127899 */ /* 0x000fe2000801140a */
[----:B------:R-:W-:Y:S01]  /*4b30*/  FMUL.FTZ R102, R102, c[0x0][0x298] ;  /* 0x0000a60066667a20 */ /* 0x000fe20000410000 */
[----:B------:R-:W-:Y:S01]  /*4b40*/  @UP0 UMOV UR13, UR4 ;  /* 0x00000004000d0c82 */ /* 0x000fe20008000000 */
[----:B------:R-:W-:Y:S01]  /*4b50*/  FMUL.FTZ R103, R103, c[0x0][0x298] ;  /* 0x0000a60067677a20 */ /* 0x000fe20000410000 */
[----:B------:R-:W-:Y:S01]  /*4b60*/  USHF.R.S32.HI UR8, URZ, 0x1f, UR5 ;  /* 0x0000001f3f087899 */ /* 0x000fe20008011405 */
[----:B------:R-:W-:Y:S01]  /*4b70*/  FMUL.FTZ R104, R104, c[0x0][0x298] ;  /* 0x0000a60068687a20 */ /* 0x000fe20000410000 */
[----:B------:R-:W-:Y:S01]  /*4b80*/  UIADD3 UR10, UP1, UP0, UR5, UR12, UR10 ;  /* 0x0000000c050a7290 */ /* 0x000fe2000f83e00a */
[----:B------:R-:W-:Y:S01]  /*4b90*/  FMUL.FTZ R105, R105, c[0x0][0x298] ;  /* 0x0000a60069697a20 */ /* 0x000fe20000410000 */
[----:B------:R-:W-:Y:S01]  /*4ba0*/  UIADD3 UR15, -UR15, URZ, URZ ;  /* 0x0000003f0f0f7290 */ /* 0x000fe2000fffe13f */
[----:B------:R-:W-:Y:S01]  /*4bb0*/  FMUL.FTZ R106, R106, c[0x0][0x298] ;  /* 0x0000a6006a6a7a20 */ /* 0x000fe20000410000 */
[----:B------:R-:W-:Y:S01]  /*4bc0*/  UIADD3.X UR18, UR8, UR13, UR18, UP1, UP0 ;  /* 0x0000000d08127290 */ /* 0x000fe20008fe0412 */
[----:B------:R-:W-:Y:S01]  /*4bd0*/  FMUL.FTZ R107, R107, c[0x0][0x298] ;  /* 0x0000a6006b6b7a20 */ /* 0x000fe20000410000 */
[----:B------:R-:W-:Y:S01]  /*4be0*/  USHF.L.U32 UR8, UR10, 0x2, URZ ;  /* 0x000000020a087899 */ /* 0x000fe2000800063f */
[----:B------:R-:W-:Y:S01]  /*4bf0*/  FMUL.FTZ R112, R112, c[0x0][0x298] ;  /* 0x0000a60070707a20 */ /* 0x000fe20000410000 */
[----:B------:R-:W-:Y:S01]  /*4c00*/  ULDC.64 UR4, c[0x0][0x350] ;  /* 0x0000d40000047ab9 */ /* 0x000fe20000000a00 */
[----:B------:R-:W-:Y:S01]  /*4c10*/  FMUL.FTZ R113, R113, c[0x0][0x298] ;  /* 0x0000a60071717a20 */ /* 0x000fe20000410000 */
[----:B------:R-:W-:Y:S01]  /*4c20*/  USHF.L.U64.HI UR10, UR10, 0x2, UR18 ;  /* 0x000000020a0a7899 */ /* 0x000fe20008010212 */
[----:B------:R-:W-:Y:S01]  /*4c30*/  FMUL.FTZ R114, R114, c[0x0][0x298] ;  /* 0x0000a60072727a20 */ /* 0x000fe20000410000 */
[----:B------:R-:W-:Y:S01]  /*4c40*/  UIADD3 UR4, UP0, UR8, UR4, URZ ;  /* 0x0000000408047290 */ /* 0x000fe2000ff1e03f */
[----:B------:R-:W-:Y:S01]  /*4c50*/  FMUL.FTZ R115, R115, c[0x0][0x298] ;  /* 0x0000a60073737a20 */ /* 0x000fe20000410000 */
[----:B------:R-:W-:Y:S01]  /*4c60*/  UIMAD UR11, UR15, UR14, UR11 ;  /* 0x0000000e0f0b72a4 */ /* 0x000fe2000f8e020b */
[----:B------:R-:W-:Y:S01]  /*4c70*/  FMUL.FTZ R108, R108, c[0x0][0x298] ;  /* 0x0000a6006c6c7a20 */ /* 0x000fe20000410000 */
[----:B------:R-:W-:Y:S01]  /*4c80*/  UIADD3.X UR5, UR10, UR5, URZ, UP0, !UPT ;  /* 0x000000050a057290 */ /* 0x000fe200087fe43f */
[----:B------:R-:W-:Y:S01]  /*4c90*/  FMUL.FTZ R109, R109, c[0x0][0x298] ;  /* 0x0000a6006d6d7a20 */ /* 0x000fe20000410000 */
[----:B------:R-:W-:Y:S01]  /*4ca0*/  MOV R2, UR4 ;  /* 0x0000000400027c02 */ /* 0x000fe20008000f00 */
[----:B------:R-:W-:-:S02]  /*4cb0*/  FMUL.FTZ R110, R110, c[0x0][0x298] ;  /* 0x0000a6006e6e7a20 */ /* 0x000fc40000410000 */
[----:B------:R-:W-:Y:S01]  /*4cc0*/  FMUL.FTZ R111, R111, c[0x0][0x298] ;  /* 0x0000a6006f6f7a20 */ /* 0x000fe20000410000 */
[----:B------:R-:W-:Y:S01]  /*4cd0*/  MOV R3, UR5 ;  /* 0x0000000500037c02 */ /* 0x000fe20008000f00 */
[----:B------:R-:W-:Y:S02]  /*4ce0*/  FMUL.FTZ R116, R116, c[0x0][0x298] ;  /* 0x0000a60074747a20 */ /* 0x000fe40000410000 */
[----:B------:R-:W-:Y:S02]  /*4cf0*/  FMUL.FTZ R117, R117, c[0x0][0x298] ;  /* 0x0000a60075757a20 */ /* 0x000fe40000410000 */
[----:B------:R-:W-:Y:S02]  /*4d00*/  FMUL.FTZ R118, R118, c[0x0][0x298] ;  /* 0x0000a60076767a20 */ /* 0x000fe40000410000 */
[----:B------:R-:W-:Y:S02]  /*4d10*/  FMUL.FTZ R119, R119, c[0x0][0x298] ;  /* 0x0000a60077777a20 */ /* 0x000fe40000410000 */
[----:B------:R-:W-:-:S02]  /*4d20*/  FMUL.FTZ R120, R120, c[0x0][0x298] ;  /* 0x0000a60078787a20 */ /* 0x000fc40000410000 */
[----:B------:R-:W-:Y:S02]  /*4d30*/  FMUL.FTZ R121, R121, c[0x0][0x298] ;  /* 0x0000a60079797a20 */ /* 0x000fe40000410000 */
        /* <DEDUP_REMOVED lines=9> */
[----:B------:R-:W-:Y:S01]  /*4dd0*/  FMUL.FTZ R127, R127, c[0x0][0x298] ;  /* 0x0000a6007f7f7a20 */ /* 0x000fe20000410000 */
[----:B------:R-:W-:Y:S06]  /*4de0*/  BAR.SYNC.DEFER_BLOCKING 0x1, 0x100 ;  /* 0x0044000000007b1d */ /* 0x000fec0000010000 */
[----:B------:R-:W-:Y:S05]  /*4df0*/  @P1 BRA `(.L_x_34) ;  /* 0x0000005000001947 */ /* 0x000fea0003800000 */
.L_x_35:
[----:B------:R-:W2:Y:S01]  /*4e00*/  LDG.E.STRONG.GPU R0, [R2.64] ;  /* 0x0000001002007981 */ /* 0x000ea2000c1ef900 */
[----:B------:R-:W-:Y:S01]  /*4e10*/  YIELD ;  /* 0x0000000000007946 */ /* 0x000fe20003800000 */
[----:B--2---:R-:W-:Y:S01]  /*4e20*/  ISETP.NE.AND P0, PT, R0, UR11, PT ;  /* 0x0000000b00007c0c */ /* 0x004fe2000bf05270 */
[----:B------:R-:W-:-:S12]  /*4e30*/  CCTL.IVALL ;  /* 0x00000000ff00798f */ /* 0x000fd80002000000 */
[----:B------:R-:W-:Y:S05]  /*4e40*/  @P0 BRA `(.L_x_35) ;  /* 0xffffffb000000947 */ /* 0x000fea000383ffff */
.L_x_34:
[----:B------:R-:W-:Y:S05]  /*4e50*/  BSYNC B0 ;  /* 0x0000000000007941 */ /* 0x000fea0003800000 */
.L_x_33:
[----:B-1----:R-:W-:Y:S01]  /*4e60*/  MOV R5, 0xffffffff ;  /* 0xffffffff00057802 */ /* 0x002fe20000000f00 */
[----:B------:R-:W-:Y:S05]  /*4e70*/  BRA.CONV ~URZ, `(.L_x_36) ;  /* 0x000000237f007947 */ /* 0x000fea000b800000 */
[----:B------:R-:W-:Y:S02]  /*4e80*/  MOV R4, 0x4ea0 ;  /* 0x00004ea000047802 */ /* 0x000fe40000000f00 */
[----:B------:R-:W-:Y:S05]  /*4e90*/  CALL.REL.NOINC `($__internal_0_$__cuda_sm70_warpsync) ;  /* 0x00000b2000007944 */ /* 0x000fea0003c00000 */
.L_x_36:
[----:B------:R-:W-:Y:S01]  /*4ea0*/  UIMAD UR4, UR7, 0x3000, URZ ;  /* 0x00003000070478a4 */ /* 0x000fe2000f8e023f */
[----:B------:R-:W1:Y:S01]  /*4eb0*/  S2R R0, SR_CTAID.Z ;  /* 0x0000000000007919 */ /* 0x000e620000002700 */
[----:B------:R-:W-:Y:S01]  /*4ec0*/  IMAD.U32 R8, RZ, RZ, UR12 ;  /* 0x0000000cff087e24 */ /* 0x000fe2000f8e00ff */
[----:B------:R-:W-:-:S06]  /*4ed0*/  NOP ;  /* 0x0000000000007918 */ /* 0x000fcc0000000000 */
[----:B------:R-:W-:Y:S01]  /*4ee0*/  USHF.R.S32.HI UR14, URZ, 0x1f, UR4 ;  /* 0x0000001f3f0e7899 */ /* 0x000fe20008011404 */
[C---:B------:R-:W-:Y:S01]  /*4ef0*/  IADD3 R6, P0, R234.reuse, UR4, RZ ;  /* 0x00000004ea067c10 */ /* 0x040fe2000ff1e0ff */
[----:B------:R-:W-:Y:S01]  /*4f00*/  IMAD.U32 R9, RZ, RZ, UR13 ;  /* 0x0000000dff097e24 */ /* 0x000fe2000f8e00ff */
[----:B------:R-:W-:Y:S02]  /*4f10*/  ULDC.64 UR4, c[0x0][0x328] ;  /* 0x0000ca0000047ab9 */ /* 0x000fe40000000a00 */
[----:B------:R-:W-:Y:S01]  /*4f20*/  UIMAD UR4, UR13, UR4, URZ ;  /* 0x000000040d0472a4 */ /* 0x000fe2000f8e023f */
[----:B------:R-:W-:-:S03]  /*4f30*/  LEA.HI.X.SX32 R7, R234, UR14, 0x1, P0 ;  /* 0x0000000eea077c11 */ /* 0x000fc600080f0eff */
[----:B------:R-:W-:Y:S02]  /*4f40*/  UIMAD UR14, UR12, UR5, UR4 ;  /* 0x000000050c0e72a4 */ /* 0x000fe4000f8e0204 */
[----:B------:R-:W-:Y:S01]  /*4f50*/  IMAD.WIDE.U32 R8, R8, c[0x0][0x328], R6 ;  /* 0x0000ca0008087a25 */ /* 0x000fe200078e0006 */
[----:B------:R-:W-:Y:S02]  /*4f60*/  ULDC.64 UR4, c[0x0][0x330] ;  /* 0x0000cc0000047ab9 */ /* 0x000fe40000000a00 */
[----:B------:R-:W-:Y:S02]  /*4f70*/  UIMAD UR4, UR9, UR4, URZ ;  /* 0x00000004090472a4 */ /* 0x000fe4000f8e023f */
[----:B------:R-:W-:Y:S02]  /*4f80*/  IADD3 R9, R9, UR14, RZ ;  /* 0x0000000e09097c10 */ /* 0x000fe4000fffe0ff */
[----:B------:R-:W-:-:S03]  /*4f90*/  UIMAD UR4, UR6, UR5, UR4 ;  /* 0x00000005060472a4 */ /* 0x000fc6000f8e0204 */
[----:B-1----:R-:W-:-:S05]  /*4fa0*/  IMAD.WIDE.U32 R8, R0, c[0x0][0x330], R8 ;  /* 0x0000cc0000087a25 */ /* 0x002fca00078e0008 */
[----:B------:R-:W-:Y:S02]  /*4fb0*/  IADD3 R4, R9, UR4, RZ ;  /* 0x0000000409047c10 */ /* 0x000fe4000fffe0ff */
[----:B------:R-:W-:-:S04]  /*4fc0*/  LEA R10, P0, R8, c[0x0][0x310], 0x2 ;  /* 0x0000c400080a7a11 */ /* 0x000fc800078010ff */
[----:B------:R-:W-:-:S05]  /*4fd0*/  LEA.HI.X R11, R8, c[0x0][0x314], R4, 0x2, P0 ;  /* 0x0000c500080b7a11 */ /* 0x000fca00000f1404 */
[----:B------:R1:W-:Y:S04]  /*4fe0*/  RED.E.ADD.F32.FTZ.RN.STRONG.GPU [R10.64], R36 ;  /* 0x000000240a00798e */ /* 0x0003e8000c10e790 */
        /* <DEDUP_REMOVED lines=47> */
[----:B------:R-:W-:Y:S05]  /*52e0*/  BRA.CONV ~URZ, `(.L_x_37) ;  /* 0x000000237f007947 */ /* 0x000fea000b800000 */
[----:B------:R-:W-:Y:S02]  /*52f0*/  MOV R4, 0x5310 ;  /* 0x0000531000047802 */ /* 0x000fe40000000f00 */
[----:B-1----:R-:W-:Y:S05]  /*5300*/  CALL.REL.NOINC `($__internal_0_$__cuda_sm70_warpsync) ;  /* 0x000006b000007944 */ /* 0x002fea0003c00000 */
.L_x_37:
[----:B------:R-:W-:-:S06]  /*5310*/  NOP ;  /* 0x0000000000007918 */ /* 0x000fcc0000000000 */
[----:B------:R-:W-:Y:S01]  /*5320*/  BSSY B0, `(.L_x_38) ;  /* 0x000000b000007945 */ /* 0x000fe20003800000 */
[----:B------:R-:W-:Y:S05]  /*5330*/  @P1 BRA `(.L_x_39) ;  /* 0x0000009000001947 */ /* 0x000fea0003800000 */
[----:B------:R-:W-:Y:S01]  /*5340*/  @!PT LDS RZ, [RZ] ;  /* 0x00000000fffff984 */ /* 0x000fe20000000800 */
[----:B------:R-:W-:Y:S01]  /*5350*/  @!PT LDS RZ, [RZ] ;  /* 0x00000000fffff984 */ /* 0x000fe20000000800 */
[----:B------:R-:W-:Y:S01]  /*5360*/  @!PT LDS RZ, [RZ] ;  /* 0x00000000fffff984 */ /* 0x000fe20000000800 */
[----:B------:R-:W-:Y:S01]  /*5370*/  @!PT LDS RZ, [RZ] ;  /* 0x00000000fffff984 */ /* 0x000fe20000000800 */
[----:B------:R-:W-:Y:S06]  /*5380*/  MEMBAR.ALL.GPU ;  /* 0x0000000000007992 */ /* 0x000fec000000a000 */
[----:B------:R-:W-:Y:S01]  /*5390*/  MOV R9, 0x1 ;  /* 0x0000000100097802 */ /* 0x000fe20000000f00 */
[----:B------:R-:W-:-:S00]  /*53a0*/  ERRBAR ;  /* 0x00000000000079ab */ /* 0x000fc00000000000 */
[----:B012345:R-:W-:-:S05]  /*53b0*/  CCTL.IVALL ;  /* 0x00000000ff00798f */ /* 0x03ffca0002000000 */
[----:B------:R2:W-:Y:S02]  /*53c0*/  RED.E.ADD.S32.STRONG.GPU [R2.64], R9 ;  /* 0x000000090200798e */ /* 0x0005e4000c10e390 */
.L_x_39:
[----:B------:R-:W-:Y:S05]  /*53d0*/  BSYNC B0 ;  /* 0x0000000000007941 */ /* 0x000fea0003800000 */
.L_x_38:
[----:B------:R-:W-:Y:S01]  /*53e0*/  ULDC.64 UR4, c[0x0][0x348] ;  /* 0x0000d20000047ab9 */ /* 0x000fe20000000a00 */
[----:B------:R-:W-:Y:S01]  /*53f0*/  BSSY B0, `(.L_x_40) ;  /* 0x000000b000007945 */ /* 0x000fe20003800000 */
[----:B------:R-:W-:-:S04]  /*5400*/  UIADD3 UR4, UP0, UR8, UR4, URZ ;  /* 0x0000000408047290 */ /* 0x000fc8000ff1e03f */
[----:B------:R-:W-:Y:S02]  /*5410*/  UIADD3.X UR5, UR10, UR5, URZ, UP0, !UPT ;  /* 0x000000050a057290 */ /* 0x000fe400087fe43f */
[----:B--2---:R-:W-:-:S04]  /*5420*/  MOV R2, UR4 ;  /* 0x0000000400027c02 */ /* 0x004fc80008000f00 */
[----:B------:R-:W-:Y:S01]  /*5430*/  MOV R3, UR5 ;  /* 0x0000000500037c02 */ /* 0x000fe20008000f00 */
[----:B------:R-:W-:Y:S05]  /*5440*/  @P1 BRA `(.L_x_41) ;  /* 0x0000005000001947 */ /* 0x000fea0003800000 */
.L_x_42:
[----:B------:R-:W2:Y:S01]  /*5450*/  LDG.E.STRONG.GPU R4, [R2.64] ;  /* 0x0000001002047981 */ /* 0x000ea2000c1ef900 */
[----:B------:R-:W-:Y:S01]  /*5460*/  YIELD ;  /* 0x0000000000007946 */ /* 0x000fe20003800000 */
[----:B--2---:R-:W-:Y:S01]  /*5470*/  ISETP.NE.AND P0, PT, R4, UR11, PT ;  /* 0x0000000b04007c0c */ /* 0x004fe2000bf05270 */
[----:B------:R-:W-:-:S12]  /*5480*/  CCTL.IVALL ;  /* 0x00000000ff00798f */ /* 0x000fd80002000000 */
[----:B------:R-:W-:Y:S05]  /*5490*/  @P0 BRA `(.L_x_42) ;  /* 0xffffffb000000947 */ /* 0x000fea000383ffff */
.L_x_41:
[----:B------:R-:W-:Y:S05]  /*54a0*/  BSYNC B0 ;  /* 0x0000000000007941 */ /* 0x000fea0003800000 */
.L_x_40:
[----:B------:R-:W-:Y:S05]  /*54b0*/  BRA.CONV ~URZ, `(.L_x_43) ;  /* 0x000000237f007947 */ /* 0x000fea000b800000 */
[----:B------:R-:W-:Y:S02]  /*54c0*/  MOV R4, 0x54e0 ;  /* 0x000054e000047802 */ /* 0x000fe40000000f00 */
[----:B-1----:R-:W-:Y:S05]  /*54d0*/  CALL.REL.NOINC `($__internal_0_$__cuda_sm70_warpsync) ;  /* 0x000004e000007944 */ /* 0x002fea0003c00000 */
.L_x_43:
[----:B------:R-:W-:Y:S01]  /*54e0*/  ULDC.64 UR4, c[0x0][0x300] ;  /* 0x0000c00000047ab9 */ /* 0x000fe20000000a00 */
[----:B------:R-:W-:Y:S01]  /*54f0*/  IMAD.U32 R8, RZ, RZ, UR12 ;  /* 0x0000000cff087e24 */ /* 0x000fe2000f8e00ff */
[----:B------:R-:W-:Y:S01]  /*5500*/  UIMAD UR4, UR13, UR4, URZ ;  /* 0x000000040d0472a4 */ /* 0x000fe2000f8e023f */
[----:B------:R-:W-:Y:S02]  /*5510*/  IMAD.U32 R9, RZ, RZ, UR13 ;  /* 0x0000000dff097e24 */ /* 0x000fe4000f8e00ff */
[----:B------:R-:W-:Y:S01]  /*5520*/  IMAD.WIDE.U32 R6, R8, c[0x0][0x300], R6 ;  /* 0x0000c00008067a25 */ /* 0x000fe200078e0006 */
[----:B------:R-:W-:-:S03]  /*5530*/  UIMAD UR14, UR12, UR5, UR4 ;  /* 0x000000050c0e72a4 */ /* 0x000fc6000f8e0204 */
[----:B------:R-:W-:Y:S02]  /*5540*/  ULDC.64 UR4, c[0x0][0x308] ;  /* 0x0000c20000047ab9 */ /* 0x000fe40000000a00 */
[----:B------:R-:W-:Y:S01]  /*5550*/  UIMAD UR4, UR9, UR4, URZ ;  /* 0x00000004090472a4 */ /* 0x000fe2000f8e023f */
[----:B------:R-:W-:-:S03]  /*5560*/  IADD3 R7, R7, UR14, RZ ;  /* 0x0000000e07077c10 */ /* 0x000fc6000fffe0ff */
[----:B------:R-:W-:Y:S02]  /*5570*/  UIMAD UR4, UR6, UR5, UR4 ;  /* 0x00000005060472a4 */ /* 0x000fe4000f8e0204 */
[----:B------:R-:W-:-:S05]  /*5580*/  IMAD.WIDE.U32 R6, R0, c[0x0][0x308], R6 ;  /* 0x0000c20000067a25 */ /* 0x000fca00078e0006 */
[----:B------:R-:W-:Y:S02]  /*5590*/  IADD3 R0, R7, UR4, RZ ;  /* 0x0000000407007c10 */ /* 0x000fe4000fffe0ff */
[----:B------:R-:W-:-:S04]  /*55a0*/  LEA R8, P0, R6, c[0x0][0x2e8], 0x2 ;  /* 0x0000ba0006087a11 */ /* 0x000fc800078010ff */
[----:B------:R-:W-:Y:S01]  /*55b0*/  LEA.HI.X R9, R6, c[0x0][0x2ec], R0, 0x2, P0 ;  /* 0x0000bb0006097a11 */ /* 0x000fe200000f1400 */
[----:B------:R-:W-:-:S06]  /*55c0*/  NOP ;  /* 0x0000000000007918 */ /* 0x000fcc0000000000 */
        /* <DEDUP_REMOVED lines=50> */
[----:B-12---:R-:W-:Y:S05]  /*58f0*/  CALL.REL.NOINC `($__internal_0_$__cuda_sm70_warpsync) ;  /* 0x000000c000007944 */ /* 0x006fea0003c00000 */
.L_x_44:
[----:B------:R-:W-:-:S06]  /*5900*/  NOP ;  /* 0x0000000000007918 */ /* 0x000fcc0000000000 */
[----:B------:R-:W-:Y:S05]  /*5910*/  @P1 EXIT ;  /* 0x000000000000194d */ /* 0x000fea0003800000 */
        /* <DEDUP_REMOVED lines=8> */
[----:B------:R-:W-:Y:S01]  /*59a0*/  RED.E.ADD.S32.STRONG.GPU [R2.64], R5 ;  /* 0x000000050200798e */ /* 0x000fe2000c10e390 */
[----:B------:R-:W-:Y:S05]  /*59b0*/  EXIT ;  /* 0x000000000000794d */ /* 0x000fea0003800000 */
        .weak           $__internal_0_$__cuda_sm70_warpsync
        .type           $__internal_0_$__cuda_sm70_warpsync,@function
        .size           $__internal_0_$__cuda_sm70_warpsync,(.L_x_1374 - $__internal_0_$__cuda_sm70_warpsync)
$__internal_0_$__cuda_sm70_warpsync:
[----:B------:R-:W-:Y:S01]  /*59c0*/  MOV R8, R4 ;  /* 0x0000000400087202 */ /* 0x000fe20000000f00 */
[----:B------:R-:W-:Y:S04]  /*59d0*/  WARPSYNC R5 ;  /* 0x0000000500007348 */ /* 0x000fe80003800000 */
[----:B------:R-:W-:-:S04]  /*59e0*/  MOV R9, 0x0 ;  /* 0x0000000000097802 */ /* 0x000fc80000000f00 */
[----:B------:R-:W-:Y:S05]  /*59f0*/  RET.REL.NODEC R8 `(_ZN7cutlass13device_kernelIN5flash19enable_sm80_to_sm89INS1_16FlashAttnBwdSm80INS1_25CollectiveMainloopBwdSm80ILi1ELi1EN4cute5tupleIJNS5_1CILi64EEES8_NS7_ILi192EEEEEENS_10bfloat16_tEfNS_4arch4Sm80ELb0ELb0ELb0ELb0ELb1ELb0ELb0ELb0ELi2ELi2ELi2ELi2ELb1EEENS1_24CollectiveEpilogueBwdGQAISA_fSD_Li256ELb0ELb1EEENS1_19SingleTileSchedulerILb0ELb0ELb0ELi64EEEEEEEEEvNT_6ParamsE) ;  /* 0xffffa60008007950 */ /* 0x000fea0003c3ffff */
.L_x_45:
        /* <DEDUP_REMOVED lines=16> */
.L_x_1374:


//--------------------- .text._ZN7cutlass13device_kernelIN5flash19enable_sm80_to_sm89INS1_16FlashAttnBwdSm80INS1_25CollectiveMainloopBwdSm80ILi1ELi1EN4cute5tupleIJNS5_1CILi64EEES8_NS7_ILi192EEEEEENS_10bfloat16_tEfNS_4arch4Sm80ELb0ELb0ELb0ELb1ELb0ELb0ELb0ELb0ELi2ELi2ELi2ELi2ELb1EEENS1_21CollectiveEpilogueBwdISA_SB_SD_Li256ELb1ELb0ELi4EEENS1_19SingleTileSchedulerILb1ELb0ELb0ELi64EEEEEEEEEvNT_6ParamsE --------------------------
	.section	.text._ZN7cutlass13device_kernelIN5flash19enable_sm80_to_sm89INS1_16FlashAttnBwdSm80INS1_25CollectiveMainloopBwdSm80ILi1ELi1EN4cute5tupleIJNS5_1CILi64EEES8_NS7_ILi192EEEEEENS_10bfloat16_tEfNS_4arch4Sm80ELb0ELb0ELb0ELb1ELb0ELb0ELb0ELb0ELi2ELi2ELi2ELi2ELb1EEENS1_21CollectiveEpilogueBwdISA_SB_SD_Li256ELb1ELb0ELi4EEENS1_19SingleTileSchedulerILb1ELb0ELb0ELi64EEEEEEEEEvNT_6ParamsE,"ax",@progbits
	.sectioninfo	@"SHI_REGISTERS=255"
	.align	128
.text._ZN7cutlass13device_kernelIN5flash19enable_sm80_to_sm89INS1_16FlashAttnBwdSm80INS1_25CollectiveMainloopBwdSm80ILi1ELi1EN4cute5tupleIJNS5_1CILi64EEES8_NS7_ILi192EEEEEENS_10bfloat16_tEfNS_4arch4Sm80ELb0ELb0ELb0ELb1ELb0ELb0ELb0ELb0ELi2ELi2ELi2ELi2ELb1EEENS1_21CollectiveEpilogueBwdISA_SB_SD_Li256ELb1ELb0ELi4EEENS1_19SingleTileSchedulerILb1ELb0ELb0ELi64EEEEEEEEEvNT_6ParamsE:
        .type           _ZN7cutlass13device_kernelIN5flash19enable_sm80_to_sm89INS1_16FlashAttnBwdSm80INS1_25CollectiveMainloopBwdSm80ILi1ELi1EN4cute5tupleIJNS5_1CILi64EEES8_NS7_ILi192EEEEEENS_10bfloat16_tEfNS_4arch4Sm80ELb0ELb0ELb0ELb1ELb0ELb0ELb0ELb0ELi2ELi2ELi2ELi2ELb1EEENS1_21CollectiveEpilogueBwdISA_SB_SD_Li256ELb1ELb0ELi4EEENS1_19SingleTileSchedulerILb1ELb0ELb0ELi64EEEEEEEEEvNT_6ParamsE,@function
        .size           _ZN7cutlass13device_kernelIN5flash19enable_sm80_to_sm89INS1_16FlashAttnBwdSm80INS1_25CollectiveMainloopBwdSm80ILi1ELi1EN4cute5tupleIJNS5_1CILi64EEES8_NS7_ILi192EEEEEENS_10bfloat16_tEfNS_4arch4Sm80ELb0ELb0ELb0ELb1ELb0ELb0ELb0ELb0ELi2ELi2ELi2ELi2ELb1EEENS1_21CollectiveEpilogueBwdISA_SB_SD_Li256ELb1ELb0ELi4EEENS1_19SingleTileSchedulerILb1ELb0ELb0ELi64EEEEEEEEEvNT_6ParamsE,(.L_x_1376 - _ZN7cutlass13device_kernelIN5flash19enable_sm80_to_sm89INS1_16FlashAttnBwdSm80INS1_25CollectiveMainloopBwdSm80ILi1ELi1EN4cute5tupleIJNS5_1CILi64EEES8_NS7_ILi192EEEEEENS_10bfloat16_tEfNS_4arch4Sm80ELb0ELb0ELb0ELb1ELb0ELb0ELb0ELb0ELi2ELi2ELi2ELi2ELb1EEENS1_21CollectiveEpilogueBwdISA_SB_SD_Li256ELb1ELb0ELi4EEENS1_19SingleTileSchedulerILb1ELb0ELb0ELi64EEEEEEEEEvNT_6ParamsE)
        .other          _ZN7cutlass13device_kernelIN5flash19enable_sm80_to_sm89INS1_16FlashAttnBwdSm80INS1_25CollectiveMainloopBwdSm80ILi1ELi1EN4cute5tupleIJNS5_1CILi64EEES8_NS7_ILi192EEEEEENS_10bfloat16_tEfNS_4arch4Sm80ELb0ELb0ELb0ELb1ELb0ELb0ELb0ELb0ELi2ELi2ELi2ELi2ELb1EEENS1_21CollectiveEpilogueBwdISA_SB_SD_Li256ELb1ELb0ELi4EEENS1_19SingleTileSchedulerILb1ELb0ELb0ELi64EEEEEEEEEvNT_6ParamsE,@"STO_CUDA_ENTRY STV_DEFAULT"
_ZN7cutlass13device_kernelIN5flash19enable_sm80_to_sm89INS1_16FlashAttnBwdSm80INS1_25CollectiveMainloopBwdSm80ILi1ELi1EN4cute5tupleIJNS5_1CILi64EEES8_NS7_ILi192EEEEEENS_10bfloat16_tEfNS_4arch4Sm80ELb0ELb0ELb0ELb1ELb0ELb0ELb0ELb0ELi2ELi2ELi2ELi2ELb1EEENS1_21CollectiveEpilogueBwdISA_SB_SD_Li256ELb1ELb0ELi4EEENS1_19SingleTileSchedulerILb1ELb0ELb0ELi64EEEEEEEEEvNT_6ParamsE:
[----:B------:R-:W-:Y:S02]  /*0000*/  MOV R1, c[0x0][0x28] ;  /* 0x00000a0000017a02 */ /* 0x000fe40000000f00 */
[----:B------:R-:W1:Y:S01]  /*0010*/  S2R R252, SR_TID.X ;  /* 0x0000000000fc7919 */ /* 0x000e620000002100 */
[----:B------:R-:W-:Y:S01]  /*0020*/  MOV R12, 0x4 ;  /* 0x00000004000c7802 */ /* 0x000fe20000000f00 */
[----:B------:R-:W-:Y:S02]  /*0030*/  ULDC.64 UR10, c[0x0][0x118] ;  /* 0x00004600000a7ab9 */ /* 0x000fe40000000a00 */
[----:B------:R-:W2:Y:S04]  /*0040*/  S2R R5, SR_CTAID.Z ;  /* 0x0000000000057919 */ /* 0x000ea80000002700 */
[----:B------:R-:W3:Y:S04]  /*0050*/  S2R R28, SR_CTAID.X ;  /* 0x00000000001c7919 */ /* 0x000ee80000002500 */
[----:B------:R-:W4:Y:S01]  /*0060*/  S2R R34, SR_CTAID.Y ;  /* 0x0000000000227919 */ /* 0x000f220000002600 */
[----:B-1----:R-:W-:Y:S01]  /*0070*/  SHF.R.U32.HI R0, RZ, 0x5, R252 ;  /* 0x00000005ff007819 */ /* 0x002fe200000116fc */
[----:B--2---:R-:W-:-:S05]  /*0080*/  IMAD.WIDE R2, R5, R12, c[0x0][0x3c0] ;  /* 0x0000f00005027625 */ /* 0x004fca00078e020c */
[----:B------:R-:W1:Y:S02]  /*0090*/  SHFL.IDX PT, R0, R0, RZ, 0x1f ;  /* 0x00001fff00007589 */ /* 0x000e6400000e0000 */
[----:B-1----:R-:W-:-:S13]  /*00a0*/  ISETP.NE.AND P0, PT, R0, RZ, PT ;  /* 0x000000ff0000720c */ /* 0x002fda0003f05270 */
[----:B------:R-:W-:Y:S05]  /*00b0*/  @!P0 BRA `(.L_x_46) ;  /* 0x0000012000008947 */ /* 0x000fea0003800000 */
[----:B---34-:R-:W-:-:S04]  /*00c0*/  ISETP.NE.U32.AND P0, PT, RZ, c[0x0][0x3c0], PT ;  /* 0x0000f000ff007a0c */ /* 0x018fc80003f05070 */
[----:B------:R-:W-:-:S13]  /*00d0*/  ISETP.NE.AND.EX P0, PT, RZ, c[0x0][0x3c4], PT, P0 ;  /* 0x0000f100ff007a0c */ /* 0x000fda0003f05300 */
[----:B------:R-:W-:Y:S05]  /*00e0*/  @!P0 BRA `(.L_x_47) ;  /* 0x0000002000008947 */ /* 0x000fea0003800000 */
[----:B------:R1:W5:Y:S01]  /*00f0*/  LDG.E R0, [R2.64] ;  /* 0x0000000a02007981 */ /* 0x000362000c1e1900 */
[----:B------:R-:W-:Y:S05]  /*0100*/  BRA `(.L_x_48) ;  /* 0x0000009000007947 */ /* 0x000fea0003800000 */
.L_x_47:
[----:B------:R-:W-:-:S04]  /*0110*/  ISETP.NE.U32.AND P0, PT, RZ, c[0x0][0x3b8], PT ;  /* 0x0000ee00ff007a0c */ /* 0x000fc80003f05070 */
[----:B------:R-:W-:-:S13]  /*0120*/  ISETP.NE.AND.EX P0, PT, RZ, c[0x0][0x3bc], PT, P0 ;  /* 0x0000ef00ff007a0c */ /* 0x000fda0003f05300 */
[----:B------:R-:W-:Y:S05]  /*0130*/  @!P0 BRA `(.L_x_49) ;  /* 0x0000005000008947 */ /* 0x000fea0003800000 */
[----:B------:R-:W-:-:S05]  /*0140*/  IMAD.WIDE R2, R5, R12, c[0x0][0x3b8] ;  /* 0x0000ee0005027625 */ /* 0x000fca00078e020c */
[----:B------:R-:W2:Y:S04]  /*0150*/  LDG.E R4, [R2.64] ;  /* 0x0000000a02047981 */ /* 0x000ea8000c1e1900 */
[----:B------:R-:W2:Y:S02]  /*0160*/  LDG.E R0, [R2.64+0x4] ;  /* 0x0000040a02007981 */ /* 0x000ea4000c1e1900 */
[----:B--2---:R-:W-:Y:S01]  /*0170*/  IADD3 R0, -R4, R0, RZ ;  /* 0x0000000004007210 */ /* 0x004fe20007ffe1ff */
[----:B------:R-:W-:Y:S05]  /*0180*/  BRA `(.L_x_48) ;  /* 0x0000001000007947 */ /* 0x000fea0003800000 */
.L_x_49:
[----:B------:R-:W-:Y:S02]  /*0190*/  MOV R0, c[0x0][0x3a4] ;  /* 0x0000e90000007a02 */ /* 0x000fe40000000f00 */
.L_x_48:
[----:B-1----:R-:W-:-:S05]  /*01a0*/  IMAD.SHL.U32 R2, R28, 0x40, RZ ;  /* 0x000000401c027824 */ /* 0x002fca00078e00ff */
[----:B-----5:R-:W-:-:S04]  /*01b0*/  ISETP.GE.AND P0, PT, R2, R0, PT ;  /* 0x000000000200720c */ /* 0x020fc80003f06270 */
[----:B------:R-:W-:Y:S01]  /*01c0*/  SEL R251, R5, 0xffffffff, !P0 ;  /* 0xffffffff05fb7807 */ /* 0x000fe20004000000 */
[----:B------:R-:W-:Y:S05]  /*01d0*/  BRA `(.L_x_50) ;  /* 0x0000011000007947 */ /* 0x000fea0003800000 */
.L_x_46:
[----:B---34-:R-:W-:-:S04]  /*01e0*/  ISETP.NE.U32.AND P0, PT, RZ, c[0x0][0x3c0], PT ;  /* 0x0000f000ff007a0c */ /* 0x018fc80003f05070 */
[----:B------:R-:W-:-:S13]  /*01f0*/  ISETP.NE.AND.EX P0, PT, RZ, c[0x0][0x3c4], PT, P0 ;  /* 0x0000f100ff007a0c */ /* 0x000fda0003f05300 */
[----:B------:R-:W-:Y:S05]  /*0200*/  @!P0 BRA `(.L_x_51) ;  /* 0x0000002000008947 */ /* 0x000fea0003800000 */
[----:B------:R1:W5:Y:S01]  /*0210*/  LDG.E R0, [R2.64] ;  /* 0x0000000a02007981 */ /* 0x000362000c1e1900 */
[----:B------:R-:W-:Y:S05]  /*0220*/  BRA `(.L_x_52) ;  /* 0x0000009000007947 */ /* 0x000fea0003800000 */
.L_x_51:
        /* <DEDUP_REMOVED lines=8> */
.L_x_53:
[----:B------:R-:W-:Y:S02]  /*02b0*/  MOV R0, c[0x0][0x3a4] ;  /* 0x0000e90000007a02 */ /* 0x000fe40000000f00 */
.L_x_52:
[----:B-1----:R-:W-:-:S05]  /*02c0*/  IMAD.SHL.U32 R2, R28, 0x40, RZ ;  /* 0x000000401c027824 */ /* 0x002fca00078e00ff */
[----:B-----5:R-:W-:-:S04]  /*02d0*/  ISETP.GE.AND P0, PT, R2, R0, PT ;  /* 0x000000000200720c */ /* 0x020fc80003f06270 */
[----:B------:R-:W-:-:S04]  /*02e0*/  SEL R251, R5, 0xffffffff, !P0 ;  /* 0xffffffff05fb7807 */ /* 0x000fc80004000000 */
.L_x_50:
[----:B------:R-:W-:-:S13]  /*02f0*/  ISETP.GE.AND P0, PT, R251, RZ, PT ;  /* 0x000000fffb00720c */ /* 0x000fda0003f06270 */
[----:B------:R-:W-:Y:S05]  /*0300*/  @!P0 EXIT ;  /* 0x000000000000894d */ /* 0x000fea0003800000 */
[----:B------:R-:W-:Y:S01]  /*0310*/  ISETP.NE.U32.AND P0, PT, RZ, c[0x0][0x2d8], PT ;  /* 0x0000b600ff007a0c */ /* 0x000fe20003f05070 */
[----:B------:R-:W-:Y:S01]  /*0320*/  IMAD.WIDE R6, R251, R12, c[0x0][0x2c8] ;  /* 0x0000b200fb067625 */ /* 0x000fe200078e020c */
[----:B------:R-:W-:Y:S02]  /*0330*/  ISETP.NE.U32.AND P2, PT, RZ, c[0x0][0x2c8], PT ;  /* 0x0000b200ff007a0c */ /* 0x000fe40003f45070 */
[----:B------:R-:W-:Y:S02]  /*0340*/  ISETP.NE.AND.EX P0, PT, RZ, c[0x0][0x2dc], PT, P0 ;  /* 0x0000b700ff007a0c */ /* 0x000fe40003f05300 */
[----:B------:R-:W-:Y:S02]  /*0350*/  ISETP.NE.AND.EX P2, PT, RZ, c[0x0][0x2cc], PT, P2 ;  /* 0x0000b300ff007a0c */ /* 0x000fe40003f45320 */
[----:B------:R-:W-:-:S09]  /*0360*/  ISETP.NE.U32.AND P3, PT, RZ, c[0x0][0x2d0], PT ;  /* 0x0000b400ff007a0c */ /* 0x000fd20003f65070 */
[----:B------:R-:W-:Y:S02]  /*0370*/  @P0 IMAD.WIDE R2, R251, R12, c[0x0][0x2d8] ;  /* 0x0000b600fb020625 */ /* 0x000fe400078e020c */
[----:B------:R-:W2:Y:S01]  /*0380*/  @P2 LDG.E R0, [R6.64] ;  /* 0x0000000a06002981 */ /* 0x000ea2000c1e1900 */
[----:B------:R-:W-:-:S03]  /*0390*/  ISETP.NE.AND.EX P3, PT, RZ, c[0x0][0x2d4], PT, P3 ;  /* 0x0000b500ff007a0c */ /* 0x000fc60003f65330 */
[----:B------:R-:W3:Y:S01]  /*03a0*/  @P0 LDG.E R2, [R2.64] ;  /* 0x0000000a02020981 */ /* 0x000ee2000c1e1900 */
[----:B------:R-:W-:Y:S01]  /*03b0*/  CS2R R8, SRZ ;  /* 0x0000000000087805 */ /* 0x000fe2000001ff00 */
[----:B------:R-:W-:Y:S02]  /*03c0*/  IMAD.MOV.U32 R10, RZ, RZ, RZ ;  /* 0x000000ffff0a7224 */ /* 0x000fe400078e00ff */
[----:B------:R-:W-:-:S03]  /*03d0*/  IMAD.WIDE R4, R251, R12, c[0x0][0x2d0] ;  /* 0x0000b400fb047625 */ /* 0x000fc600078e020c */
[----:B------:R1:W5:Y:S04]  /*03e0*/  @P2 LDG.E R9, [R6.64] ;  /* 0x0000000a06092981 */ /* 0x000368000c1e1900 */
[----:B------:R1:W5:Y:S01]  /*03f0*/  @P3 LDG.E R10, [R4.64] ;  /* 0x0000000a040a3981 */ /* 0x000362000c1e1900 */
[----:B------:R-:W-:Y:S01]  /*0400*/  ULDC UR8, c[0x0][0x168] ;  /* 0x00005a0000087ab9 */ /* 0x000fe20000000800 */
[----:B------:R-:W-:Y:S02]  /*0410*/  IMAD.MOV.U32 R11, RZ, RZ, c[0x0][0x198] ;  /* 0x00006600ff0b7624 */ /* 0x000fe400078e00ff */
[----:B--2---:R-:W-:Y:S01]  /*0420*/  @P2 IMAD R0, R251, 0x40, R0 ;  /* 0x00000040fb002824 */ /* 0x004fe200078e0200 */
[----:B---3--:R2:W3:Y:S04]  /*0430*/  @P0 R2UR UR8, R2 ;  /* 0x00000000020803c2 */ /* 0x0084e800000e0000 */
[----:B--2---:R-:W-:-:S04]  /*0440*/  @P2 SHF.R.S32.HI R2, RZ, 0x1f, R0 ;  /* 0x0000001fff022819 */ /* 0x004fc80000011400 */
[----:B------:R-:W-:-:S04]  /*0450*/  @P2 LEA.HI R0, R2, R0, RZ, 0x6 ;  /* 0x0000000002002211 */ /* 0x000fc800078f30ff */
[----:B------:R-:W-:Y:S01]  /*0460*/  @P2 LOP3.LUT R8, R0, 0xffffffc0, RZ, 0xc0, !PT ;  /* 0xffffffc000082812 */ /* 0x000fe200078ec0ff */
[----:B---3--:R-:W-:Y:S05]  /*0470*/  @P0 BRA `(.L_x_54) ;  /* 0x0000006000000947 */ /* 0x008fea0003800000 */
[----:B-1----:R-:W-:Y:S05]  /*0480*/  @!P2 BRA `(.L_x_54) ;  /* 0x000000500000a947 */ /* 0x002fea0003800000 */
[----:B------:R-:W2:Y:S04]  /*0490*/  LDG.E R2, [R6.64] ;  /* 0x0000000a06027981 */ /* 0x000ea8000c1e1900 */
[----:B------:R-:W3:Y:S01]  /*04a0*/  LDG.E R0, [R6.64+0x4] ;  /* 0x0000040a06007981 */ /* 0x000ee2000c1e1900 */
[----:B--2---:R-:W1:Y:S08]  /*04b0*/  R2UR UR8, R2 ;  /* 0x00000000020873c2 */ /* 0x004e7000000e0000 */
[----:B---3--:R-:W1:Y:S02]  /*04c0*/  R2UR UR4, R0 ;  /* 0x00000000000473c2 */ /* 0x008e6400000e0000 */
[----:B-1----:R-:W-:-:S06]  /*04d0*/  UIADD3 UR8, -UR8, UR4, URZ ;  /* 0x0000000408087290 */ /* 0x002fcc000fffe13f */
.L_x_54:
[----:B-1----:R-:W-:-:S04]  /*04e0*/  ISETP.NE.U32.AND P0, PT, RZ, c[0x0][0x2e0], PT ;  /* 0x0000b800ff007a0c */ /* 0x002fc80003f05070 */
[----:B------:R-:W-:-:S13]  /*04f0*/  ISETP.NE.AND.EX P0, PT, RZ, c[0x0][0x2e4], PT, P0 ;  /* 0x0000b900ff007a0c */ /* 0x000fda0003f05300 */
[----:B------:R-:W-:Y:S05]  /*0500*/  @!P0 BRA `(.L_x_55) ;  /* 0x0000003000008947 */ /* 0x000fea0003800000 */
[----:B------:R-:W-:-:S05]  /*0510*/  IMAD.WIDE R2, R251, R12, c[0x0][0x2e0] ;  /* 0x0000b800fb027625 */ /* 0x000fca00078e020c */
[----:B------:R1:W5:Y:S01]  /*0520*/  LDG.E R11, [R2.64] ;  /* 0x0000000a020b7981 */ /* 0x000362000c1e1900 */
[----:B------:R-:W-:Y:S05]  /*0530*/  BRA `(.L_x_56) ;  /* 0x0000004000007947 */ /* 0x000fea0003800000 */
.L_x_55:
[----:B------:R-:W-:Y:S05]  /*0540*/  @!P3 BRA `(.L_x_56) ;  /* 0x000000300000b947 */ /* 0x000fea0003800000 */
[----:B------:R-:W2:Y:S04]  /*0550*/  LDG.E R0, [R4.64] ;  /* 0x0000000a04007981 */ /* 0x000ea8000c1e1900 */
[----:B------:R-:W2:Y:S02]  /*0560*/  LDG.E R2, [R4.64+0x4] ;  /* 0x0000040a04027981 */ /* 0x000ea4000c1e1900 */
[----:B--2---:R-:W-:Y:S02]  /*0570*/  IADD3 R11, -R0, R2, RZ ;  /* 0x00000002000b7210 */ /* 0x004fe40007ffe1ff */
.L_x_56:
[----:B------:R-:W-:Y:S01]  /*0580*/  UISETP.GE.AND UP0, UPT, UR8, 0x1, UPT ;  /* 0x000000010800788c */ /* 0x000fe2000bf06270 */
[----:B------:R-:W-:Y:S01]  /*0590*/  PLOP3.LUT P0, PT, PT, PT, PT, 0x80, 0x0 ;  /* 0x000000000000781c */ /* 0x000fe20003f0f070 */
[----:B------:R-:W-:Y:S01]  /*05a0*/  CS2R R126, SRZ ;  /* 0x00000000007e7805 */ /* 0x000fe2000001ff00 */
[----:B------:R-:W-:Y:S01]  /*05b0*/  CS2R R124, SRZ ;  /* 0x00000000007c7805 */ /* 0x000fe2000001ff00 */
[----:B------:R-:W-:Y:S01]  /*05c0*/  CS2R R130, SRZ ;  /* 0x0000000000827805 */ /* 0x000fe2000001ff00 */
[----:B------:R-:W-:Y:S01]  /*05d0*/  CS2R R128, SRZ ;  /* 0x0000000000807805 */ /* 0x000fe2000001ff00 */
[----:B------:R-:W-:Y:S01]  /*05e0*/  PLOP3.LUT P1, PT, PT, PT, UP0, 0x80, 0x0 ;  /* 0x000000000000781c */ /* 0x000fe20003f2f008 */
[----:B------:R-:W-:Y:S01]  /*05f0*/  CS2R R12, SRZ ;  /* 0x00000000000c7805 */ /* 0x000fe2000001ff00 */
[----:B------:R-:W-:Y:S01]  /*0600*/  IMAD.MOV.U32 R122, RZ, RZ, RZ ;  /* 0x000000ffff7a7224 */ /* 0x000fe200078e00ff */
[----:B------:R-:W-:Y:S01]  /*0610*/  CS2R R120, SRZ ;  /* 0x0000000000787805 */ /* 0x000fe2000001ff00 */
[----:B------:R-:W-:Y:S01]  /*0620*/  CS2R R118, SRZ ;  /* 0x0000000000767805 */ /* 0x000fe2000001ff00 */
[----:B------:R-:W-:Y:S01]  /*0630*/  CS2R R116, SRZ ;  /* 0x0000000000747805 */ /* 0x000fe2000001ff00 */
[----:B------:R-:W-:Y:S01]  /*0640*/  CS2R R110, SRZ ;  /* 0x00000000006e7805 */ /* 0x000fe2000001ff00 */
[----:B------:R-:W-:Y:S01]  /*0650*/  CS2R R108, SRZ ;  /* 0x00000000006c7805 */ /* 0x000fe2000001ff00 */
[----:B------:R-:W-:Y:S01]  /*0660*/  IMAD.MOV.U32 R114, RZ, RZ, RZ ;  /* 0x000000ffff727224 */ /* 0x000fe200078e00ff */
[----:B------:R-:W-:Y:S01]  /*0670*/  CS2R R14, SRZ ;  /* 0x00000000000e7805 */ /* 0x000fe2000001ff00 */
[----:B------:R-:W-:Y:S01]  /*0680*/  MOV R112, RZ ;  /* 0x000000ff00707202 */ /* 0x000fe20000000f00 */
        /* <DEDUP_REMOVED lines=16> */
[----:B------:R-:W-:Y:S01]  /*0790*/  MOV R26, RZ ;  /* 0x000000ff001a7202 */ /* 0x000fe20000000f00 */
[----:B------:R-:W-:Y:S01]  /*07a0*/  IMAD.MOV.U32 R84, RZ, RZ, RZ ;  /* 0x000000ffff547224 */ /* 0x000fe200078e00ff */
        /* <DEDUP_REMOVED lines=24> */
[----:B------:R-:W-:Y:S05]  /*0930*/  @!P1 BRA `(.L_x_57) ;  /* 0x0000470000009947 */ /* 0x000fea0003800000 */
[----:B------:R-:W-:Y:S01]  /*0940*/  IMAD.MOV.U32 R0, RZ, RZ, c[0x0][0x248] ;  /* 0x00009200ff007624 */ /* 0x000fe200078e00ff */
[--C-:B------:R-:W-:Y:S01]  /*0950*/  SHF.R.S32.HI R33, RZ, 0x1f, R252.reuse ;  /* 0x0000001fff217819 */ /* 0x100fe200000114fc */
[----:B-1----:R-:W-:Y:S01]  /*0960*/  IMAD.SHL.U32 R3, R252, 0x4, RZ ;  /* 0x00000004fc037824 */ /* 0x002fe200078e00ff */
[----:B------:R-:W-:Y:S01]  /*0970*/  SHF.R.S32.HI R5, RZ, 0x1f, R252 ;  /* 0x0000001fff057819 */ /* 0x000fe200000114fc */
[----:B------:R-:W-:Y:S01]  /*0980*/  IMAD R2, R8, 0xc0, RZ ;  /* 0x000000c008027824 */ /* 0x000fe200078e02ff */
[----:B------:R-:W-:Y:S01]  /*0990*/  ISETP.NE.AND P1, PT, R0, 0x1, PT ;  /* 0x000000010000780c */ /* 0x000fe20003f25270 */
[----:B-----5:R-:W-:Y:S01]  /*09a0*/  IMAD R29, R28, -0x40, R11 ;  /* 0xffffffc01c1d7824 */ /* 0x020fe200078e020b */
[----:B------:R-:W-:Y:S01]  /*09b0*/  SHF.R.S32.HI R0, RZ, 0x1f, R8 ;  /* 0x0000001fff007819 */ /* 0x000fe20000011408 */
[----:B------:R-:W-:Y:S01]  /*09c0*/  IMAD.MOV.U32 R25, RZ, RZ, c[0x0][0x1ac] ;  /* 0x00006b00ff197624 */ /* 0x000fe200078e00ff */
[----:B------:R-:W-:Y:S01]  /*09d0*/  IADD3 R14, P0, R3, R8, RZ ;  /* 0x00000008030e7210 */ /* 0x000fe20007f1e0ff */
[----:B------:R-:W-:Y:S01]  /*09e0*/  ULDC.64 UR4, c[0x0][0x178] ;  /* 0x00005e0000047ab9 */ /* 0x000fe20000000a00 */
[----:B------:R-:W-:Y:S01]  /*09f0*/  LEA.HI R31, R33, R252, RZ, 0x3 ;  /* 0x000000fc211f7211 */ /* 0x000fe200078f18ff */
[----:B------:R-:W-:Y:S01]  /*0a00*/  USHF.L.U32 UR7, UR4, 0x6, URZ ;  /* 0x0000000604077899 */ /* 0x000fe2000800063f */
[----:B------:R-:W-:Y:S01]  /*0a10*/  LEA.HI.X.SX32 R15, R3, R0, 0x1, P0 ;  /* 0x00000000030f7211 */ /* 0x000fe200000f0eff */
[----:B------:R-:W-:Y:S01]  /*0a20*/  IMAD.MOV.U32 R0, RZ, RZ, R34 ;  /* 0x000000ffff007224 */ /* 0x000fe200078e0022 */
[----:B------:R-:W-:Y:S01]  /*0a30*/  LOP3.LUT R3, R31, 0xfffffff8, RZ, 0xc0, !PT ;  /* 0xfffffff81f037812 */ /* 0x000fe200078ec0ff */
[----:B------:R-:W-:Y:S01]  /*0a40*/  UMOV UR9, 0x6 ;  /* 0x0000000600097882 */ /* 0x000fe20000000000 */
[-C--:B------:R-:W-:Y:S01]  /*0a50*/  LEA.HI R32, R33, R252.reuse, RZ, 0x4 ;  /* 0x000000fc21207211 */ /* 0x080fe200078f20ff */
[----:B------:R-:W-:Y:S01]  /*0a60*/  @P1 IMAD.HI.U32 R4, R34, c[0x0][0x24c], RZ ;  /* 0x0000930022041a27 */ /* 0x000fe200078e00ff */
[----:B------:R-:W-:Y:S01]  /*0a70*/  IADD3 R26, P0, R2, R252, RZ ;  /* 0x000000fc021a7210 */ /* 0x000fe20007f1e0ff */
[----:B------:R-:W-:Y:S01]  /*0a80*/  USHF.L.U64.HI UR6, UR4, UR9, UR5 ;  /* 0x0000000904067299 */ /* 0x000fe20008010205 */
[----:B------:R-:W-:Y:S01]  /*0a90*/  SHF.R.S32.HI R7, RZ, 0x4, R32 ;  /* 0x00000004ff077819 */ /* 0x000fe20000011420 */
[----:B------:R-:W-:Y:S01]  /*0aa0*/  IMAD.IADD R22, R252, 0x1, -R3 ;  /* 0x00000001fc167824 */ /* 0x000fe200078e0a03 */
[----:B------:R-:W-:Y:S01]  /*0ab0*/  @P1 SHF.R.U32.HI R0, RZ, c[0x0][0x250], R4 ;  /* 0x00009400ff001a19 */ /* 0x000fe20000011604 */
[----:B------:R-:W-:Y:S01]  /*0ac0*/  ULDC.64 UR4, c[0x0][0x208] ;  /* 0x0000820000047ab9 */ /* 0x000fe20000000a00 */
[----:B------:R-:W-:Y:S01]  /*0ad0*/  LEA.HI R6, R32, R7, RZ, 0x1 ;  /* 0x0000000720067211 */ /* 0x000fe200078f08ff */
[----:B------:R-:W-:Y:S01]  /*0ae0*/  IMAD.SHL.U32 R18, R22, 0x8, RZ ;  /* 0x0000000816127824 */ /* 0x000fe200078e00ff */
[----:B------:R-:W-:Y:S01]  /*0af0*/  SHF.R.S32.HI R3, RZ, 0x1f, R0 ;  /* 0x0000001fff037819 */ /* 0x000fe20000011400 */
[----:B------:R-:W-:Y:S01]  /*0b00*/  USHF.L.U32 UR14, UR4, 0x6, URZ ;  /* 0x00000006040e7899 */ /* 0x000fe2000800063f */
[----:B------:R-:W-:Y:S01]  /*0b10*/  LEA.HI.X.SX32 R27, R2, R5, 0x1, P0 ;  /* 0x00000005021b7211 */ /* 0x000fe200000f0eff */
[----:B------:R-:W-:Y:S01]  /*0b20*/  USHF.L.U64.HI UR9, UR4, UR9, UR5 ;  /* 0x0000000904097299 */ /* 0x000fe20008010205 */
[----:B------:R-:W-:Y:S01]  /*0b30*/  SHF.R.S32.HI R19, RZ, 0x1f, R18 ;  /* 0x0000001fff137819 */ /* 0x000fe20000011412 */
[C---:B------:R-:W-:Y:S01]  /*0b40*/  IMAD R2, R3.reuse, c[0x0][0x1e0], RZ ;  /* 0x0000780003027a24 */ /* 0x040fe200078e02ff */
[----:B------:R-:W-:Y:S01]  /*0b50*/  LOP3.LUT R6, R6, 0xfffffffe, RZ, 0xc0, !PT ;  /* 0xfffffffe06067812 */ /* 0x000fe200078ec0ff */
[----:B------:R-:W-:Y:S01]  /*0b60*/  IMAD R3, R3, c[0x0][0x1b0], RZ ;  /* 0x00006c0003037a24 */ /* 0x000fe200078e02ff */
[----:B------:R-:W-:Y:S01]  /*0b70*/  SHF.R.S32.HI R243, RZ, 0x3, R31 ;  /* 0x00000003fff37819 */ /* 0x000fe2000001141f */
[C---:B------:R-:W-:Y:S01]  /*0b80*/  IMAD R2, R0.reuse, c[0x0][0x1e4], R2 ;  /* 0x0000790000027a24 */ /* 0x040fe200078e0202 */
[----:B------:R-:W-:Y:S01]  /*0b90*/  SHF.R.S32.HI R35, RZ, 0x1f, R34 ;  /* 0x0000001fff237819 */ /* 0x000fe20000011422 */
[C---:B------:R-:W-:Y:S01]  /*0ba0*/  IMAD.WIDE.U32 R4, R0.reuse, c[0x0][0x1e0], R18 ;  /* 0x0000780000047a25 */ /* 0x040fe200078e0012 */
[----:B------:R-:W-:Y:S01]  /*0bb0*/  SHF.R.S32.HI R21, RZ, 0x1f, R251 ;  /* 0x0000001fff157819 */ /* 0x000fe200000114fb */
[----:B------:R-:W-:Y:S01]  /*0bc0*/  UIADD3 UR5, UR8, 0x3f, URZ ;  /* 0x0000003f08057890 */ /* 0x000fe2000fffe03f */
[----:B------:R-:W-:Y:S01]  /*0bd0*/  SHF.R.S32.HI R8, RZ, 0x1f, R243 ;  /* 0x0000001fff087819 */ /* 0x000fe200000114f3 */
[----:B------:R-:W-:Y:S01]  /*0be0*/  IMAD.IADD R24, R7, 0x1, -R6 ;  /* 0x0000000107187824 */ /* 0x000fe200078e0a06 */
[----:B------:R-:W-:Y:S01]  /*0bf0*/  IADD3 R20, P1, R243, R9, RZ ;  /* 0x00000009f3147210 */ /* 0x000fe20007f3e0ff */
[----:B------:R-:W-:Y:S01]  /*0c00*/  IMAD.IADD R5, R5, 0x1, R2 ;  /* 0x0000000105057824 */ /* 0x000fe200078e0202 */
[----:B------:R-:W-:Y:S01]  /*0c10*/  IADD3 R16, P0, R243, R10, RZ ;  /* 0x0000000af3107210 */ /* 0x000fe20007f1e0ff */
[C---:B------:R-:W-:Y:S01]  /*0c20*/  IMAD R6, R0.reuse, c[0x0][0x1b4], R3 ;  /* 0x00006d0000067a24 */ /* 0x040fe200078e0203 */
[-C--:B------:R-:W-:Y:S01]  /*0c30*/  LEA.HI.X.SX32 R23, R9, R8.reuse, 0x1, P1 ;  /* 0x0000000809177211 */ /* 0x080fe200008f0eff */
[----:B------:R-:W-:Y:S01]  /*0c40*/  IMAD.WIDE.U32 R2, R0, c[0x0][0x1b0], R18 ;  /* 0x00006c0000027a25 */ /* 0x000fe200078e0012 */
[----:B------:R-:W-:Y:S01]  /*0c50*/  SEL R0, R21, RZ, !P3 ;  /* 0x000000ff15007207 */ /* 0x000fe20005800000 */
[----:B------:R-:W-:Y:S01]  /*0c60*/  USHF.R.S32.HI UR4, URZ, 0x1f, UR5 ;  /* 0x0000001f3f047899 */ /* 0x000fe20008011405 */
[----:B------:R-:W-:Y:S01]  /*0c70*/  LEA.HI.X.SX32 R17, R10, R8, 0x1, P0 ;  /* 0x000000080a117211 */ /* 0x000fe200000f0eff */
[----:B------:R-:W-:Y:S01]  /*0c80*/  IMAD R12, R35, c[0x0][0x270], RZ ;  /* 0x00009c00230c7a24 */ /* 0x000fe200078e02ff */
[----:B------:R-:W-:Y:S01]  /*0c90*/  SEL R10, R251, RZ, !P3 ;  /* 0x000000fffb0a7207 */ /* 0x000fe20005800000 */
[----:B------:R-:W-:Y:S01]  /*0ca0*/  IMAD.IADD R3, R3, 0x1, R6 ;  /* 0x0000000103037824 */ /* 0x000fe200078e0206 */
[----:B------:R-:W-:Y:S01]  /*0cb0*/  SEL R21, R21, RZ, !P2 ;  /* 0x000000ff15157207 */ /* 0x000fe20005000000 */
[----:B------:R-:W-:Y:S01]  /*0cc0*/  IMAD R12, R34, c[0x0][0x274], R12 ;  /* 0x00009d00220c7a24 */ /* 0x000fe200078e020c */
[----:B------:R-:W-:Y:S01]  /*0cd0*/  LOP3.LUT R236, R236, 0xfffffffb, RZ, 0xc0, !PT ;  /* 0xfffffffbecec7812 */ /* 0x000fe200078ec0ff */
[----:B------:R-:W-:Y:S01]  /*0ce0*/  IMAD.WIDE.U32 R8, R34, c[0x0][0x270], R14 ;  /* 0x00009c0022087a25 */ /* 0x000fe200078e000e */
[----:B------:R-:W-:Y:S01]  /*0cf0*/  ULEA.HI UR4, UR4, UR5, URZ, 0x6 ;  /* 0x0000000504047291 */ /* 0x000fe2000f8f303f */
[----:B------:R-:W-:Y:S01]  /*0d00*/  CS2R R130, SRZ ;  /* 0x0000000000827805 */ /* 0x000fe2000001ff00 */
[----:B------:R-:W-:Y:S01]  /*0d10*/  CS2R R128, SRZ ;  /* 0x0000000000807805 */ /* 0x000fe2000001ff00 */
[C---:B------:R-:W-:Y:S01]  /*0d20*/  IMAD R6, R0.reuse, c[0x0][0x1e8], RZ ;  /* 0x00007a0000067a24 */ /* 0x040fe200078e02ff */
[----:B------:R-:W-:Y:S01]  /*0d30*/  CS2R R126, SRZ ;  /* 0x00000000007e7805 */ /* 0x000fe2000001ff00 */
[----:B------:R-:W-:Y:S01]  /*0d40*/  IMAD R0, R0, c[0x0][0x1b8], RZ ;  /* 0x00006e0000007a24 */ /* 0x000fe200078e02ff */
[----:B------:R-:W-:Y:S01]  /*0d50*/  CS2R R124, SRZ ;  /* 0x00000000007c7805 */ /* 0x000fe2000001ff00 */
[----:B------:R-:W-:Y:S01]  /*0d60*/  IMAD.IADD R13, R9, 0x1, R12 ;  /* 0x00000001090d7824 */ /* 0x000fe200078e020c */
[----:B------:R-:W-:Y:S01]  /*0d70*/  CS2R R122, SRZ ;  /* 0x00000000007a7805 */ /* 0x000fe2000001ff00 */
[C---:B------:R-:W-:Y:S01]  /*0d80*/  IMAD R9, R10.reuse, c[0x0][0x1ec], R6 ;  /* 0x00007b000a097a24 */ /* 0x040fe200078e0206 */
[----:B------:R-:W-:Y:S01]  /*0d90*/  CS2R R120, SRZ ;  /* 0x0000000000787805 */ /* 0x000fe2000001ff00 */
[C---:B------:R-:W-:Y:S01]  /*0da0*/  IMAD.WIDE.U32 R6, R10.reuse, c[0x0][0x1e8], R4 ;  /* 0x00007a000a067a25 */ /* 0x040fe200078e0004 */
[----:B------:R-:W-:Y:S01]  /*0db0*/  CS2R R118, SRZ ;  /* 0x0000000000767805 */ /* 0x000fe2000001ff00 */
[----:B------:R-:W-:Y:S01]  /*0dc0*/  CS2R R116, SRZ ;  /* 0x0000000000747805 */ /* 0x000fe2000001ff00 */
[----:B------:R-:W-:Y:S01]  /*0dd0*/  CS2R R114, SRZ ;  /* 0x0000000000727805 */ /* 0x000fe2000001ff00 */
[C---:B------:R-:W-:Y:S01]  /*0de0*/  IMAD R0, R10.reuse, c[0x0][0x1bc], R0 ;  /* 0x00006f000a007a24 */ /* 0x040fe200078e0200 */
[----:B------:R-:W-:Y:S01]  /*0df0*/  CS2R R112, SRZ ;  /* 0x0000000000707805 */ /* 0x000fe2000001ff00 */
[----:B------:R-:W-:Y:S01]  /*0e00*/  IMAD.WIDE.U32 R4, R10, c[0x0][0x1b8], R2 ;  /* 0x00006e000a047a25 */ /* 0x000fe200078e0002 */
[----:B------:R-:W-:Y:S01]  /*0e10*/  CS2R R110, SRZ ;  /* 0x00000000006e7805 */ /* 0x000fe2000001ff00 */
[----:B------:R-:W-:Y:S01]  /*0e20*/  CS2R R108, SRZ ;  /* 0x00000000006c7805 */ /* 0x000fe2000001ff00 */
[----:B------:R-:W-:Y:S01]  /*0e30*/  CS2R R106, SRZ ;  /* 0x00000000006a7805 */ /* 0x000fe2000001ff00 */
[----:B------:R-:W-:Y:S01]  /*0e40*/  IMAD.IADD R5, R5, 0x1, R0 ;  /* 0x0000000105057824 */ /* 0x000fe200078e0200 */
[----:B------:R-:W-:Y:S01]  /*0e50*/  LEA.HI R0, R33, R252, RZ, 0x6 ;  /* 0x000000fc21007211 */ /* 0x000fe200078f30ff */
[----:B------:R-:W-:Y:S01]  /*0e60*/  IMAD.WIDE R2, R28, 0x40, R16 ;  /* 0x000000401c027825 */ /* 0x000fe200078e0210 */
[----:B------:R-:W-:Y:S01]  /*0e70*/  IADD3 R28, R18, 0x80, RZ ;  /* 0x00000080121c7810 */ /* 0x000fe20007ffe0ff */
[----:B------:R-:W-:Y:S01]  /*0e80*/  CS2R R104, SRZ ;  /* 0x0000000000687805 */ /* 0x000fe2000001ff00 */
[----:B------:R-:W-:Y:S01]  /*0e90*/  SHF.R.S32.HI R17, RZ, 0x6, R0 ;  /* 0x00000006ff117819 */ /* 0x000fe20000011400 */
[----:B------:R-:W-:Y:S01]  /*0ea0*/  IMAD.MOV.U32 R12, RZ, RZ, R8 ;  /* 0x000000ffff0c7224 */ /* 0x000fe200078e0008 */
[----:B------:R-:W-:Y:S01]  /*0eb0*/  CS2R R102, SRZ ;  /* 0x0000000000667805 */ /* 0x000fe2000001ff00 */
[----:B------:R-:W-:Y:S01]  /*0ec0*/  IMAD R16, R35, c[0x0][0x288], RZ ;  /* 0x0000a20023107a24 */ /* 0x000fe200078e02ff */
[----:B------:R-:W-:Y:S01]  /*0ed0*/  CS2R R100, SRZ ;  /* 0x0000000000647805 */ /* 0x000fe2000001ff00 */
[----:B------:R-:W-:Y:S01]  /*0ee0*/  IMAD.SHL.U32 R0, R243, 0x40, RZ ;  /* 0x00000040f3007824 */ /* 0x000fe200078e00ff */
[----:B------:R-:W-:Y:S01]  /*0ef0*/  CS2R R98, SRZ ;  /* 0x0000000000627805 */ /* 0x000fe2000001ff00 */
[----:B------:R-:W-:Y:S01]  /*0f00*/  IMAD R8, R3, c[0x0][0x1d8], RZ ;  /* 0x0000760003087a24 */ /* 0x000fe200078e02ff */
[----:B------:R-:W-:Y:S01]  /*0f10*/  CS2R R96, SRZ ;  /* 0x0000000000607805 */ /* 0x000fe2000001ff00 */
[----:B------:R-:W-:Y:S01]  /*0f20*/  IMAD.IADD R7, R7, 0x1, R9 ;  /* 0x0000000107077824 */ /* 0x000fe200078e0209 */
[----:B------:R-:W-:Y:S01]  /*0f30*/  LOP3.LUT R0, R0, 0x1c0, RZ, 0xc0, !PT ;  /* 0x000001c000007812 */ /* 0x000fe200078ec0ff */
[C---:B------:R-:W-:Y:S01]  /*0f40*/  IMAD R16, R34.reuse, c[0x0][0x28c], R16 ;  /* 0x0000a30022107a24 */ /* 0x040fe200078e0210 */
        /* <DEDUP_REMOVED lines=8> */
[----:B------:R-:W-:Y:S01]  /*0fd0*/  CS2R R84, SRZ ;  /* 0x0000000000547805 */ /* 0x000fe2000001ff00 */
[C---:B------:R-:W-:Y:S01]  /*0fe0*/  IMAD.WIDE.U32 R8, R2.reuse, c[0x0][0x1d8], R6 ;  /* 0x0000760002087a25 */ /* 0x040fe200078e0006 */
[----:B------:R-:W-:Y:S01]  /*0ff0*/  CS2R R82, SRZ ;  /* 0x0000000000527805 */ /* 0x000fe2000001ff00 */
[----:B------:R-:W-:Y:S01]  /*1000*/  CS2R R80, SRZ ;  /* 0x0000000000507805 */ /* 0x000fe2000001ff00 */
[----:B------:R-:W-:Y:S01]  /*1010*/  CS2R R78, SRZ ;  /* 0x00000000004e7805 */ /* 0x000fe2000001ff00 */
[C---:B------:R-:W-:Y:S01]  /*1020*/  IMAD.WIDE.U32 R6, R2.reuse, c[0x0][0x1a8], R4 ;  /* 0x00006a0002067a25 */ /* 0x040fe200078e0004 */
[----:B------:R-:W-:Y:S01]  /*1030*/  CS2R R76, SRZ ;  /* 0x00000000004c7805 */ /* 0x000fe2000001ff00 */
[----:B------:R-:W-:Y:S01]  /*1040*/  CS2R R74, SRZ ;  /* 0x00000000004a7805 */ /* 0x000fe2000001ff00 */
[----:B------:R-:W-:Y:S01]  /*1050*/  CS2R R72, SRZ ;  /* 0x0000000000487805 */ /* 0x000fe2000001ff00 */
[----:B------:R-:W-:Y:S01]  /*1060*/  IMAD R15, R2, c[0x0][0x1ac], R3 ;  /* 0x00006b00020f7a24 */ /* 0x000fe200078e0203 */
[----:B------:R-:W-:Y:S01]  /*1070*/  SHF.R.U32.HI R3, RZ, 0x3, R0 ;  /* 0x00000003ff037819 */ /* 0x000fe20000011600 */
[----:B------:R-:W-:Y:S01]  /*1080*/  IMAD.IADD R5, R11, 0x1, R16 ;  /* 0x000000010b057824 */ /* 0x000fe200078e0210 */
[----:B------:R-:W-:Y:S01]  /*1090*/  LOP3.LUT R11, R0, 0x38, R18, 0xf8, !PT ;  /* 0x00000038000b7812 */ /* 0x000fe200078ef812 */
[----:B------:R-:W-:Y:S01]  /*10a0*/  IMAD.SHL.U32 R30, R17, 0x200, RZ ;  /* 0x00000200111e7824 */ /* 0x000fe200078e00ff */
[----:B------:R-:W-:Y:S01]  /*10b0*/  LEA R2, P0, R8, c[0x0][0x1c0], 0x1 ;  /* 0x0000700008027a11 */ /* 0x000fe200078008ff */
[----:B------:R-:W-:Y:S01]  /*10c0*/  IMAD.IADD R0, R9, 0x1, R14 ;  /* 0x0000000109007824 */ /* 0x000fe200078e020e */
[----:B------:R-:W-:Y:S01]  /*10d0*/  SEL R16, R251, RZ, !P2 ;  /* 0x000000fffb107207 */ /* 0x000fe20005000000 */
[----:B------:R-:W-:Y:S01]  /*10e0*/  IMAD.MOV.U32 R4, RZ, RZ, R10 ;  /* 0x000000ffff047224 */ /* 0x000fe200078e000a */
[----:B------:R-:W-:Y:S01]  /*10f0*/  LOP3.LUT R232, R30, R11, R3, 0xf6, !PT ;  /* 0x0000000b1ee87212 */ /* 0x000fe200078ef603 */
[----:B------:R-:W-:Y:S01]  /*1100*/  CS2R R70, SRZ ;  /* 0x0000000000467805 */ /* 0x000fe2000001ff00 */
[----:B------:R-:W-:Y:S01]  /*1110*/  LEA.HI.X R3, R8, c[0x0][0x1c4], R0, 0x1, P0 ;  /* 0x0000710008037a11 */ /* 0x000fe200000f0c00 */
[----:B------:R-:W-:Y:S01]  /*1120*/  IMAD.IADD R8, R7, 0x1, R15 ;  /* 0x0000000107087824 */ /* 0x000fe200078e020f */
[C---:B------:R-:W-:Y:S01]  /*1130*/  LEA R10, P0, R6.reuse, c[0x0][0x190], 0x1 ;  /* 0x00006400060a7a11 */ /* 0x040fe200078008ff */
[C---:B------:R-:W-:Y:S01]  /*1140*/  IMAD R7, R21.reuse, c[0x0][0x278], RZ ;  /* 0x00009e0015077a24 */ /* 0x040fe200078e02ff */
[----:B------:R-:W-:Y:S01]  /*1150*/  CS2R R68, SRZ ;  /* 0x0000000000447805 */ /* 0x000fe2000001ff00 */
[----:B------:R-:W-:Y:S01]  /*1160*/  IMAD R0, R21, c[0x0][0x290], RZ ;  /* 0x0000a40015007a24 */ /* 0x000fe200078e02ff */
[----:B------:R-:W-:Y:S01]  /*1170*/  LEA.HI.X R11, R6, c[0x0][0x194], R8, 0x1, P0 ;  /* 0x00006500060b7a11 */ /* 0x000fe200000f0c08 */
[----:B------:R-:W-:Y:S01]  /*1180*/  IMAD.WIDE.U32 R8, R16, c[0x0][0x278], R12 ;  /* 0x00009e0010087a25 */ /* 0x000fe200078e000c */
[----:B------:R-:W-:Y:S01]  /*1190*/  CS2R R66, SRZ ;  /* 0x0000000000427805 */ /* 0x000fe2000001ff00 */
[----:B------:R-:W-:Y:S01]  /*11a0*/  CS2R R64, SRZ ;  /* 0x0000000000407805 */ /* 0x000fe2000001ff00 */
[----:B------:R-:W-:Y:S01]  /*11b0*/  CS2R R62, SRZ ;  /* 0x00000000003e7805 */ /* 0x000fe2000001ff00 */
[----:B------:R-:W-:Y:S01]  /*11c0*/  IMAD.MOV.U32 R13, RZ, RZ, c[0x0][0x1a8] ;  /* 0x00006a00ff0d7624 */ /* 0x000fe200078e00ff */
[----:B------:R-:W-:Y:S01]  /*11d0*/  LEA R246, P3, R8, c[0x0][0x258], 0x2 ;  /* 0x0000960008f67a11 */ /* 0x000fe200078610ff */
[C---:B------:R-:W-:Y:S01]  /*11e0*/  IMAD R14, R16.reuse, c[0x0][0x27c], R7 ;  /* 0x00009f00100e7a24 */ /* 0x040fe200078e0207 */
[----:B------:R-:W-:Y:S01]  /*11f0*/  CS2R R60, SRZ ;  /* 0x00000000003c7805 */ /* 0x000fe2000001ff00 */
[C---:B------:R-:W-:Y:S01]  /*1200*/  IMAD R0, R16.reuse, c[0x0][0x294], R0 ;  /* 0x0000a50010007a24 */ /* 0x040fe200078e0200 */
[C---:B------:R-:W-:Y:S01]  /*1210*/  LEA R12, P0, R13.reuse, R10, 0x6 ;  /* 0x0000000a0d0c7211 */ /* 0x040fe200078030ff */
[----:B------:R-:W-:Y:S01]  /*1220*/  IMAD.WIDE.U32 R6, R16, c[0x0][0x290], R4 ;  /* 0x0000a40010067a25 */ /* 0x000fe200078e0004 */
[----:B------:R-:W-:Y:S01]  /*1230*/  CS2R R58, SRZ ;  /* 0x00000000003a7805 */ /* 0x000fe2000001ff00 */
[----:B------:R-:W-:Y:S01]  /*1240*/  CS2R R56, SRZ ;  /* 0x0000000000387805 */ /* 0x000fe2000001ff00 */
[----:B------:R-:W-:Y:S01]  /*1250*/  LEA.HI.X R13, R13, R11, R25, 0x6, P0 ;  /* 0x0000000b0d0d7211 */ /* 0x000fe200000f3419 */
[----:B------:R-:W-:Y:S01]  /*1260*/  IMAD.MOV.U32 R15, RZ, RZ, c[0x0][0x1d8] ;  /* 0x00007600ff0f7624 */ /* 0x000fe200078e00ff */
[----:B------:R-:W-:Y:S01]  /*1270*/  LEA R244, P2, R6, c[0x0][0x280], 0x2 ;  /* 0x0000a00006f47a11 */ /* 0x000fe200078410ff */
[----:B------:R-:W-:Y:S01]  /*1280*/  IMAD.IADD R0, R7, 0x1, R0 ;  /* 0x0000000107007824 */ /* 0x000fe200078e0200 */
[----:B------:R-:W-:Y:S01]  /*1290*/  IADD3 R25, R18, 0x40, RZ ;  /* 0x0000004012197810 */ /* 0x000fe20007ffe0ff */
[----:B------:R-:W-:Y:S01]  /*12a0*/  IMAD.MOV.U32 R5, RZ, RZ, c[0x0][0x1dc] ;  /* 0x00007700ff057624 */ /* 0x000fe200078e00ff */
[----:B------:R-:W-:Y:S01]  /*12b0*/  LEA R4, P1, R15, R2, 0x6 ;  /* 0x000000020f047211 */ /* 0x000fe200078230ff */
[----:B------:R-:W-:Y:S01]  /*12c0*/  IMAD.IADD R14, R9, 0x1, R14 ;  /* 0x00000001090e7824 */ /* 0x000fe200078e020e */
[----:B------:R-:W-:Y:S01]  /*12d0*/  LEA.HI.X R245, R6, c[0x0][0x284], R0, 0x2, P2 ;  /* 0x0000a10006f57a11 */ /* 0x000fe200010f1400 */
[----:B------:R-:W-:Y:S01]  /*12e0*/  IMAD.IADD R0, R29, 0x1, -R243 ;  /* 0x000000011d007824 */ /* 0x000fe200078e0af3 */
[----:B------:R-:W-:Y:S01]  /*12f0*/  LEA.HI.X R5, R15, R3, R5, 0x6, P1 ;  /* 0x000000030f057211 */ /* 0x000fe200008f3405 */
[----:B------:R-:W-:Y:S01]  /*1300*/  IMAD.SHL.U32 R232, R232, 0x2, RZ ;  /* 0x00000002e8e87824 */ /* 0x000fe200078e00ff */
[----:B------:R-:W-:Y:S01]  /*1310*/  ISETP.GE.AND P2, PT, R18, c[0x0][0x1cc], PT ;  /* 0x0000730012007a0c */ /* 0x000fe20003f46270 */
[----:B------:R-:W-:Y:S01]  /*1320*/  IMAD R7, R23, c[0x0][0x178], RZ ;  /* 0x00005e0017077a24 */ /* 0x000fe200078e02ff */
[----:B------:R-:W-:Y:S01]  /*1330*/  ISETP.GE.AND P1, PT, R25, c[0x0][0x1cc], PT ;  /* 0x0000730019007a0c */ /* 0x000fe20003f26270 */
[----:B------:R-:W-:Y:S01]  /*1340*/  IMAD R6, R23, c[0x0][0x208], RZ ;  /* 0x0000820017067a24 */ /* 0x000fe200078e02ff */
[----:B------:R-:W-:Y:S01]  /*1350*/  ISETP.GE.AND P0, PT, R28, c[0x0][0x1cc], PT ;  /* 0x000073001c007a0c */ /* 0x000fe20003f06270 */
[----:B------:R-:W-:Y:S01]  /*1360*/  IMAD.MOV.U32 R23, RZ, RZ, 0x20 ;  /* 0x00000020ff177424 */ /* 0x000fe200078e00ff */
[----:B------:R-:W-:Y:S01]  /*1370*/  ISETP.LT.OR P6, PT, R0, 0x1, P2 ;  /* 0x000000010000780c */ /* 0x000fe200017c1670 */
[----:B------:R-:W-:Y:S01]  /*1380*/  IMAD R15, R20, c[0x0][0x20c], R6 ;  /* 0x00008300140f7a24 */ /* 0x000fe200078e0206 */
[----:B------:R-:W-:Y:S01]  /*1390*/  ISETP.LT.OR P5, PT, R0, 0x1, P1 ;  /* 0x000000010000780c */ /* 0x000fe20000fa1670 */
[----:B------:R-:W-:Y:S01]  /*13a0*/  CS2R R54, SRZ ;  /* 0x0000000000367805 */ /* 0x000fe2000001ff00 */
[----:B------:R-:W-:Y:S01]  /*13b0*/  LEA.HI.X R247, R8, c[0x0][0x25c], R14, 0x2, P3 ;  /* 0x0000970008f77a11 */ /* 0x000fe200018f140e */
[----:B------:R-:W-:Y:S01]  /*13c0*/  IMAD R14, R20, c[0x0][0x17c], R7 ;  /* 0x00005f00140e7a24 */ /* 0x000fe200078e0207 */
[----:B------:R-:W-:Y:S01]  /*13d0*/  ISETP.LT.OR P4, PT, R0, 0x1, P0 ;  /* 0x000000010000780c */ /* 0x000fe20000781670 */
[--C-:B------:R-:W-:Y:S01]  /*13e0*/  IMAD.WIDE.U32 R6, R20, c[0x0][0x178], R18.reuse ;  /* 0x00005e0014067a25 */ /* 0x100fe200078e0012 */
[C---:B------:R-:W-:Y:S01]  /*13f0*/  ISETP.LT.OR P3, PT, R0.reuse, 0x21, P2 ;  /* 0x000000210000780c */ /* 0x040fe20001761670 */
[----:B------:R-:W-:Y:S01]  /*1400*/  CS2R R52, SRZ ;  /* 0x0000000000347805 */ /* 0x000fe2000001ff00 */
[----:B------:R-:W-:Y:S01]  /*1410*/  ISETP.LT.OR P1, PT, R0, 0x21, P1 ;  /* 0x000000210000780c */ /* 0x000fe20000f21670 */
[----:B------:R-:W-:Y:S01]  /*1420*/  IMAD.WIDE.U32 R8, R20, c[0x0][0x208], R18 ;  /* 0x0000820014087a25 */ /* 0x000fe200078e0012 */
[----:B------:R-:W-:Y:S01]  /*1430*/  ISETP.LT.OR P0, PT, R0, 0x21, P0 ;  /* 0x000000210000780c */ /* 0x000fe20000701670 */
[----:B------:R-:W-:Y:S01]  /*1440*/  @!PT LDS RZ, [RZ] ;  /* 0x00000000fffff984 */ /* 0x000fe20000000800 */
[----:B------:R-:W-:Y:S01]  /*1450*/  @!PT LDS RZ, [RZ] ;  /* 0x00000000fffff984 */ /* 0x000fe20000000800 */
[----:B------:R-:W-:Y:S01]  /*1460*/  @!PT LDS RZ, [RZ] ;  /* 0x00000000fffff984 */ /* 0x000fe20000000800 */
[----:B------:R1:W-:Y:S01]  /*1470*/  LDGSTS.E.BYPASS.LTC128B.128 [R232+0x6080], [R2.64], !P6 ;  /* 0x0608000002e87fae */ /* 0x0003e2000f101d4a */
[----:B------:R-:W-:Y:S01]  /*1480*/  ISETP.GE.AND P2, PT, R18, c[0x0][0x19c], PT ;  /* 0x0000670012007a0c */ /* 0x000fe20003f46270 */
[----:B------:R-:W-:Y:S01]  /*1490*/  CS2R R50, SRZ ;  /* 0x0000000000327805 */ /* 0x000fe2000001ff00 */
[----:B------:R-:W-:Y:S01]  /*14a0*/  ISETP.GE.AND P6, PT, R28, c[0x0][0x16c], PT ;  /* 0x00005b001c007a0c */ /* 0x000fe20003fc6270 */
[----:B------:R1:W-:Y:S01]  /*14b0*/  LDGSTS.E.BYPASS.LTC128B.128 [R232+0x8080], [R2.64+0x80], !P5 ;  /* 0x0808008002e87fae */ /* 0x0003e2000e901d4a */
[C---:B------:R-:W-:Y:S01]  /*14c0*/  ISETP.LT.OR P5, PT, R0.reuse, 0x1, P2 ;  /* 0x000000010000780c */ /* 0x040fe200017a1670 */
[----:B------:R-:W-:Y:S01]  /*14d0*/  CS2R R48, SRZ ;  /* 0x0000000000307805 */ /* 0x000fe2000001ff00 */
[----:B------:R-:W-:Y:S01]  /*14e0*/  LEA.HI R19, R33, R252, RZ, 0x2 ;  /* 0x000000fc21137211 */ /* 0x000fe200078f10ff */
[----:B------:R1:W-:Y:S01]  /*14f0*/  LDGSTS.E.BYPASS.LTC128B.128 [R232+0xa080], [R2.64+0x100], !P4 ;  /* 0x0a08010002e87fae */ /* 0x0003e2000e101d4a */
[----:B------:R-:W-:Y:S01]  /*1500*/  CS2R R46, SRZ ;  /* 0x00000000002e7805 */ /* 0x000fe2000001ff00 */
[----:B------:R-:W-:Y:S01]  /*1510*/  CS2R R44, SRZ ;  /* 0x00000000002c7805 */ /* 0x000fe2000001ff00 */
[----:B------:R-:W-:Y:S01]  /*1520*/  CS2R R42, SRZ ;  /* 0x00000000002a7805 */ /* 0x000fe2000001ff00 */
[----:B------:R2:W-:Y:S01]  /*1530*/  LDGSTS.E.BYPASS.LTC128B.128 [R232+0x7080], [R4.64], !P3 ;  /* 0x0708000004e87fae */ /* 0x0005e2000d901d4a */
[----:B------:R-:W-:Y:S01]  /*1540*/  ISETP.LT.OR P3, PT, R0, 0x21, P2 ;  /* 0x000000210000780c */ /* 0x000fe20001761670 */
[----:B------:R-:W-:Y:S01]  /*1550*/  CS2R R40, SRZ ;  /* 0x0000000000287805 */ /* 0x000fe2000001ff00 */
[----:B------:R-:W-:Y:S01]  /*1560*/  CS2R R38, SRZ ;  /* 0x0000000000267805 */ /* 0x000fe2000001ff00 */
[----:B------:R2:W-:Y:S01]  /*1570*/  LDGSTS.E.BYPASS.LTC128B.128 [R232+0x9080], [R4.64+0x80], !P1 ;  /* 0x0908008004e87fae */ /* 0x0005e2000c901d4a */
[----:B------:R-:W-:Y:S01]  /*1580*/  ISETP.GE.AND P1, PT, R25, c[0x0][0x19c], PT ;  /* 0x0000670019007a0c */ /* 0x000fe20003f26270 */
[----:B------:R-:W-:Y:S01]  /*1590*/  CS2R R36, SRZ ;  /* 0x0000000000247805 */ /* 0x000fe2000001ff00 */
[----:B------:R-:W-:Y:S01]  /*15a0*/  @P6 LOP3.LUT R236, R236, 0x4, RZ, 0xfc, !PT ;  /* 0x00000004ecec6812 */ /* 0x000fe200078efcff */
[----:B------:R2:W-:Y:S01]  /*15b0*/  LDGSTS.E.BYPASS.LTC128B.128 [R232+0xb080], [R4.64+0x100], !P0 ;  /* 0x0b08010004e87fae */ /* 0x0005e2000c101d4a */
[----:B------:R-:W-:Y:S01]  /*15c0*/  ISETP.GE.AND P0, PT, R28, c[0x0][0x19c], PT ;  /* 0x000067001c007a0c */ /* 0x000fe20003f06270 */
[----:B------:R-:W-:Y:S01]  /*15d0*/  USHF.R.S32.HI UR13, URZ, 0x6, UR4 ;  /* 0x000000063f0d7899 */ /* 0x000fe20008011404 */
[C---:B------:R-:W-:Y:S01]  /*15e0*/  ISETP.LT.OR P4, PT, R0.reuse, 0x1, P1 ;  /* 0x000000010000780c */ /* 0x040fe20000f81670 */
[----:B------:R-:W0:Y:S01]  /*15f0*/  LDGDEPBAR ;  /* 0x00000000000079af */ /* 0x000e220000000000 */
[C---:B------:R-:W-:Y:S01]  /*1600*/  ISETP.LT.OR P2, PT, R0.reuse, 0x1, P0 ;  /* 0x000000010000780c */ /* 0x040fe20000741670 */
[----:B------:R-:W-:Y:S01]  /*1610*/  UMOV UR12, URZ ;  /* 0x0000003f000c7c82 */ /* 0x000fe20008000000 */
[C---:B------:R-:W-:Y:S01]  /*1620*/  ISETP.LT.OR P1, PT, R0.reuse, 0x21, P1 ;  /* 0x000000210000780c */ /* 0x040fe20000f21670 */
[----:B------:R3:W-:Y:S01]  /*1630*/  LDGSTS.E.BYPASS.LTC128B.128 [R232+0x80], [R10.64], !P5 ;  /* 0x000800000ae87fae */ /* 0x0007e2000e901d4a */
[----:B------:R-:W-:Y:S01]  /*1640*/  ISETP.LT.OR P0, PT, R0, 0x21, P0 ;  /* 0x000000210000780c */ /* 0x000fe20000701670 */
[C---:B------:R-:W-:Y:S01]  /*1650*/  IMAD.SHL.U32 R0, R22.reuse, 0x40, RZ ;  /* 0x0000004016007824 */ /* 0x040fe200078e00ff */
[----:B------:R-:W-:-:S02]  /*1660*/  LOP3.LUT P5, RZ, R22, 0x4, RZ, 0xc0, !PT ;  /* 0x0000000416ff7812 */ /* 0x000fc400078ac0ff */
[----:B------:R-:W-:Y:S01]  /*1670*/  LOP3.LUT R236, R236, 0xfffffff7, RZ, 0xc0, !PT ;  /* 0xfffffff7ecec7812 */ /* 0x000fe200078ec0ff */
[----:B-1----:R-:W-:Y:S02]  /*1680*/  IMAD.IADD R3, R9, 0x1, R15 ;  /* 0x0000000109037824 */ /* 0x002fe400078e020f */
[----:B------:R3:W-:Y:S01]  /*1690*/  LDGSTS.E.BYPASS.LTC128B.128 [R232+0x2080], [R10.64+0x80], !P4 ;  /* 0x020800800ae87fae */ /* 0x0007e2000e101d4a */
[----:B------:R-:W-:Y:S01]  /*16a0*/  IMAD.MOV.U32 R2, RZ, RZ, R8 ;  /* 0x000000ffff027224 */ /* 0x000fe200078e0008 */
[----:B------:R-:W-:Y:S01]  /*16b0*/  LOP3.LUT P4, RZ, R22, 0x2, RZ, 0xc0, !PT ;  /* 0x0000000216ff7812 */ /* 0x000fe2000788c0ff */
[----:B------:R-:W-:Y:S01]  /*16c0*/  IMAD.MOV.U32 R22, RZ, RZ, 0x40 ;  /* 0x00000040ff167424 */ /* 0x000fe200078e00ff */
[----:B------:R3:W-:Y:S01]  /*16d0*/  LDGSTS.E.BYPASS.LTC128B.128 [R232+0x4080], [R10.64+0x100], !P2 ;  /* 0x040801000ae87fae */ /* 0x0007e2000d101d4a */
[----:B------:R-:W-:Y:S02]  /*16e0*/  ISETP.GE.AND P2, PT, R25, c[0x0][0x16c], PT ;  /* 0x00005b0019007a0c */ /* 0x000fe40003f46270 */
[----:B------:R-:W-:Y:S01]  /*16f0*/  SHF.R.S32.HI R15, RZ, 0x2, R19 ;  /* 0x00000002ff0f7819 */ /* 0x000fe20000011413 */
[----:B------:R1:W-:Y:S01]  /*1700*/  LDGSTS.E.BYPASS.LTC128B.128 [R232+0x1080], [R12.64], !P3 ;  /* 0x010800000ce87fae */ /* 0x0003e2000d901d4a */
[----:B------:R-:W-:Y:S01]  /*1710*/  SEL R226, R22, 0xffffffc0, !P5 ;  /* 0xffffffc016e27807 */ /* 0x000fe20006800000 */
[----:B--2---:R-:W-:-:S02]  /*1720*/  IMAD.IADD R5, R7, 0x1, R14 ;  /* 0x0000000107057824 */ /* 0x004fc400078e020e */
[----:B------:R1:W-:Y:S01]  /*1730*/  LDGSTS.E.BYPASS.LTC128B.128 [R232+0x3080], [R12.64+0x80], !P1 ;  /* 0x030800800ce87fae */ /* 0x0003e2000c901d4a */
[----:B------:R-:W-:Y:S01]  /*1740*/  IMAD.MOV.U32 R4, RZ, RZ, R6 ;  /* 0x000000ffff047224 */ /* 0x000fe200078e0006 */
[----:B------:R-:W-:Y:S01]  /*1750*/  LOP3.LUT R14, R0, 0x1c0, RZ, 0xc0, !PT ;  /* 0x000001c0000e7812 */ /* 0x000fe200078ec0ff */
[C---:B------:R-:W-:Y:S01]  /*1760*/  IMAD R6, R35.reuse, c[0x0][0x180], RZ ;  /* 0x0000600023067a24 */ /* 0x040fe200078e02ff */
[----:B------:R1:W-:Y:S01]  /*1770*/  LDGSTS.E.BYPASS.LTC128B.128 [R232+0x5080], [R12.64+0x100], !P0 ;  /* 0x050801000ce87fae */ /* 0x0003e2000c101d4a */
[----:B------:R-:W-:Y:S01]  /*1780*/  IMAD R7, R35, c[0x0][0x210], RZ ;  /* 0x0000840023077a24 */ /* 0x000fe200078e02ff */
[----:B------:R-:W-:Y:S01]  /*1790*/  LOP3.LUT R9, R14, 0x8, R31, 0xf8, !PT ;  /* 0x000000080e097812 */ /* 0x000fe200078ef81f */
[C---:B------:R-:W-:Y:S01]  /*17a0*/  IMAD R0, R34.reuse, c[0x0][0x184], R6 ;  /* 0x0000610022007a24 */ /* 0x040fe200078e0206 */
[----:B------:R-:W0:Y:S01]  /*17b0*/  LDGDEPBAR ;  /* 0x00000000000079af */ /* 0x000e220000000000 */
[----:B------:R-:W-:Y:S01]  /*17c0*/  SHF.R.U32.HI R20, RZ, 0x3, R14 ;  /* 0x00000003ff147819 */ /* 0x000fe2000001160e */
[----:B------:R-:W-:Y:S01]  /*17d0*/  IMAD R8, R34, c[0x0][0x214], R7 ;  /* 0x0000850022087a24 */ /* 0x000fe200078e0207 */
[----:B------:R-:W-:Y:S01]  /*17e0*/  ISETP.GE.AND P0, PT, R18, c[0x0][0x16c], PT ;  /* 0x00005b0012007a0c */ /* 0x000fe20003f06270 */
[----:B------:R-:W-:-:S04]  /*17f0*/  IMAD.WIDE.U32 R6, R34, c[0x0][0x180], R4 ;  /* 0x0000600022067a25 */ /* 0x000fc800078e0004 */
[----:B------:R-:W-:Y:S01]  /*1800*/  IMAD.WIDE.U32 R4, R34, c[0x0][0x210], R2 ;  /* 0x0000840022047a25 */ /* 0x000fe200078e0002 */
[----:B------:R-:W-:-:S03]  /*1810*/  LOP3.LUT R2, R9, R20, RZ, 0x3c, !PT ;  /* 0x0000001409027212 */ /* 0x000fc600078e3cff */
[----:B------:R-:W-:Y:S02]  /*1820*/  IMAD R3, R24, 0x800, R30 ;  /* 0x0000080018037824 */ /* 0x000fe400078e021e */
[----:B------:R-:W-:Y:S02]  /*1830*/  IMAD.IADD R7, R7, 0x1, R0 ;  /* 0x0000000107077824 */ /* 0x000fe400078e0200 */
[----:B------:R-:W-:Y:S02]  /*1840*/  IMAD.IADD R2, R3, 0x1, R2 ;  /* 0x0000000103027824 */ /* 0x000fe400078e0202 */
[C---:B------:R-:W-:Y:S02]  /*1850*/  IMAD R3, R21.reuse, c[0x0][0x188], RZ ;  /* 0x0000620015037a24 */ /* 0x040fe400078e02ff */
[----:B------:R-:W-:Y:S02]  /*1860*/  IMAD R0, R21, c[0x0][0x218], RZ ;  /* 0x0000860015007a24 */ /* 0x000fe400078e02ff */
[----:B---3--:R-:W-:Y:S01]  /*1870*/  IMAD R10, R16, c[0x0][0x18c], R3 ;  /* 0x00006300100a7a24 */ /* 0x008fe200078e0203 */
[----:B-1----:R-:W-:Y:S01]  /*1880*/  SEL R12, RZ, 0x1, P0 ;  /* 0x00000001ff0c7807 */ /* 0x002fe20000000000 */
[----:B------:R-:W-:-:S04]  /*1890*/  DEPBAR.LE SB0, 0x1 ;  /* 0x000080400000791a */ /* 0x000fc80000000000 */
[C---:B------:R-:W-:Y:S01]  /*18a0*/  IMAD.WIDE.U32 R6, R16.reuse, c[0x0][0x188], R6 ;  /* 0x0000620010067a25 */ /* 0x040fe200078e0006 */
[----:B------:R-:W-:Y:S02]  /*18b0*/  SEL R3, RZ, 0x4, P6 ;  /* 0x00000004ff037807 */ /* 0x000fe40003000000 */
[----:B------:R-:W-:Y:S01]  /*18c0*/  LEA.HI R13, R33, R252, RZ, 0x5 ;  /* 0x000000fc210d7211 */ /* 0x000fe200078f28ff */
[----:B------:R-:W-:Y:S01]  /*18d0*/  IMAD R9, R16, c[0x0][0x21c], R0 ;  /* 0x0000870010097a24 */ /* 0x000fe200078e0200 */
[----:B------:R-:W-:Y:S01]  /*18e0*/  BAR.SYNC.DEFER_BLOCKING 0x0 ;  /* 0x0000000000007b1d */ /* 0x000fe20000010000 */
[----:B------:R-:W-:Y:S01]  /*18f0*/  IMAD.IADD R0, R7, 0x1, R10 ;  /* 0x0000000107007824 */ /* 0x000fe200078e020a */
[----:B------:R-:W-:Y:S01]  /*1900*/  LEA R238, P1, R6, c[0x0][0x160], 0x1 ;  /* 0x0000580006ee7a11 */ /* 0x000fe200078208ff */
[----:B------:R-:W-:Y:S01]  /*1910*/  IMAD.SHL.U32 R228, R2, 0x2, RZ ;  /* 0x0000000202e47824 */ /* 0x000fe200078e00ff */
[----:B------:R-:W-:Y:S01]  /*1920*/  SHF.R.S32.HI R224, RZ, 0x5, R13 ;  /* 0x00000005ffe07819 */ /* 0x000fe2000001140d */
[----:B------:R-:W-:Y:S01]  /*1930*/  IMAD.IADD R5, R5, 0x1, R8 ;  /* 0x0000000105057824 */ /* 0x000fe200078e0208 */
[----:B------:R-:W-:Y:S01]  /*1940*/  LEA.HI.X R239, R6, c[0x0][0x164], R0, 0x1, P1 ;  /* 0x0000590006ef7a11 */ /* 0x000fe200008f0c00 */
[----:B------:R-:W-:Y:S01]  /*1950*/  IMAD.IADD R231, R228, 0x1, R226 ;  /* 0x00000001e4e77824 */ /* 0x000fe200078e02e2 */
[----:B------:R-:W-:Y:S01]  /*1960*/  SEL R0, R23, 0xffffffe0, !P4 ;  /* 0xffffffe017007807 */ /* 0x000fe20006000000 */
[----:B------:R-:W-:Y:S01]  /*1970*/  IMAD.WIDE.U32 R4, R16, c[0x0][0x218], R4 ;  /* 0x0000860010047a25 */ /* 0x000fe200078e0004 */
[----:B------:R-:W-:-:S03]  /*1980*/  SEL R8, RZ, 0x2, P2 ;  /* 0x00000002ff087807 */ /* 0x000fc60001000000 */
[----:B------:R-:W-:Y:S01]  /*1990*/  IMAD.IADD R229, R228, 0x1, R0 ;  /* 0x00000001e4e57824 */ /* 0x000fe200078e0200 */
[----:B------:R-:W-:Y:S01]  /*19a0*/  LEA R240, P0, R4, c[0x0][0x1f0], 0x1 ;  /* 0x00007c0004f07a11 */ /* 0x000fe200078008ff */
[----:B------:R-:W-:Y:S01]  /*19b0*/  IMAD.IADD R5, R5, 0x1, R9 ;  /* 0x0000000105057824 */ /* 0x000fe200078e0209 */
[----:B------:R-:W-:Y:S01]  /*19c0*/  IADD3 R3, R3, R8, R12 ;  /* 0x0000000803037210 */ /* 0x000fe20007ffe00c */
[----:B------:R-:W-:Y:S01]  /*19d0*/  IMAD.IADD R230, R226, 0x1, R229 ;  /* 0x00000001e2e67824 */ /* 0x000fe200078e02e5 */
[----:B------:R-:W-:Y:S01]  /*19e0*/  LEA.HI R0, R13, R224, RZ, 0x1 ;  /* 0x000000e00d007211 */ /* 0x000fe200078f08ff */
[----:B------:R-:W-:Y:S01]  /*19f0*/  IMAD.U32 R8, RZ, RZ, UR7 ;  /* 0x00000007ff087e24 */ /* 0x000fe2000f8e00ff */
[----:B------:R-:W-:Y:S01]  /*1a00*/  LEA.HI.X R241, R4, c[0x0][0x1f4], R5, 0x1, P0 ;  /* 0x00007d0004f17a11 */ /* 0x000fe200000f0c05 */
[----:B------:R-:W-:Y:S01]  /*1a10*/  IMAD R7, R35, c[0x0][0x238], RZ ;  /* 0x00008e0023077a24 */ /* 0x000fe200078e02ff */
[----:B------:R-:W-:Y:S01]  /*1a20*/  IADD3 R4, -R243, UR8, RZ ;  /* 0x00000008f3047c10 */ /* 0x000fe2000fffe1ff */
[----:B------:R-:W-:Y:S01]  /*1a30*/  IMAD.U32 R6, RZ, RZ, UR7 ;  /* 0x00000007ff067e24 */ /* 0x000fe2000f8e00ff */
[----:B------:R1:W2:Y:S01]  /*1a40*/  LDSM.16.M88.4 R148, [R228+0x6080] ;  /* 0x00608000e494783b */ /* 0x0002a20000000200 */
[C---:B------:R-:W-:Y:S01]  /*1a50*/  LOP3.LUT P3, RZ, R3.reuse, 0x1, RZ, 0xc0, !PT ;  /* 0x0000000103ff7812 */ /* 0x040fe2000786c0ff */
[----:B------:R-:W-:Y:S01]  /*1a60*/  IMAD R7, R34, c[0x0][0x23c], R7 ;  /* 0x00008f0022077a24 */ /* 0x000fe200078e0207 */
[----:B------:R-:W-:Y:S01]  /*1a70*/  LOP3.LUT P2, RZ, R3, 0x2, RZ, 0xc0, !PT ;  /* 0x0000000203ff7812 */ /* 0x000fe2000784c0ff */
[----:B------:R1:W3:Y:S01]  /*1a80*/  LDSM.16.M88.4 R152, [R229+0x6080] ;  /* 0x00608000e598783b */ /* 0x0002e20000000200 */
[C---:B------:R-:W-:Y:S01]  /*1a90*/  ISETP.LT.OR P0, PT, R4.reuse, 0x1, !P3 ;  /* 0x000000010400780c */ /* 0x040fe20005f01670 */
[----:B------:R-:W-:Y:S01]  /*1aa0*/  IMAD R21, R21, c[0x0][0x240], RZ ;  /* 0x0000900015157a24 */ /* 0x000fe200078e02ff */
[----:B------:R-:W-:Y:S01]  /*1ab0*/  LOP3.LUT P4, RZ, R3, 0x4, RZ, 0xc0, !PT ;  /* 0x0000000403ff7812 */ /* 0x000fe2000788c0ff */
[----:B------:R1:W4:Y:S01]  /*1ac0*/  LDSM.16.M88.4 R160, [R231+0x6080] ;  /* 0x00608000e7a0783b */ /* 0x0003220000000200 */
[----:B------:R-:W-:Y:S01]  /*1ad0*/  ISETP.LT.OR P1, PT, R4, 0x1, !P2 ;  /* 0x000000010400780c */ /* 0x000fe20005721670 */
[----:B------:R-:W-:Y:S01]  /*1ae0*/  IMAD.WIDE.U32 R2, R34, c[0x0][0x238], R26 ;  /* 0x00008e0022027a25 */ /* 0x000fe200078e001a */
[----:B------:R-:W-:Y:S01]  /*1af0*/  LOP3.LUT R0, R0, 0xfffffffe, RZ, 0xc0, !PT ;  /* 0xfffffffe00007812 */ /* 0x000fe200078ec0ff */
[----:B------:R1:W1:Y:S01]  /*1b00*/  LDSM.16.M88.4 R164, [R230+0x6080] ;  /* 0x00608000e6a4783b */ /* 0x0002620000000200 */
[----:B------:R-:W-:Y:S01]  /*1b10*/  SHF.R.S32.HI R5, RZ, 0x1f, R19 ;  /* 0x0000001fff057819 */ /* 0x000fe20000011413 */
[----:B------:R-:W-:Y:S01]  /*1b20*/  IMAD.IADD R3, R3, 0x1, R7 ;  /* 0x0000000103037824 */ /* 0x000fe200078e0207 */
[----:B------:R-:W-:Y:S01]  /*1b30*/  ISETP.LT.OR P6, PT, R4, 0x21, !P3 ;  /* 0x000000210400780c */ /* 0x000fe20005fc1670 */
[----:B------:R1:W1:Y:S01]  /*1b40*/  LDSM.16.M88.4 R168, [R228+0x8080] ;  /* 0x00808000e4a8783b */ /* 0x0002620000000200 */
[----:B------:R-:W-:Y:S01]  /*1b50*/  IMAD.IADD R224, R224, 0x1, -R0 ;  /* 0x00000001e0e07824 */ /* 0x000fe200078e0a00 */
[----:B------:R-:W-:Y:S01]  /*1b60*/  LEA.HI R0, R5, R15, RZ, 0x3 ;  /* 0x0000000f05007211 */ /* 0x000fe200078f18ff */
[----:B------:R-:W-:Y:S01]  /*1b70*/  IMAD.WIDE.U32 R248, R16, c[0x0][0x240], R2 ;  /* 0x0000900010f87a25 */ /* 0x000fe200078e0002 */
[----:B------:R1:W1:Y:S01]  /*1b80*/  LDSM.16.M88.4 R172, [R229+0x8080] ;  /* 0x00808000e5ac783b */ /* 0x0002620000000200 */
[----:B------:R-:W-:-:S02]  /*1b90*/  ISETP.LT.OR P5, PT, R4, 0x21, !P2 ;  /* 0x000000210400780c */ /* 0x000fc400057a1670 */
[----:B------:R-:W-:Y:S01]  /*1ba0*/  LOP3.LUT R0, R0, 0xfffffff8, RZ, 0xc0, !PT ;  /* 0xfffffff800007812 */ /* 0x000fe200078ec0ff */
[----:B------:R1:W1:Y:S01]  /*1bb0*/  LDSM.16.M88.4 R176, [R231+0x8080] ;  /* 0x00808000e7b0783b */ /* 0x0002620000000200 */
[----:B------:R-:W-:Y:S01]  /*1bc0*/  ISETP.LT.OR P3, PT, R4, 0x21, !P4 ;  /* 0x000000210400780c */ /* 0x000fe20006761670 */
[----:B------:R-:W-:Y:S01]  /*1bd0*/  IMAD R21, R16, c[0x0][0x244], R21 ;  /* 0x0000910010157a24 */ /* 0x000fe200078e0215 */
[----:B------:R-:W-:Y:S01]  /*1be0*/  ISETP.GE.AND P2, PT, R18, c[0x0][0x1fc], PT ;  /* 0x00007f0012007a0c */ /* 0x000fe20003f46270 */
[----:B------:R1:W1:Y:S01]  /*1bf0*/  LDSM.16.M88.4 R180, [R230+0x8080] ;  /* 0x00808000e6b4783b */ /* 0x0002620000000200 */
[----:B------:R-:W-:Y:S01]  /*1c00*/  IMAD.IADD R5, R15, 0x1, -R0 ;  /* 0x000000010f057824 */ /* 0x000fe200078e0a00 */
[----:B------:R-:W-:Y:S01]  /*1c10*/  SHF.R.S32.HI R0, RZ, 0x1f, R17 ;  /* 0x0000001fff007819 */ /* 0x000fe20000011411 */
[C---:B------:R-:W-:Y:S01]  /*1c20*/  IMAD.SHL.U32 R235, R224.reuse, 0x10, RZ ;  /* 0x00000010e0eb7824 */ /* 0x040fe200078e00ff */
[----:B------:R1:W1:Y:S01]  /*1c30*/  LDSM.16.M88.4 R184, [R228+0xa080] ;  /* 0x00a08000e4b8783b */ /* 0x0002620000000200 */
[----:B------:R-:W-:Y:S01]  /*1c40*/  IMAD.SHL.U32 R224, R224, 0x400, RZ ;  /* 0x00000400e0e07824 */ /* 0x000fe200078e00ff */
[----:B------:R-:W-:Y:S01]  /*1c50*/  LEA.HI R0, R0, R17, RZ, 0x2 ;  /* 0x0000001100007211 */ /* 0x000fe200078f10ff */
[----:B------:R-:W-:Y:S01]  /*1c60*/  IMAD.IADD R250, R249, 0x1, R21 ;  /* 0x00000001f9fa7824 */ /* 0x000fe200078e0215 */
[----:B------:R1:W1:Y:S01]  /*1c70*/  LDSM.16.M88.4 R188, [R229+0xa080] ;  /* 0x00a08000e5bc783b */ /* 0x0002620000000200 */
[----:B------:R-:W-:-:S02]  /*1c80*/  LOP3.LUT R14, R14, 0x10, R235, 0xf8, !PT ;  /* 0x000000100e0e7812 */ /* 0x000fc400078ef8eb */
[----:B------:R-:W-:Y:S01]  /*1c90*/  LOP3.LUT R0, R0, 0xfffffffc, RZ, 0xc0, !PT ;  /* 0xfffffffc00007812 */ /* 0x000fe200078ec0ff */
[----:B------:R1:W1:Y:S04]  /*1ca0*/  LDSM.16.M88.4 R192, [R231+0xa080] ;  /* 0x00a08000e7c0783b */ /* 0x0002680000000200 */
[----:B------:R1:W1:Y:S04]  /*1cb0*/  LDSM.16.M88.4 R196, [R230+0xa080] ;  /* 0x00a08000e6c4783b */ /* 0x0002680000000200 */
[----:B------:R-:W-:Y:S06]  /*1cc0*/  BAR.SYNC.DEFER_BLOCKING 0x0 ;  /* 0x0000000000007b1d */ /* 0x000fec0000010000 */
[----:B------:R-:W-:Y:S01]  /*1cd0*/  @!PT LDS RZ, [RZ] ;  /* 0x00000000fffff984 */ /* 0x000fe20000000800 */
[----:B------:R-:W-:Y:S01]  /*1ce0*/  @!PT LDS RZ, [RZ] ;  /* 0x00000000fffff984 */ /* 0x000fe20000000800 */
[----:B------:R-:W-:Y:S01]  /*1cf0*/  @!PT LDS RZ, [RZ] ;  /* 0x00000000fffff984 */ /* 0x000fe20000000800 */
[----:B------:R1:W-:Y:S01]  /*1d00*/  LDGSTS.E.BYPASS.LTC128B.128 [R232+0x6080], [R238.64], !P0 ;  /* 0x06080000eee87fae */ /* 0x0003e2000c101d4a */
[----:B------:R-:W-:-:S02]  /*1d10*/  ISETP.LT.OR P0, PT, R4, 0x1, !P4 ;  /* 0x000000010400780c */ /* 0x000fc40006701670 */
[----:B------:R-:W-:Y:S01]  /*1d20*/  ISETP.GE.AND P4, PT, R25, c[0x0][0x1fc], PT ;  /* 0x00007f0019007a0c */ /* 0x000fe20003f86270 */
[----:B------:R1:W-:Y:S10]  /*1d30*/  LDGSTS.E.BYPASS.LTC128B.128 [R232+0x8080], [R238.64+0x80], !P1 ;  /* 0x08080080eee87fae */ /* 0x0003f4000c901d4a */
[----:B------:R1:W-:Y:S01]  /*1d40*/  LDGSTS.E.BYPASS.LTC128B.128 [R232+0xa080], [R238.64+0x100], !P0 ;  /* 0x0a080100eee87fae */ /* 0x0003e2000c101d4a */
[----:B------:R-:W-:-:S04]  /*1d50*/  IADD3 R8, P1, P0, R8, 0x80, R238 ;  /* 0x0000008008087810 */ /* 0x000fc8000783e0ee */
[----:B------:R-:W-:Y:S02]  /*1d60*/  IADD3.X R9, RZ, UR6, R239, P1, P0 ;  /* 0x00000006ff097c10 */ /* 0x000fe40008fe04ef */
[----:B------:R-:W-:-:S04]  /*1d70*/  IADD3 R10, P0, R238, UR7, RZ ;  /* 0x00000007ee0a7c10 */ /* 0x000fc8000ff1e0ff */
[----:B------:R-:W-:Y:S02]  /*1d80*/  IADD3.X R11, R239, UR6, RZ, P0, !PT ;  /* 0x00000006ef0b7c10 */ /* 0x000fe400087fe4ff */
[----:B------:R-:W-:-:S03]  /*1d90*/  IADD3 R6, P1, P0, R6, 0x100, R238 ;  /* 0x0000010006067810 */ /* 0x000fc6000783e0ee */
[----:B------:R1:W-:Y:S01]  /*1da0*/  LDGSTS.E.BYPASS.LTC128B.128 [R232+0x7080], [R10.64], !P6 ;  /* 0x070800000ae87fae */ /* 0x0003e2000f101d4a */
[----:B------:R-:W-:Y:S02]  /*1db0*/  IADD3.X R7, RZ, UR6, R239, P1, P0 ;  /* 0x00000006ff077c10 */ /* 0x000fe40008fe04ef */
[----:B------:R-:W-:Y:S01]  /*1dc0*/  ISETP.GE.AND P0, PT, R18, c[0x0][0x1fc], PT ;  /* 0x00007f0012007a0c */ /* 0x000fe20003f06270 */
[----:B------:R2:W-:Y:S01]  /*1dd0*/  LDGSTS.E.BYPASS.LTC128B.128 [R232+0x9080], [R8.64], !P5 ;  /* 0x0908000008e87fae */ /* 0x0005e2000e901d4a */
[----:B------:R-:W-:Y:S02]  /*1de0*/  ISETP.GT.AND P6, PT, R252, 0xf, PT ;  /* 0x0000000ffc00780c */ /* 0x000fe40003fc4270 */
[----:B------:R-:W-:Y:S01]  /*1df0*/  ISETP.GE.AND P5, PT, R25, c[0x0][0x1fc], PT ;  /* 0x00007f0019007a0c */ /* 0x000fe20003fa6270 */
[----:B------:R2:W-:Y:S01]  /*1e00*/  LDGSTS.E.BYPASS.LTC128B.128 [R232+0xb080], [R6.64], !P3 ;  /* 0x0b08000006e87fae */ /* 0x0005e2000d901d4a */
[----:B------:R-:W-:Y:S02]  /*1e10*/  SEL R18, RZ, 0x1, P0 ;  /* 0x00000001ff127807 */ /* 0x000fe40000000000 */
[----:B------:R-:W-:-:S02]  /*1e20*/  SEL R16, RZ, 0xffffffff, P5 ;  /* 0xffffffffff107807 */ /* 0x000fc40002800000 */
[----:B------:R-:W-:Y:S02]  /*1e30*/  ISETP.LT.OR P5, PT, R4, 0x1, P2 ;  /* 0x000000010400780c */ /* 0x000fe400017a1670 */
[----:B------:R-:W-:Y:S02]  /*1e40*/  ISETP.GE.AND P1, PT, R25, c[0x0][0x16c], PT ;  /* 0x00005b0019007a0c */ /* 0x000fe40003f26270 */
[C---:B------:R-:W-:Y:S02]  /*1e50*/  ISETP.GE.AND P3, PT, R28.reuse, c[0x0][0x1fc], PT ;  /* 0x00007f001c007a0c */ /* 0x040fe40003f66270 */
[----:B------:R-:W-:Y:S02]  /*1e60*/  SEL R15, RZ, 0xffffffff, P1 ;  /* 0xffffffffff0f7807 */ /* 0x000fe40000800000 */
[----:B------:R-:W-:Y:S02]  /*1e70*/  ISETP.GE.AND P1, PT, R28, c[0x0][0x1fc], PT ;  /* 0x00007f001c007a0c */ /* 0x000fe40003f26270 */
[----:B------:R-:W-:Y:S01]  /*1e80*/  @P6 LOP3.LUT R236, R236, 0x8, RZ, 0xfc, !PT ;  /* 0x00000008ecec6812 */ /* 0x000fe200078efcff */
[----:B------:R-:W-:Y:S01]  /*1e90*/  IMAD.SHL.U32 R15, R15, 0x2, RZ ;  /* 0x000000020f0f7824 */ /* 0x000fe200078e00ff */
[----:B------:R-:W-:Y:S01]  /*1ea0*/  SEL R237, RZ, 0xffffffff, P1 ;  /* 0xffffffffffed7807 */ /* 0x000fe20000800000 */
[----:B-1----:R-:W-:Y:S01]  /*1eb0*/  @!P6 IMAD.SHL.U32 R10, R252, 0x10, RZ ;  /* 0x00000010fc0ae824 */ /* 0x002fe200078e00ff */
[----:B------:R-:W-:-:S02]  /*1ec0*/  ISETP.LT.OR P1, PT, R4, 0x21, P2 ;  /* 0x000000210400780c */ /* 0x000fc40001721670 */
[----:B------:R-:W-:Y:S01]  /*1ed0*/  LOP3.LUT R242, R15, 0x2, R12, 0xe2, !PT ;  /* 0x000000020ff27812 */ /* 0x000fe200078ee20c */
[----:B------:R-:W-:Y:S01]  /*1ee0*/  IMAD.SHL.U32 R237, R237, 0x4, RZ ;  /* 0x00000004eded7824 */ /* 0x000fe200078e00ff */
[----:B------:R1:W-:Y:S01]  /*1ef0*/  @!P6 LDGSTS.E.BYPASS.LTC128B.128 [R10+0x12080], [R246.64] ;  /* 0x12080000f60aefae */ /* 0x0003e2000b901d4a */
[----:B------:R-:W-:Y:S02]  /*1f00*/  ISETP.GE.AND P2, PT, R252, 0x10, PT ;  /* 0x00000010fc00780c */ /* 0x000fe40003f46270 */
[----:B--2---:R-:W-:Y:S01]  /*1f10*/  LOP3.LUT R7, R13, 0xffffffe0, RZ, 0xc0, !PT ;  /* 0xffffffe00d077812 */ /* 0x004fe200078ec0ff */
[----:B------:R-:W-:Y:S01]  /*1f20*/  IMAD.IADD R6, R17, 0x1, -R0 ;  /* 0x0000000111067824 */ /* 0x000fe200078e0a00 */
[----:B------:R-:W-:Y:S01]  /*1f30*/  LOP3.LUT R0, R32, 0xfffffff0, RZ, 0xc0, !PT ;  /* 0xfffffff020007812 */ /* 0x000fe200078ec0ff */
[----:B------:R-:W0:Y:S01]  /*1f40*/  LDGDEPBAR ;  /* 0x00000000000079af */ /* 0x000e220000000000 */
[----:B------:R-:W-:Y:S01]  /*1f50*/  LOP3.LUT R236, R236, 0xfffffffd, RZ, 0xc0, !PT ;  /* 0xfffffffdecec7812 */ /* 0x000fe200078ec0ff */
[----:B------:R-:W-:-:S02]  /*1f60*/  IMAD.IADD R2, R252, 0x1, -R7 ;  /* 0x00000001fc027824 */ /* 0x000fc400078e0a07 */
[----:B------:R-:W-:Y:S01]  /*1f70*/  IMAD R13, R6, -0x8, R29 ;  /* 0xfffffff8060d7824 */ /* 0x000fe200078e021d */
[----:B------:R-:W-:Y:S01]  /*1f80*/  IADD3 R6, P0, R240, UR14, RZ ;  /* 0x0000000ef0067c10 */ /* 0x000fe2000ff1e0ff */
[----:B------:R-:W-:Y:S01]  /*1f90*/  IMAD.IADD R0, R252, 0x1, -R0 ;  /* 0x00000001fc007824 */ /* 0x000fe200078e0a00 */
[----:B------:R-:W-:Y:S01]  /*1fa0*/  SHF.R.S32.HI R3, RZ, 0x1f, R2 ;  /* 0x0000001fff037819 */ /* 0x000fe20000011402 */
[----:B------:R2:W-:Y:S01]  /*1fb0*/  LDGSTS.E.BYPASS.LTC128B.128 [R232+0xc080], [R240.64], !P5 ;  /* 0x0c080000f0e87fae */ /* 0x0005e2000e901d4a */
[----:B------:R-:W-:Y:S02]  /*1fc0*/  IADD3.X R7, R241, UR9, RZ, P0, !PT ;  /* 0x00000009f1077c10 */ /* 0x000fe400087fe4ff */
[----:B------:R-:W-:Y:S02]  /*1fd0*/  LEA.HI R3, R3, R2, RZ, 0x2 ;  /* 0x0000000203037211 */ /* 0x000fe400078f10ff */
[----:B------:R-:W-:Y:S02]  /*1fe0*/  ISETP.LT.OR P0, PT, R4, 0x1, P4 ;  /* 0x000000010400780c */ /* 0x000fe40002701670 */
[----:B------:R-:W-:-:S02]  /*1ff0*/  LEA.HI R235, R3, R235, RZ, 0x1e ;  /* 0x000000eb03eb7211 */ /* 0x000fc400078ff0ff */
[----:B------:R-:W-:Y:S02]  /*2000*/  LOP3.LUT R3, R3, 0xfffffffc, RZ, 0xc0, !PT ;  /* 0xfffffffc03037812 */ /* 0x000fe400078ec0ff */
[----:B------:R-:W-:Y:S02]  /*2010*/  SHF.R.S32.HI R8, RZ, 0x1f, R0 ;  /* 0x0000001fff087819 */ /* 0x000fe40000011400 */
[----:B------:R-:W-:Y:S01]  /*2020*/  ISETP.LT.OR P4, PT, R4, 0x21, P4 ;  /* 0x000000210400780c */ /* 0x000fe20002781670 */
[----:B------:R-:W-:Y:S01]  /*2030*/  IMAD.IADD R11, R2, 0x1, -R3 ;  /* 0x00000001020b7824 */ /* 0x000fe200078e0a03 */
[----:B------:R-:W-:Y:S01]  /*2040*/  LEA.HI R8, R8, R0, RZ, 0x3 ;  /* 0x0000000008087211 */ /* 0x000fe200078f18ff */
[C---:B------:R-:W-:Y:S01]  /*2050*/  IMAD.SHL.U32 R3, R5.reuse, 0x40, RZ ;  /* 0x0000004005037824 */ /* 0x040fe200078e00ff */
[----:B------:R-:W-:Y:S01]  /*2060*/  LOP3.LUT P5, RZ, R5, 0x4, RZ, 0xc0, !PT ;  /* 0x0000000405ff7812 */ /* 0x000fe200078ac0ff */
[----:B------:R2:W-:Y:S01]  /*2070*/  LDGSTS.E.BYPASS.LTC128B.128 [R232+0xe080], [R240.64+0x80], !P0 ;  /* 0x0e080080f0e87fae */ /* 0x0005e2000c101d4a */
[----:B------:R-:W-:Y:S01]  /*2080*/  IMAD.SHL.U32 R2, R17, 0x8, RZ ;  /* 0x0000000811027824 */ /* 0x000fe200078e00ff */
[----:B------:R-:W-:Y:S01]  /*2090*/  ISETP.LT.OR P0, PT, R4, 0x1, P3 ;  /* 0x000000010400780c */ /* 0x000fe20001f01670 */
[----:B------:R-:W-:Y:S01]  /*20a0*/  IMAD.SHL.U32 R5, R24, 0x20, RZ ;  /* 0x0000002018057824 */ /* 0x000fe200078e00ff */
[----:B------:R-:W-:Y:S01]  /*20b0*/  LOP3.LUT R3, R3, 0x1c0, RZ, 0xc0, !PT ;  /* 0x000001c003037812 */ /* 0x000fe200078ec0ff */
[----:B------:R-:W-:Y:S01]  /*20c0*/  IMAD R11, R11, -0x2, R13 ;  /* 0xfffffffe0b0b7824 */ /* 0x000fe200078e020d */
[----:B------:R-:W-:-:S02]  /*20d0*/  ISETP.LT.OR P3, PT, R4, 0x21, P3 ;  /* 0x000000210400780c */ /* 0x000fc40001f61670 */
[----:B------:R-:W-:Y:S02]  /*20e0*/  LOP3.LUT R2, R2, 0x18, RZ, 0xc0, !PT ;  /* 0x0000001802027812 */ /* 0x000fe400078ec0ff */
[----:B------:R-:W-:Y:S02]  /*20f0*/  SHF.R.U32.HI R4, RZ, 0x3, R3 ;  /* 0x00000003ff047819 */ /* 0x000fe40000011603 */
[----:B------:R-:W-:Y:S02]  /*2100*/  LOP3.LUT R9, R8, 0xfffffff8, RZ, 0xc0, !PT ;  /* 0xfffffff808097812 */ /* 0x000fe400078ec0ff */
[----:B-1----:R-:W-:Y:S01]  /*2110*/  LOP3.LUT R10, R4, R3, R2, 0x1e, !PT ;  /* 0x00000003040a7212 */ /* 0x002fe200078e1e02 */
[----:B------:R-:W-:Y:S01]  /*2120*/  IMAD.U32 R4, RZ, RZ, UR14 ;  /* 0x0000000eff047e24 */ /* 0x000fe2000f8e00ff */
[----:B------:R2:W-:Y:S01]  /*2130*/  LDGSTS.E.BYPASS.LTC128B.128 [R232+0x10080], [R240.64+0x100], !P0 ;  /* 0x10080100f0e87fae */ /* 0x0005e2000c101d4a */
[----:B------:R-:W-:Y:S01]  /*2140*/  IMAD.IADD R0, R0, 0x1, -R9 ;  /* 0x0000000100007824 */ /* 0x000fe200078e0a09 */
[----:B------:R-:W-:Y:S01]  /*2150*/  LOP3.LUT R13, R2, 0x20, R5, 0xf8, !PT ;  /* 0x00000020020d7812 */ /* 0x000fe200078ef805 */
[----:B------:R-:W-:Y:S01]  /*2160*/  IMAD.SHL.U32 R2, R16, 0x2, RZ ;  /* 0x0000000210027824 */ /* 0x000fe200078e00ff */
[----:B------:R1:W-:Y:S01]  /*2170*/  LDGSTS.E.BYPASS.LTC128B.128 [R232+0xd080], [R6.64], !P1 ;  /* 0x0d08000006e87fae */ /* 0x0003e2000c901d4a */
[----:B------:R-:W-:Y:S01]  /*2180*/  IADD3 R4, P1, P0, R4, 0x100, R240 ;  /* 0x0000010004047810 */ /* 0x000fe2000783e0f0 */
[----:B------:R-:W-:Y:S01]  /*2190*/  IMAD.SHL.U32 R3, R8, 0x40, RZ ;  /* 0x0000004008037824 */ /* 0x000fe200078e00ff */
[----:B------:R-:W-:Y:S01]  /*21a0*/  LOP3.LUT R9, R14, 0x8, R31, 0xf8, !PT ;  /* 0x000000080e097812 */ /* 0x000fe200078ef81f */
[----:B------:R1:W-:Y:S01]  /*21b0*/  LDGSTS.E.BYPASS.LTC128B.128 [R232+0xf080], [R6.64+0x80], !P4 ;  /* 0x0f08008006e87fae */ /* 0x0003e2000e101d4a */
[----:B------:R-:W-:-:S02]  /*21c0*/  IADD3.X R5, RZ, UR9, R241, P1, P0 ;  /* 0x00000009ff057c10 */ /* 0x000fc40008fe04f1 */
[C---:B------:R-:W-:Y:S02]  /*21d0*/  LOP3.LUT P1, RZ, R0.reuse, 0x2, RZ, 0xc0, !PT ;  /* 0x0000000200ff7812 */ /* 0x040fe4000782c0ff */
[C---:B------:R-:W-:Y:S01]  /*21e0*/  LOP3.LUT P0, RZ, R0.reuse, 0x4, RZ, 0xc0, !PT ;  /* 0x0000000400ff7812 */ /* 0x040fe2000780c0ff */
[----:B------:R-:W-:Y:S01]  /*21f0*/  IMAD.SHL.U32 R0, R0, 0x40, RZ ;  /* 0x0000004000007824 */ /* 0x000fe200078e00ff */
[----:B------:R-:W-:Y:S01]  /*2200*/  LOP3.LUT R12, R2, 0x2, R18, 0xe2, !PT ;  /* 0x00000002020c7812 */ /* 0x000fe200078ee212 */
[----:B------:R2:W-:Y:S01]  /*2210*/  LDGSTS.E.BYPASS.LTC128B.128 [R232+0x11080], [R4.64], !P3 ;  /* 0x1108000004e87fae */ /* 0x0005e2000d901d4a */
[----:B------:R-:W-:Y:S02]  /*2220*/  LOP3.LUT R2, R19, 0x3ffffffc, RZ, 0xc0, !PT ;  /* 0x3ffffffc13027812 */ /* 0x000fe400078ec0ff */
[----:B------:R-:W-:Y:S02]  /*2230*/  LOP3.LUT R0, R0, 0x1c0, RZ, 0xc0, !PT ;  /* 0x000001c000007812 */ /* 0x000fe400078ec0ff */
[----:B------:R-:W-:-:S02]  /*2240*/  LOP3.LUT R3, R3, 0xfffffe00, RZ, 0xc0, !PT ;  /* 0xfffffe0003037812 */ /* 0x000fc400078ec0ff */
[----:B------:R-:W-:Y:S02]  /*2250*/  LOP3.LUT R9, R9, R20, RZ, 0x3c, !PT ;  /* 0x0000001409097212 */ /* 0x000fe400078e3cff */
[----:B------:R-:W-:Y:S02]  /*2260*/  LOP3.LUT R237, R237, 0x4, R12, 0xe2, !PT ;  /* 0x00000004eded7812 */ /* 0x000fe400078ee20c */
[----:B------:R-:W-:Y:S01]  /*2270*/  ISETP.GT.AND P6, PT, R11, 0x20, PT ;  /* 0x000000200b00780c */ /* 0x000fe20003fc4270 */
[----:B------:R-:W-:-:S04]  /*2280*/  IMAD R227, R24, 0x200, R9 ;  /* 0x0000020018e37824 */ /* 0x000fc800078e0209 */
[C---:B------:R-:W-:Y:S02]  /*2290*/  IMAD R226, R227.reuse, 0x2, R226 ;  /* 0x00000002e3e27824 */ /* 0x040fe400078e02e2 */
[----:B------:R-:W-:Y:S02]  /*22a0*/  IMAD.SHL.U32 R227, R227, 0x2, RZ ;  /* 0x00000002e3e37824 */ /* 0x000fe400078e00ff */
[----:B-1----:R-:W-:Y:S02]  /*22b0*/  IMAD.SHL.U32 R7, R24, 0x8, RZ ;  /* 0x0000000818077824 */ /* 0x002fe400078e00ff */
[----:B------:R-:W-:Y:S01]  /*22c0*/  IMAD.IADD R6, R252, 0x1, -R2 ;  /* 0x00000001fc067824 */ /* 0x000fe200078e0a02 */
[----:B------:R-:W-:Y:S02]  /*22d0*/  SHF.R.U32.HI R2, RZ, 0x3, R0 ;  /* 0x00000003ff027819 */ /* 0x000fe40000011600 */
[----:B------:R-:W-:Y:S01]  /*22e0*/  LOP3.LUT R7, R0, 0x8, R7, 0xf8, !PT ;  /* 0x0000000800077812 */ /* 0x000fe200078ef807 */
[----:B------:R-:W-:Y:S01]  /*22f0*/  IMAD R6, R6, 0x2, R224 ;  /* 0x0000000206067824 */ /* 0x000fe200078e02e0 */
[----:B------:R-:W-:-:S02]  /*2300*/  LOP3.LUT R0, R2, R13, R0, 0x1e, !PT ;  /* 0x0000000d02007212 */ /* 0x000fc400078e1e00 */
[----:B------:R-:W-:Y:S01]  /*2310*/  LOP3.LUT R7, R7, R2, RZ, 0x3c, !PT ;  /* 0x0000000207077212 */ /* 0x000fe200078e3cff */
[----:B------:R-:W-:Y:S01]  /*2320*/  @!P2 IMAD.SHL.U32 R2, R252, 0x10, RZ ;  /* 0x00000010fc02a824 */ /* 0x000fe200078e00ff */
[-C--:B------:R-:W-:Y:S01]  /*2330*/  LOP3.LUT R0, R0, R3.reuse, RZ, 0xfc, !PT ;  /* 0x0000000300007212 */ /* 0x080fe200078efcff */
[----:B------:R-:W-:Y:S01]  /*2340*/  IMAD.IADD R6, R6, 0x1, R10 ;  /* 0x0000000106067824 */ /* 0x000fe200078e020a */
[----:B------:R-:W-:Y:S02]  /*2350*/  IADD3 R224, R7, R3, R224 ;  /* 0x0000000307e07210 */ /* 0x000fe40007ffe0e0 */
[----:B------:R1:W-:Y:S01]  /*2360*/  @!P2 LDGSTS.E.BYPASS.LTC128B.128 [R2+0x12180], [R244.64] ;  /* 0x12180000f402afae */ /* 0x0003e2000b901d4a */
[----:B------:R-:W-:Y:S01]  /*2370*/  SEL R3, R22, 0xffffffc0, !P0 ;  /* 0xffffffc016037807 */ /* 0x000fe20004000000 */
[----:B------:R-:W-:Y:S01]  /*2380*/  IMAD.SHL.U32 R0, R0, 0x2, RZ ;  /* 0x0000000200007824 */ /* 0x000fe200078e00ff */
[----:B------:R-:W-:Y:S01]  /*2390*/  ISETP.GT.AND P0, PT, R11, 0x1, PT ;  /* 0x000000010b00780c */ /* 0x000fe20003f04270 */
[----:B------:R-:W0:Y:S01]  /*23a0*/  LDGDEPBAR ;  /* 0x00000000000079af */ /* 0x000e220000000000 */
[----:B------:R-:W-:Y:S01]  /*23b0*/  LEA R233, R6, 0x12280, 0x1 ;  /* 0x0001228006e97811 */ /* 0x000fe200078e08ff */
[----:B------:R-:W-:-:S03]  /*23c0*/  IMAD.SHL.U32 R225, R224, 0x2, RZ ;  /* 0x00000002e0e17824 */ /* 0x000fc600078e00ff */
[C---:B------:R-:W-:Y:S02]  /*23d0*/  IADD3 R234, R233.reuse, 0x40, RZ ;  /* 0x00000040e9ea7810 */ /* 0x040fe40007ffe0ff */
[----:B------:R-:W-:Y:S02]  /*23e0*/  @P5 IADD3 R234, R233, -0x40, RZ ;  /* 0xffffffc0e9ea5810 */ /* 0x000fe40007ffe0ff */
[----:B------:R-:W-:Y:S02]  /*23f0*/  ISETP.GT.AND P5, PT, R11, 0x21, PT ;  /* 0x000000210b00780c */ /* 0x000fe40003fa4270 */
[----:B-1----:R-:W-:Y:S02]  /*2400*/  SEL R2, R23, 0xffffffe0, !P1 ;  /* 0xffffffe017027807 */ /* 0x002fe40004800000 */
[----:B------:R-:W-:-:S03]  /*2410*/  ISETP.GT.AND P1, PT, R11, RZ, PT ;  /* 0x000000ff0b00720c */ /* 0x000fc60003f24270 */
[C---:B------:R-:W-:Y:S02]  /*2420*/  IMAD R2, R224.reuse, 0x2, R2 ;  /* 0x00000002e0027824 */ /* 0x040fe400078e0202 */
[----:B------:R-:W-:Y:S02]  /*2430*/  IMAD R224, R224, 0x2, R3 ;  /* 0x00000002e0e07824 */ /* 0x000fe400078e0203 */
[----:B------:R-:W-:-:S06]  /*2440*/  IMAD.IADD R3, R3, 0x1, R2 ;  /* 0x0000000103037824 */ /* 0x000fcc00078e0202 */
[----:B------:R-:W-:-:S04]  /*2450*/  @P1 LOP3.LUT R236, R236, 0x2, RZ, 0xfc, !PT ;  /* 0x00000002ecec1812 */ /* 0x000fc800078efcff */
[----:B------:R-:W-:-:S04]  /*2460*/  LOP3.LUT R236, R236, 0xfffffffe, RZ, 0xc0, !PT ;  /* 0xfffffffeecec7812 */ /* 0x000fc800078ec0ff */
[----:B--234-:R-:W-:Y:S02]  /*2470*/  @P0 LOP3.LUT R236, R236, 0x1, RZ, 0xfc, !PT ;  /* 0x00000001ecec0812 */ /* 0x01cfe400078efcff */
.L_x_60:
[----:B------:R-:W-:Y:S04]  /*2480*/  DEPBAR.LE SB0, 0x0 ;  /* 0x000080000000791a */ /* 0x000fe80000000000 */
[----:B------:R-:W-:Y:S01]  /*2490*/  BAR.SYNC.DEFER_BLOCKING 0x0 ;  /* 0x0000000000007b1d */ /* 0x000fe20000010000 */
[C---:B------:R-:W-:Y:S01]  /*24a0*/  LOP3.LUT P1, RZ, R236.reuse, 0x2, RZ, 0xc0, !PT ;  /* 0x00000002ecff7812 */ /* 0x040fe2000782c0ff */
[----:B------:R-:W-:Y:S01]  /*24b0*/  UIADD3 UR15, UR12, 0x1, URZ ;  /* 0x000000010c0f7890 */ /* 0x000fe2000fffe03f */
[----:B------:R-:W-:Y:S03]  /*24c0*/  LOP3.LUT P0, RZ, R236, 0x1, RZ, 0xc0, !PT ;  /* 0x00000001ecff7812 */ /* 0x000fe6000780c0ff */
        /* <DEDUP_REMOVED lines=178> */
[----:B--2---:R-:W-:Y:S03]  /*2ff0*/  FSEL R8, R11, -INF , P0 ;  /* 0xff8000000b087808 */ /* 0x004fe60000000000 */
        /* <DEDUP_REMOVED lines=73> */
[----:B------:R-:W-:Y:S02]  /*3490*/  STS [R233], R17 ;  /* 0x00000011e9007388 */ /* 0x000fe40000000800 */
        /* <DEDUP_REMOVED lines=123> */
[----:B------:R-:W-:Y:S01]  /*3c50*/  LEA.HI.X R9, R10, R241, R9, 0x7, P0 ;  /* 0x000000f10a097211 */ /* 0x000fe200000f3c09 */
[----:B------:R-:W-:Y:S01]  /*3c60*/  IMAD.U32 R10, RZ, RZ, UR4 ;  /* 0x00000004ff0a7e24 */ /* 0x000fe2000f8e00ff */
[--C-:B------:R-:W-:Y:S04]  /*3c70*/  IADD3 R18, P1, P0, R18, 0x80, R8.reuse ;  /* 0x0000008012127810 */ /* 0x100fe8000783e008 */
[--C-:B------:R-:W-:Y:S02]  /*3c80*/  IADD3.X R19, RZ, UR9, R9.reuse, P1, P0 ;  /* 0x00000009ff137c10 */ /* 0x100fe40008fe0409 */
[----:B------:R-:W-:Y:S02]  /*3c90*/  IADD3 R16, P1, P0, R16, 0x100, R8 ;  /* 0x0000010010107810 */ /* 0x000fe4000783e008 */
[----:B------:R-:W-:Y:S02]  /*3ca0*/  IADD3 R10, -R243, UR8, -R10 ;  /* 0x00000008f30a7c10 */ /* 0x000fe4000fffe90a */
[----:B------:R-:W-:Y:S02]  /*3cb0*/  IADD3.X R17, RZ, UR9, R9, P1, P0 ;  /* 0x00000009ff117c10 */ /* 0x000fe40008fe0409 */
[C---:B------:R-:W-:Y:S02]  /*3cc0*/  ISETP.LT.OR P0, PT, R10.reuse, 0x1, !P2 ;  /* 0x000000010a00780c */ /* 0x040fe40005701670 */
[----:B------:R-:W-:Y:S11]  /*3cd0*/  LOP3.LUT P1, RZ, R237, 0x2, RZ, 0xc0, !PT ;  /* 0x00000002edff7812 */ /* 0x000ff6000782c0ff */
        /* <DEDUP_REMOVED lines=12> */
[----:B------:R-:W-:Y:S02]  /*3da0*/  ISETP.LT.OR P0, PT, R10, 0x21, !P2 ;  /* 0x000000210a00780c */ /* 0x000fe40005701670 */
[----:B------:R-:W-:Y:S11]  /*3db0*/  ISETP.GT.AND P2, PT, R252, 0xf, PT ;  /* 0x0000000ffc00780c */ /* 0x000ff60003f44270 */
[----:B------:R1:W-:Y:S01]  /*3dc0*/  LDGSTS.E.BYPASS.LTC128B.128 [R232+0xd080], [R8.64], !P0 ;  /* 0x0d08000008e87fae */ /* 0x0003e2000c101d4a */
[C---:B------:R-:W-:Y:S11]  /*3dd0*/  ISETP.LT.OR P0, PT, R10.reuse, 0x21, !P1 ;  /* 0x000000210a00780c */ /* 0x040ff60004f01670 */
[----:B------:R-:W-:Y:S02]  /*3de0*/  @!UPT UIADD3 URZ, URZ, URZ, URZ ;  /* 0x0000003f3f3ff290 */ /* 0x000fe4000fffe03f */
[----:B------:R2:W-:Y:S01]  /*3df0*/  LDGSTS.E.BYPASS.LTC128B.128 [R232+0xf080], [R18.64], !P0 ;  /* 0x0f08000012e87fae */ /* 0x0005e2000c101d4a */
[----:B------:R-:W-:Y:S01]  /*3e00*/  ISETP.LT.OR P0, PT, R10, 0x21, !P3 ;  /* 0x000000210a00780c */ /* 0x000fe20005f01670 */
[----:B------:R-:W-:Y:S02]  /*3e10*/  @!P2 IMAD.SHL.U32 R10, R252, 0x10, RZ ;  /* 0x00000010fc0aa824 */ /* 0x000fe400078e00ff */
[----:B-1----:R-:W-:Y:S10]  /*3e20*/  IMAD.U32 R8, RZ, RZ, UR4 ;  /* 0x00000004ff087e24 */ /* 0x002ff4000f8e00ff */
[----:B------:R2:W-:Y:S01]  /*3e30*/  LDGSTS.E.BYPASS.LTC128B.128 [R232+0x11080], [R16.64], !P0 ;  /* 0x1108000010e87fae */ /* 0x0005e2000c101d4a */
[----:B------:R-:W-:Y:S05]  /*3e40*/  @!P2 IMAD.WIDE R8, R8, 0x4, R244 ;  /* 0x000000040808a825 */ /* 0x000fea00078e02f4 */
[----:B------:R2:W-:Y:S02]  /*3e50*/  @!P2 LDGSTS.E.BYPASS.LTC128B.128 [R10+0x12180], [R8.64] ;  /* 0x12180000080aafae */ /* 0x0005e4000b901d4a */
.L_x_58:
[-C--:B---34-:R-:W-:Y:S01]  /*3e60*/  HMMA.16816.F32.BF16 R84, R4, R12.reuse, R84 ;  /* 0x0000000c0454723c */ /* 0x098fe20000041854 */
[----:B--2---:R-:W-:Y:S07]  /*3e70*/  LDSM.16.MT88.4 R8, [R227+0x15280] ;  /* 0x01528000e308783b */ /* 0x004fee0000004200 */
        /* <DEDUP_REMOVED lines=73> */
[----:B------:R-:W-:Y:S01]  /*4310*/  ISETP.GT.AND P3, PT, R252, 0xf, PT ;  /* 0x0000000ffc00780c */ /* 0x000fe20003f64270 */
[----:B------:R-:W-:Y:S01]  /*4320*/  UIMAD UR16, UR16, UR4, URZ ;  /* 0x00000004101072a4 */ /* 0x000fe2000f8e023f */
[----:B------:R-:W-:Y:S01]  /*4330*/  IMAD.U32 R10, RZ, RZ, UR7 ;  /* 0x00000007ff0a7e24 */ /* 0x000fe2000f8e00ff */
[----:B------:R-:W-:Y:S01]  /*4340*/  UIMAD.WIDE.U32 UR18, UR15, UR4, URZ ;  /* 0x000000040f1272a5 */ /* 0x000fe2000f8e003f */
[----:B------:R-:W-:Y:S01]  /*4350*/  IMAD.U32 R8, RZ, RZ, UR7 ;  /* 0x00000007ff087e24 */ /* 0x000fe2000f8e00ff */
        /* <DEDUP_REMOVED lines=14> */
[----:B------:R-:W-:Y:S02]  /*4440*/  ISETP.LT.OR P0, PT, R6, 0x1, !P2 ;  /* 0x000000010600780c */ /* 0x000fe40005701670 */
        /* <DEDUP_REMOVED lines=10> */
[----:B------:R1:W-:Y:S02]  /*44f0*/  LDGSTS.E.BYPASS.LTC128B.128 [R232+0xa080], [R4.64+0x100], !P0 ;  /* 0x0a08010004e87fae */ /* 0x0003e4000c101d4a */
[----:B-1----:R-:W-:Y:S04]  /*4500*/  IADD3 R4, P0, R4, UR7, RZ ;  /* 0x0000000704047c10 */ /* 0x002fe8000ff1e0ff */
[----:B------:R-:W-:Y:S02]  /*4510*/  IADD3.X R5, R5, UR6, RZ, P0, !PT ;  /* 0x0000000605057c10 */ /* 0x000fe400087fe4ff */
[C---:B------:R-:W-:Y:S11]  /*4520*/  ISETP.LT.OR P0, PT, R6.reuse, 0x21, !P2 ;  /* 0x000000210600780c */ /* 0x040ff60005701670 */
[----:B------:R-:W-:Y:S02]  /*4530*/  @!UPT UIADD3 URZ, URZ, URZ, URZ ;  /* 0x0000003f3f3ff290 */ /* 0x000fe4000fffe03f */
[----:B------:R1:W-:Y:S01]  /*4540*/  LDGSTS.E.BYPASS.LTC128B.128 [R232+0x7080], [R4.64], !P0 ;  /* 0x0708000004e87fae */ /* 0x0003e2000c101d4a */
[C---:B------:R-:W-:Y:S11]  /*4550*/  ISETP.LT.OR P0, PT, R6.reuse, 0x21, !P1 ;  /* 0x000000210600780c */ /* 0x040ff60004f01670 */
[----:B------:R-:W-:Y:S02]  /*4560*/  @!UPT UIADD3 URZ, URZ, URZ, URZ ;  /* 0x0000003f3f3ff290 */ /* 0x000fe4000fffe03f */
[----:B------:R2:W-:Y:S01]  /*4570*/  LDGSTS.E.BYPASS.LTC128B.128 [R232+0x9080], [R10.64], !P0 ;  /* 0x090800000ae87fae */ /* 0x0005e2000c101d4a */
[----:B------:R-:W-:Y:S01]  /*4580*/  ISETP.LT.OR P0, PT, R6, 0x21, P4 ;  /* 0x000000210600780c */ /* 0x000fe20002701670 */
[----:B------:R-:W-:Y:S02]  /*4590*/  @!P3 IMAD.SHL.U32 R6, R252, 0x10, RZ ;  /* 0x00000010fc06b824 */ /* 0x000fe400078e00ff */
[----:B-1----:R-:W-:Y:S10]  /*45a0*/  IMAD.U32 R4, RZ, RZ, UR4 ;  /* 0x00000004ff047e24 */ /* 0x002ff4000f8e00ff */
[----:B------:R2:W-:Y:S01]  /*45b0*/  LDGSTS.E.BYPASS.LTC128B.128 [R232+0xb080], [R8.64], !P0 ;  /* 0x0b08000008e87fae */ /* 0x0005e2000c101d4a */
[----:B------:R-:W-:Y:S05]  /*45c0*/  @!P3 IMAD.WIDE R4, R4, 0x4, R246 ;  /* 0x000000040404b825 */ /* 0x000fea00078e02f6 */
[----:B------:R2:W-:Y:S02]  /*45d0*/  @!P3 LDGSTS.E.BYPASS.LTC128B.128 [R6+0x12080], [R4.64] ;  /* 0x120800000406bfae */ /* 0x0005e4000b901d4a */
.L_x_59:
[-C--:B-1234-:R-:W-:Y:S01]  /*45e0*/  HMMA.16816.F32.BF16 R4, R144, R16.reuse, RZ ;  /* 0x000000109004723c */ /* 0x09efe200000418ff */
[----:B------:R-:W-:Y:S01]  /*45f0*/  LDSM.16.MT88.4 R220, [R0+0x3080] ;  /* 0x0030800000dc783b */ /* 0x000fe20000004200 */
[----:B------:R-:W-:Y:S02]  /*4600*/  UIMAD UR12, UR12, 0x3000, URZ ;  /* 0x000030000c0c78a4 */ /* 0x000fe4000f8e023f */
[----:B------:R-:W-:Y:S01]  /*4610*/  UISETP.GE.AND UP0, UPT, UR15, UR13, UPT ;  /* 0x0000000d0f00728c */ /* 0x000fe2000bf06270 */
[----:B------:R-:W0:Y:S03]  /*4620*/  LDGDEPBAR ;  /* 0x00000000000079af */ /* 0x000e260000000000 */
        /* <DEDUP_REMOVED lines=21> */
[----:B------:R-:W2:Y:S07]  /*4780*/  LDSM.16.M88.4 R212, [R224+0x15280] ;  /* 0x01528000e0d4783b */ /* 0x000eae0000000200 */
[-C--:B------:R-:W-:Y:S08]  /*4790*/  HMMA.16816.F32.BF16 R132, R200, R216.reuse, R132 ;  /* 0x000000d8c884723c */ /* 0x080ff00000041884 */
[C---:B------:R-:W-:Y:S08]  /*47a0*/  HMMA.16816.F32.BF16 R136, R208.reuse, R216, R136 ;  /* 0x000000d8d088723c */ /* 0x040ff00000041888 */
[-C--:B------:R-:W-:Y:S01]  /*47b0*/  HMMA.16816.F32.BF16 R140, R208, R218.reuse, R140 ;  /* 0x000000dad08c723c */ /* 0x080fe2000004188c */
[----:B------:R-:W3:Y:S07]  /*47c0*/  LDSM.16.MT88.4 R208, [R0+0x5080] ;  /* 0x0050800000d0783b */ /* 0x000eee0000004200 */
[----:B------:R-:W-:Y:S01]  /*47d0*/  HMMA.16816.F32.BF16 R144, R200, R218, R144 ;  /* 0x000000dac890723c */ /* 0x000fe20000041890 */
[----:B------:R-:W-:Y:S04]  /*47e0*/  LDSM.16.M88.4 R200, [R3+0x14280] ;  /* 0x0142800003c8783b */ /* 0x000fe80000000200 */
[----:B------:R-:W-:Y:S03]  /*47f0*/  LDSM.16.M88.4 R216, [R3+0x15280] ;  /* 0x0152800003d8783b */ /* 0x000fe60000000200 */
[-C--:B-1----:R-:W-:Y:S08]  /*4800*/  HMMA.16816.F32.BF16 R4, R156, R204.reuse, R4 ;  /* 0x000000cc9c04723c */ /* 0x082ff00000041804 */
[C---:B--2---:R-:W-:Y:S08]  /*4810*/  HMMA.16816.F32.BF16 R8, R212.reuse, R204, R8 ;  /* 0x000000ccd408723c */ /* 0x044ff00000041808 */
[-C--:B------:R-:W-:Y:S08]  /*4820*/  HMMA.16816.F32.BF16 R12, R212, R206.reuse, R12 ;  /* 0x000000ced40c723c */ /* 0x080ff0000004180c */
[C---:B------:R-:W-:Y:S01]  /*4830*/  HMMA.16816.F32.BF16 R16, R156.reuse, R206, R16 ;  /* 0x000000ce9c10723c */ /* 0x040fe20000041810 */
[----:B------:R-:W1:Y:S07]  /*4840*/  LDSM.16.MT88.4 R204, [R0+0x1880] ;  /* 0x0018800000cc783b */ /* 0x000e6e0000004200 */
[-C--:B------:R-:W-:Y:S08]  /*4850*/  HMMA.16816.F32.BF16 R20, R156, R220.reuse, R20 ;  /* 0x000000dc9c14723c */ /* 0x080ff00000041814 */
[C---:B------:R-:W-:Y:S08]  /*4860*/  HMMA.16816.F32.BF16 R24, R212.reuse, R220, R24 ;  /* 0x000000dcd418723c */ /* 0x040ff00000041818 */
[-C--:B------:R-:W-:Y:S08]  /*4870*/  HMMA.16816.F32.BF16 R28, R212, R222.reuse, R28 ;  /* 0x000000ded41c723c */ /* 0x080ff0000004181c */
[C---:B------:R-:W-:Y:S01]  /*4880*/  HMMA.16816.F32.BF16 R32, R156.reuse, R222, R32 ;  /* 0x000000de9c20723c */ /* 0x040fe20000041820 */
[----:B------:R-:W2:Y:S07]  /*4890*/  LDSM.16.MT88.4 R220, [R0+0x3880] ;  /* 0x0038800000dc783b */ /* 0x000eae0000004200 */
[-C--:B---3--:R-:W-:Y:S08]  /*48a0*/  HMMA.16816.F32.BF16 R132, R156, R208.reuse, R132 ;  /* 0x000000d09c84723c */ /* 0x088ff00000041884 */
[C---:B------:R-:W-:Y:S08]  /*48b0*/  HMMA.16816.F32.BF16 R136, R212.reuse, R208, R136 ;  /* 0x000000d0d488723c */ /* 0x040ff00000041888 */
[-C--:B------:R-:W-:Y:S01]  /*48c0*/  HMMA.16816.F32.BF16 R140, R212, R210.reuse, R140 ;  /* 0x000000d2d48c723c */ /* 0x080fe2000004188c */
[----:B------:R-:W3:Y:S07]  /*48d0*/  LDSM.16.MT88.4 R212, [R0+0x5880] ;  /* 0x0058800000d4783b */ /* 0x000eee0000004200 */
[----:B------:R-:W-:Y:S07]  /*48e0*/  HMMA.16816.F32.BF16 R144, R156, R210, R144 ;  /* 0x000000d29c90723c */ /* 0x000fee0000041890 */
[----:B------:R-:W-:Y:S01]  /*48f0*/  IMAD.U32 R158, RZ, RZ, UR12 ;  /* 0x0000000cff9e7e24 */ /* 0x000fe2000f8e00ff */
[-C--:B-1----:R-:W-:Y:S05]  /*4900*/  HMMA.16816.F32.BF16 R4, R200, R204.reuse, R4 ;  /* 0x000000ccc804723c */ /* 0x082fea0000041804 */
[----:B------:R-:W-:Y:S01]  /*4910*/  IADD3 R157, P0, R248, UR12, RZ ;  /* 0x0000000cf89d7c10 */ /* 0x000fe2000ff1e0ff */
[----:B------:R-:W-:Y:S02]  /*4920*/  UMOV UR12, UR15 ;  /* 0x0000000f000c7c82 */ /* 0x000fe40008000000 */
[C---:B------:R-:W-:Y:S04]  /*4930*/  HMMA.16816.F32.BF16 R8, R216.reuse, R204, R8 ;  /* 0x000000ccd808723c */ /* 0x040fe80000041808 */
[----:B------:R-:W-:Y:S02]  /*4940*/  LEA.HI.X.SX32 R158, R158, R250, 0x1, P0 ;  /* 0x000000fa9e9e7211 */ /* 0x000fe400000f0eff */
[C---:B------:R-:W-:Y:S02]  /*4950*/  LEA R156, P0, R157.reuse, c[0x0][0x220], 0x2 ;  /* 0x000088009d9c7a11 */ /* 0x040fe400078010ff */
[-C--:B------:R-:W-:Y:S04]  /*4960*/  HMMA.16816.F32.BF16 R12, R216, R206.reuse, R12 ;  /* 0x000000ced80c723c */ /* 0x080fe8000004180c */
[----:B------:R-:W-:Y:S02]  /*4970*/  LEA.HI.X R157, R157, c[0x0][0x224], R158, 0x2, P0 ;  /* 0x000089009d9d7a11 */ /* 0x000fe400000f149e */
[----:B------:R-:W-:Y:S02]  /*4980*/  PLOP3.LUT P0, PT, PT, PT, UP0, 0x80, 0x0 ;  /* 0x000000000000781c */ /* 0x000fe40003f0f008 */
[C---:B------:R-:W-:Y:S01]  /*4990*/  HMMA.16816.F32.BF16 R16, R200.reuse, R206, R16 ;  /* 0x000000cec810723c */ /* 0x040fe20000041810 */
[----:B------:R1:W-:Y:S04]  /*49a0*/  RED.E.ADD.F32.FTZ.RN.STRONG.GPU [R156.64], R4 ;  /* 0x000000049c00798e */ /* 0x0003e8000c10e78a */
[----:B------:R1:W-:Y:S03]  /*49b0*/  RED.E.ADD.F32.FTZ.RN.STRONG.GPU [R156.64+0x400], R5 ;  /* 0x000400059c00798e */ /* 0x0003e6000c10e78a */
[-C--:B--2---:R-:W-:Y:S01]  /*49c0*/  HMMA.16816.F32.BF16 R20, R200, R220.reuse, R20 ;  /* 0x000000dcc814723c */ /* 0x084fe20000041814 */
        /* <DEDUP_REMOVED lines=54> */
[----:B------:R-:W-:Y:S01]  /*4d30*/  FMUL.FTZ R84, R84, c[0x0][0x298] ;  /* 0x0000a60054547a20 */ /* 0x000fe20000410000 */
[----:B------:R-:W-:Y:S01]  /*4d40*/  PLOP3.LUT P0, PT, PT, PT, PT, 0x8, 0x0 ;  /* 0x000000000000781c */ /* 0x000fe20003f0e170 */
[----:B-1----:R-:W-:-:S02]  /*4d50*/  FMUL.FTZ R26, R85, c[0x0][0x298] ;  /* 0x0000a600551a7a20 */ /* 0x002fc40000410000 */
        /* <DEDUP_REMOVED lines=46> */
.L_x_57:
[----:B------:R-:W-:Y:S05]  /*5040*/  @P0 BRA `(.L_x_61) ;  /* 0x0000111000000947 */ /* 0x000fea0003800000 */
[----:B------:R-:W-:Y:S01]  /*5050*/  SHF.R.S32.HI R28, RZ, 0x1f, R252 ;  /* 0x0000001fff1c7819 */ /* 0x000fe200000114fc */
[----:B------:R-:W-:Y:S01]  /*5060*/  BAR.SYNC.DEFER_BLOCKING 0x1, 0x100 ;  /* 0x0044000000007b1d */ /* 0x000fe20000010000 */
[----:B------:R-:W-:Y:S02]  /*5070*/  F2FP.BF16.PACK_AB R36, R37, R36 ;  /* 0x000000242524723e */ /* 0x000fe400000010ff */
[----:B------:R-:W-:-:S02]  /*5080*/  LEA.HI R5, R28, R252, RZ, 0x2 ;  /* 0x000000fc1c057211 */ /* 0x000fc400078f10ff */
[-C--:B-1----:R-:W-:Y:S02]  /*5090*/  LEA.HI R2, R28, R252.reuse, RZ, 0x5 ;  /* 0x000000fc1c027211 */ /* 0x082fe400078f28ff */
[--C-:B------:R-:W-:Y:S02]  /*50a0*/  SHF.R.S32.HI R7, RZ, 0x2, R5.reuse ;  /* 0x00000002ff077819 */ /* 0x100fe40000011405 */
[----:B------:R-:W-:Y:S02]  /*50b0*/  SHF.R.S32.HI R0, RZ, 0x1f, R5 ;  /* 0x0000001fff007819 */ /* 0x000fe40000011405 */
[----:B------:R-:W-:Y:S02]  /*50c0*/  SHF.R.S32.HI R3, RZ, 0x5, R2 ;  /* 0x00000005ff037819 */ /* 0x000fe40000011402 */
[----:B------:R-:W-:Y:S02]  /*50d0*/  LEA.HI R0, R0, R7, RZ, 0x3 ;  /* 0x0000000700007211 */ /* 0x000fe400078f18ff */
[----:B------:R-:W-:-:S02]  /*50e0*/  LEA.HI R27, R28, R252, RZ, 0x6 ;  /* 0x000000fc1c1b7211 */ /* 0x000fc400078f30ff */
[----:B------:R-:W-:Y:S02]  /*50f0*/  LOP3.LUT R0, R0, 0xfffffff8, RZ, 0xc0, !PT ;  /* 0xfffffff800007812 */ /* 0x000fe400078ec0ff */
[----:B------:R-:W-:Y:S02]  /*5100*/  SHF.R.S32.HI R27, RZ, 0x6, R27 ;  /* 0x00000006ff1b7819 */ /* 0x000fe4000001141b */
[----:B------:R-:W-:Y:S01]  /*5110*/  LOP3.LUT R5, R5, 0x3ffffffc, RZ, 0xc0, !PT ;  /* 0x3ffffffc05057812 */ /* 0x000fe200078ec0ff */
[----:B------:R-:W-:Y:S01]  /*5120*/  IMAD.IADD R7, R7, 0x1, -R0 ;  /* 0x0000000107077824 */ /* 0x000fe200078e0a00 */
[----:B------:R-:W-:Y:S01]  /*5130*/  LEA.HI R0, R2, R3, RZ, 0x1 ;  /* 0x0000000302007211 */ /* 0x000fe200078f08ff */
[----:B------:R-:W-:Y:S01]  /*5140*/  IMAD.SHL.U32 R6, R27, 0x8, RZ ;  /* 0x000000081b067824 */ /* 0x000fe200078e00ff */
[----:B------:R-:W-:Y:S01]  /*5150*/  F2FP.BF16.PACK_AB R38, R39, R38 ;  /* 0x000000262726723e */ /* 0x000fe200000010ff */
[----:B------:R-:W-:Y:S01]  /*5160*/  IMAD.SHL.U32 R2, R7, 0x40, RZ ;  /* 0x0000004007027824 */ /* 0x000fe200078e00ff */
[----:B------:R-:W-:-:S02]  /*5170*/  LOP3.LUT R4, R0, 0x1ffffe, RZ, 0xc0, !PT ;  /* 0x001ffffe00047812 */ /* 0x000fc400078ec0ff */
[----:B------:R-:W-:Y:S02]  /*5180*/  LOP3.LUT P0, RZ, R7, 0x4, RZ, 0xc0, !PT ;  /* 0x0000000407ff7812 */ /* 0x000fe4000780c0ff */
[----:B------:R-:W-:Y:S01]  /*5190*/  LOP3.LUT R0, R2, 0x1c0, RZ, 0xc0, !PT ;  /* 0x000001c002007812 */ /* 0x000fe200078ec0ff */
[----:B------:R-:W-:Y:S01]  /*51a0*/  IMAD.IADD R3, R3, 0x1, -R4 ;  /* 0x0000000103037824 */ /* 0x000fe200078e0a04 */
[----:B------:R-:W-:Y:S01]  /*51b0*/  F2FP.BF16.PACK_AB R48, R49, R48 ;  /* 0x000000303130723e */ /* 0x000fe200000010ff */
[----:B------:R-:W-:Y:S01]  /*51c0*/  IMAD.IADD R2, R252, 0x1, -R5 ;  /* 0x00000001fc027824 */ /* 0x000fe200078e0a05 */
[----:B------:R-:W-:Y:S02]  /*51d0*/  LOP3.LUT R4, R0, 0x18, R6, 0xf8, !PT ;  /* 0x0000001800047812 */ /* 0x000fe400078ef806 */
[----:B------:R-:W-:Y:S01]  /*51e0*/  SHF.R.U32.HI R0, RZ, 0x3, R0 ;  /* 0x00000003ff007819 */ /* 0x000fe20000011600 */
[----:B------:R-:W-:Y:S01]  /*51f0*/  IMAD R2, R3, 0x200, R2 ;  /* 0x0000020003027824 */ /* 0x000fe200078e0202 */
[----:B------:R-:W-:-:S02]  /*5200*/  F2FP.BF16.PACK_AB R50, R51, R50 ;  /* 0x000000323332723e */ /* 0x000fc400000010ff */
[----:B------:R-:W-:Y:S02]  /*5210*/  LOP3.LUT R0, R4, R0, RZ, 0x3c, !PT ;  /* 0x0000000004007212 */ /* 0x000fe400078e3cff */
[----:B------:R-:W-:Y:S02]  /*5220*/  F2FP.BF16.PACK_AB R40, R41, R40 ;  /* 0x000000282928723e */ /* 0x000fe400000010ff */
[----:B------:R-:W-:Y:S01]  /*5230*/  F2FP.BF16.PACK_AB R42, R43, R42 ;  /* 0x0000002a2b2a723e */ /* 0x000fe200000010ff */
[----:B------:R-:W-:Y:S01]  /*5240*/  IMAD.U32 R0, R2, 0x2, R0 ;  /* 0x0000000202007824 */ /* 0x000fe200078e0000 */
[----:B------:R-:W-:Y:S02]  /*5250*/  F2FP.BF16.PACK_AB R44, R45, R44 ;  /* 0x0000002c2d2c723e */ /* 0x000fe400000010ff */
[----:B------:R-:W-:Y:S01]  /*5260*/  F2FP.BF16.PACK_AB R46, R47, R46 ;  /* 0x0000002e2f2e723e */ /* 0x000fe200000010ff */
[----:B------:R-:W-:Y:S01]  /*5270*/  IMAD.SHL.U32 R0, R0, 0x2, RZ ;  /* 0x0000000200007824 */ /* 0x000fe200078e00ff */
[----:B------:R-:W-:-:S02]  /*5280*/  F2FP.BF16.PACK_AB R52, R53, R52 ;  /* 0x000000343534723e */ /* 0x000fc400000010ff */
[----:B------:R-:W-:Y:S02]  /*5290*/  F2FP.BF16.PACK_AB R54, R55, R54 ;  /* 0x000000363736723e */ /* 0x000fe400000010ff */
[C---:B------:R-:W-:Y:S01]  /*52a0*/  IADD3 R2, R0.reuse, 0x40, RZ ;  /* 0x0000004000027810 */ /* 0x040fe20007ffe0ff */
[----:B------:R-:W-:Y:S01]  /*52b0*/  STS [R0+0x6080], R36 ;  /* 0x0060802400007388 */ /* 0x000fe20000000800 */
[----:B------:R-:W-:Y:S02]  /*52c0*/  @P0 IADD3 R2, R0, -0x40, RZ ;  /* 0xffffffc000020810 */ /* 0x000fe40007ffe0ff */
[----:B------:R-:W-:Y:S01]  /*52d0*/  F2FP.BF16.PACK_AB R64, R65, R64 ;  /* 0x000000404140723e */ /* 0x000fe200000010ff */
[----:B------:R-:W-:Y:S01]  /*52e0*/  STS [R0+0x6480], R38 ;  /* 0x0064802600007388 */ /* 0x000fe20000000800 */
[----:B------:R-:W-:Y:S02]  /*52f0*/  F2FP.BF16.PACK_AB R66, R67, R66 ;  /* 0x000000424342723e */ /* 0x000fe400000010ff */
[----:B------:R-:W-:Y:S01]  /*5300*/  F2FP.BF16.PACK_AB R56, R57, R56 ;  /* 0x000000383938723e */ /* 0x000fe200000010ff */
[----:B------:R-:W-:Y:S01]  /*5310*/  STS [R2+0x6080], R48 ;  /* 0x0060803002007388 */ /* 0x000fe20000000800 */
[----:B------:R-:W-:-:S02]  /*5320*/  F2FP.BF16.PACK_AB R58, R59, R58 ;  /* 0x0000003a3b3a723e */ /* 0x000fc400000010ff */
[----:B------:R-:W-:Y:S01]  /*5330*/  F2FP.BF16.PACK_AB R60, R61, R60 ;  /* 0x0000003c3d3c723e */ /* 0x000fe200000010ff */
[----:B------:R-:W-:Y:S01]  /*5340*/  STS [R2+0x6480], R50 ;  /* 0x0064803202007388 */ /* 0x000fe20000000800 */
[----:B------:R-:W-:Y:S02]  /*5350*/  F2FP.BF16.PACK_AB R62, R63, R62 ;  /* 0x0000003e3f3e723e */ /* 0x000fe400000010ff */
        /* <DEDUP_REMOVED lines=33> */
[----:B-----5:R-:W-:Y:S01]  /*5570*/  F2FP.BF16.PACK_AB R9, R109, R108 ;  /* 0x0000006c6d09723e */ /* 0x020fe200000010ff */
        /* <DEDUP_REMOVED lines=14> */
[----:B------:R-:W-:Y:S01]  /*5660*/  ISETP.NE.U32.AND P0, PT, RZ, c[0x0][0x358], PT ;  /* 0x0000d600ff007a0c */ /* 0x000fe20003f05070 */
[----:B------:R-:W-:Y:S03]  /*5670*/  STS [R0+0xb080], R72 ;  /* 0x00b0804800007388 */ /* 0x000fe60000000800 */
[----:B------:R-:W-:Y:S01]  /*5680*/  ISETP.NE.AND.EX P1, PT, RZ, c[0x0][0x35c], PT, P0 ;  /* 0x0000d700ff007a0c */ /* 0x000fe20003f25300 */
[----:B------:R-:W-:Y:S01]  /*5690*/  STS [R0+0xb480], R74 ;  /* 0x00b4804a00007388 */ /* 0x000fe20000000800 */
[----:B------:R-:W-:-:S03]  /*56a0*/  ISETP.NE.U32.AND P0, PT, RZ, c[0x0][0x360], PT ;  /* 0x0000d800ff007a0c */ /* 0x000fc60003f05070 */
[----:B------:R-:W-:Y:S01]  /*56b0*/  STS [R2+0xb080], R76 ;  /* 0x00b0804c02007388 */ /* 0x000fe20000000800 */
[----:B------:R-:W-:-:S03]  /*56c0*/  ISETP.NE.AND.EX P0, PT, RZ, c[0x0][0x364], PT, P0 ;  /* 0x0000d900ff007a0c */ /* 0x000fc60003f05300 */
        /* <DEDUP_REMOVED lines=17> */
[----:B------:R-:W-:Y:S04]  /*57e0*/  STS [R0+0x4080], R7 ;  /* 0x0040800700007388 */ /* 0x000fe80000000800 */
[----:B------:R2:W-:Y:S04]  /*57f0*/  STS [R0+0x4480], R6 ;  /* 0x0044800600007388 */ /* 0x0005e80000000800 */
[----:B------:R-:W-:Y:S04]  /*5800*/  STS [R2+0x4080], R4 ;  /* 0x0040800402007388 */ /* 0x000fe80000000800 */
[----:B------:R-:W-:Y:S04]  /*5810*/  STS [R2+0x4480], R3 ;  /* 0x0044800302007388 */ /* 0x000fe80000000800 */
[----:B------:R-:W-:Y:S04]  /*5820*/  STS [R0+0x5080], R5 ;  /* 0x0050800500007388 */ /* 0x000fe80000000800 */
[----:B------:R-:W-:Y:S01]  /*5830*/  STS [R0+0x5480], R12 ;  /* 0x0054800c00007388 */ /* 0x000fe20000000800 */
[----:B-1----:R-:W-:-:S03]  /*5840*/  IMAD.MOV.U32 R8, RZ, RZ, 0x4 ;  /* 0x00000004ff087424 */ /* 0x002fc600078e00ff */
[----:B------:R-:W-:Y:S04]  /*5850*/  STS [R2+0x5080], R11 ;  /* 0x0050800b02007388 */ /* 0x000fe80000000800 */
[----:B------:R1:W-:Y:S01]  /*5860*/  STS [R2+0x5480], R10 ;  /* 0x0054800a02007388 */ /* 0x0003e20000000800 */
[----:B--2---:R-:W-:-:S03]  /*5870*/  IMAD.WIDE R6, R251, R8, c[0x0][0x358] ;  /* 0x0000d600fb067625 */ /* 0x004fc600078e0208 */
[----:B------:R-:W-:Y:S01]  /*5880*/  BAR.SYNC.DEFER_BLOCKING 0x1, 0x100 ;  /* 0x0044000000007b1d */ /* 0x000fe20000010000 */
[----:B------:R-:W-:Y:S02]  /*5890*/  IMAD.MOV.U32 R9, RZ, RZ, c[0x0][0x2f0] ;  /* 0x0000bc00ff097624 */ /* 0x000fe400078e00ff */
[----:B-1----:R-:W-:-:S03]  /*58a0*/  @P0 IMAD.WIDE R2, R251, R8, c[0x0][0x360] ;  /* 0x0000d800fb020625 */ /* 0x002fc600078e0208 */
[----:B------:R-:W2:Y:S04]  /*58b0*/  @P1 LDG.E R0, [R6.64] ;  /* 0x0000000a06001981 */ /* 0x000ea8000c1e1900 */
[----:B------:R1:W5:Y:S01]  /*58c0*/  @P0 LDG.E R9, [R2.64] ;  /* 0x0000000a02090981 */ /* 0x000362000c1e1900 */
[----:B------:R-:W-:Y:S02]  /*58d0*/  CS2R R4, SRZ ;  /* 0x0000000000047805 */ /* 0x000fe4000001ff00 */
[--C-:B--2---:R-:W-:Y:S01]  /*58e0*/  @P1 SHF.R.S32.HI R5, RZ, 0x1f, R0.reuse ;  /* 0x0000001fff051819 */ /* 0x104fe20000011400 */
[----:B------:R-:W-:Y:S01]  /*58f0*/  @P1 IMAD.MOV.U32 R4, RZ, RZ, R0 ;  /* 0x000000ffff041224 */ /* 0x000fe200078e0000 */
[----:B------:R-:W-:Y:S05]  /*5900*/  @P0 BRA `(.L_x_62) ;  /* 0x0000004000000947 */ /* 0x000fea0003800000 */
[----:B-1----:R-:W-:Y:S05]  /*5910*/  @!P1 BRA `(.L_x_62) ;  /* 0x0000003000009947 */ /* 0x002fea0003800000 */
[----:B------:R-:W2:Y:S04]  /*5920*/  LDG.E R2, [R6.64] ;  /* 0x0000000a06027981 */ /* 0x000ea8000c1e1900 */
[----:B------:R-:W2:Y:S02]  /*5930*/  LDG.E R0, [R6.64+0x4] ;  /* 0x0000040a06007981 */ /* 0x000ea4000c1e1900 */
[----:B--2--5:R-:W-:-:S02]  /*5940*/  IADD3 R9, -R2, R0, RZ ;  /* 0x0000000002097210 */ /* 0x024fc40007ffe1ff */
.L_x_62:
[----:B-1----:R-:W-:Y:S01]  /*5950*/  LEA.HI R0, R28, R252, RZ, 0x3 ;  /* 0x000000fc1c007211 */ /* 0x002fe200078f18ff */
[----:B------:R-:W1:Y:S01]  /*5960*/  S2R R11, SR_CTAID.X ;  /* 0x00000000000b7919 */ /* 0x000e620000002500 */
[----:B------:R-:W-:Y:S01]  /*5970*/  SHF.R.S32.HI R8, RZ, 0x1f, R251 ;  /* 0x0000001fff087819 */ /* 0x000fe200000114fb */
[----:B------:R-:W-:Y:S01]  /*5980*/  BSSY B0, `(.L_x_63) ;  /* 0x000003b000007945 */ /* 0x000fe20003800000 */
[----:B------:R-:W-:Y:S01]  /*5990*/  LOP3.LUT R2, R0, 0x1ffffff8, RZ, 0xc0, !PT ;  /* 0x1ffffff800027812 */ /* 0x000fe200078ec0ff */
[----:B------:R-:W2:Y:S01]  /*59a0*/  S2R R31, SR_CTAID.Y ;  /* 0x00000000001f7919 */ /* 0x000ea20000002600 */
[----:B------:R-:W-:-:S02]  /*59b0*/  SHF.R.S32.HI R14, RZ, 0x3, R0 ;  /* 0x00000003ff0e7819 */ /* 0x000fc40000011400 */
[----:B------:R-:W-:Y:S01]  /*59c0*/  SEL R30, R8, RZ, !P1 ;  /* 0x000000ff081e7207 */ /* 0x000fe20004800000 */
[----:B------:R-:W-:Y:S01]  /*59d0*/  IMAD.IADD R2, R252, 0x1, -R2 ;  /* 0x00000001fc027824 */ /* 0x000fe200078e0a02 */
[C---:B------:R-:W-:Y:S01]  /*59e0*/  IADD3 R4, P0, R14.reuse, R4, RZ ;  /* 0x000000040e047210 */ /* 0x040fe20007f1e0ff */
[----:B------:R-:W-:Y:S01]  /*59f0*/  IMAD.SHL.U32 R0, R14, 0x40, RZ ;  /* 0x000000400e007824 */ /* 0x000fe200078e00ff */
[----:B------:R-:W-:Y:S01]  /*5a00*/  SEL R15, R251, RZ, !P1 ;  /* 0x000000fffb0f7207 */ /* 0x000fe20004800000 */
[----:B------:R-:W-:Y:S01]  /*5a10*/  IMAD.SHL.U32 R2, R2, 0x8, RZ ;  /* 0x0000000802027824 */ /* 0x000fe200078e00ff */
[----:B------:R-:W-:Y:S01]  /*5a20*/  LEA.HI.X.SX32 R5, R14, R5, 0x1, P0 ;  /* 0x000000050e057211 */ /* 0x000fe200000f0eff */
[----:B------:R-:W-:Y:S01]  /*5a30*/  IMAD R8, R30, c[0x0][0x340], RZ ;  /* 0x0000d0001e087a24 */ /* 0x000fe200078e02ff */
[----:B------:R-:W-:Y:S02]  /*5a40*/  LOP3.LUT R0, R0, 0x1c0, RZ, 0xc0, !PT ;  /* 0x000001c000007812 */ /* 0x000fe400078ec0ff */
[----:B------:R-:W-:Y:S01]  /*5a50*/  IADD3 R28, R2, 0x40, RZ ;  /* 0x00000040021c7810 */ /* 0x000fe20007ffe0ff */
[----:B------:R-:W-:Y:S01]  /*5a60*/  IMAD R8, R15, c[0x0][0x344], R8 ;  /* 0x0000d1000f087a24 */ /* 0x000fe200078e0208 */
[----:B------:R-:W-:-:S02]  /*5a70*/  LOP3.LUT R3, R0, 0x38, R2, 0xf8, !PT ;  /* 0x0000003800037812 */ /* 0x000fc400078ef802 */
[----:B------:R-:W-:Y:S01]  /*5a80*/  SHF.R.U32.HI R0, RZ, 0x3, R0 ;  /* 0x00000003ff007819 */ /* 0x000fe20000011600 */
[----:B-1---5:R-:W-:-:S03]  /*5a90*/  IMAD R9, R11, -0x40, R9 ;  /* 0xffffffc00b097824 */ /* 0x022fc600078e0209 */
[----:B------:R-:W-:Y:S01]  /*5aa0*/  LOP3.LUT R0, R3, R0, RZ, 0x3c, !PT ;  /* 0x0000000003007212 */ /* 0x000fe200078e3cff */
[----:B------:R-:W-:Y:S01]  /*5ab0*/  IMAD.WIDE R4, R11, 0x40, R4 ;  /* 0x000000400b047825 */ /* 0x000fe200078e0204 */
[----:B------:R-:W-:Y:S02]  /*5ac0*/  SHF.R.S32.HI R3, RZ, 0x1f, R2 ;  /* 0x0000001fff037819 */ /* 0x000fe40000011402 */
[----:B--2---:R-:W-:Y:S01]  /*5ad0*/  SHF.R.S32.HI R68, RZ, 0x1f, R31 ;  /* 0x0000001fff447819 */ /* 0x004fe2000001141f */
[----:B------:R-:W-:Y:S01]  /*5ae0*/  IMAD R0, R27, 0x200, R0 ;  /* 0x000002001b007824 */ /* 0x000fe200078e0200 */
[----:B------:R-:W-:Y:S01]  /*5af0*/  IMNMX R29, R9, 0x40, PT ;  /* 0x00000040091d7817 */ /* 0x000fe20003800200 */
[----:B------:R-:W-:-:S03]  /*5b00*/  IMAD.WIDE.U32 R6, R31, c[0x0][0x338], R2 ;  /* 0x0000ce001f067a25 */ /* 0x000fc600078e0002 */
[----:B------:R-:W-:Y:S01]  /*5b10*/  ISETP.GE.AND P5, PT, R14, R29, PT ;  /* 0x0000001d0e00720c */ /* 0x000fe20003fa6270 */
[----:B------:R-:W-:Y:S02]  /*5b20*/  IMAD.SHL.U32 R0, R0, 0x2, RZ ;  /* 0x0000000200007824 */ /* 0x000fe400078e00ff */
[----:B------:R-:W-:-:S03]  /*5b30*/  IMAD R10, R68, c[0x0][0x338], RZ ;  /* 0x0000ce00440a7a24 */ /* 0x000fc600078e02ff */
[----:B------:R1:W2:Y:S01]  /*5b40*/  LDS.128 R40, [R0+0x7080] ;  /* 0x0070800000287984 */ /* 0x0002a20000000c00 */
[----:B------:R-:W-:-:S03]  /*5b50*/  IMAD R10, R31, c[0x0][0x33c], R10 ;  /* 0x0000cf001f0a7a24 */ /* 0x000fc600078e020a */
[----:B------:R1:W3:Y:S01]  /*5b60*/  LDS.128 R36, [R0+0x9080] ;  /* 0x0090800000247984 */ /* 0x0002e20000000c00 */
[----:B------:R-:W-:-:S03]  /*5b70*/  IMAD.IADD R7, R7, 0x1, R10 ;  /* 0x0000000107077824 */ /* 0x000fc600078e020a */
[----:B------:R1:W4:Y:S01]  /*5b80*/  LDS.128 R32, [R0+0xb080] ;  /* 0x00b0800000207984 */ /* 0x0003220000000c00 */
[----:B------:R-:W-:-:S03]  /*5b90*/  IMAD.WIDE.U32 R12, R15, c[0x0][0x340], R6 ;  /* 0x0000d0000f0c7a25 */ /* 0x000fc600078e0006 */
[----:B------:R1:W1:Y:S01]  /*5ba0*/  LDS.128 R52, [R0+0x80] ;  /* 0x0000800000347984 */ /* 0x0002620000000c00 */
[----:B------:R-:W-:-:S03]  /*5bb0*/  IMAD.IADD R9, R13, 0x1, R8 ;  /* 0x000000010d097824 */ /* 0x000fc600078e0208 */
[----:B------:R1:W1:Y:S04]  /*5bc0*/  LDS.128 R48, [R0+0x2080] ;  /* 0x0020800000307984 */ /* 0x0002680000000c00 */
[----:B------:R1:W1:Y:S04]  /*5bd0*/  LDS.128 R44, [R0+0x4080] ;  /* 0x00408000002c7984 */ /* 0x0002680000000c00 */
[----:B------:R1:W1:Y:S04]  /*5be0*/  LDS.128 R60, [R0+0x1080] ;  /* 0x00108000003c7984 */ /* 0x0002680000000c00 */
[----:B------:R1:W1:Y:S04]  /*5bf0*/  LDS.128 R56, [R0+0x3080] ;  /* 0x0030800000387984 */ /* 0x0002680000000c00 */
[----:B------:R1:W1:Y:S01]  /*5c00*/  LDS.128 R64, [R0+0x5080] ;  /* 0x0050800000407984 */ /* 0x0002620000000c00 */
[----:B------:R-:W-:Y:S05]  /*5c10*/  @P5 BRA `(.L_x_64) ;  /* 0x0000011000005947 */ /* 0x000fea0003800000 */
[C---:B------:R-:W-:Y:S01]  /*5c20*/  ISETP.GE.AND P0, PT, R2.reuse, c[0x0][0x324], PT ;  /* 0x0000c90002007a0c */ /* 0x040fe20003f06270 */
[----:B------:R-:W5:Y:S01]  /*5c30*/  LDS.128 R24, [R0+0x8080] ;  /* 0x0080800000187984 */ /* 0x000f620000000c00 */
[----:B------:R-:W-:Y:S01]  /*5c40*/  IMAD.MOV.U32 R8, RZ, RZ, R12 ;  /* 0x000000ffff087224 */ /* 0x000fe200078e000c */
[----:B------:R-:W-:-:S02]  /*5c50*/  IADD3 R6, R2, 0x80, RZ ;  /* 0x0000008002067810 */ /* 0x000fc40007ffe0ff */
[----:B------:R-:W-:Y:S01]  /*5c60*/  LDS.128 R16, [R0+0xa080] ;  /* 0x00a0800000107984 */ /* 0x000fe20000000c00 */
[----:B------:R-:W-:Y:S01]  /*5c70*/  IMAD.WIDE.U32 R10, R4, c[0x0][0x330], R8 ;  /* 0x0000cc00040a7a25 */ /* 0x000fe200078e0008 */
[----:B------:R-:W-:Y:S02]  /*5c80*/  ISETP.GE.AND P3, PT, R28, c[0x0][0x324], PT ;  /* 0x0000c9001c007a0c */ /* 0x000fe40003f66270 */
[----:B------:R-:W-:Y:S02]  /*5c90*/  ISETP.GE.AND P2, PT, R6, c[0x0][0x324], PT ;  /* 0x0000c90006007a0c */ /* 0x000fe40003f46270 */
[----:B------:R-:W-:Y:S02]  /*5ca0*/  LEA R6, P1, R10, c[0x0][0x318], 0x1 ;  /* 0x0000c6000a067a11 */ /* 0x000fe400078208ff */
[----:B------:R4:W3:Y:S02]  /*5cb0*/  @!P0 LDS.128 R20, [R0+0x6080] ;  /* 0x0060800000148984 */ /* 0x0008e40000000c00 */
[----:B-1--4-:R-:W-:-:S04]  /*5cc0*/  IMAD R0, R5, c[0x0][0x330], RZ ;  /* 0x0000cc0005007a24 */ /* 0x012fc800078e02ff */
[----:B------:R-:W-:-:S04]  /*5cd0*/  IMAD R0, R4, c[0x0][0x334], R0 ;  /* 0x0000cd0004007a24 */ /* 0x000fc800078e0200 */
[----:B------:R-:W-:-:S05]  /*5ce0*/  IMAD.IADD R0, R11, 0x1, R0 ;  /* 0x000000010b007824 */ /* 0x000fca00078e0200 */
[----:B------:R-:W-:-:S05]  /*5cf0*/  LEA.HI.X R7, R10, c[0x0][0x31c], R0, 0x1, P1 ;  /* 0x0000c7000a077a11 */ /* 0x000fca00008f0c00 */
[----:B-----5:R1:W-:Y:S04]  /*5d00*/  @!P3 STG.E.128 [R6.64+0x80], R24 ;  /* 0x000080180600b986 */ /* 0x0203e8000c101d0a */
[----:B---3--:R1:W-:Y:S04]  /*5d10*/  @!P0 STG.E.128 [R6.64], R20 ;  /* 0x0000001406008986 */ /* 0x0083e8000c101d0a */
[----:B------:R1:W-:Y:S02]  /*5d20*/  @!P2 STG.E.128 [R6.64+0x100], R16 ;  /* 0x000100100600a986 */ /* 0x0003e4000c101d0a */
.L_x_64:
[----:B------:R-:W-:Y:S05]  /*5d30*/  BSYNC B0 ;  /* 0x0000000000007941 */ /* 0x000fea0003800000 */
.L_x_63:
[----:B------:R-:W-:Y:S01]  /*5d40*/  IADD3 R14, R14, 0x20, RZ ;  /* 0x000000200e0e7810 */ /* 0x000fe20007ffe0ff */
[----:B------:R-:W-:Y:S03]  /*5d50*/  BSSY B0, `(.L_x_65) ;  /* 0x0000014000007945 */ /* 0x000fe60003800000 */
[----:B------:R-:W-:-:S13]  /*5d60*/  ISETP.GE.AND P4, PT, R14, R29, PT ;  /* 0x0000001d0e00720c */ /* 0x000fda0003f86270 */
[----:B------:R-:W-:Y:S05]  /*5d70*/  @P4 BRA `(.L_x_66) ;  /* 0x0000011000004947 */ /* 0x000fea0003800000 */
[----:B-1----:R-:W-:Y:S01]  /*5d80*/  IADD3 R0, P0, R4, 0x20, RZ ;  /* 0x0000002004007810 */ /* 0x002fe20007f1e0ff */
[----:B------:R-:W-:Y:S01]  /*5d90*/  IMAD.MOV.U32 R7, RZ, RZ, R9 ;  /* 0x000000ffff077224 */ /* 0x000fe200078e0009 */
[C---:B------:R-:W-:Y:S02]  /*5da0*/  IADD3 R10, R2.reuse, 0x80, RZ ;  /* 0x00000080020a7810 */ /* 0x040fe40007ffe0ff */
[----:B------:R-:W-:Y:S01]  /*5db0*/  ISETP.GE.AND P2, PT, R2, c[0x0][0x324], PT ;  /* 0x0000c90002007a0c */ /* 0x000fe20003f46270 */
[----:B------:R-:W-:Y:S01]  /*5dc0*/  IMAD.X R6, RZ, RZ, R5, P0 ;  /* 0x000000ffff067224 */ /* 0x000fe200000e0605 */
[----:B------:R-:W-:Y:S02]  /*5dd0*/  ISETP.GE.AND P0, PT, R10, c[0x0][0x324], PT ;  /* 0x0000c9000a007a0c */ /* 0x000fe40003f06270 */
[----:B------:R-:W-:Y:S01]  /*5de0*/  ISETP.GE.AND P1, PT, R28, c[0x0][0x324], PT ;  /* 0x0000c9001c007a0c */ /* 0x000fe20003f26270 */
[----:B------:R-:W-:Y:S02]  /*5df0*/  IMAD R11, R6, c[0x0][0x330], RZ ;  /* 0x0000cc00060b7a24 */ /* 0x000fe400078e02ff */
[----:B------:R-:W-:-:S04]  /*5e00*/  IMAD.MOV.U32 R6, RZ, RZ, R12 ;  /* 0x000000ffff067224 */ /* 0x000fc800078e000c */
[----:B------:R-:W-:-:S04]  /*5e10*/  IMAD.WIDE.U32 R8, R0, c[0x0][0x330], R6 ;  /* 0x0000cc0000087a25 */ /* 0x000fc800078e0006 */
[----:B------:R-:W-:Y:S01]  /*5e20*/  IMAD R0, R0, c[0x0][0x334], R11 ;  /* 0x0000cd0000007a24 */ /* 0x000fe200078e020b */
[----:B------:R-:W-:-:S03]  /*5e30*/  LEA R6, P3, R8, c[0x0][0x318], 0x1 ;  /* 0x0000c60008067a11 */ /* 0x000fc600078608ff */
[----:B------:R-:W-:-:S05]  /*5e40*/  IMAD.IADD R0, R9, 0x1, R0 ;  /* 0x0000000109007824 */ /* 0x000fca00078e0200 */
[----:B------:R-:W-:-:S05]  /*5e50*/  LEA.HI.X R7, R8, c[0x0][0x31c], R0, 0x1, P3 ;  /* 0x0000c70008077a11 */ /* 0x000fca00018f0c00 */
[----:B--2---:R1:W-:Y:S04]  /*5e60*/  @!P2 STG.E.128 [R6.64], R40 ;  /* 0x000000280600a986 */ /* 0x0043e8000c101d0a */
[----:B---3--:R1:W-:Y:S04]  /*5e70*/  @!P1 STG.E.128 [R6.64+0x80], R36 ;  /* 0x0000802406009986 */ /* 0x0083e8000c101d0a */
[----:B----4-:R1:W-:Y:S02]  /*5e80*/  @!P0 STG.E.128 [R6.64+0x100], R32 ;  /* 0x0001002006008986 */ /* 0x0103e4000c101d0a */
.L_x_66:
[----:B------:R-:W-:Y:S05]  /*5e90*/  BSYNC B0 ;  /* 0x0000000000007941 */ /* 0x000fea0003800000 */
.L_x_65:
[----:B-1----:R-:W-:Y:S01]  /*5ea0*/  IMAD R0, R68, c[0x0][0x308], RZ ;  /* 0x0000c20044007a24 */ /* 0x002fe200078e02ff */
[----:B------:R-:W-:Y:S01]  /*5eb0*/  BSSY B0, `(.L_x_67) ;  /* 0x0000017000007945 */ /* 0x000fe20003800000 */
[----:B------:R-:W-:-:S04]  /*5ec0*/  IMAD.WIDE.U32 R6, R31, c[0x0][0x308], R2 ;  /* 0x0000c2001f067a25 */ /* 0x000fc800078e0002 */
[----:B------:R-:W-:Y:S02]  /*5ed0*/  IMAD R0, R31, c[0x0][0x30c], R0 ;  /* 0x0000c3001f007a24 */ /* 0x000fe400078e0200 */
[----:B------:R-:W-:-:S03]  /*5ee0*/  IMAD R8, R30, c[0x0][0x310], RZ ;  /* 0x0000c4001e087a24 */ /* 0x000fc600078e02ff */
[----:B------:R-:W-:Y:S01]  /*5ef0*/  IADD3 R7, R7, R0, RZ ;  /* 0x0000000007077210 */ /* 0x000fe20007ffe0ff */
[----:B------:R-:W-:-:S04]  /*5f00*/  IMAD R0, R15, c[0x0][0x314], R8 ;  /* 0x0000c5000f007a24 */ /* 0x000fc800078e0208 */
[----:B------:R-:W-:-:S05]  /*5f10*/  IMAD.WIDE.U32 R10, R15, c[0x0][0x310], R6 ;  /* 0x0000c4000f0a7a25 */ /* 0x000fca00078e0006 */
[----:B------:R-:W-:Y:S01]  /*5f20*/  IADD3 R7, R11, R0, RZ ;  /* 0x000000000b077210 */ /* 0x000fe20007ffe0ff */
[----:B------:R-:W-:Y:S05]  /*5f30*/  @P5 BRA `(.L_x_68) ;  /* 0x000000e000005947 */ /* 0x000fea0003800000 */
[----:B------:R-:W-:Y:S01]  /*5f40*/  IMAD R0, R5, c[0x0][0x300], RZ ;  /* 0x0000c00005007a24 */ /* 0x000fe200078e02ff */
[C---:B------:R-:W-:Y:S01]  /*5f50*/  IADD3 R8, R2.reuse, 0x80, RZ ;  /* 0x0000008002087810 */ /* 0x040fe20007ffe0ff */
[----:B------:R-:W-:Y:S01]  /*5f60*/  IMAD.MOV.U32 R6, RZ, RZ, R10 ;  /* 0x000000ffff067224 */ /* 0x000fe200078e000a */
[----:B------:R-:W-:Y:S01]  /*5f70*/  ISETP.GE.AND P3, PT, R2, c[0x0][0x2f4], PT ;  /* 0x0000bd0002007a0c */ /* 0x000fe20003f66270 */
[----:B------:R-:W-:Y:S01]  /*5f80*/  IMAD R0, R4, c[0x0][0x304], R0 ;  /* 0x0000c10004007a24 */ /* 0x000fe200078e0200 */
[----:B------:R-:W-:Y:S01]  /*5f90*/  ISETP.GE.AND P1, PT, R8, c[0x0][0x2f4], PT ;  /* 0x0000bd0008007a0c */ /* 0x000fe20003f26270 */
[----:B------:R-:W-:Y:S01]  /*5fa0*/  IMAD.WIDE.U32 R12, R4, c[0x0][0x300], R6 ;  /* 0x0000c000040c7a25 */ /* 0x000fe200078e0006 */
[----:B------:R-:W-:-:S03]  /*5fb0*/  ISETP.GE.AND P2, PT, R28, c[0x0][0x2f4], PT ;  /* 0x0000bd001c007a0c */ /* 0x000fc60003f46270 */
[----:B------:R-:W-:Y:S01]  /*5fc0*/  IMAD.IADD R0, R13, 0x1, R0 ;  /* 0x000000010d007824 */ /* 0x000fe200078e0200 */
[----:B------:R-:W-:-:S04]  /*5fd0*/  LEA R8, P0, R12, c[0x0][0x2e8], 0x1 ;  /* 0x0000ba000c087a11 */ /* 0x000fc800078008ff */
[----:B------:R-:W-:-:S05]  /*5fe0*/  LEA.HI.X R9, R12, c[0x0][0x2ec], R0, 0x1, P0 ;  /* 0x0000bb000c097a11 */ /* 0x000fca00000f0c00 */
[----:B------:R1:W-:Y:S04]  /*5ff0*/  @!P3 STG.E.128 [R8.64], R52 ;  /* 0x000000340800b986 */ /* 0x0003e8000c101d0a */
[----:B------:R1:W-:Y:S04]  /*6000*/  @!P2 STG.E.128 [R8.64+0x80], R48 ;  /* 0x000080300800a986 */ /* 0x0003e8000c101d0a */
[----:B------:R1:W-:Y:S02]  /*6010*/  @!P1 STG.E.128 [R8.64+0x100], R44 ;  /* 0x0001002c08009986 */ /* 0x0003e4000c101d0a */
.L_x_68:
[----:B------:R-:W-:Y:S05]  /*6020*/  BSYNC B0 ;  /* 0x0000000000007941 */ /* 0x000fea0003800000 */
.L_x_67:
[----:B------:R-:W-:Y:S05]  /*6030*/  @P4 EXIT ;  /* 0x000000000000494d */ /* 0x000fea0003800000 */
[----:B------:R-:W-:Y:S01]  /*6040*/  IADD3 R3, P0, R4, 0x20, RZ ;  /* 0x0000002004037810 */ /* 0x000fe20007f1e0ff */
[----:B------:R-:W-:Y:S01]  /*6050*/  IMAD.MOV.U32 R6, RZ, RZ, R10 ;  /* 0x000000ffff067224 */ /* 0x000fe200078e000a */
[----:B------:R-:W-:-:S02]  /*6060*/  ISETP.GE.AND P1, PT, R2, c[0x0][0x2f4], PT ;  /* 0x0000bd0002007a0c */ /* 0x000fc40003f26270 */
[----:B------:R-:W-:Y:S01]  /*6070*/  IADD3 R2, R2, 0x80, RZ ;  /* 0x0000008002027810 */ /* 0x000fe20007ffe0ff */
[----:B------:R-:W-:Y:S01]  /*6080*/  IMAD.X R0, RZ, RZ, R5, P0 ;  /* 0x000000ffff007224 */ /* 0x000fe200000e0605 */
[----:B------:R-:W-:Y:S01]  /*6090*/  ISETP.GE.AND P0, PT, R28, c[0x0][0x2f4], PT ;  /* 0x0000bd001c007a0c */ /* 0x000fe20003f06270 */
[----:B------:R-:W-:-:S04]  /*60a0*/  IMAD.WIDE.U32 R6, R3, c[0x0][0x300], R6 ;  /* 0x0000c00003067a25 */ /* 0x000fc800078e0006 */
[----:B------:R-:W-:Y:S01]  /*60b0*/  IMAD R0, R0, c[0x0][0x300], RZ ;  /* 0x0000c00000007a24 */ /* 0x000fe200078e02ff */
[----:B------:R-:W-:-:S03]  /*60c0*/  LEA R4, P2, R6, c[0x0][0x2e8], 0x1 ;  /* 0x0000ba0006047a11 */ /* 0x000fc600078408ff */
[----:B------:R-:W-:-:S04]  /*60d0*/  IMAD R0, R3, c[0x0][0x304], R0 ;  /* 0x0000c10003007a24 */ /* 0x000fc800078e0200 */
[----:B------:R-:W-:-:S05]  /*60e0*/  IMAD.IADD R0, R7, 0x1, R0 ;  /* 0x0000000107007824 */ /* 0x000fca00078e0200 */
[----:B------:R-:W-:-:S05]  /*60f0*/  LEA.HI.X R5, R6, c[0x0][0x2ec], R0, 0x1, P2 ;  /* 0x0000bb0006057a11 */ /* 0x000fca00010f0c00 */
[----:B------:R1:W-:Y:S01]  /*6100*/  @!P0 STG.E.128 [R4.64+0x80], R56 ;  /* 0x0000803804008986 */ /* 0x0003e2000c101d0a */
[----:B------:R-:W-:-:S03]  /*6110*/  ISETP.GE.AND P0, PT, R2, c[0x0][0x2f4], PT ;  /* 0x0000bd0002007a0c */ /* 0x000fc60003f06270 */
[----:B------:R1:W-:Y:S10]  /*6120*/  @!P1 STG.E.128 [R4.64], R60 ;  /* 0x0000003c04009986 */ /* 0x0003f4000c101d0a */
[----:B------:R-:W-:Y:S05]  /*6130*/  @P0 EXIT ;  /* 0x000000000000094d */ /* 0x000fea0003800000 */
[----:B------:R-:W-:Y:S01]  /*6140*/  STG.E.128 [R4.64+0x100], R64 ;  /* 0x0001004004007986 */ /* 0x000fe2000c101d0a */
[----:B------:R-:W-:Y:S05]  /*6150*/  EXIT ;  /* 0x000000000000794d */ /* 0x000fea0003800000 */
.L_x_61:
[----:B------:R-:W-:Y:S01]  /*6160*/  ISETP.NE.U32.AND P0, PT, RZ, c[0x0][0x358], PT ;  /* 0x0000d600ff007a0c */ /* 0x000fe20003f05070 */
[----:B-1----:R-:W-:-:S03]  /*6170*/  IMAD.MOV.U32 R2, RZ, RZ, 0x4 ;  /* 0x00000004ff027424 */ /* 0x002fc600078e00ff */
[----:B------:R-:W-:Y:S01]  /*6180*/  ISETP.NE.AND.EX P1, PT, RZ, c[0x0][0x35c], PT, P0 ;  /* 0x0000d700ff007a0c */ /* 0x000fe20003f25300 */
[----:B------:R-:W-:Y:S01]  /*6190*/  IMAD.WIDE R4, R251, R2, c[0x0][0x358] ;  /* 0x0000d600fb047625 */ /* 0x000fe200078e0202 */
[----:B------:R-:W-:-:S04]  /*61a0*/  ISETP.NE.U32.AND P0, PT, RZ, c[0x0][0x360], PT ;  /* 0x0000d800ff007a0c */ /* 0x000fc80003f05070 */
[----:B------:R-:W-:-:S07]  /*61b0*/  ISETP.NE.AND.EX P0, PT, RZ, c[0x0][0x364], PT, P0 ;  /* 0x0000d900ff007a0c */ /* 0x000fce0003f05300 */
[----:B------:R-:W2:Y:S01]  /*61c0*/  @P1 LDG.E R0, [R4.64] ;  /* 0x0000000a04001981 */ /* 0x000ea2000c1e1900 */
[----:B------:R-:W-:-:S05]  /*61d0*/  IMAD.MOV.U32 R7, RZ, RZ, c[0x0][0x2f0] ;  /* 0x0000bc00ff077624 */ /* 0x000fca00078e00ff */
[----:B------:R-:W-:-:S05]  /*61e0*/  @P0 IMAD.WIDE R2, R251, R2, c[0x0][0x360] ;  /* 0x0000d800fb020625 */ /* 0x000fca00078e0202 */
[----:B------:R1:W5:Y:S02]  /*61f0*/  @P0 LDG.E R7, [R2.64] ;  /* 0x0000000a02070981 */ /* 0x000364000c1e1900 */
[----:B-1----:R-:W-:Y:S02]  /*6200*/  CS2R R2, SRZ ;  /* 0x0000000000027805 */ /* 0x002fe4000001ff00 */
[--C-:B--2---:R-:W-:Y:S01]  /*6210*/  @P1 SHF.R.S32.HI R3, RZ, 0x1f, R0.reuse ;  /* 0x0000001fff031819 */ /* 0x104fe20000011400 */
[----:B------:R-:W-:Y:S01]  /*6220*/  @P1 IMAD.MOV.U32 R2, RZ, RZ, R0 ;  /* 0x000000ffff021224 */ /* 0x000fe200078e0000 */
[----:B------:R-:W-:Y:S05]  /*6230*/  @P0 BRA `(.L_x_69) ;  /* 0x0000004000000947 */ /* 0x000fea0003800000 */
[----:B------:R-:W-:Y:S05]  /*6240*/  @!P1 BRA `(.L_x_69) ;  /* 0x0000003000009947 */ /* 0x000fea0003800000 */
[----:B------:R1:W2:Y:S04]  /*6250*/  LDG.E R0, [R4.64] ;  /* 0x0000000a04007981 */ /* 0x0002a8000c1e1900 */
[----:B-1----:R-:W2:Y:S02]  /*6260*/  LDG.E R4, [R4.64+0x4] ;  /* 0x0000040a04047981 */ /* 0x002ea4000c1e1900 */
[----:B--2--5:R-:W-:-:S02]  /*6270*/  IADD3 R7, -R0, R4, RZ ;  /* 0x0000000400077210 */ /* 0x024fc40007ffe1ff */
.L_x_69:
[----:B------:R-:W1:Y:S01]  /*6280*/  S2R R20, SR_CTAID.Y ;  /* 0x0000000000147919 */ /* 0x000e620000002600 */
[----:B------:R-:W-:Y:S01]  /*6290*/  SHF.R.S32.HI R14, RZ, 0x1f, R252 ;  /* 0x0000001fff0e7819 */ /* 0x000fe200000114fc */
[----:B------:R-:W-:Y:S01]  /*62a0*/  BSSY B0, `(.L_x_70) ;  /* 0x0000029000007945 */ /* 0x000fe20003800000 */
[----:B------:R-:W-:Y:S01]  /*62b0*/  SEL R15, R251, RZ, !P1 ;  /* 0x000000fffb0f7207 */ /* 0x000fe20004800000 */
[----:B-----5:R-:W2:Y:S01]  /*62c0*/  S2R R9, SR_CTAID.X ;  /* 0x0000000000097919 */ /* 0x020ea20000002500 */
[----:B------:R-:W-:-:S04]  /*62d0*/  LEA.HI R14, R14, R252, RZ, 0x3 ;  /* 0x000000fc0e0e7211 */ /* 0x000fc800078f18ff */
[----:B------:R-:W-:Y:S02]  /*62e0*/  LOP3.LUT R0, R14, 0x1ffffff8, RZ, 0xc0, !PT ;  /* 0x1ffffff80e007812 */ /* 0x000fe400078ec0ff */
[----:B------:R-:W-:-:S03]  /*62f0*/  SHF.R.S32.HI R14, RZ, 0x3, R14 ;  /* 0x00000003ff0e7819 */ /* 0x000fc6000001140e */
[----:B------:R-:W-:Y:S01]  /*6300*/  IMAD.IADD R0, R252, 0x1, -R0 ;  /* 0x00000001fc007824 */ /* 0x000fe200078e0a00 */
[----:B------:R-:W-:-:S03]  /*6310*/  IADD3 R6, P0, R14, R2, RZ ;  /* 0x000000020e067210 */ /* 0x000fc60007f1e0ff */
[----:B------:R-:W-:Y:S01]  /*6320*/  IMAD.SHL.U32 R12, R0, 0x8, RZ ;  /* 0x00000008000c7824 */ /* 0x000fe200078e00ff */
[----:B------:R-:W-:-:S04]  /*6330*/  SHF.R.S32.HI R0, RZ, 0x1f, R251 ;  /* 0x0000001fff007819 */ /* 0x000fc800000114fb */
[----:B------:R-:W-:Y:S02]  /*6340*/  SHF.R.S32.HI R13, RZ, 0x1f, R12 ;  /* 0x0000001fff0d7819 */ /* 0x000fe4000001140c */
[----:B-1----:R-:W-:Y:S02]  /*6350*/  SHF.R.S32.HI R21, RZ, 0x1f, R20 ;  /* 0x0000001fff157819 */ /* 0x002fe40000011414 */
[----:B------:R-:W-:Y:S01]  /*6360*/  SEL R19, R0, RZ, !P1 ;  /* 0x000000ff00137207 */ /* 0x000fe20004800000 */
[----:B--2---:R-:W-:Y:S01]  /*6370*/  IMAD R16, R9, -0x40, R7 ;  /* 0xffffffc009107824 */ /* 0x004fe200078e0207 */
[----:B------:R-:W-:Y:S01]  /*6380*/  LEA.HI.X.SX32 R7, R14, R3, 0x1, P0 ;  /* 0x000000030e077211 */ /* 0x000fe200000f0eff */
[----:B------:R-:W-:Y:S01]  /*6390*/  IMAD R8, R21, c[0x0][0x308], RZ ;  /* 0x0000c20015087a24 */ /* 0x000fe200078e02ff */
[----:B------:R-:W-:Y:S01]  /*63a0*/  IADD3 R17, R12, 0x40, RZ ;  /* 0x000000400c117810 */ /* 0x000fe20007ffe0ff */
[----:B------:R-:W-:Y:S01]  /*63b0*/  IMAD.WIDE.U32 R4, R20, c[0x0][0x308], R12 ;  /* 0x0000c20014047a25 */ /* 0x000fe200078e000c */
[----:B------:R-:W-:-:S02]  /*63c0*/  ISETP.GE.AND P5, PT, R14, R16, PT ;  /* 0x000000100e00720c */ /* 0x000fc40003fa6270 */
[----:B------:R-:W-:Y:S01]  /*63d0*/  IADD3 R18, R12, 0x80, RZ ;  /* 0x000000800c127810 */ /* 0x000fe20007ffe0ff */
[----:B------:R-:W-:Y:S02]  /*63e0*/  IMAD R8, R20, c[0x0][0x30c], R8 ;  /* 0x0000c30014087a24 */ /* 0x000fe400078e0208 */
[----:B------:R-:W-:Y:S02]  /*63f0*/  IMAD R2, R19, c[0x0][0x310], RZ ;  /* 0x0000c40013027a24 */ /* 0x000fe400078e02ff */
[----:B------:R-:W-:Y:S02]  /*6400*/  IMAD.IADD R5, R5, 0x1, R8 ;  /* 0x0000000105057824 */ /* 0x000fe400078e0208 */
[C---:B------:R-:W-:Y:S02]  /*6410*/  IMAD R2, R15.reuse, c[0x0][0x314], R2 ;  /* 0x0000c5000f027a24 */ /* 0x040fe400078e0202 */
[----:B------:R-:W-:-:S04]  /*6420*/  IMAD.WIDE.U32 R10, R15, c[0x0][0x310], R4 ;  /* 0x0000c4000f0a7a25 */ /* 0x000fc800078e0004 */
[----:B------:R-:W-:-:S04]  /*6430*/  IMAD.WIDE R6, R9, 0x40, R6 ;  /* 0x0000004009067825 */ /* 0x000fc800078e0206 */
[----:B------:R-:W-:Y:S01]  /*6440*/  IMAD.IADD R3, R11, 0x1, R2 ;  /* 0x000000010b037824 */ /* 0x000fe200078e0202 */
        /* <DEDUP_REMOVED lines=11> */
[----:B------:R1:W-:Y:S04]  /*6500*/  @!P2 STG.E.128 [R4.64], RZ ;  /* 0x000000ff0400a986 */ /* 0x0003e8000c101d0a */
[----:B------:R1:W-:Y:S04]  /*6510*/  @!P1 STG.E.128 [R4.64+0x80], RZ ;  /* 0x000080ff04009986 */ /* 0x0003e8000c101d0a */
[----:B------:R1:W-:Y:S02]  /*6520*/  @!P0 STG.E.128 [R4.64+0x100], RZ ;  /* 0x000100ff04008986 */ /* 0x0003e4000c101d0a */
.L_x_71:
[----:B------:R-:W-:Y:S05]  /*6530*/  BSYNC B0 ;  /* 0x0000000000007941 */ /* 0x000fea0003800000 */
.L_x_70:
[----:B------:R-:W-:Y:S01]  /*6540*/  IADD3 R14, R14, 0x20, RZ ;  /* 0x000000200e0e7810 */ /* 0x000fe20007ffe0ff */
[----:B------:R-:W-:Y:S03]  /*6550*/  BSSY B0, `(.L_x_72) ;  /* 0x0000012000007945 */ /* 0x000fe60003800000 */
[----:B------:R-:W-:-:S13]  /*6560*/  ISETP.GE.AND P4, PT, R14, R16, PT ;  /* 0x000000100e00720c */ /* 0x000fda0003f86270 */
        /* <DEDUP_REMOVED lines=8> */
[----:B-1----:R-:W-:-:S04]  /*65f0*/  IMAD.WIDE.U32 R4, R0, c[0x0][0x300], R2 ;  /* 0x0000c00000047a25 */ /* 0x002fc800078e0002 */
[----:B------:R-:W-:Y:S01]  /*6600*/  IMAD R0, R0, c[0x0][0x304], R8 ;  /* 0x0000c10000007a24 */ /* 0x000fe200078e0208 */
[----:B------:R-:W-:-:S03]  /*6610*/  LEA R2, P3, R4, c[0x0][0x2e8], 0x1 ;  /* 0x0000ba0004027a11 */ /* 0x000fc600078608ff */
[----:B------:R-:W-:-:S05]  /*6620*/  IMAD.IADD R0, R5, 0x1, R0 ;  /* 0x0000000105007824 */ /* 0x000fca00078e0200 */
[----:B------:R-:W-:-:S05]  /*6630*/  LEA.HI.X R3, R4, c[0x0][0x2ec], R0, 0x1, P3 ;  /* 0x0000bb0004037a11 */ /* 0x000fca00018f0c00 */
[----:B------:R1:W-:Y:S04]  /*6640*/  @!P2 STG.E.128 [R2.64], RZ ;  /* 0x000000ff0200a986 */ /* 0x0003e8000c101d0a */
[----:B------:R1:W-:Y:S04]  /*6650*/  @!P1 STG.E.128 [R2.64+0x80], RZ ;  /* 0x000080ff02009986 */ /* 0x0003e8000c101d0a */
[----:B------:R1:W-:Y:S02]  /*6660*/  @!P0 STG.E.128 [R2.64+0x100], RZ ;  /* 0x000100ff02008986 */ /* 0x0003e4000c101d0a */
.L_x_73:
[----:B------:R-:W-:Y:S05]  /*6670*/  BSYNC B0 ;  /* 0x0000000000007941 */ /* 0x000fea0003800000 */
.L_x_72:
[----:B------:R-:W-:Y:S01]  /*6680*/  IMAD R0, R21, c[0x0][0x338], RZ ;  /* 0x0000ce0015007a24 */ /* 0x000fe200078e02ff */
[----:B------:R-:W-:Y:S01]  /*6690*/  BSSY B0, `(.L_x_74) ;  /* 0x0000016000007945 */ /* 0x000fe20003800000 */
[----:B-1----:R-:W-:-:S04]  /*66a0*/  IMAD.WIDE.U32 R2, R20, c[0x0][0x338], R12 ;  /* 0x0000ce0014027a25 */ /* 0x002fc800078e000c */
        /* <DEDUP_REMOVED lines=20> */
.L_x_75:
[----:B------:R-:W-:Y:S05]  /*67f0*/  BSYNC B0 ;  /* 0x0000000000007941 */ /* 0x000fea0003800000 */
.L_x_74:
[----:B------:R-:W-:Y:S05]  /*6800*/  @P4 EXIT ;  /* 0x000000000000494d */ /* 0x000fea0003800000 */
[----:B------:R-:W-:Y:S01]  /*6810*/  IADD3 R0, P0, R6, 0x20, RZ ;  /* 0x0000002006007810 */ /* 0x000fe20007f1e0ff */
[----:B------:R-:W-:Y:S01]  /*6820*/  IMAD.MOV.U32 R2, RZ, RZ, R8 ;  /* 0x000000ffff027224 */ /* 0x000fe200078e0008 */
[----:B------:R-:W-:-:S03]  /*6830*/  ISETP.GE.AND P1, PT, R12, c[0x0][0x324], PT ;  /* 0x0000c9000c007a0c */ /* 0x000fc60003f26270 */
[----:B------:R-:W-:Y:S01]  /*6840*/  IMAD.X R6, RZ, RZ, R7, P0 ;  /* 0x000000ffff067224 */ /* 0x000fe200000e0607 */
[----:B------:R-:W-:Y:S01]  /*6850*/  ISETP.GE.AND P0, PT, R17, c[0x0][0x324], PT ;  /* 0x0000c90011007a0c */ /* 0x000fe20003f06270 */
[----:B-1----:R-:W-:-:S04]  /*6860*/  IMAD.WIDE.U32 R4, R0, c[0x0][0x330], R2 ;  /* 0x0000cc0000047a25 */ /* 0x002fc800078e0002 */
[----:B------:R-:W-:Y:S01]  /*6870*/  IMAD R6, R6, c[0x0][0x330], RZ ;  /* 0x0000cc0006067a24 */ /* 0x000fe200078e02ff */
[----:B------:R-:W-:-:S03]  /*6880*/  LEA R2, P2, R4, c[0x0][0x318], 0x1 ;  /* 0x0000c60004027a11 */ /* 0x000fc600078408ff */
[----:B------:R-:W-:-:S04]  /*6890*/  IMAD R0, R0, c[0x0][0x334], R6 ;  /* 0x0000cd0000007a24 */ /* 0x000fc800078e0206 */
[----:B------:R-:W-:-:S05]  /*68a0*/  IMAD.IADD R0, R5, 0x1, R0 ;  /* 0x0000000105007824 */ /* 0x000fca00078e0200 */
[----:B------:R-:W-:-:S05]  /*68b0*/  LEA.HI.X R3, R4, c[0x0][0x31c], R0, 0x1, P2 ;  /* 0x0000c70004037a11 */ /* 0x000fca00010f0c00 */
[----:B------:R1:W-:Y:S01]  /*68c0*/  @!P0 STG.E.128 [R2.64+0x80], RZ ;  /* 0x000080ff02008986 */ /* 0x0003e2000c101d0a */
[----:B------:R-:W-:-:S03]  /*68d0*/  ISETP.GE.AND P0, PT, R18, c[0x0][0x324], PT ;  /* 0x0000c90012007a0c */ /* 0x000fc60003f06270 */
[----:B------:R1:W-:Y:S10]  /*68e0*/  @!P1 STG.E.128 [R2.64], RZ ;  /* 0x000000ff02009986 */ /* 0x0003f4000c101d0a */
[----:B------:R-:W-:Y:S05]  /*68f0*/  @P0 EXIT ;  /* 0x000000000000094d */ /* 0x000fea0003800000 */
[----:B------:R-:W-:Y:S01]  /*6900*/  STG.E.128 [R2.64+0x100], RZ ;  /* 0x000100ff02007986 */ /* 0x000fe2000c101d0a */
[----:B------:R-:W-:Y:S05]  /*6910*/  EXIT ;  /* 0x000000000000794d */ /* 0x000fea0003800000 */
.L_x_76:
        /* <DEDUP_REMOVED lines=14> */
.L_x_1376:


//--------------------- .text._ZN7cutlass13device_kernelIN5flash19enable_sm80_to_sm89INS1_16FlashAttnBwdSm80INS1_25CollectiveMainloopBwdSm80ILi1ELi1EN4cute5tupleIJNS5_1CILi64EEES8_NS7_ILi192EEEEEENS_10bfloat16_tEfNS_4arch4Sm80ELb0ELb0ELb0ELb1ELb1ELb0ELb0ELb0ELi2ELi2ELi2ELi2ELb1EEENS1_21CollectiveEpilogueBwdISA_SB_SD_Li256ELb1ELb0ELi4EEENS1_19SingleTileSchedulerILb1ELb0ELb0ELi64EEEEEEEEEvNT_6ParamsE --------------------------
	.section	.text._ZN7cutlass13device_kernelIN5flash19enable_sm80_to_sm89INS1_16FlashAttnBwdSm80INS1_25CollectiveMainloopBwdSm80ILi1ELi1EN4cute5tupleIJNS5_1CILi64EEES8_NS7_ILi192EEEEEENS_10bfloat16_tEfNS_4arch4Sm80ELb0ELb0ELb0ELb1ELb1ELb0ELb0ELb0ELi2ELi2ELi2ELi2ELb1EEENS1_21CollectiveEpilogueBwdISA_SB_SD_Li256ELb1ELb0ELi4EEENS1_19SingleTileSchedulerILb1ELb0ELb0ELi64EEEEEEEEEvNT_6ParamsE,"ax",@progbits
	.sectioninfo	@"SHI_REGISTERS=255"
	.align	128
.text._ZN7cutlass13device_kernelIN5flash19enable_sm80_to_sm89INS1_16FlashAttnBwdSm80INS1_25CollectiveMainloopBwdSm80ILi1ELi1EN4cute5tupleIJNS5_1CILi64EEES8_NS7_ILi192EEEEEENS_10bfloat16_tEfNS_4arch4Sm80ELb0ELb0ELb0ELb1ELb1ELb0ELb0ELb0ELi2ELi2ELi2ELi2ELb1EEENS1_21CollectiveEpilogueBwdISA_SB_SD_Li256ELb1ELb0ELi4EEENS1_19SingleTileSchedulerILb1ELb0ELb0ELi64EEEEEEEEEvNT_6ParamsE:
        .type           _ZN7cutlass13device_kernelIN5flash19enable_sm80_to_sm89INS1_16FlashAttnBwdSm80INS1_25CollectiveMainloopBwdSm80ILi1ELi1EN4cute5tupleIJNS5_1CILi64EEES8_NS7_ILi192EEEEEENS_10bfloat16_tEfNS_4arch4Sm80ELb0ELb0ELb0ELb1ELb1ELb0ELb0ELb0ELi2ELi2ELi2ELi2ELb1EEENS1_21CollectiveEpilogueBwdISA_SB_SD_Li256ELb1ELb0ELi4EEENS1_19SingleTileSchedulerILb1ELb0ELb0ELi64EEEEEEEEEvNT_6ParamsE,@function
        .size           _ZN7cutlass13device_kernelIN5flash19enable_sm80_to_sm89INS1_16FlashAttnBwdSm80INS1_25CollectiveMainloopBwdSm80ILi1ELi1EN4cute5tupleIJNS5_1CILi64EEES8_NS7_ILi192EEEEEENS_10bfloat16_tEfNS_4arch4Sm80ELb0ELb0ELb0ELb1ELb1ELb0ELb0ELb0ELi2ELi2ELi2ELi2ELb1EEENS1_21CollectiveEpilogueBwdISA_SB_SD_Li256ELb1ELb0ELi4EEENS1_19SingleTileSchedulerILb1ELb0ELb0ELi64EEEEEEEEEvNT_6ParamsE,(.L_x_1377 - _ZN7cutlass13device_kernelIN5flash19enable_sm80_to_sm89INS1_16FlashAttnBwdSm80INS1_25CollectiveMainloopBwdSm80ILi1ELi1EN4cute5tupleIJNS5_1CILi64EEES8_NS7_ILi192EEEEEENS_10bfloat16_tEfNS_4arch4Sm80ELb0ELb0ELb0ELb1ELb1ELb0ELb0ELb0ELi2ELi2ELi2ELi2ELb1EEENS1_21CollectiveEpilogueBwdISA_SB_SD_Li256ELb1ELb0ELi4EEENS1_19SingleTileSchedulerILb1ELb0ELb0ELi64EEEEEEEEEvNT_6ParamsE)
        .other          _ZN7cutlass13device_kernelIN5flash19enable_sm80_to_sm89INS1_16FlashAttnBwdSm80INS1_25CollectiveMainloopBwdSm80ILi1ELi1EN4cute5tupleIJNS5_1CILi64EEES8_NS7_ILi192EEEEEENS_10bfloat16_tEfNS_4arch4Sm80ELb0ELb0ELb0ELb1ELb1ELb0ELb0ELb0ELi2ELi2ELi2ELi2ELb1EEENS1_21CollectiveEpilogueBwdISA_SB_SD_Li256ELb1ELb0ELi4EEENS1_19SingleTileSchedulerILb1ELb0ELb0ELi64EEEEEEEEEvNT_6ParamsE,@"STO_CUDA_ENTRY STV_DEFAULT"
_ZN7cutlass13device_kernelIN5flash19enable_sm80_to_sm89INS1_16FlashAttnBwdSm80INS1_25CollectiveMainloopBwdSm80ILi1ELi1EN4cute5tupleIJNS5_1CILi64EEES8_NS7_ILi192EEEEEENS_10bfloat16_tEfNS_4arch4Sm80ELb0ELb0ELb0ELb1ELb1ELb0ELb0ELb0ELi2ELi2ELi2ELi2ELb1EEENS1_21CollectiveEpilogueBwdISA_SB_SD_Li256ELb1ELb0ELi4EEENS1_19SingleTileSchedulerILb1ELb0ELb0ELi64EEEEEEEEEvNT_6ParamsE:
        /* <DEDUP_REMOVED lines=17> */
.L_x_78:
        /* <DEDUP_REMOVED lines=8> */
.L_x_80:
[----:B------:R-:W-:Y:S02]  /*0190*/  MOV R0, c[0x0][0x3a4] ;  /* 0x0000e90000007a02 */ /* 0x000fe40000000f00 */
.L_x_79:
[----:B-1----:R-:W-:-:S05]  /*01a0*/  IMAD.SHL.U32 R2, R28, 0x40, RZ ;  /* 0x000000401c027824 */ /* 0x002fca00078e00ff */
[----:B-----5:R-:W-:-:S04]  /*01b0*/  ISETP.GE.AND P0, PT, R2, R0, PT ;  /* 0x000000000200720c */ /* 0x020fc80003f06270 */
[----:B------:R-:W-:Y:S01]  /*01c0*/  SEL R251, R5, 0xffffffff, !P0 ;  /* 0xffffffff05fb7807 */ /* 0x000fe20004000000 */
[----:B------:R-:W-:Y:S05]  /*01d0*/  BRA `(.L_x_81) ;  /* 0x0000011000007947 */ /* 0x000fea0003800000 */
.L_x_77:
[----:B---34-:R-:W-:-:S04]  /*01e0*/  ISETP.NE.U32.AND P0, PT, RZ, c[0x0][0x3c0], PT ;  /* 0x0000f000ff007a0c */ /* 0x018fc80003f05070 */
[----:B------:R-:W-:-:S13]  /*01f0*/  ISETP.NE.AND.EX P0, PT, RZ, c[0x0][0x3c4], PT, P0 ;  /* 0x0000f100ff007a0c */ /* 0x000fda0003f05300 */
[----:B------:R-:W-:Y:S05]  /*0200*/  @!P0 BRA `(.L_x_82) ;  /* 0x0000002000008947 */ /* 0x000fea0003800000 */
[----:B------:R1:W5:Y:S01]  /*0210*/  LDG.E R0, [R2.64] ;  /* 0x0000000a02007981 */ /* 0x000362000c1e1900 */
[----:B------:R-:W-:Y:S05]  /*0220*/  BRA `(.L_x_83) ;  /* 0x0000009000007947 */ /* 0x000fea0003800000 */
.L_x_82:
        /* <DEDUP_REMOVED lines=8> */
.L_x_84:
[----:B------:R-:W-:Y:S02]  /*02b0*/  MOV R0, c[0x0][0x3a4] ;  /* 0x0000e90000007a02 */ /* 0x000fe40000000f00 */
.L_x_83:
[----:B-1----:R-:W-:-:S05]  /*02c0*/  IMAD.SHL.U32 R2, R28, 0x40, RZ ;  /* 0x000000401c027824 */ /* 0x002fca00078e00ff */
[----:B-----5:R-:W-:-:S04]  /*02d0*/  ISETP.GE.AND P0, PT, R2, R0, PT ;  /* 0x000000000200720c */ /* 0x020fc80003f06270 */
[----:B------:R-:W-:-:S04]  /*02e0*/  SEL R251, R5, 0xffffffff, !P0 ;  /* 0xffffffff05fb7807 */ /* 0x000fc80004000000 */
.L_x_81:
        /* <DEDUP_REMOVED lines=31> */
.L_x_85:
[----:B-1----:R-:W-:-:S04]  /*04e0*/  ISETP.NE.U32.AND P0, PT, RZ, c[0x0][0x2e0], PT ;  /* 0x0000b800ff007a0c */ /* 0x002fc80003f05070 */
[----:B------:R-:W-:-:S13]  /*04f0*/  ISETP.NE.AND.EX P0, PT, RZ, c[0x0][0x2e4], PT, P0 ;  /* 0x0000b900ff007a0c */ /* 0x000fda0003f05300 */
[----:B------:R-:W-:Y:S05]  /*0500*/  @!P0 BRA `(.L_x_86) ;  /* 0x0000003000008947 */ /* 0x000fea0003800000 */
[----:B------:R-:W-:-:S05]  /*0510*/  IMAD.WIDE R2, R251, R12, c[0x0][0x2e0] ;  /* 0x0000b800fb027625 */ /* 0x000fca00078e020c */
[----:B------:R1:W5:Y:S01]  /*0520*/  LDG.E R11, [R2.64] ;  /* 0x0000000a020b7981 */ /* 0x000362000c1e1900 */
[----:B------:R-:W-:Y:S05]  /*0530*/  BRA `(.L_x_87) ;  /* 0x0000004000007947 */ /* 0x000fea0003800000 */
.L_x_86:
[----:B------:R-:W-:Y:S05]  /*0540*/  @!P3 BRA `(.L_x_87) ;  /* 0x000000300000b947 */ /* 0x000fea0003800000 */
[----:B------:R-:W2:Y:S04]  /*0550*/  LDG.E R0, [R4.64] ;  /* 0x0000000a04007981 */ /* 0x000ea8000c1e1900 */
[----:B------:R-:W2:Y:S02]  /*0560*/  LDG.E R2, [R4.64+0x4] ;  /* 0x0000040a04027981 */ /* 0x000ea4000c1e1900 */
[----:B--2---:R-:W-:Y:S02]  /*0570*/  IADD3 R11, -R0, R2, RZ ;  /* 0x00000002000b7210 */ /* 0x004fe40007ffe1ff */
.L_x_87:
        /* <DEDUP_REMOVED lines=496> */
.L_x_91:
        /* <DEDUP_REMOVED lines=414> */
.L_x_89:
        /* <DEDUP_REMOVED lines=120> */
.L_x_90:
        /* <DEDUP_REMOVED lines=166> */
.L_x_88:
        /* <DEDUP_REMOVED lines=145> */
.L_x_93:
        /* <DEDUP_REMOVED lines=62> */
.L_x_95:
[----:B------:R-:W-:Y:S05]  /*5d30*/  BSYNC B0 ;  /* 0x0000000000007941 */ /* 0x000fea0003800000 */
.L_x_94:
        /* <DEDUP_REMOVED lines=21> */
.L_x_97:
[----:B------:R-:W-:Y:S05]  /*5e90*/  BSYNC B0 ;  /* 0x0000000000007941 */ /* 0x000fea0003800000 */
.L_x_96:
        /* <DEDUP_REMOVED lines=24> */
.L_x_99:
[----:B------:R-:W-:Y:S05]  /*6020*/  BSYNC B0 ;  /* 0x0000000000007941 */ /* 0x000fea0003800000 */
.L_x_98:
        /* <DEDUP_REMOVED lines=19> */
.L_x_92:
        /* <DEDUP_REMOVED lines=18> */
.L_x_100:
        /* <DEDUP_REMOVED lines=43> */
.L_x_102:
[----:B------:R-:W-:Y:S05]  /*6530*/  BSYNC B0 ;  /* 0x0000000000007941 */ /* 0x000fea0003800000 */
.L_x_101:
        /* <DEDUP_REMOVED lines=19> */
.L_x_104:
[----:B------:R-:W-:Y:S05]  /*6670*/  BSYNC B0 ;  /* 0x0000000000007941 */ /* 0x000fea0003800000 */
.L_x_103:
        /* <DEDUP_REMOVED lines=23> */
.L_x_106:
[----:B------:R-:W-:Y:S05]  /*67f0*/  BSYNC B0 ;  /* 0x0000000000007941 */ /* 0x000fea0003800000 */
.L_x_105:
        /* <DEDUP_REMOVED lines=18> */
.L_x_107:
        /* <DEDUP_REMOVED lines=14> */
.L_x_1377:


//--------------------- .text._ZN7cutlass13device_kernelIN5flash19enable_sm80_to_sm89INS1_16FlashAttnBwdSm80INS1_25CollectiveMainloopBwdSm80ILi1ELi1EN4cute5tupleIJNS5_1CILi64EEES8_NS7_ILi192EEEEEENS_10bfloat16_tEfNS_4arch4Sm80ELb0ELb0ELb0ELb1ELb0ELb0ELb0ELb0ELi2ELi2ELi2ELi2ELb1EEENS1_24CollectiveEpilogueBwdGQAISA_fSD_Li256ELb1ELb0EEENS1_19SingleTileSchedulerILb1ELb0ELb0ELi64EEEEEEEEEvNT_6ParamsE --------------------------
	.section	.text._ZN7cutlass13device_kernelIN5flash19enable_sm80_to_sm89INS1_16FlashAttnBwdSm80INS1_25CollectiveMainloopBwdSm80ILi1ELi1EN4cute5tupleIJNS5_1CILi64EEES8_NS7_ILi192EEEEEENS_10bfloat16_tEfNS_4arch4Sm80ELb0ELb0ELb0ELb1ELb0ELb0ELb0ELb0ELi2ELi2ELi2ELi2ELb1EEENS1_24CollectiveEpilogueBwdGQAISA_fSD_Li256ELb1ELb0EEENS1_19SingleTileSchedulerILb1ELb0ELb0ELi64EEEEEEEEEvNT_6ParamsE,"ax",@progbits
	.sectioninfo	@"SHI_REGISTERS=255"
	.align	128
.text._ZN7cutlass13device_kernelIN5flash19enable_sm80_to_sm89INS1_16FlashAttnBwdSm80INS1_25CollectiveMainloopBwdSm80ILi1ELi1EN4cute5tupleIJNS5_1CILi64EEES8_NS7_ILi192EEEEEENS_10bfloat16_tEfNS_4arch4Sm80ELb0ELb0ELb0ELb1ELb0ELb0ELb0ELb0ELi2ELi2ELi2ELi2ELb1EEENS1_24CollectiveEpilogueBwdGQAISA_fSD_Li256ELb1ELb0EEENS1_19SingleTileSchedulerILb1ELb0ELb0ELi64EEEEEEEEEvNT_6ParamsE:
        .type           _ZN7cutlass13device_kernelIN5flash19enable_sm80_to_sm89INS1_16FlashAttnBwdSm80INS1_25CollectiveMainloopBwdSm80ILi1ELi1EN4cute5tupleIJNS5_1CILi64EEES8_NS7_ILi192EEEEEENS_10bfloat16_tEfNS_4arch4Sm80ELb0ELb0ELb0ELb1ELb0ELb0ELb0ELb0ELi2ELi2ELi2ELi2ELb1EEENS1_24CollectiveEpilogueBwdGQAISA_fSD_Li256ELb1ELb0EEENS1_19SingleTileSchedulerILb1ELb0ELb0ELi64EEEEEEEEEvNT_6ParamsE,@function
        .size           _ZN7cutlass13device_kernelIN5flash19enable_sm80_to_sm89INS1_16FlashAttnBwdSm80INS1_25CollectiveMainloopBwdSm80ILi1ELi1EN4cute5tupleIJNS5_1CILi64EEES8_NS7_ILi192EEEEEENS_10bfloat16_tEfNS_4arch4Sm80ELb0ELb0ELb0ELb1ELb0ELb0ELb0ELb0ELi2ELi2ELi2ELi2ELb1EEENS1_24CollectiveEpilogueBwdGQAISA_fSD_Li256ELb1ELb0EEENS1_19SingleTileSchedulerILb1ELb0ELb0ELi64EEEEEEEEEvNT_6ParamsE,(.L_x_1378 - _ZN7cutlass13device_kernelIN5flash19enable_sm80_to_sm89INS1_16FlashAttnBwdSm80INS1_25CollectiveMainloopBwdSm80ILi1ELi1EN4cute5tupleIJNS5_1CILi64EEES8_NS7_ILi192EEEEEENS_10bfloat16_tEfNS_4arch4Sm80ELb0ELb0ELb0ELb1ELb0ELb0ELb0ELb0ELi2ELi2ELi2ELi2ELb1EEENS1_24CollectiveEpilogueBwdGQAISA_fSD_Li256ELb1ELb0EEENS1_19SingleTileSchedulerILb1ELb0ELb0ELi64EEEEEEEEEvNT_6ParamsE)
        .other          _ZN7cutlass13device_kernelIN5flash19enable_sm80_to_sm89INS1_16FlashAttnBwdSm80INS1_25CollectiveMainloopBwdSm80ILi1ELi1EN4cute5tupleIJNS5_1CILi64EEES8_NS7_ILi192EEEEEENS_10bfloat16_tEfNS_4arch4Sm80ELb0ELb0ELb0ELb1ELb0ELb0ELb0ELb0ELi2ELi2ELi2ELi2ELb1EEENS1_24CollectiveEpilogueBwdGQAISA_fSD_Li256ELb1ELb0EEENS1_19SingleTileSchedulerILb1ELb0ELb0ELi64EEEEEEEEEvNT_6ParamsE,@"STO_CUDA_ENTRY STV_DEFAULT"
_ZN7cutlass13device_kernelIN5flash19enable_sm80_to_sm89INS1_16FlashAttnBwdSm80INS1_25CollectiveMainloopBwdSm80ILi1ELi1EN4cute5tupleIJNS5_1CILi64EEES8_NS7_ILi192EEEEEENS_10bfloat16_tEfNS_4arch4Sm80ELb0ELb0ELb0ELb1ELb0ELb0ELb0ELb0ELi2ELi2ELi2ELi2ELb1EEENS1_24CollectiveEpilogueBwdGQAISA_fSD_Li256ELb1ELb0EEENS1_19SingleTileSchedulerILb1ELb0ELb0ELi64EEEEEEEEEvNT_6ParamsE:
        /* <DEDUP_REMOVED lines=17> */
.L_x_109:
        /* <DEDUP_REMOVED lines=8> */
.L_x_111:
[----:B------:R-:W-:Y:S02]  /*0190*/  MOV R0, c[0x0][0x3ac] ;  /* 0x0000eb0000007a02 */ /* 0x000fe40000000f00 */
.L_x_110:
[----:B-1----:R-:W-:-:S05]  /*01a0*/  IMAD.SHL.U32 R2, R28, 0x40, RZ ;  /* 0x000000401c027824 */ /* 0x002fca00078e00ff */
[----:B-----5:R-:W-:-:S04]  /*01b0*/  ISETP.GE.AND P0, PT, R2, R0, PT ;  /* 0x000000000200720c */ /* 0x020fc80003f06270 */
[----:B------:R-:W-:Y:S01]  /*01c0*/  SEL R251, R5, 0xffffffff, !P0 ;  /* 0xffffffff05fb7807 */ /* 0x000fe20004000000 */
[----:B------:R-:W-:Y:S05]  /*01d0*/  BRA `(.L_x_112) ;  /* 0x0000011000007947 */ /* 0x000fea0003800000 */
.L_x_108:
[----:B---34-:R-:W-:-:S04]  /*01e0*/  ISETP.NE.U32.AND P0, PT, RZ, c[0x0][0x3c8], PT ;  /* 0x0000f200ff007a0c */ /* 0x018fc80003f05070 */
[----:B------:R-:W-:-:S13]  /*01f0*/  ISETP.NE.AND.EX P0, PT, RZ, c[0x0][0x3cc], PT, P0 ;  /* 0x0000f300ff007a0c */ /* 0x000fda0003f05300 */
[----:B------:R-:W-:Y:S05]  /*0200*/  @!P0 BRA `(.L_x_113) ;  /* 0x0000002000008947 */ /* 0x000fea0003800000 */
[----:B------:R1:W5:Y:S01]  /*0210*/  LDG.E R0, [R2.64] ;  /* 0x0000000a02007981 */ /* 0x000362000c1e1900 */
[----:B------:R-:W-:Y:S05]  /*0220*/  BRA `(.L_x_114) ;  /* 0x0000009000007947 */ /* 0x000fea0003800000 */
.L_x_113:
        /* <DEDUP_REMOVED lines=8> */
.L_x_115:
[----:B------:R-:W-:Y:S02]  /*02b0*/  MOV R0, c[0x0][0x3ac] ;  /* 0x0000eb0000007a02 */ /* 0x000fe40000000f00 */
.L_x_114:
[----:B-1----:R-:W-:-:S05]  /*02c0*/  IMAD.SHL.U32 R2, R28, 0x40, RZ ;  /* 0x000000401c027824 */ /* 0x002fca00078e00ff */
[----:B-----5:R-:W-:-:S04]  /*02d0*/  ISETP.GE.AND P0, PT, R2, R0, PT ;  /* 0x000000000200720c */ /* 0x020fc80003f06270 */
[----:B------:R-:W-:-:S04]  /*02e0*/  SEL R251, R5, 0xffffffff, !P0 ;  /* 0xffffffff05fb7807 */ /* 0x000fc80004000000 */
.L_x_112:
[----:B------:R-:W-:-:S13]  /*02f0*/  ISETP.GE.AND P0, PT, R251, RZ, PT ;  /* 0x000000fffb00720c */ /* 0x000fda0003f06270 */
[----:B------:R-:W-:Y:S05]  /*0300*/  @!P0 EXIT ;  /* 0x000000000000894d */ /* 0x000fea0003800000 */
[----:B------:R-:W-:Y:S01]  /*0310*/  ISETP.NE.U32.AND P0, PT, RZ, c[0x0][0x2d8], PT ;  /* 0x0000b600ff007a0c */ /* 0x000fe20003f05070 */
[----:B------:R-:W-:Y:S01]  /*0320*/  IMAD.WIDE R4, R251, R13, c[0x0][0x2c8] ;  /* 0x0000b200fb047625 */ /* 0x000fe200078e020d */
[----:B------:R-:W-:Y:S02]  /*0330*/  ISETP.NE.U32.AND P2, PT, RZ, c[0x0][0x2c8], PT ;  /* 0x0000b200ff007a0c */ /* 0x000fe40003f45070 */
[----:B------:R-:W-:Y:S02]  /*0340*/  ISETP.NE.AND.EX P0, PT, RZ, c[0x0][0x2dc], PT, P0 ;  /* 0x0000b700ff007a0c */ /* 0x000fe40003f05300 */
[----:B------:R-:W-:Y:S02]  /*0350*/  ISETP.NE.AND.EX P2, PT, RZ, c[0x0][0x2cc], PT, P2 ;  /* 0x0000b300ff007a0c */ /* 0x000fe40003f45320 */
[----:B------:R-:W-:-:S04]  /*0360*/  ISETP.NE.U32.AND P3, PT, RZ, c[0x0][0x2d0], PT ;  /* 0x0000b400ff007a0c */ /* 0x000fc80003f65070 */
[----:B------:R-:W-:-:S05]  /*0370*/  ISETP.NE.AND.EX P3, PT, RZ, c[0x0][0x2d4], PT, P3 ;  /* 0x0000b500ff007a0c */ /* 0x000fca0003f65330 */
[CC--:B------:R-:W-:Y:S02]  /*0380*/  @P0 IMAD.WIDE R2, R251.reuse, R13.reuse, c[0x0][0x2d8] ;  /* 0x0000b600fb020625 */ /* 0x0c0fe400078e020d */
[----:B------:R-:W2:Y:S04]  /*0390*/  @P2 LDG.E R0, [R4.64] ;  /* 0x0000000a04002981 */ /* 0x000ea8000c1e1900 */
[----:B------:R1:W3:Y:S04]  /*03a0*/  @P0 LDG.E R8, [R2.64] ;  /* 0x0000000a02080981 */ /* 0x0002e8000c1e1900 */
[----:B------:R-:W4:Y:S01]  /*03b0*/  @P2 LDG.E R7, [R4.64] ;  /* 0x0000000a04072981 */ /* 0x000f22000c1e1900 */
[----:B-1----:R-:W-:-:S05]  /*03c0*/  IMAD.WIDE R2, R251, R13, c[0x0][0x2d0] ;  /* 0x0000b400fb027625 */ /* 0x002fca00078e020d */
[----:B------:R-:W5:Y:S01]  /*03d0*/  @P3 LDG.E R6, [R2.64] ;  /* 0x0000000a02063981 */ /* 0x000f62000c1e1900 */
[----:B------:R-:W-:Y:S01]  /*03e0*/  ULDC UR8, c[0x0][0x168] ;  /* 0x00005a0000087ab9 */ /* 0x000fe20000000800 */
[----:B------:R-:W-:Y:S01]  /*03f0*/  CS2R R10, SRZ ;  /* 0x00000000000a7805 */ /* 0x000fe2000001ff00 */
[----:B------:R-:W-:Y:S02]  /*0400*/  IMAD.MOV.U32 R12, RZ, RZ, RZ ;  /* 0x000000ffff0c7224 */ /* 0x000fe400078e00ff */
[----:B------:R-:W-:Y:S02]  /*0410*/  IMAD.MOV.U32 R23, RZ, RZ, c[0x0][0x198] ;  /* 0x00006600ff177624 */ /* 0x000fe400078e00ff */
[----:B--2---:R-:W-:Y:S01]  /*0420*/  @P2 IMAD R0, R251, 0x40, R0 ;  /* 0x00000040fb002824 */ /* 0x004fe200078e0200 */
[----:B---3--:R1:W2:Y:S04]  /*0430*/  @P0 R2UR UR8, R8 ;  /* 0x00000000080803c2 */ /* 0x0082a800000e0000 */
[----:B-1----:R-:W-:-:S04]  /*0440*/  @P2 SHF.R.S32.HI R8, RZ, 0x1f, R0 ;  /* 0x0000001fff082819 */ /* 0x002fc80000011400 */
[----:B------:R-:W-:Y:S02]  /*0450*/  @P2 LEA.HI R0, R8, R0, RZ, 0x6 ;  /* 0x0000000008002211 */ /* 0x000fe400078f30ff */
[----:B------:R-:W-:Y:S01]  /*0460*/  CS2R R8, SRZ ;  /* 0x0000000000087805 */ /* 0x000fe2000001ff00 */
[--C-:B-----5:R-:W-:Y:S01]  /*0470*/  @P3 SHF.R.S32.HI R11, RZ, 0x1f, R6.reuse ;  /* 0x0000001fff0b3819 */ /* 0x120fe20000011406 */
[--C-:B----4-:R-:W-:Y:S01]  /*0480*/  @P2 IMAD.MOV.U32 R8, RZ, RZ, R7.reuse ;  /* 0x000000ffff082224 */ /* 0x110fe200078e0007 */
[----:B------:R-:W-:Y:S01]  /*0490*/  @P2 SHF.R.S32.HI R9, RZ, 0x1f, R7 ;  /* 0x0000001fff092819 */ /* 0x000fe20000011407 */
[----:B------:R-:W-:Y:S01]  /*04a0*/  @P3 IMAD.MOV.U32 R10, RZ, RZ, R6 ;  /* 0x000000ffff0a3224 */ /* 0x000fe200078e0006 */
[----:B------:R-:W-:Y:S01]  /*04b0*/  @P2 LOP3.LUT R12, R0, 0xffffffc0, RZ, 0xc0, !PT ;  /* 0xffffffc0000c2812 */ /* 0x000fe200078ec0ff */
[----:B--2---:R-:W-:Y:S05]  /*04c0*/  @P0 BRA `(.L_x_116) ;  /* 0x0000006000000947 */ /* 0x004fea0003800000 */
[----:B------:R-:W-:Y:S05]  /*04d0*/  @!P2 BRA `(.L_x_116) ;  /* 0x000000500000a947 */ /* 0x000fea0003800000 */
[----:B------:R1:W2:Y:S04]  /*04e0*/  LDG.E R0, [R4.64] ;  /* 0x0000000a04007981 */ /* 0x0002a8000c1e1900 */
[----:B-1----:R-:W3:Y:S01]  /*04f0*/  LDG.E R4, [R4.64+0x4] ;  /* 0x0000040a04047981 */ /* 0x002ee2000c1e1900 */
[----:B--2---:R-:W1:Y:S08]  /*0500*/  R2UR UR8, R0 ;  /* 0x00000000000873c2 */ /* 0x004e7000000e0000 */
[----:B---3--:R-:W1:Y:S02]  /*0510*/  R2UR UR4, R4 ;  /* 0x00000000040473c2 */ /* 0x008e6400000e0000 */
[----:B-1----:R-:W-:-:S06]  /*0520*/  UIADD3 UR8, -UR8, UR4, URZ ;  /* 0x0000000408087290 */ /* 0x002fcc000fffe13f */
.L_x_116:
[----:B------:R-:W-:-:S04]  /*0530*/  ISETP.NE.U32.AND P0, PT, RZ, c[0x0][0x2e0], PT ;  /* 0x0000b800ff007a0c */ /* 0x000fc80003f05070 */
[----:B------:R-:W-:-:S13]  /*0540*/  ISETP.NE.AND.EX P0, PT, RZ, c[0x0][0x2e4], PT, P0 ;  /* 0x0000b900ff007a0c */ /* 0x000fda0003f05300 */
[----:B------:R-:W-:Y:S05]  /*0550*/  @!P0 BRA `(.L_x_117) ;  /* 0x0000003000008947 */ /* 0x000fea0003800000 */
[----:B------:R-:W-:-:S05]  /*0560*/  IMAD.WIDE R2, R251, R13, c[0x0][0x2e0] ;  /* 0x0000b800fb027625 */ /* 0x000fca00078e020d */
[----:B------:R1:W5:Y:S01]  /*0570*/  LDG.E R23, [R2.64] ;  /* 0x0000000a02177981 */ /* 0x000362000c1e1900 */
[----:B------:R-:W-:Y:S05]  /*0580*/  BRA `(.L_x_118) ;  /* 0x0000004000007947 */ /* 0x000fea0003800000 */
.L_x_117:
[----:B------:R-:W-:Y:S05]  /*0590*/  @!P3 BRA `(.L_x_118) ;  /* 0x000000300000b947 */ /* 0x000fea0003800000 */
[----:B------:R1:W2:Y:S04]  /*05a0*/  LDG.E R0, [R2.64] ;  /* 0x0000000a02007981 */ /* 0x0002a8000c1e1900 */
[----:B-1----:R-:W2:Y:S02]  /*05b0*/  LDG.E R2, [R2.64+0x4] ;  /* 0x0000040a02027981 */ /* 0x002ea4000c1e1900 */
[----:B--2---:R-:W-:Y:S02]  /*05c0*/  IADD3 R23, -R0, R2, RZ ;  /* 0x0000000200177210 */ /* 0x004fe40007ffe1ff */
.L_x_118:
        /* <DEDUP_REMOVED lines=77> */
[----:B------:R-:W-:Y:S01]  /*0aa0*/  SHF.R.S32.HI R7, RZ, 0x4, R32 ;  /* 0x00000004ff077819 */ /* 0x000fe20000011420 */
[----:B------:R-:W-:Y:S01]  /*0ab0*/  IMAD.SHL.U32 R18, R22, 0x8, RZ ;  /* 0x0000000816127824 */ /* 0x000fe200078e00ff */
[----:B------:R-:W-:Y:S01]  /*0ac0*/  SHF.R.S32.HI R3, RZ, 0x1f, R0 ;  /* 0x0000001fff037819 */ /* 0x000fe20000011400 */
[----:B------:R-:W-:Y:S01]  /*0ad0*/  USHF.L.U32 UR14, UR4, 0x6, URZ ;  /* 0x00000006040e7899 */ /* 0x000fe2000800063f */
[----:B------:R-:W-:Y:S01]  /*0ae0*/  LEA.HI.X.SX32 R27, R2, R5, 0x1, P0 ;  /* 0x00000005021b7211 */ /* 0x000fe200000f0eff */
[----:B------:R-:W-:Y:S01]  /*0af0*/  USHF.L.U64.HI UR9, UR4, UR9, UR5 ;  /* 0x0000000904097299 */ /* 0x000fe20008010205 */
[----:B------:R-:W-:Y:S01]  /*0b00*/  SHF.R.S32.HI R12, RZ, 0x1f, R243 ;  /* 0x0000001fff0c7819 */ /* 0x000fe200000114f3 */
[----:B------:R-:W-:Y:S01]  /*0b10*/  IMAD R2, R3, c[0x0][0x1e0], RZ ;  /* 0x0000780003027a24 */ /* 0x000fe200078e02ff */
[----:B------:R-:W-:Y:S01]  /*0b20*/  IADD3 R20, P0, R243, R8, RZ ;  /* 0x00000008f3147210 */ /* 0x000fe20007f1e0ff */
[----:B------:R-:W-:Y:S01]  /*0b30*/  IMAD R3, R3, c[0x0][0x1b0], RZ ;  /* 0x00006c0003037a24 */ /* 0x000fe200078e02ff */
[----:B------:R-:W-:Y:S01]  /*0b40*/  LEA.HI R6, R32, R7, RZ, 0x1 ;  /* 0x0000000720067211 */ /* 0x000fe200078f08ff */
[----:B------:R-:W-:Y:S01]  /*0b50*/  IMAD R2, R0, c[0x0][0x1e4], R2 ;  /* 0x0000790000027a24 */ /* 0x000fe200078e0202 */
[----:B------:R-:W-:Y:S01]  /*0b60*/  SHF.R.S32.HI R19, RZ, 0x1f, R18 ;  /* 0x0000001fff137819 */ /* 0x000fe20000011412 */
[----:B------:R-:W-:Y:S01]  /*0b70*/  IMAD.X R24, R12, 0x1, R9, P0 ;  /* 0x000000010c187824 */ /* 0x000fe200000e0609 */
[----:B------:R-:W-:Y:S01]  /*0b80*/  LOP3.LUT R6, R6, 0xfffffffe, RZ, 0xc0, !PT ;  /* 0xfffffffe06067812 */ /* 0x000fe200078ec0ff */
[----:B------:R-:W-:Y:S01]  /*0b90*/  IMAD.WIDE.U32 R8, R34, c[0x0][0x270], R14 ;  /* 0x00009c0022087a25 */ /* 0x000fe200078e000e */
[----:B------:R-:W-:Y:S01]  /*0ba0*/  IADD3 R16, P0, R243, R10, RZ ;  /* 0x0000000af3107210 */ /* 0x000fe20007f1e0ff */
[----:B------:R-:W-:Y:S01]  /*0bb0*/  UIADD3 UR5, UR8, 0x3f, URZ ;  /* 0x0000003f08057890 */ /* 0x000fe2000fffe03f */
[----:B------:R-:W-:Y:S01]  /*0bc0*/  SHF.R.S32.HI R35, RZ, 0x1f, R34 ;  /* 0x0000001fff237819 */ /* 0x000fe20000011422 */
[----:B------:R-:W-:Y:S01]  /*0bd0*/  IMAD.WIDE.U32 R4, R0, c[0x0][0x1e0], R18 ;  /* 0x0000780000047a25 */ /* 0x000fe200078e0012 */
[----:B------:R-:W-:Y:S01]  /*0be0*/  SHF.R.S32.HI R21, RZ, 0x1f, R251 ;  /* 0x0000001fff157819 */ /* 0x000fe200000114fb */
[----:B------:R-:W-:Y:S01]  /*0bf0*/  USHF.R.S32.HI UR4, URZ, 0x1f, UR5 ;  /* 0x0000001f3f047899 */ /* 0x000fe20008011405 */
[----:B------:R-:W-:Y:S01]  /*0c00*/  SEL R10, R251, RZ, !P3 ;  /* 0x000000fffb0a7207 */ /* 0x000fe20005800000 */
[----:B------:R-:W-:Y:S01]  /*0c10*/  IMAD.IADD R25, R7, 0x1, -R6 ;  /* 0x0000000107197824 */ /* 0x000fe200078e0a06 */
[----:B------:R-:W-:Y:S01]  /*0c20*/  LOP3.LUT R236, R236, 0xfffffffb, RZ, 0xc0, !PT ;  /* 0xfffffffbecec7812 */ /* 0x000fe200078ec0ff */
[----:B------:R-:W-:Y:S01]  /*0c30*/  IMAD.IADD R5, R5, 0x1, R2 ;  /* 0x0000000105057824 */ /* 0x000fe200078e0202 */
[----:B------:R-:W-:Y:S01]  /*0c40*/  ULEA.HI UR4, UR4, UR5, URZ, 0x6 ;  /* 0x0000000504047291 */ /* 0x000fe2000f8f303f */
[----:B------:R-:W-:Y:S01]  /*0c50*/  IMAD R6, R0, c[0x0][0x1b4], R3 ;  /* 0x00006d0000067a24 */ /* 0x000fe200078e0203 */
[----:B------:R-:W-:Y:S01]  /*0c60*/  CS2R R130, SRZ ;  /* 0x0000000000827805 */ /* 0x000fe2000001ff00 */
[----:B------:R-:W-:Y:S01]  /*0c70*/  IMAD.X R17, R12, 0x1, R11, P0 ;  /* 0x000000010c117824 */ /* 0x000fe200000e060b */
[----:B------:R-:W-:Y:S01]  /*0c80*/  CS2R R128, SRZ ;  /* 0x0000000000807805 */ /* 0x000fe2000001ff00 */
[----:B------:R-:W-:Y:S01]  /*0c90*/  IMAD.WIDE.U32 R2, R0, c[0x0][0x1b0], R18 ;  /* 0x00006c0000027a25 */ /* 0x000fe200078e0012 */
[C---:B------:R-:W-:Y:S01]  /*0ca0*/  SEL R0, R21.reuse, RZ, !P3 ;  /* 0x000000ff15007207 */ /* 0x040fe20005800000 */
[----:B------:R-:W-:Y:S01]  /*0cb0*/  CS2R R126, SRZ ;  /* 0x00000000007e7805 */ /* 0x000fe2000001ff00 */
[----:B------:R-:W-:Y:S01]  /*0cc0*/  SEL R21, R21, RZ, !P2 ;  /* 0x000000ff15157207 */ /* 0x000fe20005000000 */
[----:B------:R-:W-:Y:S01]  /*0cd0*/  IMAD R12, R35, c[0x0][0x270], RZ ;  /* 0x00009c00230c7a24 */ /* 0x000fe200078e02ff */
[----:B------:R-:W-:Y:S01]  /*0ce0*/  CS2R R124, SRZ ;  /* 0x00000000007c7805 */ /* 0x000fe2000001ff00 */
[----:B------:R-:W-:Y:S01]  /*0cf0*/  IMAD.IADD R3, R3, 0x1, R6 ;  /* 0x0000000103037824 */ /* 0x000fe200078e0206 */
[----:B------:R-:W-:Y:S01]  /*0d00*/  CS2R R122, SRZ ;  /* 0x00000000007a7805 */ /* 0x000fe2000001ff00 */
[----:B------:R-:W-:Y:S01]  /*0d10*/  IMAD R12, R34, c[0x0][0x274], R12 ;  /* 0x00009d00220c7a24 */ /* 0x000fe200078e020c */
        /* <DEDUP_REMOVED lines=97> */
[C---:B------:R-:W-:Y:S01]  /*1330*/  IMAD R7, R24.reuse, c[0x0][0x178], RZ ;  /* 0x00005e0018077a24 */ /* 0x040fe200078e02ff */
        /* <DEDUP_REMOVED lines=31> */
[----:B------:R-:W-:Y:S01]  /*1530*/  USHF.R.S32.HI UR13, URZ, 0x6, UR4 ;  /* 0x000000063f0d7899 */ /* 0x000fe20008011404 */
[----:B------:R2:W-:Y:S01]  /*1540*/  LDGSTS.E.BYPASS.LTC128B.128 [R232+0x7080], [R4.64], !P3 ;  /* 0x0708000004e87fae */ /* 0x0005e2000d901d4a */
[----:B------:R-:W-:Y:S01]  /*1550*/  ISETP.LT.OR P3, PT, R0, 0x21, P2 ;  /* 0x000000210000780c */ /* 0x000fe20001761670 */
[----:B------:R-:W-:-:S02]  /*1560*/  UMOV UR12, URZ ;  /* 0x0000003f000c7c82 */ /* 0x000fc40008000000 */
[----:B------:R2:W-:Y:S01]  /*1570*/  LDGSTS.E.BYPASS.LTC128B.128 [R232+0x9080], [R4.64+0x80], !P1 ;  /* 0x0908008004e87fae */ /* 0x0005e2000c901d4a */
[----:B------:R-:W-:Y:S02]  /*1580*/  ISETP.GE.AND P1, PT, R23, c[0x0][0x19c], PT ;  /* 0x0000670017007a0c */ /* 0x000fe40003f26270 */
[----:B------:R-:W-:Y:S01]  /*1590*/  @P6 LOP3.LUT R236, R236, 0x4, RZ, 0xfc, !PT ;  /* 0x00000004ecec6812 */ /* 0x000fe200078efcff */
[----:B------:R2:W-:Y:S01]  /*15a0*/  LDGSTS.E.BYPASS.LTC128B.128 [R232+0xb080], [R4.64+0x100], !P0 ;  /* 0x0b08010004e87fae */ /* 0x0005e2000c101d4a */
[----:B------:R-:W-:Y:S02]  /*15b0*/  ISETP.GE.AND P0, PT, R28, c[0x0][0x19c], PT ;  /* 0x000067001c007a0c */ /* 0x000fe40003f06270 */
[C---:B------:R-:W-:Y:S01]  /*15c0*/  ISETP.LT.OR P4, PT, R0.reuse, 0x1, P1 ;  /* 0x000000010000780c */ /* 0x040fe20000f81670 */
[----:B------:R-:W0:Y:S01]  /*15d0*/  LDGDEPBAR ;  /* 0x00000000000079af */ /* 0x000e220000000000 */
[C---:B------:R-:W-:Y:S02]  /*15e0*/  ISETP.LT.OR P2, PT, R0.reuse, 0x1, P0 ;  /* 0x000000010000780c */ /* 0x040fe40000741670 */
        /* <DEDUP_REMOVED lines=167> */
[C---:B------:R-:W-:Y:S01]  /*2060*/  ISETP.LT.OR P0, PT, R4.reuse, 0x1, P3 ;  /* 0x000000010400780c */ /* 0x040fe20001f01670 */
        /* <DEDUP_REMOVED lines=53> */
[C---:B------:R-:W-:Y:S02]  /*23c0*/  ISETP.GT.AND P5, PT, R11.reuse, 0x21, PT ;  /* 0x000000210b00780c */ /* 0x040fe40003fa4270 */
        /* <DEDUP_REMOVED lines=8> */
.L_x_122:
        /* <DEDUP_REMOVED lines=414> */
.L_x_120:
        /* <DEDUP_REMOVED lines=120> */
.L_x_121:
        /* <DEDUP_REMOVED lines=166> */
.L_x_119:
[----:B------:R-:W-:Y:S05]  /*5010*/  @P0 EXIT ;  /* 0x000000000000094d */ /* 0x000fea0003800000 */
[----:B------:R-:W-:-:S04]  /*5020*/  ISETP.NE.U32.AND P0, PT, RZ, c[0x0][0x360], PT ;  /* 0x0000d800ff007a0c */ /* 0x000fc80003f05070 */
[----:B------:R-:W-:-:S13]  /*5030*/  ISETP.NE.AND.EX P0, PT, RZ, c[0x0][0x364], PT, P0 ;  /* 0x0000d900ff007a0c */ /* 0x000fda0003f05300 */
[----:B-1----:R-:W-:-:S04]  /*5040*/  @P0 IMAD.MOV.U32 R2, RZ, RZ, 0x4 ;  /* 0x00000004ff020424 */ /* 0x002fc800078e00ff */
[----:B------:R-:W-:-:S05]  /*5050*/  @P0 IMAD.WIDE R2, R251, R2, c[0x0][0x360] ;  /* 0x0000d800fb020625 */ /* 0x000fca00078e0202 */
[----:B------:R1:W2:Y:S01]  /*5060*/  @P0 LDG.E R0, [R2.64] ;  /* 0x0000000a02000981 */ /* 0x0002a2000c1e1900 */
[----:B------:R-:W3:Y:S01]  /*5070*/  S2UR UR5, SR_CTAID.X ;  /* 0x00000000000579c3 */ /* 0x000ee20000002500 */
[----:B------:R-:W-:Y:S02]  /*5080*/  MOV R4, c[0x0][0x338] ;  /* 0x0000ce0000047a02 */ /* 0x000fe40000000f00 */
[----:B------:R-:W-:Y:S01]  /*5090*/  SHF.R.S32.HI R6, RZ, 0x1f, R252 ;  /* 0x0000001fff067819 */ /* 0x000fe200000114fc */
[----:B------:R-:W-:Y:S01]  /*50a0*/  BAR.SYNC.DEFER_BLOCKING 0x1, 0x100 ;  /* 0x0044000000007b1d */ /* 0x000fe20000010000 */
[----:B------:R-:W-:-:S05]  /*50b0*/  ISETP.NE.AND P1, PT, R4, 0x1, PT ;  /* 0x000000010400780c */ /* 0x000fca0003f25270 */
[----:B-1----:R-:W1:Y:S01]  /*50c0*/  S2R R3, SR_CTAID.Y ;  /* 0x0000000000037919 */ /* 0x002e620000002600 */
[----:B---3--:R-:W-:-:S04]  /*50d0*/  UIMAD UR5, UR5, 0x3000, URZ ;  /* 0x00003000050578a4 */ /* 0x008fc8000f8e023f */
[----:B------:R-:W-:-:S03]  /*50e0*/  USHF.R.S32.HI UR4, URZ, 0x1f, UR5 ;  /* 0x0000001f3f047899 */ /* 0x000fc60008011405 */
[----:B-1----:R-:W-:-:S04]  /*50f0*/  @P1 IMAD.HI.U32 R4, R3, c[0x0][0x33c], RZ ;  /* 0x0000cf0003041a27 */ /* 0x002fc800078e00ff */
[----:B--2---:R-:W-:-:S05]  /*5100*/  @P0 IMAD R0, R251, 0x40, R0 ;  /* 0x00000040fb000824 */ /* 0x004fca00078e0200 */
[----:B------:R-:W-:-:S04]  /*5110*/  @P0 SHF.R.S32.HI R2, RZ, 0x1f, R0 ;  /* 0x0000001fff020819 */ /* 0x000fc80000011400 */
[----:B------:R-:W-:Y:S01]  /*5120*/  @P0 LEA.HI R2, R2, R0, RZ, 0x6 ;  /* 0x0000000002020211 */ /* 0x000fe200078f30ff */
[----:B------:R-:W-:Y:S01]  /*5130*/  IMAD.MOV.U32 R0, RZ, RZ, R3 ;  /* 0x000000ffff007224 */ /* 0x000fe200078e0003 */
[----:B------:R-:W-:Y:S02]  /*5140*/  @P1 SHF.R.U32.HI R0, RZ, c[0x0][0x340], R4 ;  /* 0x0000d000ff001a19 */ /* 0x000fe40000011604 */
[----:B------:R-:W-:Y:S02]  /*5150*/  @P0 SHF.R.S32.HI R2, RZ, 0x6, R2 ;  /* 0x00000006ff020819 */ /* 0x000fe40000011402 */
[----:B------:R-:W-:-:S03]  /*5160*/  SHF.R.S32.HI R4, RZ, 0x1f, R0 ;  /* 0x0000001fff047819 */ /* 0x000fc60000011400 */
[----:B------:R-:W-:Y:S02]  /*5170*/  @P0 IMAD R2, R2, 0x3000, RZ ;  /* 0x0000300002020824 */ /* 0x000fe400078e02ff */
[C---:B------:R-:W-:Y:S02]  /*5180*/  IMAD R5, R4.reuse, c[0x0][0x328], RZ ;  /* 0x0000ca0004057a24 */ /* 0x040fe400078e02ff */
[----:B------:R-:W-:Y:S01]  /*5190*/  IMAD R4, R4, c[0x0][0x300], RZ ;  /* 0x0000c00004047a24 */ /* 0x000fe200078e02ff */
[----:B------:R-:W-:Y:S01]  /*51a0*/  @P0 SHF.R.S32.HI R3, RZ, 0x1f, R2 ;  /* 0x0000001fff030819 */ /* 0x000fe20000011402 */
[C---:B------:R-:W-:Y:S01]  /*51b0*/  IMAD R7, R0.reuse, c[0x0][0x32c], R5 ;  /* 0x0000cb0000077a24 */ /* 0x040fe200078e0205 */
[----:B------:R-:W-:Y:S01]  /*51c0*/  @!P0 CS2R R2, SRZ ;  /* 0x0000000000028805 */ /* 0x000fe2000001ff00 */
[----:B------:R-:W-:-:S05]  /*51d0*/  IMAD R8, R0, c[0x0][0x304], R4 ;  /* 0x0000c10000087a24 */ /* 0x000fca00078e0204 */
[----:B------:R-:W-:-:S04]  /*51e0*/  IADD3 R2, P2, P1, R2, UR5, R252 ;  /* 0x0000000502027c10 */ /* 0x000fc8000f95e0fc */
[----:B------:R-:W-:Y:S02]  /*51f0*/  IADD3.X R3, R3, UR4, R6, P2, P1 ;  /* 0x0000000403037c10 */ /* 0x000fe400097e2406 */
[----:B------:R-:W-:-:S03]  /*5200*/  SHF.R.S32.HI R6, RZ, 0x1f, R251 ;  /* 0x0000001fff067819 */ /* 0x000fc600000114fb */
[----:B------:R-:W-:-:S04]  /*5210*/  IMAD.WIDE.U32 R4, R0, c[0x0][0x328], R2 ;  /* 0x0000ca0000047a25 */ /* 0x000fc800078e0002 */
[----:B------:R-:W-:Y:S01]  /*5220*/  IMAD.WIDE.U32 R2, R0, c[0x0][0x300], R2 ;  /* 0x0000c00000027a25 */ /* 0x000fe200078e0002 */
[----:B------:R-:W-:Y:S02]  /*5230*/  SEL R0, R6, RZ, !P0 ;  /* 0x000000ff06007207 */ /* 0x000fe40004000000 */
[----:B------:R-:W-:Y:S01]  /*5240*/  SEL R6, R251, RZ, !P0 ;  /* 0x000000fffb067207 */ /* 0x000fe20004000000 */
[----:B------:R-:W-:Y:S01]  /*5250*/  IMAD.IADD R5, R5, 0x1, R7 ;  /* 0x0000000105057824 */ /* 0x000fe200078e0207 */
[----:B------:R-:W-:Y:S01]  /*5260*/  IADD3 R3, R3, R8, RZ ;  /* 0x0000000803037210 */ /* 0x000fe20007ffe0ff */
[C---:B------:R-:W-:Y:S02]  /*5270*/  IMAD R10, R0.reuse, c[0x0][0x330], RZ ;  /* 0x0000cc00000a7a24 */ /* 0x040fe400078e02ff */
[----:B------:R-:W-:Y:S02]  /*5280*/  IMAD R0, R0, c[0x0][0x308], RZ ;  /* 0x0000c20000007a24 */ /* 0x000fe400078e02ff */
[----:B------:R-:W-:-:S02]  /*5290*/  IMAD R10, R6, c[0x0][0x334], R10 ;  /* 0x0000cd00060a7a24 */ /* 0x000fc400078e020a */
[----:B------:R-:W-:-:S04]  /*52a0*/  IMAD.WIDE.U32 R8, R6, c[0x0][0x330], R4 ;  /* 0x0000cc0006087a25 */ /* 0x000fc800078e0004 */
[----:B------:R-:W-:Y:S01]  /*52b0*/  IMAD R0, R6, c[0x0][0x30c], R0 ;  /* 0x0000c30006007a24 */ /* 0x000fe200078e0200 */
[----:B------:R-:W-:Y:S01]  /*52c0*/  LEA R4, P1, R8, c[0x0][0x310], 0x2 ;  /* 0x0000c40008047a11 */ /* 0x000fe200078210ff */
[----:B------:R-:W-:-:S04]  /*52d0*/  IMAD.WIDE.U32 R6, R6, c[0x0][0x308], R2 ;  /* 0x0000c20006067a25 */ /* 0x000fc800078e0002 */
[----:B------:R-:W-:Y:S01]  /*52e0*/  IMAD.IADD R3, R9, 0x1, R10 ;  /* 0x0000000109037824 */ /* 0x000fe200078e020a */
[----:B------:R-:W-:Y:S02]  /*52f0*/  IADD3 R0, R7, R0, RZ ;  /* 0x0000000007007210 */ /* 0x000fe40007ffe0ff */
[----:B------:R-:W-:Y:S02]  /*5300*/  LEA R2, P0, R6, c[0x0][0x2e8], 0x2 ;  /* 0x0000ba0006027a11 */ /* 0x000fe400078010ff */
[----:B------:R-:W-:Y:S02]  /*5310*/  LEA.HI.X R5, R8, c[0x0][0x314], R3, 0x2, P1 ;  /* 0x0000c50008057a11 */ /* 0x000fe400008f1403 */
[----:B------:R-:W-:-:S03]  /*5320*/  LEA.HI.X R3, R6, c[0x0][0x2ec], R0, 0x2, P0 ;  /* 0x0000bb0006037a11 */ /* 0x000fc600000f1400 */
[----:B------:R-:W-:Y:S04]  /*5330*/  RED.E.ADD.F32.FTZ.RN.STRONG.GPU [R4.64], R36 ;  /* 0x000000240400798e */ /* 0x000fe8000c10e78a */
        /* <DEDUP_REMOVED lines=96> */
.L_x_123:
        /* <DEDUP_REMOVED lines=12> */
.L_x_1378:


//--------------------- .text._ZN7cutlass13device_kernelIN5flash19enable_sm80_to_sm89INS1_16FlashAttnBwdSm80INS1_25CollectiveMainloopBwdSm80ILi1ELi1EN4cute5tupleIJNS5_1CILi64EEES8_NS7_ILi192EEEEEENS_10bfloat16_tEfNS_4arch4Sm80ELb0ELb0ELb0ELb1ELb1ELb0ELb0ELb0ELi2ELi2ELi2ELi2ELb1EEENS1_24CollectiveEpilogueBwdGQAISA_fSD_Li256ELb1ELb1EEENS1_19SingleTileSchedulerILb1ELb0ELb0ELi64EEEEEEEEEvNT_6ParamsE --------------------------
	.section	.text._ZN7cutlass13device_kernelIN5flash19enable_sm80_to_sm89INS1_16FlashAttnBwdSm80INS1_25CollectiveMainloopBwdSm80ILi1ELi1EN4cute5tupleIJNS5_1CILi64EEES8_NS7_ILi192EEEEEENS_10bfloat16_tEfNS_4arch4Sm80ELb0ELb0ELb0ELb1ELb1ELb0ELb0ELb0ELi2ELi2ELi2ELi2ELb1EEENS1_24CollectiveEpilogueBwdGQAISA_fSD_Li256ELb1ELb1EEENS1_19SingleTileSchedulerILb1ELb0ELb0ELi64EEEEEEEEEvNT_6ParamsE,"ax",@progbits
	.sectioninfo	@"SHI_REGISTERS=255"
	.align	128
.text._ZN7cutlass13device_kernelIN5flash19enable_sm80_to_sm89INS1_16FlashAttnBwdSm80INS1_25CollectiveMainloopBwdSm80ILi1ELi1EN4cute5tupleIJNS5_1CILi64EEES8_NS7_ILi192EEEEEENS_10bfloat16_tEfNS_4arch4Sm80ELb0ELb0ELb0ELb1ELb1ELb0ELb0ELb0ELi2ELi2ELi2ELi2ELb1EEENS1_24CollectiveEpilogueBwdGQAISA_fSD_Li256ELb1ELb1EEENS1_19SingleTileSchedulerILb1ELb0ELb0ELi64EEEEEEEEEvNT_6ParamsE:
        .type           _ZN7cutlass13device_kernelIN5flash19enable_sm80_to_sm89INS1_16FlashAttnBwdSm80INS1_25CollectiveMainloopBwdSm80ILi1ELi1EN4cute5tupleIJNS5_1CILi64EEES8_NS7_ILi192EEEEEENS_10bfloat16_tEfNS_4arch4Sm80ELb0ELb0ELb0ELb1ELb1ELb0ELb0ELb0ELi2ELi2ELi2ELi2ELb1EEENS1_24CollectiveEpilogueBwdGQAISA_fSD_Li256ELb1ELb1EEENS1_19SingleTileSchedulerILb1ELb0ELb0ELi64EEEEEEEEEvNT_6ParamsE,@function
        .size           _ZN7cutlass13device_kernelIN5flash19enable_sm80_to_sm89INS1_16FlashAttnBwdSm80INS1_25CollectiveMainloopBwdSm80ILi1ELi1EN4cute5tupleIJNS5_1CILi64EEES8_NS7_ILi192EEEEEENS_10bfloat16_tEfNS_4arch4Sm80ELb0ELb0ELb0ELb1ELb1ELb0ELb0ELb0ELi2ELi2ELi2ELi2ELb1EEENS1_24CollectiveEpilogueBwdGQAISA_fSD_Li256ELb1ELb1EEENS1_19SingleTileSchedulerILb1ELb0ELb0ELi64EEEEEEEEEvNT_6ParamsE,(.L_x_1379 - _ZN7cutlass13device_kernelIN5flash19enable_sm80_to_sm89INS1_16FlashAttnBwdSm80INS1_25CollectiveMainloopBwdSm80ILi1ELi1EN4cute5tupleIJNS5_1CILi64EEES8_NS7_ILi192EEEEEENS_10bfloat16_tEfNS_4arch4Sm80ELb0ELb0ELb0ELb1ELb1ELb0ELb0ELb0ELi2ELi2ELi2ELi2ELb1EEENS1_24CollectiveEpilogueBwdGQAISA_fSD_Li256ELb1ELb1EEENS1_19SingleTileSchedulerILb1ELb0ELb0ELi64EEEEEEEEEvNT_6ParamsE)
        .other          _ZN7cutlass13device_kernelIN5flash19enable_sm80_to_sm89INS1_16FlashAttnBwdSm80INS1_25CollectiveMainloopBwdSm80ILi1ELi1EN4cute5tupleIJNS5_1CILi64EEES8_NS7_ILi192EEEEEENS_10bfloat16_tEfNS_4arch4Sm80ELb0ELb0ELb0ELb1ELb1ELb0ELb0ELb0ELi2ELi2ELi2ELi2ELb1EEENS1_24CollectiveEpilogueBwdGQAISA_fSD_Li256ELb1ELb1EEENS1_19SingleTileSchedulerILb1ELb0ELb0ELi64EEEEEEEEEvNT_6ParamsE,@"STO_CUDA_ENTRY STV_DEFAULT"
_ZN7cutlass13device_kernelIN5flash19enable_sm80_to_sm89INS1_16FlashAttnBwdSm80INS1_25CollectiveMainloopBwdSm80ILi1ELi1EN4cute5tupleIJNS5_1CILi64EEES8_NS7_ILi192EEEEEENS_10bfloat16_tEfNS_4arch4Sm80ELb0ELb0ELb0ELb1ELb1ELb0ELb0ELb0ELi2ELi2ELi2ELi2ELb1EEENS1_24CollectiveEpilogueBwdGQAISA_fSD_Li256ELb1ELb1EEENS1_19SingleTileSchedulerILb1ELb0ELb0ELi64EEEEEEEEEvNT_6ParamsE:
        /* <DEDUP_REMOVED lines=17> */
.L_x_125:
        /* <DEDUP_REMOVED lines=8> */
.L_x_127:
[----:B------:R-:W-:Y:S02]  /*0190*/  MOV R0, c[0x0][0x3ac] ;  /* 0x0000eb0000007a02 */ /* 0x000fe40000000f00 */
.L_x_126:
[----:B-1----:R-:W-:-:S05]  /*01a0*/  IMAD.SHL.U32 R2, R28, 0x40, RZ ;  /* 0x000000401c027824 */ /* 0x002fca00078e00ff */
[----:B-----5:R-:W-:-:S04]  /*01b0*/  ISETP.GE.AND P0, PT, R2, R0, PT ;  /* 0x000000000200720c */ /* 0x020fc80003f06270 */
[----:B------:R-:W-:Y:S01]  /*01c0*/  SEL R251, R5, 0xffffffff, !P0 ;  /* 0xffffffff05fb7807 */ /* 0x000fe20004000000 */
[----:B------:R-:W-:Y:S05]  /*01d0*/  BRA `(.L_x_128) ;  /* 0x0000011000007947 */ /* 0x000fea0003800000 */
.L_x_124:
[----:B---34-:R-:W-:-:S04]  /*01e0*/  ISETP.NE.U32.AND P0, PT, RZ, c[0x0][0x3c8], PT ;  /* 0x0000f200ff007a0c */ /* 0x018fc80003f05070 */
[----:B------:R-:W-:-:S13]  /*01f0*/  ISETP.NE.AND.EX P0, PT, RZ, c[0x0][0x3cc], PT, P0 ;  /* 0x0000f300ff007a0c */ /* 0x000fda0003f05300 */
[----:B------:R-:W-:Y:S05]  /*0200*/  @!P0 BRA `(.L_x_129) ;  /* 0x0000002000008947 */ /* 0x000fea0003800000 */
[----:B------:R1:W5:Y:S01]  /*0210*/  LDG.E R0, [R2.64] ;  /* 0x0000000a02007981 */ /* 0x000362000c1e1900 */
[----:B------:R-:W-:Y:S05]  /*0220*/  BRA `(.L_x_130) ;  /* 0x0000009000007947 */ /* 0x000fea0003800000 */
.L_x_129:
        /* <DEDUP_REMOVED lines=8> */
.L_x_131:
[----:B------:R-:W-:Y:S02]  /*02b0*/  MOV R0, c[0x0][0x3ac] ;  /* 0x0000eb0000007a02 */ /* 0x000fe40000000f00 */
.L_x_130:
[----:B-1----:R-:W-:-:S05]  /*02c0*/  IMAD.SHL.U32 R2, R28, 0x40, RZ ;  /* 0x000000401c027824 */ /* 0x002fca00078e00ff */
[----:B-----5:R-:W-:-:S04]  /*02d0*/  ISETP.GE.AND P0, PT, R2, R0, PT ;  /* 0x000000000200720c */ /* 0x020fc80003f06270 */
[----:B------:R-:W-:-:S04]  /*02e0*/  SEL R251, R5, 0xffffffff, !P0 ;  /* 0xffffffff05fb7807 */ /* 0x000fc80004000000 */
.L_x_128:
        /* <DEDUP_REMOVED lines=36> */
.L_x_132:
[----:B------:R-:W-:-:S04]  /*0530*/  ISETP.NE.U32.AND P0, PT, RZ, c[0x0][0x2e0], PT ;  /* 0x0000b800ff007a0c */ /* 0x000fc80003f05070 */
[----:B------:R-:W-:-:S13]  /*0540*/  ISETP.NE.AND.EX P0, PT, RZ, c[0x0][0x2e4], PT, P0 ;  /* 0x0000b900ff007a0c */ /* 0x000fda0003f05300 */
[----:B------:R-:W-:Y:S05]  /*0550*/  @!P0 BRA `(.L_x_133) ;  /* 0x0000003000008947 */ /* 0x000fea0003800000 */
[----:B------:R-:W-:-:S05]  /*0560*/  IMAD.WIDE R2, R251, R13, c[0x0][0x2e0] ;  /* 0x0000b800fb027625 */ /* 0x000fca00078e020d */
[----:B------:R1:W5:Y:S01]  /*0570*/  LDG.E R23, [R2.64] ;  /* 0x0000000a02177981 */ /* 0x000362000c1e1900 */
[----:B------:R-:W-:Y:S05]  /*0580*/  BRA `(.L_x_134) ;  /* 0x0000004000007947 */ /* 0x000fea0003800000 */
.L_x_133:
[----:B------:R-:W-:Y:S05]  /*0590*/  @!P3 BRA `(.L_x_134) ;  /* 0x000000300000b947 */ /* 0x000fea0003800000 */
[----:B------:R1:W2:Y:S04]  /*05a0*/  LDG.E R0, [R2.64] ;  /* 0x0000000a02007981 */ /* 0x0002a8000c1e1900 */
[----:B-1----:R-:W2:Y:S02]  /*05b0*/  LDG.E R2, [R2.64+0x4] ;  /* 0x0000040a02027981 */ /* 0x002ea4000c1e1900 */
[----:B--2---:R-:W-:Y:S02]  /*05c0*/  IADD3 R23, -R0, R2, RZ ;  /* 0x0000000200177210 */ /* 0x004fe40007ffe1ff */
.L_x_134:
        /* <DEDUP_REMOVED lines=488> */
.L_x_138:
        /* <DEDUP_REMOVED lines=414> */
.L_x_136:
        /* <DEDUP_REMOVED lines=120> */
.L_x_137:
        /* <DEDUP_REMOVED lines=166> */
.L_x_135:
[----:B------:R-:W-:Y:S05]  /*5010*/  @P0 EXIT ;  /* 0x000000000000094d */ /* 0x000fea0003800000 */
[----:B------:R-:W-:-:S04]  /*5020*/  ISETP.NE.U32.AND P0, PT, RZ, c[0x0][0x360], PT ;  /* 0x0000d800ff007a0c */ /* 0x000fc80003f05070 */
[----:B------:R-:W-:-:S13]  /*5030*/  ISETP.NE.AND.EX P0, PT, RZ, c[0x0][0x364], PT, P0 ;  /* 0x0000d900ff007a0c */ /* 0x000fda0003f05300 */
[----:B-1----:R-:W-:-:S04]  /*5040*/  @P0 IMAD.MOV.U32 R2, RZ, RZ, 0x4 ;  /* 0x00000004ff020424 */ /* 0x002fc800078e00ff */
[----:B------:R-:W-:-:S06]  /*5050*/  @P0 IMAD.WIDE R2, R251, R2, c[0x0][0x360] ;  /* 0x0000d800fb020625 */ /* 0x000fcc00078e0202 */
[----:B------:R1:W2:Y:S01]  /*5060*/  @P0 LDG.E R2, [R2.64] ;  /* 0x0000000a02020981 */ /* 0x0002a2000c1e1900 */
[----:B------:R-:W3:Y:S01]  /*5070*/  S2UR UR6, SR_CTAID.X ;  /* 0x00000000000679c3 */ /* 0x000ee20000002500 */
[----:B------:R-:W-:Y:S01]  /*5080*/  IMAD.MOV.U32 R0, RZ, RZ, c[0x0][0x338] ;  /* 0x0000ce00ff007624 */ /* 0x000fe200078e00ff */
[----:B------:R-:W-:Y:S01]  /*5090*/  ULDC UR5, c[0x0][0x358] ;  /* 0x0000d60000057ab9 */ /* 0x000fe20000000800 */
[----:B------:R-:W1:Y:S01]  /*50a0*/  S2R R5, SR_CTAID.Y ;  /* 0x0000000000057919 */ /* 0x000e620000002600 */
[----:B------:R-:W-:Y:S01]  /*50b0*/  ULDC UR4, c[0x0][0x2f4] ;  /* 0x0000bd0000047ab9 */ /* 0x000fe20000000800 */
[----:B------:R-:W-:Y:S01]  /*50c0*/  SHF.R.S32.HI R16, RZ, 0x1f, R251 ;  /* 0x0000001fff107819 */ /* 0x000fe200000114fb */
[----:B------:R-:W-:Y:S01]  /*50d0*/  BSSY B0, `(.L_x_139) ;  /* 0x0000024000007945 */ /* 0x000fe20003800000 */
[----:B------:R-:W-:Y:S01]  /*50e0*/  BAR.SYNC.DEFER_BLOCKING 0x1, 0x100 ;  /* 0x0044000000007b1d */ /* 0x000fe20000010000 */
[----:B------:R-:W-:Y:S01]  /*50f0*/  ISETP.NE.AND P1, PT, R0, 0x1, PT ;  /* 0x000000010000780c */ /* 0x000fe20003f25270 */
[----:B------:R-:W-:Y:S01]  /*5100*/  IMAD R0, R251, c[0x0][0x2f4], RZ ;  /* 0x0000bd00fb007a24 */ /* 0x000fe200078e02ff */
[----:B------:R-:W-:-:S02]  /*5110*/  SEL R16, R16, RZ, !P0 ;  /* 0x000000ff10107207 */ /* 0x000fc40004000000 */
[----:B------:R-:W-:Y:S02]  /*5120*/  SEL R12, R251, RZ, !P0 ;  /* 0x000000fffb0c7207 */ /* 0x000fe40004000000 */
[----:B------:R-:W-:Y:S01]  /*5130*/  SHF.R.S32.HI R15, RZ, 0x1f, R0 ;  /* 0x0000001fff0f7819 */ /* 0x000fe20000011400 */
[----:B---3--:R-:W-:-:S06]  /*5140*/  UIMAD UR5, UR6, UR5, URZ ;  /* 0x00000005060572a4 */ /* 0x008fcc000f8e023f */
[----:B-1----:R-:W-:Y:S01]  /*5150*/  @P1 IMAD.HI.U32 R3, R5, c[0x0][0x33c], RZ ;  /* 0x0000cf0005031a27 */ /* 0x002fe200078e00ff */
[----:B------:R-:W-:-:S03]  /*5160*/  UIMAD UR5, UR5, UR4, URZ ;  /* 0x00000004050572a4 */ /* 0x000fc6000f8e023f */
[----:B------:R-:W-:Y:S01]  /*5170*/  IMAD.MOV.U32 R7, RZ, RZ, R5 ;  /* 0x000000ffff077224 */ /* 0x000fe200078e0005 */
[----:B------:R-:W-:Y:S01]  /*5180*/  @P1 SHF.R.U32.HI R7, RZ, c[0x0][0x340], R3 ;  /* 0x0000d000ff071a19 */ /* 0x000fe20000011603 */
[----:B------:R-:W-:-:S03]  /*5190*/  USHF.R.S32.HI UR4, URZ, 0x1f, UR5 ;  /* 0x0000001f3f047899 */ /* 0x000fc60008011405 */
[--C-:B------:R-:W-:Y:S01]  /*51a0*/  IADD3 R0, P2, P1, R0, UR5, R7.reuse ;  /* 0x0000000500007c10 */ /* 0x100fe2000f95e007 */
[--C-:B------:R-:W-:Y:S01]  /*51b0*/  IMAD.MOV R6, RZ, RZ, -R7.reuse ;  /* 0x000000ffff067224 */ /* 0x100fe200078e0a07 */
[----:B------:R-:W-:-:S03]  /*51c0*/  SHF.R.S32.HI R13, RZ, 0x1f, R7 ;  /* 0x0000001fff0d7819 */ /* 0x000fc60000011407 */
[----:B------:R-:W-:Y:S01]  /*51d0*/  IMAD.SHL.U32 R14, R0, 0x4, RZ ;  /* 0x00000004000e7824 */ /* 0x000fe200078e00ff */
[----:B------:R-:W-:Y:S01]  /*51e0*/  IADD3.X R15, R15, UR4, R13, P2, P1 ;  /* 0x000000040f0f7c10 */ /* 0x000fe200097e240d */
[----:B------:R-:W-:Y:S01]  /*51f0*/  IMAD R6, R6, c[0x0][0x338], R5 ;  /* 0x0000ce0006067a24 */ /* 0x000fe200078e0205 */
[----:B------:R-:W-:Y:S02]  /*5200*/  ISETP.NE.AND P2, PT, R252, RZ, PT ;  /* 0x000000fffc00720c */ /* 0x000fe40003f45270 */
[----:B------:R-:W-:Y:S02]  /*5210*/  SHF.L.U64.HI R15, R0, 0x2, R15 ;  /* 0x00000002000f7819 */ /* 0x000fe4000001020f */
[----:B------:R-:W-:-:S04]  /*5220*/  IADD3 R4, P1, R14, c[0x0][0x350], RZ ;  /* 0x0000d4000e047a10 */ /* 0x000fc80007f3e0ff */
[----:B------:R-:W-:Y:S01]  /*5230*/  IADD3.X R5, R15, c[0x0][0x354], RZ, P1, !PT ;  /* 0x0000d5000f057a10 */ /* 0x000fe20000ffe4ff */
[----:B--2---:R-:W-:-:S05]  /*5240*/  @P0 IMAD R2, R251, 0x40, R2 ;  /* 0x00000040fb020824 */ /* 0x004fca00078e0202 */
[----:B------:R-:W-:-:S04]  /*5250*/  @P0 SHF.R.S32.HI R3, RZ, 0x1f, R2 ;  /* 0x0000001fff030819 */ /* 0x000fc80000011402 */
[----:B------:R-:W-:-:S04]  /*5260*/  @P0 LEA.HI R2, R3, R2, RZ, 0x6 ;  /* 0x0000000203020211 */ /* 0x000fc800078f30ff */
[----:B------:R-:W-:-:S05]  /*5270*/  @P0 SHF.R.S32.HI R2, RZ, 0x6, R2 ;  /* 0x00000006ff020819 */ /* 0x000fca0000011402 */
[----:B------:R-:W-:-:S05]  /*5280*/  @P0 IMAD R2, R2, 0x3000, RZ ;  /* 0x0000300002020824 */ /* 0x000fca00078e02ff */
[----:B------:R-:W-:Y:S02]  /*5290*/  @P0 SHF.R.S32.HI R3, RZ, 0x1f, R2 ;  /* 0x0000001fff030819 */ /* 0x000fe40000011402 */
[----:B------:R-:W-:Y:S01]  /*52a0*/  @!P0 CS2R R2, SRZ ;  /* 0x0000000000028805 */ /* 0x000fe2000001ff00 */
[----:B------:R-:W-:Y:S05]  /*52b0*/  @P2 BRA `(.L_x_140) ;  /* 0x0000005000002947 */ /* 0x000fea0003800000 */
.L_x_141:
[----:B------:R-:W2:Y:S01]  /*52c0*/  LDG.E.STRONG.GPU R0, [R4.64] ;  /* 0x0000000a04007981 */ /* 0x000ea2000c1ef900 */
[----:B------:R-:W-:Y:S01]  /*52d0*/  YIELD ;  /* 0x0000000000007946 */ /* 0x000fe20003800000 */
[----:B--2---:R-:W-:Y:S01]  /*52e0*/  ISETP.NE.AND P0, PT, R0, R6, PT ;  /* 0x000000060000720c */ /* 0x004fe20003f05270 */
[----:B------:R-:W-:-:S12]  /*52f0*/  CCTL.IVALL ;  /* 0x00000000ff00798f */ /* 0x000fd80002000000 */
[----:B------:R-:W-:Y:S05]  /*5300*/  @P0 BRA `(.L_x_141) ;  /* 0xffffffb000000947 */ /* 0x000fea000383ffff */
.L_x_140:
[----:B------:R-:W-:Y:S05]  /*5310*/  BSYNC B0 ;  /* 0x0000000000007941 */ /* 0x000fea0003800000 */
.L_x_139:
[----:B------:R-:W-:Y:S01]  /*5320*/  MOV R17, 0xffffffff ;  /* 0xffffffff00117802 */ /* 0x000fe20000000f00 */
[----:B------:R-:W-:Y:S05]  /*5330*/  BRA.CONV ~URZ, `(.L_x_142) ;  /* 0x000000237f007947 */ /* 0x000fea000b800000 */
[----:B------:R-:W-:Y:S02]  /*5340*/  MOV R8, 0x5360 ;  /* 0x0000536000087802 */ /* 0x000fe40000000f00 */
[----:B-----5:R-:W-:Y:S05]  /*5350*/  CALL.REL.NOINC `($__internal_1_$__cuda_sm70_warpsync) ;  /* 0x00000a9000007944 */ /* 0x020fea0003c00000 */
.L_x_142:
[----:B------:R-:W-:Y:S01]  /*5360*/  UIMAD UR5, UR6, 0x3000, URZ ;  /* 0x00003000060578a4 */ /* 0x000fe2000f8e023f */
[----:B------:R-:W-:Y:S01]  /*5370*/  SHF.R.S32.HI R8, RZ, 0x1f, R252 ;  /* 0x0000001fff087819 */ /* 0x000fe200000114fc */
[----:B------:R-:W-:Y:S01]  /*5380*/  IMAD R0, R13, c[0x0][0x328], RZ ;  /* 0x0000ca000d007a24 */ /* 0x000fe200078e02ff */
[----:B------:R-:W-:-:S06]  /*5390*/  NOP ;  /* 0x0000000000007918 */ /* 0x000fcc0000000000 */
[----:B------:R-:W-:Y:S01]  /*53a0*/  USHF.R.S32.HI UR4, URZ, 0x1f, UR5 ;  /* 0x0000001f3f047899 */ /* 0x000fe20008011405 */
[----:B------:R-:W-:Y:S01]  /*53b0*/  IADD3 R10, P1, P0, R2, UR5, R252 ;  /* 0x00000005020a7c10 */ /* 0x000fe2000f83e0fc */
[----:B------:R-:W-:-:S04]  /*53c0*/  IMAD R0, R7, c[0x0][0x32c], R0 ;  /* 0x0000cb0007007a24 */ /* 0x000fc800078e0200 */
[----:B------:R-:W-:Y:S01]  /*53d0*/  IADD3.X R11, R3, UR4, R8, P1, P0 ;  /* 0x00000004030b7c10 */ /* 0x000fe20008fe0408 */
[----:B------:R-:W-:-:S04]  /*53e0*/  IMAD R8, R16, c[0x0][0x330], RZ ;  /* 0x0000cc0010087a24 */ /* 0x000fc800078e02ff */
[----:B------:R-:W-:-:S05]  /*53f0*/  IMAD.WIDE.U32 R2, R7, c[0x0][0x328], R10 ;  /* 0x0000ca0007027a25 */ /* 0x000fca00078e000a */
[----:B------:R-:W-:Y:S01]  /*5400*/  IADD3 R3, R3, R0, RZ ;  /* 0x0000000003037210 */ /* 0x000fe20007ffe0ff */
[----:B------:R-:W-:-:S04]  /*5410*/  IMAD R0, R12, c[0x0][0x334], R8 ;  /* 0x0000cd000c007a24 */ /* 0x000fc800078e0208 */
[----:B------:R-:W-:-:S05]  /*5420*/  IMAD.WIDE.U32 R8, R12, c[0x0][0x330], R2 ;  /* 0x0000cc000c087a25 */ /* 0x000fca00078e0002 */
[----:B------:R-:W-:Y:S02]  /*5430*/  IADD3 R0, R9, R0, RZ ;  /* 0x0000000009007210 */ /* 0x000fe40007ffe0ff */
        /* <DEDUP_REMOVED lines=52> */
[----:B-1---5:R-:W-:Y:S05]  /*5780*/  CALL.REL.NOINC `($__internal_1_$__cuda_sm70_warpsync) ;  /* 0x0000066000007944 */ /* 0x022fea0003c00000 */
.L_x_143:
        /* <DEDUP_REMOVED lines=12> */
.L_x_145:
[----:B------:R-:W-:Y:S05]  /*5850*/  BSYNC B0 ;  /* 0x0000000000007941 */ /* 0x000fea0003800000 */
.L_x_144:
[----:B--2---:R-:W-:Y:S01]  /*5860*/  IADD3 R4, P0, R14, c[0x0][0x348], RZ ;  /* 0x0000d2000e047a10 */ /* 0x004fe20007f1e0ff */
[----:B------:R-:W-:Y:S03]  /*5870*/  BSSY B0, `(.L_x_146) ;  /* 0x0000008000007945 */ /* 0x000fe60003800000 */
[----:B------:R-:W-:Y:S01]  /*5880*/  IADD3.X R5, R15, c[0x0][0x34c], RZ, P0, !PT ;  /* 0x0000d3000f057a10 */ /* 0x000fe200007fe4ff */
[----:B------:R-:W-:Y:S05]  /*5890*/  @P2 BRA `(.L_x_147) ;  /* 0x0000005000002947 */ /* 0x000fea0003800000 */
.L_x_148:
[----:B------:R-:W2:Y:S01]  /*58a0*/  LDG.E.STRONG.GPU R0, [R4.64] ;  /* 0x0000000a04007981 */ /* 0x000ea2000c1ef900 */
[----:B------:R-:W-:Y:S01]  /*58b0*/  YIELD ;  /* 0x0000000000007946 */ /* 0x000fe20003800000 */
[----:B--2---:R-:W-:Y:S01]  /*58c0*/  ISETP.NE.AND P0, PT, R0, R6, PT ;  /* 0x000000060000720c */ /* 0x004fe20003f05270 */
[----:B------:R-:W-:-:S12]  /*58d0*/  CCTL.IVALL ;  /* 0x00000000ff00798f */ /* 0x000fd80002000000 */
[----:B------:R-:W-:Y:S05]  /*58e0*/  @P0 BRA `(.L_x_148) ;  /* 0xffffffb000000947 */ /* 0x000fea000383ffff */
.L_x_147:
[----:B------:R-:W-:Y:S05]  /*58f0*/  BSYNC B0 ;  /* 0x0000000000007941 */ /* 0x000fea0003800000 */
.L_x_146:
[----:B------:R-:W-:Y:S05]  /*5900*/  BRA.CONV ~URZ, `(.L_x_149) ;  /* 0x000000237f007947 */ /* 0x000fea000b800000 */
[----:B------:R-:W-:Y:S02]  /*5910*/  MOV R8, 0x5930 ;  /* 0x0000593000087802 */ /* 0x000fe40000000f00 */
[----:B-1---5:R-:W-:Y:S05]  /*5920*/  CALL.REL.NOINC `($__internal_1_$__cuda_sm70_warpsync) ;  /* 0x000004c000007944 */ /* 0x022fea0003c00000 */
.L_x_149:
[----:B-1----:R-:W-:Y:S01]  /*5930*/  MOV R2, R10 ;  /* 0x0000000a00027202 */ /* 0x002fe20000000f00 */
[----:B------:R-:W-:Y:S01]  /*5940*/  IMAD R0, R13, c[0x0][0x300], RZ ;  /* 0x0000c0000d007a24 */ /* 0x000fe200078e02ff */
[----:B------:R-:W-:Y:S01]  /*5950*/  MOV R3, R11 ;  /* 0x0000000b00037202 */ /* 0x000fe20000000f00 */
[----:B------:R-:W-:Y:S01]  /*5960*/  IMAD R6, R16, c[0x0][0x308], RZ ;  /* 0x0000c20010067a24 */ /* 0x000fe200078e02ff */
[----:B------:R-:W-:-:S06]  /*5970*/  NOP ;  /* 0x0000000000007918 */ /* 0x000fcc0000000000 */
[----:B------:R-:W-:-:S04]  /*5980*/  IMAD.WIDE.U32 R2, R7, c[0x0][0x300], R2 ;  /* 0x0000c00007027a25 */ /* 0x000fc800078e0002 */
[----:B------:R-:W-:-:S05]  /*5990*/  IMAD R0, R7, c[0x0][0x304], R0 ;  /* 0x0000c10007007a24 */ /* 0x000fca00078e0200 */
        /* <DEDUP_REMOVED lines=57> */
.L_x_150:
        /* <DEDUP_REMOVED lines=12> */
        .weak           $__internal_1_$__cuda_sm70_warpsync
        .type           $__internal_1_$__cuda_sm70_warpsync,@function
        .size           $__internal_1_$__cuda_sm70_warpsync,(.L_x_1379 - $__internal_1_$__cuda_sm70_warpsync)
$__internal_1_$__cuda_sm70_warpsync:
[----:B------:R-:W-:Y:S01]  /*5df0*/  MOV R9, 0x0 ;  /* 0x0000000000097802 */ /* 0x000fe20000000f00 */
[----:B------:R-:W-:Y:S04]  /*5e00*/  WARPSYNC R17 ;  /* 0x0000001100007348 */ /* 0x000fe80003800000 */
[----:B------:R-:W-:Y:S05]  /*5e10*/  RET.REL.NODEC R8 `(_ZN7cutlass13device_kernelIN5flash19enable_sm80_to_sm89INS1_16FlashAttnBwdSm80INS1_25CollectiveMainloopBwdSm80ILi1ELi1EN4cute5tupleIJNS5_1CILi64EEES8_NS7_ILi192EEEEEENS_10bfloat16_tEfNS_4arch4Sm80ELb0ELb0ELb0ELb1ELb1ELb0ELb0ELb0ELi2ELi2ELi2ELi2ELb1EEENS1_24CollectiveEpilogueBwdGQAISA_fSD_Li256ELb1ELb1EEENS1_19SingleTileSchedulerILb1ELb0ELb0ELi64EEEEEEEEEvNT_6ParamsE) ;  /* 0xffffa1e008007950 */ /* 0x000fea0003c3ffff */
.L_x_151:
        /* <DEDUP_REMOVED lines=14> */
.L_x_1379:


//--------------------- .text._ZN7cutlass13device_kernelIN5flash19enable_sm80_to_sm89INS1_16FlashAttnBwdSm80INS1_25CollectiveMainloopBwdSm80ILi1ELi1EN4cute5tupleIJNS5_1CILi64EEES8_NS7_ILi192EEEEEENS_10bfloat16_tEfNS_4arch4Sm80ELb0ELb1ELb0ELb0ELb0ELb0ELb0ELb0ELi2ELi2ELi2ELi2ELb1EEENS1_21CollectiveEpilogueBwdISA_SB_SD_Li256ELb0ELb0ELi4EEENS1_19SingleTileSchedulerILb0ELb0ELb0ELi64EEEEEEEEEvNT_6ParamsE --------------------------
	.section	.text._ZN7cutlass13device_kernelIN5flash19enable_sm80_to_sm89INS1_16FlashAttnBwdSm80INS1_25CollectiveMainloopBwdSm80ILi1ELi1EN4cute5tupleIJNS5_1CILi64EEES8_NS7_ILi192EEEEEENS_10bfloat16_tEfNS_4arch4Sm80ELb0ELb1ELb0ELb0ELb0ELb0ELb0ELb0ELi2ELi2ELi2ELi2ELb1EEENS1_21CollectiveEpilogueBwdISA_SB_SD_Li256ELb0ELb0ELi4EEENS1_19SingleTileSchedulerILb0ELb0ELb0ELi64EEEEEEEEEvNT_6ParamsE,"ax",@progbits
	.sectioninfo	@"SHI_REGISTERS=255"
	.align	128
.text._ZN7cutlass13device_kernelIN5flash19enable_sm80_to_sm89INS1_16FlashAttnBwdSm80INS1_25CollectiveMainloopBwdSm80ILi1ELi1EN4cute5tupleIJNS5_1CILi64EEES8_NS7_ILi192EEEEEENS_10bfloat16_tEfNS_4arch4Sm80ELb0ELb1ELb0ELb0ELb0ELb0ELb0ELb0ELi2ELi2ELi2ELi2ELb1EEENS1_21CollectiveEpilogueBwdISA_SB_SD_Li256ELb0ELb0ELi4EEENS1_19SingleTileSchedulerILb0ELb0ELb0ELi64EEEEEEEEEvNT_6ParamsE:
        .type           _ZN7cutlass13device_kernelIN5flash19enable_sm80_to_sm89INS1_16FlashAttnBwdSm80INS1_25CollectiveMainloopBwdSm80ILi1ELi1EN4cute5tupleIJNS5_1CILi64EEES8_NS7_ILi192EEEEEENS_10bfloat16_tEfNS_4arch4Sm80ELb0ELb1ELb0ELb0ELb0ELb0ELb0ELb0ELi2ELi2ELi2ELi2ELb1EEENS1_21CollectiveEpilogueBwdISA_SB_SD_Li256ELb0ELb0ELi4EEENS1_19SingleTileSchedulerILb0ELb0ELb0ELi64EEEEEEEEEvNT_6ParamsE,@function
        .size           _ZN7cutlass13device_kernelIN5flash19enable_sm80_to_sm89INS1_16FlashAttnBwdSm80INS1_25CollectiveMainloopBwdSm80ILi1ELi1EN4cute5tupleIJNS5_1CILi64EEES8_NS7_ILi192EEEEEENS_10bfloat16_tEfNS_4arch4Sm80ELb0ELb1ELb0ELb0ELb0ELb0ELb0ELb0ELi2ELi2ELi2ELi2ELb1EEENS1_21CollectiveEpilogueBwdISA_SB_SD_Li256ELb0ELb0ELi4EEENS1_19SingleTileSchedulerILb0ELb0ELb0ELi64EEEEEEEEEvNT_6ParamsE,(.L_x_1381 - _ZN7cutlass13device_kernelIN5flash19enable_sm80_to_sm89INS1_16FlashAttnBwdSm80INS1_25CollectiveMainloopBwdSm80ILi1ELi1EN4cute5tupleIJNS5_1CILi64EEES8_NS7_ILi192EEEEEENS_10bfloat16_tEfNS_4arch4Sm80ELb0ELb1ELb0ELb0ELb0ELb0ELb0ELb0ELi2ELi2ELi2ELi2ELb1EEENS1_21CollectiveEpilogueBwdISA_SB_SD_Li256ELb0ELb0ELi4EEENS1_19SingleTileSchedulerILb0ELb0ELb0ELi64EEEEEEEEEvNT_6ParamsE)
        .other          _ZN7cutlass13device_kernelIN5flash19enable_sm80_to_sm89INS1_16FlashAttnBwdSm80INS1_25CollectiveMainloopBwdSm80ILi1ELi1EN4cute5tupleIJNS5_1CILi64EEES8_NS7_ILi192EEEEEENS_10bfloat16_tEfNS_4arch4Sm80ELb0ELb1ELb0ELb0ELb0ELb0ELb0ELb0ELi2ELi2ELi2ELi2ELb1EEENS1_21CollectiveEpilogueBwdISA_SB_SD_Li256ELb0ELb0ELi4EEENS1_19SingleTileSchedulerILb0ELb0ELb0ELi64EEEEEEEEEvNT_6ParamsE,@"STO_CUDA_ENTRY STV_DEFAULT"
_ZN7cutlass13device_kernelIN5flash19enable_sm80_to_sm89INS1_16FlashAttnBwdSm80INS1_25CollectiveMainloopBwdSm80ILi1ELi1EN4cute5tupleIJNS5_1CILi64EEES8_NS7_ILi192EEEEEENS_10bfloat16_tEfNS_4arch4Sm80ELb0ELb1ELb0ELb0ELb0ELb0ELb0ELb0ELi2ELi2ELi2ELi2ELb1EEENS1_21CollectiveEpilogueBwdISA_SB_SD_Li256ELb0ELb0ELi4EEENS1_19SingleTileSchedulerILb0ELb0ELb0ELi64EEEEEEEEEvNT_6ParamsE:
[----:B------:R-:W-:Y:S02]  /*0000*/  MOV R1, c[0x0][0x28] ;  /* 0x00000a0000017a02 */ /* 0x000fe40000000f00 */
[----:B------:R-:W1:Y:S02]  /*0010*/  S2UR UR14, SR_CTAID.Z ;  /* 0x00000000000e79c3 */ /* 0x000e640000002700 */
[----:B-1----:R-:W-:-:S13]  /*0020*/  ISETP.LE.AND P0, PT, RZ, UR14, PT ;  /* 0x0000000eff007c0c */ /* 0x002fda000bf03270 */
[----:B------:R-:W-:Y:S05]  /*0030*/  @!P0 EXIT ;  /* 0x000000000000894d */ /* 0x000fea0003800000 */
[----:B------:R-:W1:Y:S01]  /*0040*/  S2UR UR13, SR_CTAID.X ;  /* 0x00000000000d79c3 */ /* 0x000e620000002500 */
[----:B------:R-:W2:Y:S01]  /*0050*/  S2R R236, SR_TID.X ;  /* 0x0000000000ec7919 */ /* 0x000ea20000002100 */
[----:B------:R-:W-:Y:S02]  /*0060*/  ULDC UR5, c[0x0][0x168] ;  /* 0x00005a0000057ab9 */ /* 0x000fe40000000800 */
[----:B------:R-:W-:Y:S01]  /*0070*/  UIADD3 UR5, UR5, 0x3f, URZ ;  /* 0x0000003f05057890 */ /* 0x000fe2000fffe03f */
[----:B------:R-:W3:Y:S03]  /*0080*/  S2R R31, SR_CTAID.Y ;  /* 0x00000000001f7919 */ /* 0x000ee60000002600 */
[----:B------:R-:W-:-:S04]  /*0090*/  USHF.R.S32.HI UR4, URZ, 0x1f, UR5 ;  /* 0x0000001f3f047899 */ /* 0x000fc80008011405 */
[----:B------:R-:W-:-:S04]  /*00a0*/  ULEA.HI UR4, UR4, UR5, URZ, 0x6 ;  /* 0x0000000504047291 */ /* 0x000fc8000f8f303f */
[----:B------:R-:W-:Y:S01]  /*00b0*/  USHF.R.S32.HI UR17, URZ, 0x6, UR4 ;  /* 0x000000063f117899 */ /* 0x000fe20008011404 */
[----:B-1----:R-:W-:-:S13]  /*00c0*/  ISETP.LE.AND P0, PT, RZ, UR13, PT ;  /* 0x0000000dff007c0c */ /* 0x002fda000bf03270 */
[----:B------:R-:W-:Y:S05]  /*00d0*/  @!P0 BRA `(.L_x_152) ;  /* 0x000000c000008947 */ /* 0x000fea0003800000 */
[----:B--23--:R-:W-:Y:S02]  /*00e0*/  ULDC UR4, c[0x0][0x168] ;  /* 0x00005a0000047ab9 */ /* 0x00cfe40000000800 */
[----:B------:R-:W-:-:S04]  /*00f0*/  ULEA UR4, UR13, UR4, 0x6 ;  /* 0x000000040d047291 */ /* 0x000fc8000f8e303f */
[----:B------:R-:W-:-:S03]  /*0100*/  UIADD3 UR5, UR4, 0x7f, URZ ;  /* 0x0000007f04057890 */ /* 0x000fc6000fffe03f */
[----:B------:R-:W-:Y:S02]  /*0110*/  ULDC UR4, c[0x0][0x198] ;  /* 0x0000660000047ab9 */ /* 0x000fe40000000800 */
[----:B------:R-:W-:-:S03]  /*0120*/  UIADD3 UR4, UR5, -UR4, URZ ;  /* 0x8000000405047290 */ /* 0x000fc6000fffe03f */
[----:B------:R-:W-:Y:S02]  /*0130*/  ULDC UR5, c[0x0][0x2a0] ;  /* 0x0000a80000057ab9 */ /* 0x000fe40000000800 */
[----:B------:R-:W-:-:S04]  /*0140*/  UIADD3 UR5, UR4, UR5, URZ ;  /* 0x0000000504057290 */ /* 0x000fc8000fffe03f */
[----:B------:R-:W-:-:S04]  /*0150*/  USHF.R.S32.HI UR4, URZ, 0x1f, UR5 ;  /* 0x0000001f3f047899 */ /* 0x000fc80008011405 */
[----:B------:R-:W-:-:S04]  /*0160*/  ULEA.HI UR4, UR4, UR5, URZ, 0x6 ;  /* 0x0000000504047291 */ /* 0x000fc8000f8f303f */
[----:B------:R-:W-:-:S04]  /*0170*/  USHF.R.S32.HI UR4, URZ, 0x6, UR4 ;  /* 0x000000063f047899 */ /* 0x000fc80008011404 */
[----:B------:R-:W-:-:S04]  /*0180*/  UISETP.LT.AND UP0, UPT, UR17, UR4, UPT ;  /* 0x000000041100728c */ /* 0x000fc8000bf01270 */
[----:B------:R-:W-:Y:S02]  /*0190*/  USEL UR17, UR17, UR4, UP0 ;  /* 0x0000000411117287 */ /* 0x000fe40008000000 */
.L_x_152:
[----:B--23--:R-:W-:Y:S01]  /*01a0*/  USHF.L.U32 UR16, UR13, 0x6, URZ ;  /* 0x000000060d107899 */ /* 0x00cfe2000800063f */
[----:B------:R-:W-:Y:S01]  /*01b0*/  PLOP3.LUT P1, PT, PT, PT, PT, 0x80, 0x0 ;  /* 0x000000000000781c */ /* 0x000fe20003f2f070 */
[----:B------:R-:W-:Y:S01]  /*01c0*/  ULDC UR6, c[0x0][0x168] ;  /* 0x00005a0000067ab9 */ /* 0x000fe20000000800 */
[----:B------:R-:W-:Y:S01]  /*01d0*/  CS2R R126, SRZ ;  /* 0x00000000007e7805 */ /* 0x000fe2000001ff00 */
[----:B------:R-:W-:Y:S01]  /*01e0*/  UIADD3 UR6, UR16, UR6, URZ ;  /* 0x0000000610067290 */ /* 0x000fe2000fffe03f */
[----:B------:R-:W-:Y:S01]  /*01f0*/  CS2R R124, SRZ ;  /* 0x00000000007c7805 */ /* 0x000fe2000001ff00 */
[----:B------:R-:W-:Y:S01]  /*0200*/  ULDC UR5, c[0x0][0x198] ;  /* 0x0000660000057ab9 */ /* 0x000fe20000000800 */
[----:B------:R-:W-:Y:S01]  /*0210*/  CS2R R130, SRZ ;  /* 0x0000000000827805 */ /* 0x000fe2000001ff00 */
[----:B------:R-:W-:Y:S01]  /*0220*/  UIADD3 UR5, UR6, -UR5, URZ ;  /* 0x8000000506057290 */ /* 0x000fe2000fffe03f */
[----:B------:R-:W-:Y:S01]  /*0230*/  CS2R R128, SRZ ;  /* 0x0000000000807805 */ /* 0x000fe2000001ff00 */
[----:B------:R-:W-:Y:S01]  /*0240*/  ULDC UR4, c[0x0][0x2a4] ;  /* 0x0000a90000047ab9 */ /* 0x000fe20000000800 */
[----:B------:R-:W-:Y:S01]  /*0250*/  CS2R R122, SRZ ;  /* 0x00000000007a7805 */ /* 0x000fe2000001ff00 */
[----:B------:R-:W-:Y:S01]  /*0260*/  UIADD3 UR5, UR5, -UR4, URZ ;  /* 0x8000000405057290 */ /* 0x000fe2000fffe03f */
[----:B------:R-:W-:Y:S01]  /*0270*/  IMAD.MOV.U32 R9, RZ, RZ, RZ ;  /* 0x000000ffff097224 */ /* 0x000fe200078e00ff */
[----:B------:R-:W-:Y:S01]  /*0280*/  ULDC.64 UR22, c[0x0][0x118] ;  /* 0x0000460000167ab9 */ /* 0x000fe20000000a00 */
[----:B------:R-:W-:Y:S01]  /*0290*/  IMAD.MOV.U32 R120, RZ, RZ, RZ ;  /* 0x000000ffff787224 */ /* 0x000fe200078e00ff */
[----:B------:R-:W-:Y:S01]  /*02a0*/  USHF.R.S32.HI UR4, URZ, 0x1f, UR5 ;  /* 0x0000001f3f047899 */ /* 0x000fe20008011405 */
[----:B------:R-:W-:Y:S01]  /*02b0*/  MOV R11, RZ ;  /* 0x000000ff000b7202 */ /* 0x000fe20000000f00 */
[----:B------:R-:W-:Y:S01]  /*02c0*/  IMAD.MOV.U32 R118, RZ, RZ, RZ ;  /* 0x000000ffff767224 */ /* 0x000fe200078e00ff */
[----:B------:R-:W-:Y:S01]  /*02d0*/  CS2R R12, SRZ ;  /* 0x00000000000c7805 */ /* 0x000fe2000001ff00 */
[----:B------:R-:W-:Y:S01]  /*02e0*/  ULEA.HI UR4, UR4, UR5, URZ, 0x6 ;  /* 0x0000000504047291 */ /* 0x000fe2000f8f303f */
[----:B------:R-:W-:Y:S01]  /*02f0*/  MOV R116, RZ ;  /* 0x000000ff00747202 */ /* 0x000fe20000000f00 */
[----:B------:R-:W-:Y:S01]  /*0300*/  IMAD.MOV.U32 R110, RZ, RZ, RZ ;  /* 0x000000ffff6e7224 */ /* 0x000fe200078e00ff */
[----:B------:R-:W-:Y:S01]  /*0310*/  MOV R15, RZ ;  /* 0x000000ff000f7202 */ /* 0x000fe20000000f00 */
[----:B------:R-:W-:Y:S01]  /*0320*/  USHF.R.S32.HI UR15, URZ, 0x6, UR4 ;  /* 0x000000063f0f7899 */ /* 0x000fe20008011404 */
[----:B------:R-:W-:Y:S01]  /*0330*/  IMAD.MOV.U32 R108, RZ, RZ, RZ ;  /* 0x000000ffff6c7224 */ /* 0x000fe200078e00ff */
[----:B------:R-:W-:Y:S01]  /*0340*/  CS2R R16, SRZ ;  /* 0x0000000000107805 */ /* 0x000fe2000001ff00 */
[----:B------:R-:W-:Y:S01]  /*0350*/  MOV R114, RZ ;  /* 0x000000ff00727202 */ /* 0x000fe20000000f00 */
[----:B------:R-:W-:Y:S01]  /*0360*/  UISETP.LT.AND UP0, UPT, URZ, UR15, UPT ;  /* 0x0000000f3f00728c */ /* 0x000fe2000bf01270 */
[----:B------:R-:W-:Y:S01]  /*0370*/  IMAD.MOV.U32 R112, RZ, RZ, RZ ;  /* 0x000000ffff707224 */ /* 0x000fe200078e00ff */
[----:B------:R-:W-:Y:S01]  /*0380*/  CS2R R18, SRZ ;  /* 0x0000000000127805 */ /* 0x000fe2000001ff00 */
[----:B------:R-:W-:Y:S01]  /*0390*/  MOV R106, RZ ;  /* 0x000000ff006a7202 */ /* 0x000fe20000000f00 */
[----:B------:R-:W-:Y:S01]  /*03a0*/  USEL UR15, URZ, UR15, !UP0 ;  /* 0x0000000f3f0f7287 */ /* 0x000fe2000c000000 */
[----:B------:R-:W-:Y:S01]  /*03b0*/  IMAD.MOV.U32 R104, RZ, RZ, RZ ;  /* 0x000000ffff687224 */ /* 0x000fe200078e00ff */
[----:B------:R-:W-:Y:S01]  /*03c0*/  CS2R R20, SRZ ;  /* 0x0000000000147805 */ /* 0x000fe2000001ff00 */
[----:B------:R-:W-:Y:S01]  /*03d0*/  MOV R102, RZ ;  /* 0x000000ff00667202 */ /* 0x000fe20000000f00 */
[----:B------:R-:W-:Y:S01]  /*03e0*/  UISETP.GT.AND UP0, UPT, UR17, UR15, UPT ;  /* 0x0000000f1100728c */ /* 0x000fe2000bf04270 */
[----:B------:R-:W-:Y:S01]  /*03f0*/  IMAD.MOV.U32 R100, RZ, RZ, RZ ;  /* 0x000000ffff647224 */ /* 0x000fe200078e00ff */
[----:B------:R-:W-:Y:S01]  /*0400*/  CS2R R22, SRZ ;  /* 0x0000000000167805 */ /* 0x000fe2000001ff00 */
[----:B------:R-:W-:Y:S01]  /*0410*/  MOV R94, RZ ;  /* 0x000000ff005e7202 */ /* 0x000fe20000000f00 */
[----:B------:R-:W-:Y:S01]  /*0420*/  IMAD.MOV.U32 R92, RZ, RZ, RZ ;  /* 0x000000ffff5c7224 */ /* 0x000fe200078e00ff */
[----:B------:R-:W-:Y:S01]  /*0430*/  CS2R R24, SRZ ;  /* 0x0000000000187805 */ /* 0x000fe2000001ff00 */
[----:B------:R-:W-:Y:S01]  /*0440*/  PLOP3.LUT P0, PT, PT, PT, UP0, 0x80, 0x0 ;  /* 0x000000000000781c */ /* 0x000fe20003f0f008 */
[----:B------:R-:W-:Y:S01]  /*0450*/  IMAD.MOV.U32 R96, RZ, RZ, RZ ;  /* 0x000000ffff607224 */ /* 0x000fe200078e00ff */
[----:B------:R-:W-:Y:S01]  /*0460*/  MOV R98, RZ ;  /* 0x000000ff00627202 */ /* 0x000fe20000000f00 */
[----:B------:R-:W-:Y:S01]  /*0470*/  CS2R R26, SRZ ;  /* 0x00000000001a7805 */ /* 0x000fe2000001ff00 */
[----:B------:R-:W-:Y:S01]  /*0480*/  MOV R90, RZ ;  /* 0x000000ff005a7202 */ /* 0x000fe20000000f00 */
[----:B------:R-:W-:Y:S01]  /*0490*/  IMAD.MOV.U32 R88, RZ, RZ, RZ ;  /* 0x000000ffff587224 */ /* 0x000fe200078e00ff */
[----:B------:R-:W-:Y:S01]  /*04a0*/  CS2R R28, SRZ ;  /* 0x00000000001c7805 */ /* 0x000fe2000001ff00 */
        /* <DEDUP_REMOVED lines=29> */
[C---:B------:R-:W-:Y:S01]  /*0680*/  IMAD.SHL.U32 R242, R236.reuse, 0x4, RZ ;  /* 0x00000004ecf27824 */ /* 0x040fe200078e00ff */
[----:B------:R-:W-:Y:S01]  /*0690*/  ISETP.GT.AND P3, PT, R236, 0xf, PT ;  /* 0x0000000fec00780c */ /* 0x000fe20003f64270 */
[----:B------:R-:W-:Y:S01]  /*06a0*/  USHF.L.U32 UR24, UR15, 0x6, URZ ;  /* 0x000000060f187899 */ /* 0x000fe2000800063f */
[----:B------:R-:W-:Y:S01]  /*06b0*/  ISETP.NE.AND P0, PT, R0, 0x1, PT ;  /* 0x000000010000780c */ /* 0x000fe20003f05270 */
[----:B------:R-:W-:Y:S01]  /*06c0*/  IMAD.MOV.U32 R4, RZ, RZ, R31 ;  /* 0x000000ffff047224 */ /* 0x000fe200078e001f */
[----:B------:R-:W-:Y:S01]  /*06d0*/  SHF.R.S32.HI R243, RZ, 0x1f, R242 ;  /* 0x0000001ffff37819 */ /* 0x000fe200000114f2 */
[----:B------:R-:W-:Y:S01]  /*06e0*/  ULDC.64 UR10, c[0x0][0x278] ;  /* 0x00009e00000a7ab9 */ /* 0x000fe20000000a00 */
[C---:B------:R-:W-:Y:S01]  /*06f0*/  IMAD R6, R32.reuse, c[0x0][0x288], RZ ;  /* 0x0000a20020067a24 */ /* 0x040fe200078e02ff */
[----:B------:R-:W-:Y:S01]  /*0700*/  UIMAD.WIDE.U32 UR20, UR14, UR10, URZ ;  /* 0x0000000a0e1472a5 */ /* 0x000fe2000f8e003f */
[----:B------:R-:W-:Y:S01]  /*0710*/  IMAD.U32 R5, RZ, RZ, UR24 ;  /* 0x00000018ff057e24 */ /* 0x000fe2000f8e00ff */
[----:B------:R-:W-:Y:S01]  /*0720*/  SHF.R.S32.HI R21, RZ, 0x1f, R236 ;  /* 0x0000001fff157819 */ /* 0x000fe200000114ec */
[----:B------:R-:W-:Y:S01]  /*0730*/  IMAD.WIDE.U32 R2, R31, c[0x0][0x270], R242 ;  /* 0x00009c001f027a25 */ /* 0x000fe200078e00f2 */
[----:B------:R-:W-:Y:S01]  /*0740*/  ULDC.64 UR8, c[0x0][0x290] ;  /* 0x0000a40000087ab9 */ /* 0x000fe20000000a00 */
[----:B------:R-:W1:Y:S01]  /*0750*/  S2R R250, SR_CTAID.Z ;  /* 0x0000000000fa7919 */ /* 0x000e620000002700 */
[-C--:B------:R-:W-:Y:S01]  /*0760*/  LEA.HI R22, R21, R236.reuse, RZ, 0x3 ;  /* 0x000000ec15167211 */ /* 0x080fe200078f18ff */
[----:B------:R-:W-:Y:S01]  /*0770*/  UIMAD.WIDE.U32 UR18, UR14, UR8, URZ ;  /* 0x000000080e1272a5 */ /* 0x000fe2000f8e003f */
[----:B------:R-:W-:Y:S01]  /*0780*/  @P0 IMAD.HI.U32 R0, R31, c[0x0][0x24c], RZ ;  /* 0x000093001f000a27 */ /* 0x000fe200078e00ff */
[----:B------:R-:W-:Y:S01]  /*0790*/  @!P3 IADD3 R25, P4, P2, R5, UR20, R2 ;  /* 0x000000140519bc10 */ /* 0x000fe2000fa9e002 */
[----:B------:R-:W-:Y:S01]  /*07a0*/  USHF.R.S32.HI UR12, URZ, 0x1f, UR14 ;  /* 0x0000001f3f0c7899 */ /* 0x000fe2000801140e */
[----:B------:R-:W-:Y:S01]  /*07b0*/  SHF.R.S32.HI R240, RZ, 0x3, R22 ;  /* 0x00000003fff07819 */ /* 0x000fe20000011416 */
[----:B------:R-:W-:Y:S01]  /*07c0*/  ULDC.64 UR6, c[0x0][0x1e8] ;  /* 0x00007a0000067ab9 */ /* 0x000fe20000000a00 */
[----:B------:R-:W-:Y:S01]  /*07d0*/  @P0 SHF.R.U32.HI R4, RZ, c[0x0][0x250], R0 ;  /* 0x00009400ff040a19 */ /* 0x000fe20000011600 */
[----:B------:R-:W-:Y:S01]  /*07e0*/  IMAD R0, R32, c[0x0][0x270], RZ ;  /* 0x00009c0020007a24 */ /* 0x000fe200078e02ff */
[----:B------:R-:W-:Y:S01]  /*07f0*/  LEA.HI R24, R21, R236, RZ, 0x4 ;  /* 0x000000ec15187211 */ /* 0x000fe200078f20ff */
[----:B------:R-:W-:Y:S01]  /*0800*/  ULDC.64 UR4, c[0x0][0x1b8] ;  /* 0x00006e0000047ab9 */ /* 0x000fe20000000a00 */
[----:B------:R-:W-:Y:S01]  /*0810*/  SHF.R.S32.HI R241, RZ, 0x1f, R240 ;  /* 0x0000001ffff17819 */ /* 0x000fe200000114f0 */
[----:B------:R-:W-:Y:S01]  /*0820*/  IMAD R0, R31, c[0x0][0x274], R0 ;  /* 0x00009d001f007a24 */ /* 0x000fe200078e0200 */
[----:B------:R-:W-:Y:S01]  /*0830*/  SHF.R.S32.HI R8, RZ, 0x4, R24 ;  /* 0x00000004ff087819 */ /* 0x000fe20000011418 */
[----:B------:R-:W-:Y:S01]  /*0840*/  UIMAD UR6, UR12, UR6, URZ ;  /* 0x000000060c0672a4 */ /* 0x000fe2000f8e023f */
[----:B------:R-:W-:Y:S01]  /*0850*/  IMAD.MOV.U32 R33, RZ, RZ, 0x40 ;  /* 0x00000040ff217424 */ /* 0x000fe200078e00ff */
[----:B------:R-:W-:Y:S01]  /*0860*/  UIMAD UR4, UR12, UR4, URZ ;  /* 0x000000040c0472a4 */ /* 0x000fe2000f8e023f */
[----:B------:R-:W-:Y:S01]  /*0870*/  IMAD.IADD R18, R3, 0x1, R0 ;  /* 0x0000000103127824 */ /* 0x000fe200078e0200 */
[----:B------:R-:W-:Y:S01]  /*0880*/  UIMAD UR7, UR14, UR7, UR6 ;  /* 0x000000070e0772a4 */ /* 0x000fe2000f8e0206 */
[C---:B------:R-:W-:Y:S01]  /*0890*/  IMAD R0, R31.reuse, c[0x0][0x28c], R6 ;  /* 0x0000a3001f007a24 */ /* 0x040fe200078e0206 */
[----:B------:R-:W-:Y:S01]  /*08a0*/  UIMAD UR10, UR12, UR10, URZ ;  /* 0x0000000a0c0a72a4 */ /* 0x000fe2000f8e023f */
[----:B------:R-:W-:Y:S01]  /*08b0*/  IMAD.WIDE.U32 R2, R31, c[0x0][0x288], R242 ;  /* 0x0000a2001f027a25 */ /* 0x000fe200078e00f2 */
[----:B------:R-:W-:Y:S01]  /*08c0*/  UIMAD UR8, UR12, UR8, URZ ;  /* 0x000000080c0872a4 */ /* 0x000fe2000f8e023f */
[----:B------:R-:W-:Y:S01]  /*08d0*/  SHF.R.S32.HI R237, RZ, 0x1f, R236 ;  /* 0x0000001fffed7819 */ /* 0x000fe200000114ec */
[----:B------:R-:W-:Y:S01]  /*08e0*/  UIMAD UR4, UR14, UR5, UR4 ;  /* 0x000000050e0472a4 */ /* 0x000fe2000f8e0204 */
[----:B------:R-:W-:Y:S01]  /*08f0*/  IMAD.IADD R19, R3, 0x1, R0 ;  /* 0x0000000103137824 */ /* 0x000fe200078e0200 */
[----:B------:R-:W-:Y:S01]  /*0900*/  LOP3.LUT R0, R22, 0xfffffff8, RZ, 0xc0, !PT ;  /* 0xfffffff816007812 */ /* 0x000fe200078ec0ff */
[----:B------:R-:W-:Y:S01]  /*0910*/  IMAD.U32 R6, RZ, RZ, UR13 ;  /* 0x0000000dff067e24 */ /* 0x000fe2000f8e00ff */
[----:B------:R-:W-:Y:S01]  /*0920*/  IADD3 R28, P1, P0, R5, UR18, R2 ;  /* 0x00000012051c7c10 */ /* 0x000fe2000f83e002 */
[----:B------:R-:W-:Y:S01]  /*0930*/  USHF.R.S32.HI UR5, URZ, 0x1f, UR24 ;  /* 0x0000001f3f057899 */ /* 0x000fe20008011418 */
[----:B------:R-:W-:Y:S01]  /*0940*/  LEA.HI R5, R24, R8, RZ, 0x1 ;  /* 0x0000000818057211 */ /* 0x000fe200078f08ff */
[----:B------:R-:W-:Y:S01]  /*0950*/  IMAD.IADD R16, R236, 0x1, -R0 ;  /* 0x00000001ec107824 */ /* 0x000fe200078e0a00 */
[----:B------:R-:W-:Y:S01]  /*0960*/  SHF.R.S32.HI R0, RZ, 0x1f, R4 ;  /* 0x0000001fff007819 */ /* 0x000fe20000011404 */
[----:B------:R-:W-:Y:S01]  /*0970*/  IMAD.WIDE R14, R6, 0x40, R240 ;  /* 0x00000040060e7825 */ /* 0x000fe200078e02f0 */
[----:B------:R-:W-:Y:S01]  /*0980*/  LOP3.LUT R10, R5, 0xfffffffe, RZ, 0xc0, !PT ;  /* 0xfffffffe050a7812 */ /* 0x000fe200078ec0ff */
[----:B------:R-:W-:Y:S01]  /*0990*/  UIMAD UR10, UR14, UR11, UR10 ;  /* 0x0000000b0e0a72a4 */ /* 0x000fe2000f8e020a */
[----:B------:R-:W-:Y:S01]  /*09a0*/  CS2R R130, SRZ ;  /* 0x0000000000827805 */ /* 0x000fe2000001ff00 */
[----:B------:R-:W-:Y:S01]  /*09b0*/  IMAD.SHL.U32 R12, R16, 0x8, RZ ;  /* 0x00000008100c7824 */ /* 0x000fe200078e00ff */
[----:B------:R-:W-:Y:S01]  /*09c0*/  UIMAD UR9, UR14, UR9, UR8 ;  /* 0x000000090e0972a4 */ /* 0x000fe2000f8e0208 */
[C---:B------:R-:W-:Y:S01]  /*09d0*/  IMAD R2, R0.reuse, c[0x0][0x1e0], RZ ;  /* 0x0000780000027a24 */ /* 0x040fe200078e02ff */
[----:B------:R-:W-:Y:S01]  /*09e0*/  UIADD3 UR8, UR21, UR10, URZ ;  /* 0x0000000a15087290 */ /* 0x000fe2000fffe03f */
[----:B------:R-:W-:Y:S01]  /*09f0*/  IMAD R0, R0, c[0x0][0x1b0], RZ ;  /* 0x00006c0000007a24 */ /* 0x000fe200078e02ff */
[----:B------:R-:W-:Y:S01]  /*0a00*/  SHF.R.S32.HI R13, RZ, 0x1f, R12 ;  /* 0x0000001fff0d7819 */ /* 0x000fe2000001140c */
[C---:B------:R-:W-:Y:S01]  /*0a10*/  IMAD R9, R4.reuse, c[0x0][0x1e4], R2 ;  /* 0x0000790004097a24 */ /* 0x040fe200078e0202 */
[----:B------:R-:W-:Y:S01]  /*0a20*/  UIADD3 UR9, UR19, UR9, URZ ;  /* 0x0000000913097290 */ /* 0x000fe2000fffe03f */
[C---:B------:R-:W-:Y:S01]  /*0a30*/  IMAD R0, R4.reuse, c[0x0][0x1b4], R0 ;  /* 0x00006d0004007a24 */ /* 0x040fe200078e0200 */
[----:B------:R-:W-:Y:S01]  /*0a40*/  ULDC UR10, c[0x0][0x198] ;  /* 0x00006600000a7ab9 */ /* 0x000fe20000000800 */
[--C-:B------:R-:W-:Y:S01]  /*0a50*/  IMAD.WIDE.U32 R2, R4, c[0x0][0x1e0], R12.reuse ;  /* 0x0000780004027a25 */ /* 0x100fe200078e000c */
[----:B------:R-:W-:Y:S01]  /*0a60*/  UIADD3 UR10, -UR16, UR10, URZ ;  /* 0x0000000a100a7290 */ /* 0x000fe2000fffe13f */
[----:B------:R-:W-:Y:S01]  /*0a70*/  IADD3 R26, R12, 0x40, RZ ;  /* 0x000000400c1a7810 */ /* 0x000fe20007ffe0ff */
[----:B------:R-:W-:Y:S01]  /*0a80*/  USHF.R.S32.HI UR11, URZ, 0x1f, UR15 ;  /* 0x0000001f3f0b7899 */ /* 0x000fe2000801140f */
[----:B------:R-:W-:Y:S01]  /*0a90*/  IMAD.WIDE.U32 R6, R4, c[0x0][0x1b0], R12 ;  /* 0x00006c0004067a25 */ /* 0x000fe200078e000c */
[----:B------:R-:W-:Y:S01]  /*0aa0*/  IADD3 R27, R12, 0x80, RZ ;  /* 0x000000800c1b7810 */ /* 0x000fe20007ffe0ff */
[----:B------:R-:W-:Y:S01]  /*0ab0*/  CS2R R128, SRZ ;  /* 0x0000000000807805 */ /* 0x000fe2000001ff00 */
[----:B------:R-:W-:Y:S01]  /*0ac0*/  CS2R R126, SRZ ;  /* 0x00000000007e7805 */ /* 0x000fe2000001ff00 */
[----:B------:R-:W-:Y:S01]  /*0ad0*/  IMAD.IADD R5, R3, 0x1, R9 ;  /* 0x0000000103057824 */ /* 0x000fe200078e0209 */
[----:B------:R-:W-:Y:S01]  /*0ae0*/  CS2R R124, SRZ ;  /* 0x00000000007c7805 */ /* 0x000fe2000001ff00 */
[----:B------:R-:W-:Y:S01]  /*0af0*/  IMAD.IADD R3, R7, 0x1, R0 ;  /* 0x0000000107037824 */ /* 0x000fe200078e0200 */
[----:B------:R-:W-:Y:S01]  /*0b00*/  LEA.HI R7, R21, R236, RZ, 0x6 ;  /* 0x000000ec15077211 */ /* 0x000fe200078f30ff */
[----:B------:R-:W-:Y:S01]  /*0b10*/  IMAD.SHL.U32 R0, R240, 0x40, RZ ;  /* 0x00000040f0007824 */ /* 0x000fe200078e00ff */
[----:B------:R-:W-:Y:S01]  /*0b20*/  CS2R R122, SRZ ;  /* 0x00000000007a7805 */ /* 0x000fe2000001ff00 */
[----:B------:R-:W-:Y:S01]  /*0b30*/  IMAD.MOV.U32 R4, RZ, RZ, R2 ;  /* 0x000000ffff047224 */ /* 0x000fe200078e0002 */
[----:B------:R-:W-:Y:S01]  /*0b40*/  SHF.R.S32.HI R20, RZ, 0x6, R7 ;  /* 0x00000006ff147819 */ /* 0x000fe20000011407 */
[----:B------:R-:W-:Y:S01]  /*0b50*/  IMAD.MOV.U32 R2, RZ, RZ, R6 ;  /* 0x000000ffff027224 */ /* 0x000fe200078e0006 */
[----:B------:R-:W-:Y:S01]  /*0b60*/  LOP3.LUT R0, R0, 0x1c0, RZ, 0xc0, !PT ;  /* 0x000001c000007812 */ /* 0x000fe200078ec0ff */
[----:B------:R-:W-:Y:S01]  /*0b70*/  IMAD R6, R241, c[0x0][0x178], RZ ;  /* 0x00005e00f1067a24 */ /* 0x000fe200078e02ff */
[----:B------:R-:W-:Y:S01]  /*0b80*/  CS2R R120, SRZ ;  /* 0x0000000000787805 */ /* 0x000fe2000001ff00 */
[----:B------:R-:W-:Y:S01]  /*0b90*/  IMAD.SHL.U32 R17, R20, 0x200, RZ ;  /* 0x0000020014117824 */ /* 0x000fe200078e00ff */
[----:B------:R-:W-:Y:S01]  /*0ba0*/  LOP3.LUT R11, R0, 0x38, R12, 0xf8, !PT ;  /* 0x00000038000b7812 */ /* 0x000fe200078ef80c */
[----:B-1----:R-:W-:Y:S01]  /*0bb0*/  IMAD.WIDE.U32 R4, R250, c[0x0][0x1e8], R4 ;  /* 0x00007a00fa047a25 */ /* 0x002fe200078e0004 */
[----:B------:R-:W-:Y:S01]  /*0bc0*/  SHF.R.U32.HI R0, RZ, 0x3, R0 ;  /* 0x00000003ff007819 */ /* 0x000fe20000011600 */
[----:B------:R-:W-:Y:S01]  /*0bd0*/  CS2R R118, SRZ ;  /* 0x0000000000767805 */ /* 0x000fe2000001ff00 */
[----:B------:R-:W-:Y:S01]  /*0be0*/  CS2R R116, SRZ ;  /* 0x0000000000747805 */ /* 0x000fe2000001ff00 */
[----:B------:R-:W-:Y:S01]  /*0bf0*/  IMAD.IADD R23, R8, 0x1, -R10 ;  /* 0x0000000108177824 */ /* 0x000fe200078e0a0a */
[----:B------:R-:W-:Y:S01]  /*0c00*/  IADD3 R5, R5, UR7, RZ ;  /* 0x0000000705057c10 */ /* 0x000fe2000fffe0ff */
[C---:B------:R-:W-:Y:S01]  /*0c10*/  IMAD R8, R240.reuse, c[0x0][0x17c], R6 ;  /* 0x00005f00f0087a24 */ /* 0x040fe200078e0206 */
[----:B------:R-:W-:Y:S01]  /*0c20*/  LOP3.LUT R228, R17, R11, R0, 0xf6, !PT ;  /* 0x0000000b11e47212 */ /* 0x000fe200078ef600 */
[----:B------:R-:W-:Y:S01]  /*0c30*/  IMAD.WIDE.U32 R6, R240, c[0x0][0x178], R12 ;  /* 0x00005e00f0067a25 */ /* 0x000fe200078e000c */
[----:B------:R-:W-:Y:S01]  /*0c40*/  CS2R R114, SRZ ;  /* 0x0000000000727805 */ /* 0x000fe2000001ff00 */
[----:B------:R-:W-:Y:S01]  /*0c50*/  CS2R R112, SRZ ;  /* 0x0000000000707805 */ /* 0x000fe2000001ff00 */
[----:B------:R-:W-:Y:S01]  /*0c60*/  CS2R R110, SRZ ;  /* 0x00000000006e7805 */ /* 0x000fe2000001ff00 */
[----:B------:R-:W-:Y:S01]  /*0c70*/  IMAD R0, R15, c[0x0][0x1d8], RZ ;  /* 0x000076000f007a24 */ /* 0x000fe200078e02ff */
[----:B------:R-:W-:Y:S01]  /*0c80*/  CS2R R108, SRZ ;  /* 0x00000000006c7805 */ /* 0x000fe2000001ff00 */
[----:B------:R-:W-:Y:S01]  /*0c90*/  IMAD.U32 R10, RZ, RZ, UR5 ;  /* 0x00000005ff0a7e24 */ /* 0x000fe2000f8e00ff */
[----:B------:R-:W-:Y:S01]  /*0ca0*/  CS2R R106, SRZ ;  /* 0x00000000006a7805 */ /* 0x000fe2000001ff00 */
[----:B------:R-:W-:Y:S01]  /*0cb0*/  IMAD.IADD R9, R7, 0x1, R8 ;  /* 0x0000000107097824 */ /* 0x000fe200078e0208 */
[----:B------:R-:W-:Y:S01]  /*0cc0*/  CS2R R104, SRZ ;  /* 0x0000000000687805 */ /* 0x000fe2000001ff00 */
[----:B------:R-:W-:Y:S01]  /*0cd0*/  IMAD.WIDE.U32 R2, R250, c[0x0][0x1b8], R2 ;  /* 0x00006e00fa027a25 */ /* 0x000fe200078e0002 */
[C---:B------:R-:W-:Y:S01]  /*0ce0*/  @!P3 IADD3.X R29, R10.reuse, UR8, R18, P4, P2 ;  /* 0x000000080a1dbc10 */ /* 0x040fe2000a7e4412 */
[----:B------:R-:W-:Y:S01]  /*0cf0*/  CS2R R102, SRZ ;  /* 0x0000000000667805 */ /* 0x000fe2000001ff00 */
[----:B------:R-:W-:Y:S01]  /*0d00*/  IADD3.X R30, R10, UR9, R19, P1, P0 ;  /* 0x000000090a1e7c10 */ /* 0x000fe20008fe0413 */
[----:B------:R-:W-:Y:S01]  /*0d10*/  IMAD.MOV.U32 R8, RZ, RZ, R6 ;  /* 0x000000ffff087224 */ /* 0x000fe200078e0006 */
[----:B------:R-:W-:Y:S01]  /*0d20*/  IADD3 R3, R3, UR4, RZ ;  /* 0x0000000403037c10 */ /* 0x000fe2000fffe0ff */
[----:B------:R-:W-:Y:S01]  /*0d30*/  IMAD R0, R14, c[0x0][0x1dc], R0 ;  /* 0x000077000e007a24 */ /* 0x000fe200078e0200 */
[----:B------:R-:W-:Y:S01]  /*0d40*/  ISETP.GE.AND P4, PT, R12, c[0x0][0x1cc], PT ;  /* 0x000073000c007a0c */ /* 0x000fe20003f86270 */
[----:B------:R-:W-:Y:S01]  /*0d50*/  IMAD.WIDE.U32 R6, R14, c[0x0][0x1d8], R4 ;  /* 0x000076000e067a25 */ /* 0x000fe200078e0004 */
[----:B------:R-:W-:Y:S01]  /*0d60*/  ULDC.64 UR4, c[0x0][0x178] ;  /* 0x00005e0000047ab9 */ /* 0x000fe20000000a00 */
[----:B------:R-:W-:Y:S01]  /*0d70*/  CS2R R100, SRZ ;  /* 0x0000000000647805 */ /* 0x000fe2000001ff00 */
[----:B------:R-:W-:Y:S01]  /*0d80*/  UIMAD UR6, UR11, UR4, URZ ;  /* 0x000000040b0672a4 */ /* 0x000fe2000f8e023f */
[----:B------:R-:W-:Y:S01]  /*0d90*/  IMAD R10, R15, c[0x0][0x1a8], RZ ;  /* 0x00006a000f0a7a24 */ /* 0x000fe200078e02ff */
[----:B------:R-:W-:Y:S01]  /*0da0*/  LEA R4, P0, R6, c[0x0][0x1c0], 0x1 ;  /* 0x0000700006047a11 */ /* 0x000fe200078008ff */
[----:B------:R-:W-:Y:S01]  /*0db0*/  IMAD.IADD R0, R7, 0x1, R0 ;  /* 0x0000000107007824 */ /* 0x000fe200078e0200 */
[----:B------:R-:W-:Y:S01]  /*0dc0*/  UIMAD.WIDE.U32 UR26, UR15, UR4, URZ ;  /* 0x000000040f1a72a5 */ /* 0x000fe2000f8e003f */
[C---:B------:R-:W-:Y:S01]  /*0dd0*/  IMAD R15, R14.reuse, c[0x0][0x1ac], R10 ;  /* 0x00006b000e0f7a24 */ /* 0x040fe200078e020a */
[----:B------:R-:W-:Y:S01]  /*0de0*/  UIMAD UR6, UR15, UR5, UR6 ;  /* 0x000000050f0672a4 */ /* 0x000fe2000f8e0206 */
[----:B------:R-:W-:Y:S01]  /*0df0*/  IMAD.WIDE.U32 R10, R14, c[0x0][0x1a8], R2 ;  /* 0x00006a000e0a7a25 */ /* 0x000fe200078e0002 */
[----:B------:R-:W-:Y:S01]  /*0e00*/  LEA.HI.X R5, R6, c[0x0][0x1c4], R0, 0x1, P0 ;  /* 0x0000710006057a11 */ /* 0x000fe200000f0c00 */
[----:B------:R-:W-:Y:S01]  /*0e10*/  ULDC.64 UR4, c[0x0][0x188] ;  /* 0x0000620000047ab9 */ /* 0x000fe20000000a00 */
[----:B------:R-:W-:Y:S01]  /*0e20*/  IADD3 R0, -R240, UR10, RZ ;  /* 0x0000000af0007c10 */ /* 0x000fe2000fffe1ff */
[----:B------:R-:W-:Y:S01]  /*0e30*/  IMAD R2, R32, c[0x0][0x180], RZ ;  /* 0x0000600020027a24 */ /* 0x000fe200078e02ff */
[----:B------:R-:W-:Y:S01]  /*0e40*/  UIMAD UR4, UR12, UR4, URZ ;  /* 0x000000040c0472a4 */ /* 0x000fe2000f8e023f */
[----:B------:R-:W-:Y:S01]  /*0e50*/  IMAD.MOV.U32 R7, RZ, RZ, c[0x0][0x1d8] ;  /* 0x00007600ff077624 */ /* 0x000fe200078e00ff */
[C---:B------:R-:W-:Y:S01]  /*0e60*/  ISETP.LT.OR P0, PT, R0.reuse, 0x1, P4 ;  /* 0x000000010000780c */ /* 0x040fe20002701670 */
[C---:B------:R-:W-:Y:S01]  /*0e70*/  IMAD R2, R31.reuse, c[0x0][0x184], R2 ;  /* 0x000061001f027a24 */ /* 0x040fe200078e0202 */
[----:B------:R-:W-:Y:S01]  /*0e80*/  ISETP.LT.OR P4, PT, R0, 0x21, P4 ;  /* 0x000000210000780c */ /* 0x000fe20002781670 */
[----:B------:R-:W-:Y:S01]  /*0e90*/  IMAD.WIDE.U32 R8, R31, c[0x0][0x180], R8 ;  /* 0x000060001f087a25 */ /* 0x000fe200078e0008 */
[----:B------:R-:W-:Y:S01]  /*0ea0*/  LEA R6, P2, R7, R4, 0x6 ;  /* 0x0000000407067211 */ /* 0x000fe200078430ff */
[----:B------:R-:W-:Y:S01]  /*0eb0*/  UIADD3 UR6, UR27, UR6, URZ ;  /* 0x000000061b067290 */ /* 0x000fe2000fffe03f */
[----:B------:R-:W-:Y:S01]  /*0ec0*/  CS2R R98, SRZ ;  /* 0x0000000000627805 */ /* 0x000fe2000001ff00 */
[----:B------:R-:W-:Y:S01]  /*0ed0*/  IMAD.MOV.U32 R14, RZ, RZ, c[0x0][0x1dc] ;  /* 0x00007700ff0e7624 */ /* 0x000fe200078e00ff */
[----:B------:R-:W-:Y:S01]  /*0ee0*/  UIMAD UR4, UR14, UR5, UR4 ;  /* 0x000000050e0472a4 */ /* 0x000fe2000f8e0204 */
[----:B------:R-:W-:Y:S01]  /*0ef0*/  IMAD.IADD R9, R9, 0x1, R2 ;  /* 0x0000000109097824 */ /* 0x000fe200078e0202 */
[----:B------:R-:W-:Y:S01]  /*0f00*/  LEA R2, P1, R10, c[0x0][0x190], 0x1 ;  /* 0x000064000a027a11 */ /* 0x000fe200078208ff */
[----:B------:R-:W-:Y:S01]  /*0f10*/  IMAD.IADD R3, R11, 0x1, R15 ;  /* 0x000000010b037824 */ /* 0x000fe200078e020f */
[----:B------:R-:W-:Y:S01]  /*0f20*/  LEA.HI.X R7, R7, R5, R14, 0x6, P2 ;  /* 0x0000000507077211 */ /* 0x000fe200010f340e */
[----:B------:R-:W-:Y:S01]  /*0f30*/  IMAD.SHL.U32 R228, R228, 0x2, RZ ;  /* 0x00000002e4e47824 */ /* 0x000fe200078e00ff */
[----:B------:R-:W-:Y:S01]  /*0f40*/  ISETP.GE.AND P2, PT, R26, c[0x0][0x1cc], PT ;  /* 0x000073001a007a0c */ /* 0x000fe20003f46270 */
[----:B------:R-:W-:Y:S01]  /*0f50*/  IMAD.MOV.U32 R11, RZ, RZ, c[0x0][0x1a8] ;  /* 0x00006a00ff0b7624 */ /* 0x000fe200078e00ff */
[----:B------:R-:W-:Y:S01]  /*0f60*/  LEA.HI.X R3, R10, c[0x0][0x194], R3, 0x1, P1 ;  /* 0x000065000a037a11 */ /* 0x000fe200008f0c03 */
[----:B------:R-:W-:Y:S01]  /*0f70*/  IMAD.MOV.U32 R14, RZ, RZ, c[0x0][0x1ac] ;  /* 0x00006b00ff0e7624 */ /* 0x000fe200078e00ff */
[----:B------:R-:W-:Y:S01]  /*0f80*/  ISETP.GE.AND P1, PT, R27, c[0x0][0x1cc], PT ;  /* 0x000073001b007a0c */ /* 0x000fe20003f26270 */
[----:B------:R-:W-:Y:S01]  /*0f90*/  @!PT LDS RZ, [RZ] ;  /* 0x00000000fffff984 */ /* 0x000fe20000000800 */
[----:B------:R-:W-:Y:S01]  /*0fa0*/  @!PT LDS RZ, [RZ] ;  /* 0x00000000fffff984 */ /* 0x000fe20000000800 */
[----:B------:R-:W-:Y:S01]  /*0fb0*/  @!PT LDS RZ, [RZ] ;  /* 0x00000000fffff984 */ /* 0x000fe20000000800 */
[----:B------:R1:W-:Y:S01]  /*0fc0*/  LDGSTS.E.BYPASS.LTC128B.128 [R228+0x6080], [R4.64], !P0 ;  /* 0x0608000004e47fae */ /* 0x0003e2000c101d56 */
[----:B------:R-:W-:Y:S01]  /*0fd0*/  ISETP.LT.OR P6, PT, R0, 0x1, P2 ;  /* 0x000000010000780c */ /* 0x000fe200017c1670 */
[----:B------:R-:W-:Y:S01]  /*0fe0*/  IMAD.WIDE.U32 R246, R250, c[0x0][0x188], R8 ;  /* 0x00006200faf67a25 */ /* 0x000fe200078e0008 */
[C---:B------:R-:W-:Y:S01]  /*0ff0*/  ISETP.LT.OR P0, PT, R0.reuse, 0x1, P1 ;  /* 0x000000010000780c */ /* 0x040fe20000f01670 */
[----:B------:R-:W-:Y:S01]  /*1000*/  CS2R R96, SRZ ;  /* 0x0000000000607805 */ /* 0x000fe2000001ff00 */
[C---:B------:R-:W-:Y:S01]  /*1010*/  ISETP.LT.OR P2, PT, R0.reuse, 0x21, P2 ;  /* 0x000000210000780c */ /* 0x040fe20001741670 */
[----:B------:R-:W-:Y:S01]  /*1020*/  CS2R R94, SRZ ;  /* 0x00000000005e7805 */ /* 0x000fe2000001ff00 */
[----:B------:R-:W-:Y:S01]  /*1030*/  ISETP.LT.OR P1, PT, R0, 0x21, P1 ;  /* 0x000000210000780c */ /* 0x000fe20000f21670 */
[----:B------:R-:W-:Y:S01]  /*1040*/  CS2R R92, SRZ ;  /* 0x00000000005c7805 */ /* 0x000fe2000001ff00 */
[----:B------:R-:W-:Y:S01]  /*1050*/  LEA R10, P5, R11, R2, 0x6 ;  /* 0x000000020b0a7211 */ /* 0x000fe200078a30ff */
[----:B------:R-:W-:Y:S01]  /*1060*/  CS2R R90, SRZ ;  /* 0x00000000005a7805 */ /* 0x000fe2000001ff00 */
[----:B------:R-:W-:Y:S01]  /*1070*/  IADD3 R249, R247, UR4, RZ ;  /* 0x00000004f7f97c10 */ /* 0x000fe2000fffe0ff */
[----:B------:R-:W-:Y:S01]  /*1080*/  ULDC.64 UR4, c[0x0][0x218] ;  /* 0x0000860000047ab9 */ /* 0x000fe20000000a00 */
[----:B------:R-:W-:Y:S01]  /*1090*/  LEA.HI.X R11, R11, R3, R14, 0x6, P5 ;  /* 0x000000030b0b7211 */ /* 0x000fe200028f340e */
[----:B------:R1:W-:Y:S01]  /*10a0*/  LDGSTS.E.BYPASS.LTC128B.128 [R228+0x8080], [R4.64+0x80], !P6 ;  /* 0x0808008004e47fae */ /* 0x0003e2000f101d56 */
[----:B------:R-:W-:Y:S01]  /*10b0*/  ISETP.GE.AND P6, PT, R12, c[0x0][0x19c], PT ;  /* 0x000067000c007a0c */ /* 0x000fe20003fc6270 */
[----:B------:R-:W-:Y:S01]  /*10c0*/  UIMAD UR4, UR12, UR4, URZ ;  /* 0x000000040c0472a4 */ /* 0x000fe2000f8e023f */
[----:B------:R-:W-:Y:S01]  /*10d0*/  ISETP.GE.AND P5, PT, R26, c[0x0][0x19c], PT ;  /* 0x000067001a007a0c */ /* 0x000fe20003fa6270 */
[----:B------:R1:W-:Y:S01]  /*10e0*/  LDGSTS.E.BYPASS.LTC128B.128 [R228+0xa080], [R4.64+0x100], !P0 ;  /* 0x0a08010004e47fae */ /* 0x0003e2000c101d56 */
[C---:B------:R-:W-:Y:S01]  /*10f0*/  ISETP.LT.OR P0, PT, R0.reuse, 0x1, P6 ;  /* 0x000000010000780c */ /* 0x040fe20003701670 */
[----:B------:R-:W-:Y:S01]  /*1100*/  UIMAD UR4, UR14, UR5, UR4 ;  /* 0x000000050e0472a4 */ /* 0x000fe2000f8e0204 */
[C---:B------:R-:W-:Y:S01]  /*1110*/  ISETP.LT.OR P6, PT, R0.reuse, 0x21, P6 ;  /* 0x000000210000780c */ /* 0x040fe200037c1670 */
[----:B------:R2:W-:Y:S01]  /*1120*/  LDGSTS.E.BYPASS.LTC128B.128 [R228+0x7080], [R6.64], !P4 ;  /* 0x0708000006e47fae */ /* 0x0005e2000e101d56 */
[----:B------:R-:W-:Y:S01]  /*1130*/  ISETP.GE.AND P4, PT, R27, c[0x0][0x19c], PT ;  /* 0x000067001b007a0c */ /* 0x000fe20003f86270 */
[----:B------:R-:W-:Y:S01]  /*1140*/  CS2R R88, SRZ ;  /* 0x0000000000587805 */ /* 0x000fe2000001ff00 */
[----:B------:R-:W-:Y:S01]  /*1150*/  CS2R R86, SRZ ;  /* 0x0000000000567805 */ /* 0x000fe2000001ff00 */
[----:B------:R2:W-:Y:S01]  /*1160*/  LDGSTS.E.BYPASS.LTC128B.128 [R228+0x9080], [R6.64+0x80], !P2 ;  /* 0x0908008006e47fae */ /* 0x0005e2000d101d56 */
[C---:B------:R-:W-:Y:S01]  /*1170*/  ISETP.LT.OR P2, PT, R0.reuse, 0x1, P5 ;  /* 0x000000010000780c */ /* 0x040fe20002f41670 */
[----:B------:R-:W-:Y:S01]  /*1180*/  CS2R R84, SRZ ;  /* 0x0000000000547805 */ /* 0x000fe2000001ff00 */
[C---:B------:R-:W-:Y:S01]  /*1190*/  ISETP.LT.OR P5, PT, R0.reuse, 0x21, P5 ;  /* 0x000000210000780c */ /* 0x040fe20002fa1670 */
[----:B------:R2:W-:Y:S01]  /*11a0*/  LDGSTS.E.BYPASS.LTC128B.128 [R228+0xb080], [R6.64+0x100], !P1 ;  /* 0x0b08010006e47fae */ /* 0x0005e2000c901d56 */
[C---:B------:R-:W-:Y:S01]  /*11b0*/  ISETP.LT.OR P1, PT, R0.reuse, 0x1, P4 ;  /* 0x000000010000780c */ /* 0x040fe20002721670 */
[----:B------:R-:W-:Y:S01]  /*11c0*/  CS2R R82, SRZ ;  /* 0x0000000000527805 */ /* 0x000fe2000001ff00 */
[----:B------:R-:W-:Y:S01]  /*11d0*/  ISETP.LT.OR P4, PT, R0, 0x21, P4 ;  /* 0x000000210000780c */ /* 0x000fe20002781670 */
[----:B------:R-:W0:Y:S01]  /*11e0*/  LDGDEPBAR ;  /* 0x00000000000079af */ /* 0x000e220000000000 */
[----:B------:R-:W-:Y:S01]  /*11f0*/  IMAD R0, R23, 0x800, R17 ;  /* 0x0000080017007824 */ /* 0x000fe200078e0211 */
[----:B------:R-:W-:Y:S01]  /*1200*/  CS2R R80, SRZ ;  /* 0x0000000000507805 */ /* 0x000fe2000001ff00 */
[----:B------:R-:W-:Y:S01]  /*1210*/  IMAD.MOV.U32 R17, RZ, RZ, 0x20 ;  /* 0x00000020ff117424 */ /* 0x000fe200078e00ff */
[----:B------:R3:W-:Y:S01]  /*1220*/  LDGSTS.E.BYPASS.LTC128B.128 [R228+0x80], [R2.64], !P0 ;  /* 0x0008000002e47fae */ /* 0x0007e2000c101d56 */
[----:B------:R-:W-:Y:S01]  /*1230*/  CS2R R78, SRZ ;  /* 0x00000000004e7805 */ /* 0x000fe2000001ff00 */
[----:B------:R-:W-:Y:S01]  /*1240*/  CS2R R76, SRZ ;  /* 0x00000000004c7805 */ /* 0x000fe2000001ff00 */
[----:B------:R-:W-:Y:S01]  /*1250*/  CS2R R74, SRZ ;  /* 0x00000000004a7805 */ /* 0x000fe2000001ff00 */
[----:B------:R3:W-:Y:S01]  /*1260*/  LDGSTS.E.BYPASS.LTC128B.128 [R228+0x2080], [R2.64+0x80], !P2 ;  /* 0x0208008002e47fae */ /* 0x0007e2000d101d56 */
[----:B------:R-:W-:Y:S01]  /*1270*/  LOP3.LUT P2, RZ, R16, 0x2, RZ, 0xc0, !PT ;  /* 0x0000000210ff7812 */ /* 0x000fe2000784c0ff */
[----:B------:R-:W-:Y:S01]  /*1280*/  CS2R R72, SRZ ;  /* 0x0000000000487805 */ /* 0x000fe2000001ff00 */
[----:B-1----:R-:W-:Y:S01]  /*1290*/  IMAD.U32 R4, RZ, RZ, UR26 ;  /* 0x0000001aff047e24 */ /* 0x002fe2000f8e00ff */
[----:B------:R3:W-:Y:S01]  /*12a0*/  LDGSTS.E.BYPASS.LTC128B.128 [R228+0x4080], [R2.64+0x100], !P1 ;  /* 0x0408010002e47fae */ /* 0x0007e2000c901d56 */
[----:B------:R-:W-:Y:S01]  /*12b0*/  IMAD.U32 R5, RZ, RZ, UR27 ;  /* 0x0000001bff057e24 */ /* 0x000fe2000f8e00ff */
[----:B------:R-:W-:Y:S01]  /*12c0*/  CS2R R70, SRZ ;  /* 0x0000000000467805 */ /* 0x000fe2000001ff00 */
[----:B------:R-:W-:Y:S01]  /*12d0*/  CS2R R68, SRZ ;  /* 0x0000000000447805 */ /* 0x000fe2000001ff00 */
[----:B------:R1:W-:Y:S01]  /*12e0*/  LDGSTS.E.BYPASS.LTC128B.128 [R228+0x1080], [R10.64], !P6 ;  /* 0x010800000ae47fae */ /* 0x0003e2000f101d56 */
[----:B------:R-:W-:Y:S01]  /*12f0*/  LEA R5, P0, R4, R246, 0x6 ;  /* 0x000000f604057211 */ /* 0x000fe200078030ff */
[----:B------:R-:W-:Y:S01]  /*1300*/  CS2R R66, SRZ ;  /* 0x0000000000427805 */ /* 0x000fe2000001ff00 */
[----:B------:R-:W-:Y:S01]  /*1310*/  CS2R R64, SRZ ;  /* 0x0000000000407805 */ /* 0x000fe2000001ff00 */
[----:B------:R1:W-:Y:S01]  /*1320*/  LDGSTS.E.BYPASS.LTC128B.128 [R228+0x3080], [R10.64+0x80], !P5 ;  /* 0x030800800ae47fae */ /* 0x0003e2000e901d56 */
[----:B------:R-:W-:Y:S01]  /*1330*/  LEA R8, P1, R5, c[0x0][0x160], 0x1 ;  /* 0x0000580005087a11 */ /* 0x000fe200078208ff */
[----:B------:R-:W-:Y:S01]  /*1340*/  CS2R R62, SRZ ;  /* 0x00000000003e7805 */ /* 0x000fe2000001ff00 */
[----:B--2---:R-:W-:Y:S01]  /*1350*/  IMAD.SHL.U32 R6, R16, 0x40, RZ ;  /* 0x0000004010067824 */ /* 0x004fe200078e00ff */
[----:B------:R1:W-:Y:S01]  /*1360*/  LDGSTS.E.BYPASS.LTC128B.128 [R228+0x5080], [R10.64+0x100], !P4 ;  /* 0x050801000ae47fae */ /* 0x0003e2000e101d56 */
[----:B------:R-:W-:Y:S01]  /*1370*/  ISETP.GE.AND P4, PT, R12, c[0x0][0x16c], PT ;  /* 0x00005b000c007a0c */ /* 0x000fe20003f86270 */
[----:B------:R-:W-:Y:S01]  /*1380*/  IMAD.MOV.U32 R7, RZ, RZ, c[0x0][0x178] ;  /* 0x00005e00ff077624 */ /* 0x000fe200078e00ff */
[----:B------:R-:W-:Y:S01]  /*1390*/  ISETP.GE.AND P5, PT, R27, c[0x0][0x16c], PT ;  /* 0x00005b001b007a0c */ /* 0x000fe20003fa6270 */
[----:B------:R-:W0:Y:S01]  /*13a0*/  LDGDEPBAR ;  /* 0x00000000000079af */ /* 0x000e220000000000 */
[----:B------:R-:W-:Y:S01]  /*13b0*/  LOP3.LUT R18, R6, 0x1c0, RZ, 0xc0, !PT ;  /* 0x000001c006127812 */ /* 0x000fe200078ec0ff */
[----:B------:R-:W-:Y:S01]  /*13c0*/  IMAD.U32 R6, RZ, RZ, UR6 ;  /* 0x00000006ff067e24 */ /* 0x000fe2000f8e00ff */
[----:B------:R-:W-:Y:S01]  /*13d0*/  SEL R239, RZ, 0x1, P4 ;  /* 0x00000001ffef7807 */ /* 0x000fe20002000000 */
[----:B------:R-:W-:Y:S01]  /*13e0*/  ULDC.64 UR6, c[0x0][0x208] ;  /* 0x0000820000067ab9 */ /* 0x000fe20000000a00 */
[----:B------:R-:W-:Y:S01]  /*13f0*/  SHF.R.U32.HI R19, RZ, 0x3, R18 ;  /* 0x00000003ff137819 */ /* 0x000fe20000011612 */
[----:B------:R-:W-:Y:S01]  /*1400*/  UIMAD UR11, UR11, UR6, URZ ;  /* 0x000000060b0b72a4 */ /* 0x000fe2000f8e023f */
[----:B------:R-:W-:Y:S01]  /*1410*/  LEA.HI.X R6, R4, R249, R6, 0x6, P0 ;  /* 0x000000f904067211 */ /* 0x000fe200000f3406 */
[----:B------:R-:W-:Y:S01]  /*1420*/  CS2R R60, SRZ ;  /* 0x00000000003c7805 */ /* 0x000fe2000001ff00 */
[----:B------:R-:W-:Y:S01]  /*1430*/  LOP3.LUT R4, R18, 0x8, R22, 0xf8, !PT ;  /* 0x0000000812047812 */ /* 0x000fe200078ef816 */
[----:B------:R-:W-:Y:S01]  /*1440*/  UIMAD UR11, UR15, UR7, UR11 ;  /* 0x000000070f0b72a4 */ /* 0x000fe2000f8e020b */
[----:B------:R-:W-:Y:S01]  /*1450*/  LEA.HI.X R9, R5, c[0x0][0x164], R6, 0x1, P1 ;  /* 0x0000590005097a11 */ /* 0x000fe200008f0c06 */
[----:B------:R-:W-:Y:S01]  /*1460*/  CS2R R58, SRZ ;  /* 0x00000000003a7805 */ /* 0x000fe2000001ff00 */
[----:B---3--:R-:W-:Y:S01]  /*1470*/  LOP3.LUT R2, R4, R19, RZ, 0x3c, !PT ;  /* 0x0000001304027212 */ /* 0x008fe200078e3cff */
[----:B------:R-:W-:Y:S01]  /*1480*/  IMAD.WIDE.U32 R4, R240, c[0x0][0x208], R12 ;  /* 0x00008200f0047a25 */ /* 0x000fe200078e000c */
[----:B------:R-:W-:Y:S01]  /*1490*/  LOP3.LUT P0, RZ, R16, 0x4, RZ, 0xc0, !PT ;  /* 0x0000000410ff7812 */ /* 0x000fe2000780c0ff */
[----:B------:R-:W-:Y:S01]  /*14a0*/  CS2R R56, SRZ ;  /* 0x0000000000387805 */ /* 0x000fe2000001ff00 */
[----:B------:R-:W-:Y:S01]  /*14b0*/  ISETP.GE.AND P1, PT, R26, c[0x0][0x16c], PT ;  /* 0x00005b001a007a0c */ /* 0x000fe20003f26270 */
[----:B------:R-:W-:Y:S01]  /*14c0*/  IMAD.IADD R2, R0, 0x1, R2 ;  /* 0x0000000100027824 */ /* 0x000fe200078e0202 */
[----:B------:R-:W-:Y:S01]  /*14d0*/  SEL R222, R33, 0xffffffc0, !P0 ;  /* 0xffffffc021de7807 */ /* 0x000fe20004000000 */
[----:B------:R-:W-:Y:S01]  /*14e0*/  IMAD R0, R241, c[0x0][0x208], RZ ;  /* 0x00008200f1007a24 */ /* 0x000fe200078e02ff */
[----:B------:R-:W-:Y:S01]  /*14f0*/  SEL R6, RZ, 0x2, P1 ;  /* 0x00000002ff067807 */ /* 0x000fe20000800000 */
[----:B------:R-:W-:Y:S01]  /*1500*/  IMAD.SHL.U32 R224, R2, 0x2, RZ ;  /* 0x0000000202e07824 */ /* 0x000fe200078e00ff */
[----:B-1----:R-:W-:Y:S01]  /*1510*/  LEA R10, P4, R7, R8, 0x6 ;  /* 0x00000008070a7211 */ /* 0x002fe200078830ff */
[----:B------:R-:W-:Y:S01]  /*1520*/  IMAD R0, R240, c[0x0][0x20c], R0 ;  /* 0x00008300f0007a24 */ /* 0x000fe200078e0200 */
[----:B------:R-:W-:-:S04]  /*1530*/  DEPBAR.LE SB0, 0x1 ;  /* 0x000080400000791a */ /* 0x000fc80000000000 */
[----:B------:R-:W-:Y:S01]  /*1540*/  BAR.SYNC.DEFER_BLOCKING 0x0 ;  /* 0x0000000000007b1d */ /* 0x000fe20000010000 */
[----:B------:R-:W-:Y:S01]  /*1550*/  IMAD.IADD R5, R5, 0x1, R0 ;  /* 0x0000000105057824 */ /* 0x000fe200078e0200 */
[----:B------:R-:W-:Y:S01]  /*1560*/  SEL R3, RZ, 0x4, P5 ;  /* 0x00000004ff037807 */ /* 0x000fe20002800000 */
[----:B------:R-:W-:Y:S01]  /*1570*/  IMAD.MOV.U32 R0, RZ, RZ, c[0x0][0x17c] ;  /* 0x00005f00ff007624 */ /* 0x000fe200078e00ff */
[----:B------:R-:W-:Y:S01]  /*1580*/  CS2R R54, SRZ ;  /* 0x0000000000367805 */ /* 0x000fe2000001ff00 */
[----:B------:R-:W-:Y:S01]  /*1590*/  IMAD.IADD R227, R224, 0x1, R222 ;  /* 0x00000001e0e37824 */ /* 0x000fe200078e02de */
[----:B------:R-:W-:Y:S01]  /*15a0*/  IADD3 R6, R3, R6, R239 ;  /* 0x0000000603067210 */ /* 0x000fe20007ffe0ef */
[----:B------:R-:W-:Y:S01]  /*15b0*/  IMAD.U32 R16, RZ, RZ, UR24 ;  /* 0x00000018ff107e24 */ /* 0x000fe2000f8e00ff */
[----:B------:R-:W-:Y:S01]  /*15c0*/  LEA.HI.X R11, R7, R9, R0, 0x6, P4 ;  /* 0x00000009070b7211 */ /* 0x000fe200020f3400 */
[----:B------:R-:W-:Y:S01]  /*15d0*/  IMAD R7, R32, c[0x0][0x210], RZ ;  /* 0x0000840020077a24 */ /* 0x000fe200078e02ff */
[----:B------:R-:W-:Y:S01]  /*15e0*/  SEL R0, R17, 0xffffffe0, !P2 ;  /* 0xffffffe011007807 */ /* 0x000fe20005000000 */
[C---:B------:R-:W-:Y:S01]  /*15f0*/  IMAD.WIDE.U32 R4, R31.reuse, c[0x0][0x210], R4 ;  /* 0x000084001f047a25 */ /* 0x040fe200078e0004 */
[----:B------:R-:W-:Y:S01]  /*1600*/  IADD3 R3, -R240, c[0x0][0x168], -R16 ;  /* 0x00005a00f0037a10 */ /* 0x000fe20007ffe910 */
[----:B------:R-:W-:Y:S01]  /*1610*/  UIMAD.WIDE.U32 UR24, UR15, UR6, URZ ;  /* 0x000000060f1872a5 */ /* 0x000fe2000f8e003f */
[----:B------:R-:W-:Y:S01]  /*1620*/  LOP3.LUT P6, RZ, R6, 0x1, RZ, 0xc0, !PT ;  /* 0x0000000106ff7812 */ /* 0x000fe200078cc0ff */
[----:B------:R-:W-:Y:S01]  /*1630*/  IMAD.IADD R225, R224, 0x1, R0 ;  /* 0x00000001e0e17824 */ /* 0x000fe200078e0200 */
[----:B------:R-:W-:Y:S01]  /*1640*/  LOP3.LUT P4, RZ, R6, 0x2, RZ, 0xc0, !PT ;  /* 0x0000000206ff7812 */ /* 0x000fe2000788c0ff */
[----:B------:R-:W-:Y:S01]  /*1650*/  IMAD R0, R31, c[0x0][0x214], R7 ;  /* 0x000085001f007a24 */ /* 0x000fe200078e0207 */
[C---:B------:R-:W-:Y:S01]  /*1660*/  ISETP.LT.OR P2, PT, R3.reuse, 0x1, !P6 ;  /* 0x000000010300780c */ /* 0x040fe20007741670 */
[----:B------:R-:W-:Y:S01]  /*1670*/  IMAD.IADD R226, R222, 0x1, R225 ;  /* 0x00000001dee27824 */ /* 0x000fe200078e02e1 */
[----:B------:R-:W-:Y:S01]  /*1680*/  ISETP.LT.OR P0, PT, R3, 0x1, !P4 ;  /* 0x000000010300780c */ /* 0x000fe20006701670 */
[----:B------:R-:W-:Y:S01]  /*1690*/  IMAD.IADD R5, R5, 0x1, R0 ;  /* 0x0000000105057824 */ /* 0x000fe200078e0200 */
[----:B------:R-:W-:Y:S01]  /*16a0*/  UIADD3 UR11, UR25, UR11, URZ ;  /* 0x0000000b190b7290 */ /* 0x000fe2000fffe03f */
[C---:B------:R-:W-:Y:S01]  /*16b0*/  ISETP.LT.OR P6, PT, R3.reuse, 0x21, !P6 ;  /* 0x000000210300780c */ /* 0x040fe200077c1670 */
[----:B------:R1:W2:Y:S01]  /*16c0*/  LDSM.16.M88.4 R148, [R224+0x6080] ;  /* 0x00608000e094783b */ /* 0x0002a20000000200 */
[----:B------:R-:W-:Y:S01]  /*16d0*/  IMAD.WIDE.U32 R244, R250, c[0x0][0x218], R4 ;  /* 0x00008600faf47a25 */ /* 0x000fe200078e0004 */
[----:B------:R-:W-:Y:S01]  /*16e0*/  ISETP.LT.OR P4, PT, R3, 0x21, !P4 ;  /* 0x000000210300780c */ /* 0x000fe20006781670 */
[----:B------:R-:W-:Y:S01]  /*16f0*/  CS2R R52, SRZ ;  /* 0x0000000000347805 */ /* 0x000fe2000001ff00 */
[----:B------:R1:W3:Y:S01]  /*1700*/  LDSM.16.M88.4 R152, [R225+0x6080] ;  /* 0x00608000e198783b */ /* 0x0002e20000000200 */
[----:B------:R-:W-:Y:S01]  /*1710*/  IMAD.U32 R4, RZ, RZ, UR24 ;  /* 0x00000018ff047e24 */ /* 0x000fe2000f8e00ff */
[----:B------:R-:W-:Y:S01]  /*1720*/  IADD3 R248, R245, UR4, RZ ;  /* 0x00000004f5f87c10 */ /* 0x000fe2000fffe0ff */
[----:B------:R-:W-:Y:S01]  /*1730*/  IMAD.U32 R2, RZ, RZ, UR11 ;  /* 0x0000000bff027e24 */ /* 0x000fe2000f8e00ff */
[----:B------:R1:W4:Y:S01]  /*1740*/  LDSM.16.M88.4 R156, [R227+0x6080] ;  /* 0x00608000e39c783b */ /* 0x0003220000000200 */
[----:B------:R-:W-:Y:S01]  /*1750*/  IMAD.U32 R5, RZ, RZ, UR25 ;  /* 0x00000019ff057e24 */ /* 0x000fe2000f8e00ff */
[----:B------:R-:W-:Y:S01]  /*1760*/  ULDC.64 UR4, c[0x0][0x240] ;  /* 0x0000900000047ab9 */ /* 0x000fe20000000a00 */
[----:B------:R-:W-:Y:S01]  /*1770*/  IMAD.U32 R5, RZ, RZ, UR6 ;  /* 0x00000006ff057e24 */ /* 0x000fe2000f8e00ff */
[----:B------:R1:W5:Y:S01]  /*1780*/  LDSM.16.M88.4 R168, [R224+0x8080] ;  /* 0x00808000e0a8783b */ /* 0x0003620000000200 */
[----:B------:R-:W-:Y:S01]  /*1790*/  IMAD R13, R32, c[0x0][0x238], RZ ;  /* 0x00008e00200d7a24 */ /* 0x000fe200078e02ff */
[----:B------:R-:W-:Y:S01]  /*17a0*/  UIMAD UR4, UR12, UR4, URZ ;  /* 0x000000040c0472a4 */ /* 0x000fe2000f8e023f */
[----:B------:R-:W-:Y:S01]  /*17b0*/  CS2R R50, SRZ ;  /* 0x0000000000327805 */ /* 0x000fe2000001ff00 */
[----:B------:R1:W1:Y:S01]  /*17c0*/  LDSM.16.M88.4 R172, [R225+0x8080] ;  /* 0x00808000e1ac783b */ /* 0x0002620000000200 */
[----:B------:R-:W-:Y:S01]  /*17d0*/  IMAD R13, R31, c[0x0][0x23c], R13 ;  /* 0x00008f001f0d7a24 */ /* 0x000fe200078e020d */
[----:B------:R-:W-:Y:S01]  /*17e0*/  UMOV UR12, 0x1 ;  /* 0x00000001000c7882 */ /* 0x000fe20000000000 */
[----:B------:R-:W-:Y:S01]  /*17f0*/  CS2R R48, SRZ ;  /* 0x0000000000307805 */ /* 0x000fe2000001ff00 */
[----:B------:R1:W1:Y:S01]  /*1800*/  LDSM.16.M88.4 R176, [R227+0x8080] ;  /* 0x00808000e3b0783b */ /* 0x0002620000000200 */
[----:B------:R-:W-:Y:S01]  /*1810*/  ULDC UR11, c[0x0][0x198] ;  /* 0x00006600000b7ab9 */ /* 0x000fe20000000800 */
[----:B------:R-:W-:Y:S01]  /*1820*/  CS2R R46, SRZ ;  /* 0x00000000002e7805 */ /* 0x000fe2000001ff00 */
[----:B------:R-:W-:Y:S01]  /*1830*/  UIADD3 UR11, -UR16, UR11, UR12 ;  /* 0x0000000b100b7290 */ /* 0x000fe2000fffe10c */
[----:B------:R1:W1:Y:S01]  /*1840*/  LDSM.16.M88.4 R184, [R224+0xa080] ;  /* 0x00a08000e0b8783b */ /* 0x0002620000000200 */
[----:B------:R-:W-:Y:S01]  /*1850*/  UIMAD UR14, UR14, UR5, UR4 ;  /* 0x000000050e0e72a4 */ /* 0x000fe2000f8e0204 */
[----:B------:R-:W-:Y:S01]  /*1860*/  CS2R R44, SRZ ;  /* 0x00000000002c7805 */ /* 0x000fe2000001ff00 */
[----:B------:R-:W-:Y:S01]  /*1870*/  CS2R R42, SRZ ;  /* 0x00000000002a7805 */ /* 0x000fe2000001ff00 */
[----:B------:R1:W1:Y:S01]  /*1880*/  LDSM.16.M88.4 R188, [R225+0xa080] ;  /* 0x00a08000e1bc783b */ /* 0x0002620000000200 */
[----:B------:R-:W-:Y:S01]  /*1890*/  IMAD.U32 R234, RZ, RZ, UR11 ;  /* 0x0000000bffea7e24 */ /* 0x000fe2000f8e00ff */
[----:B------:R-:W-:Y:S01]  /*18a0*/  ULDC UR5, c[0x0][0x2a0] ;  /* 0x0000a80000057ab9 */ /* 0x000fe20000000800 */
[----:B------:R-:W-:Y:S01]  /*18b0*/  CS2R R40, SRZ ;  /* 0x0000000000287805 */ /* 0x000fe2000001ff00 */
[----:B------:R1:W1:Y:S01]  /*18c0*/  LDSM.16.M88.4 R192, [R227+0xa080] ;  /* 0x00a08000e3c0783b */ /* 0x0002620000000200 */
[----:B------:R-:W-:Y:S01]  /*18d0*/  ULOP3.LUT UR5, URZ, UR5, URZ, 0x33, !UPT ;  /* 0x000000053f057292 */ /* 0x000fe2000f8e333f */
[----:B------:R-:W-:Y:S01]  /*18e0*/  CS2R R38, SRZ ;  /* 0x0000000000267805 */ /* 0x000fe2000001ff00 */
[----:B------:R-:W-:Y:S01]  /*18f0*/  CS2R R36, SRZ ;  /* 0x0000000000247805 */ /* 0x000fe2000001ff00 */
[----:B------:R1:W1:Y:S01]  /*1900*/  LDSM.16.M88.4 R160, [R226+0x6080] ;  /* 0x00608000e2a0783b */ /* 0x0002620000000200 */
[----:B------:R-:W-:-:S02]  /*1910*/  ULDC UR4, c[0x0][0x2a8] ;  /* 0x0000aa0000047ab9 */ /* 0x000fc40000000800 */
[----:B------:R-:W-:Y:S01]  /*1920*/  UISETP.GT.AND UP2, UPT, UR13, -0x1, UPT ;  /* 0xffffffff0d00788c */ /* 0x000fe2000bf44270 */
[----:B------:R1:W1:Y:S01]  /*1930*/  LDSM.16.M88.4 R180, [R226+0x8080] ;  /* 0x00808000e2b4783b */ /* 0x0002620000000200 */
[----:B------:R-:W-:-:S03]  /*1940*/  UISETP.LE.AND UP1, UPT, UR12, UR4, UPT ;  /* 0x000000040c00728c */ /* 0x000fc6000bf23270 */
[----:B------:R1:W1:Y:S04]  /*1950*/  LDSM.16.M88.4 R196, [R226+0xa080] ;  /* 0x00a08000e2c4783b */ /* 0x0002680000000200 */
[----:B------:R-:W-:Y:S06]  /*1960*/  BAR.SYNC.DEFER_BLOCKING 0x0 ;  /* 0x0000000000007b1d */ /* 0x000fec0000010000 */
[----:B------:R-:W-:Y:S01]  /*1970*/  @!PT LDS RZ, [RZ] ;  /* 0x00000000fffff984 */ /* 0x000fe20000000800 */
[----:B------:R-:W-:Y:S01]  /*1980*/  @!PT LDS RZ, [RZ] ;  /* 0x00000000fffff984 */ /* 0x000fe20000000800 */
[----:B------:R-:W-:Y:S01]  /*1990*/  @!PT LDS RZ, [RZ] ;  /* 0x00000000fffff984 */ /* 0x000fe20000000800 */
[----:B------:R1:W-:Y:S01]  /*19a0*/  LDGSTS.E.BYPASS.LTC128B.128 [R228+0x6080], [R8.64], !P2 ;  /* 0x0608000008e47fae */ /* 0x0003e2000d101d56 */
[----:B------:R-:W-:Y:S01]  /*19b0*/  LOP3.LUT P2, RZ, R6, 0x4, RZ, 0xc0, !PT ;  /* 0x0000000406ff7812 */ /* 0x000fe2000784c0ff */
[----:B------:R-:W-:-:S02]  /*19c0*/  IMAD.WIDE.U32 R6, R31, c[0x0][0x238], R236 ;  /* 0x00008e001f067a25 */ /* 0x000fc400078e00ec */
[----:B------:R1:W-:Y:S01]  /*19d0*/  LDGSTS.E.BYPASS.LTC128B.128 [R228+0x8080], [R8.64+0x80], !P0 ;  /* 0x0808008008e47fae */ /* 0x0003e2000c101d56 */
[----:B------:R-:W-:Y:S01]  /*19e0*/  ISETP.LT.OR P0, PT, R3, 0x1, !P2 ;  /* 0x000000010300780c */ /* 0x000fe20005701670 */
[----:B------:R-:W-:Y:S01]  /*19f0*/  IMAD.IADD R7, R7, 0x1, R13 ;  /* 0x0000000107077824 */ /* 0x000fe200078e020d */
[----:B------:R-:W-:-:S03]  /*1a00*/  ISETP.LT.OR P2, PT, R3, 0x21, !P2 ;  /* 0x000000210300780c */ /* 0x000fc60005741670 */
[----:B------:R-:W-:Y:S01]  /*1a10*/  IMAD.WIDE.U32 R250, R250, c[0x0][0x240], R6 ;  /* 0x00009000fafa7a25 */ /* 0x000fe200078e0006 */
[----:B------:R-:W-:-:S04]  /*1a20*/  LOP3.LUT R7, R24, 0xfffffff0, RZ, 0xc0, !PT ;  /* 0xfffffff018077812 */ /* 0x000fc800078ec0ff */
[----:B------:R-:W-:-:S03]  /*1a30*/  IADD3 R252, R251, UR14, RZ ;  /* 0x0000000efbfc7c10 */ /* 0x000fc6000fffe0ff */
[----:B------:R1:W-:Y:S01]  /*1a40*/  LDGSTS.E.BYPASS.LTC128B.128 [R228+0xa080], [R8.64+0x100], !P0 ;  /* 0x0a08010008e47fae */ /* 0x0003e2000c101d56 */
[----:B------:R-:W-:-:S03]  /*1a50*/  LEA R0, P0, R4, R244, 0x6 ;  /* 0x000000f404007211 */ /* 0x000fc600078030ff */
[----:B------:R2:W-:Y:S01]  /*1a60*/  LDGSTS.E.BYPASS.LTC128B.128 [R228+0x7080], [R10.64], !P6 ;  /* 0x070800000ae47fae */ /* 0x0005e2000f101d56 */
[----:B------:R-:W-:Y:S02]  /*1a70*/  LEA.HI.X R4, R4, R248, R2, 0x6, P0 ;  /* 0x000000f804047211 */ /* 0x000fe400000f3402 */
[----:B------:R-:W-:Y:S01]  /*1a80*/  LEA R2, P0, R0, c[0x0][0x1f0], 0x1 ;  /* 0x00007c0000027a11 */ /* 0x000fe200078008ff */
[----:B------:R2:W-:Y:S01]  /*1a90*/  LDGSTS.E.BYPASS.LTC128B.128 [R228+0x9080], [R10.64+0x80], !P4 ;  /* 0x090800800ae47fae */ /* 0x0005e2000e101d56 */
[----:B------:R-:W-:Y:S02]  /*1aa0*/  ISETP.GE.AND P6, PT, R12, c[0x0][0x1fc], PT ;  /* 0x00007f000c007a0c */ /* 0x000fe40003fc6270 */
[----:B------:R-:W-:Y:S01]  /*1ab0*/  LEA.HI.X R3, R0, c[0x0][0x1f4], R4, 0x1, P0 ;  /* 0x00007d0000037a11 */ /* 0x000fe200000f0c04 */
[----:B------:R-:W-:Y:S01]  /*1ac0*/  IMAD.U32 R0, RZ, RZ, UR7 ;  /* 0x00000007ff007e24 */ /* 0x000fe2000f8e00ff */
[C---:B------:R-:W-:Y:S01]  /*1ad0*/  LEA R4, P0, R5.reuse, R2, 0x6 ;  /* 0x0000000205047211 */ /* 0x040fe200078030ff */
[----:B------:R2:W-:Y:S01]  /*1ae0*/  LDGSTS.E.BYPASS.LTC128B.128 [R228+0xb080], [R10.64+0x100], !P2 ;  /* 0x0b0801000ae47fae */ /* 0x0005e2000d101d56 */
[----:B------:R-:W-:Y:S01]  /*1af0*/  ISETP.GE.AND P4, PT, R12, c[0x0][0x1fc], PT ;  /* 0x00007f000c007a0c */ /* 0x000fe20003f86270 */
[----:B------:R-:W-:Y:S01]  /*1b00*/  USHF.L.U64.HI UR7, UR6, 0x5, UR7 ;  /* 0x0000000506077899 */ /* 0x000fe20008010207 */
[----:B------:R-:W-:Y:S01]  /*1b10*/  LEA.HI.X R5, R5, R3, R0, 0x6, P0 ;  /* 0x0000000305057211 */ /* 0x000fe200000f3400 */
[----:B------:R-:W-:Y:S01]  /*1b20*/  USHF.L.U32 UR6, UR6, 0x5, URZ ;  /* 0x0000000506067899 */ /* 0x000fe2000800063f */
[----:B------:R-:W-:-:S02]  /*1b30*/  @!P3 LEA R14, P0, R25, c[0x0][0x258], 0x2 ;  /* 0x00009600190eba11 */ /* 0x000fc400078010ff */
[----:B------:R-:W-:Y:S02]  /*1b40*/  IADD3 R0, -R16, c[0x0][0x168], -R240 ;  /* 0x00005a0010007a10 */ /* 0x000fe40007ffe9f0 */
[----:B------:R-:W-:Y:S02]  /*1b50*/  @!P3 LEA.HI.X R15, R25, c[0x0][0x25c], R29, 0x2, P0 ;  /* 0x00009700190fba11 */ /* 0x000fe400000f141d */
[----:B------:R-:W-:Y:S02]  /*1b60*/  ISETP.LT.OR P0, PT, R0, 0x1, P6 ;  /* 0x000000010000780c */ /* 0x000fe40003701670 */
[CC--:B-1----:R-:W-:Y:S02]  /*1b70*/  LEA.HI R8, R21.reuse, R236.reuse, RZ, 0x5 ;  /* 0x000000ec15087211 */ /* 0x0c2fe400078f28ff */
[----:B------:R-:W-:Y:S02]  /*1b80*/  LEA.HI R9, R21, R236, RZ, 0x2 ;  /* 0x000000ec15097211 */ /* 0x000fe400078f10ff */
[----:B------:R-:W-:-:S02]  /*1b90*/  ISETP.GE.AND P2, PT, R26, c[0x0][0x1fc], PT ;  /* 0x00007f001a007a0c */ /* 0x000fc40003f46270 */
[--C-:B------:R-:W-:Y:S02]  /*1ba0*/  SHF.R.S32.HI R12, RZ, 0x1f, R9.reuse ;  /* 0x0000001fff0c7819 */ /* 0x100fe40000011409 */
[----:B------:R-:W-:Y:S01]  /*1bb0*/  ISETP.LT.OR P6, PT, R0, 0x21, P6 ;  /* 0x000000210000780c */ /* 0x000fe200037c1670 */
[----:B--2---:R-:W-:Y:S01]  /*1bc0*/  @!P3 IMAD.SHL.U32 R10, R236, 0x10, RZ ;  /* 0x00000010ec0ab824 */ /* 0x004fe200078e00ff */
[----:B------:R-:W-:Y:S02]  /*1bd0*/  SHF.R.S32.HI R11, RZ, 0x2, R9 ;  /* 0x00000002ff0b7819 */ /* 0x000fe40000011409 */
[----:B------:R-:W-:Y:S02]  /*1be0*/  LOP3.LUT R9, R9, 0x3ffffffc, RZ, 0xc0, !PT ;  /* 0x3ffffffc09097812 */ /* 0x000fe400078ec0ff */
[----:B------:R1:W-:Y:S01]  /*1bf0*/  @!P3 LDGSTS.E.BYPASS.LTC128B.128 [R10+0x12080], [R14.64] ;  /* 0x120800000e0abfae */ /* 0x0003e2000b901d56 */
[----:B------:R-:W-:Y:S02]  /*1c00*/  LEA.HI R12, R12, R11, RZ, 0x3 ;  /* 0x0000000b0c0c7211 */ /* 0x000fe400078f18ff */
[----:B------:R-:W-:Y:S01]  /*1c10*/  IMAD.IADD R9, R236, 0x1, -R9 ;  /* 0x00000001ec097824 */ /* 0x000fe200078e0a09 */
[----:B------:R-:W0:Y:S01]  /*1c20*/  LDGDEPBAR ;  /* 0x00000000000079af */ /* 0x000e220000000000 */
[----:B------:R-:W-:-:S03]  /*1c30*/  LOP3.LUT R12, R12, 0xfffffff8, RZ, 0xc0, !PT ;  /* 0xfffffff80c0c7812 */ /* 0x000fc600078ec0ff */
[----:B------:R2:W-:Y:S01]  /*1c40*/  LDGSTS.E.BYPASS.LTC128B.128 [R228+0xc080], [R2.64], !P0 ;  /* 0x0c08000002e47fae */ /* 0x0005e2000c101d56 */
[----:B-1----:R-:W-:Y:S02]  /*1c50*/  SHF.R.S32.HI R10, RZ, 0x5, R8 ;  /* 0x00000005ff0a7819 */ /* 0x002fe40000011408 */
[----:B------:R-:W-:Y:S02]  /*1c60*/  SEL R14, RZ, 0xffffffff, P1 ;  /* 0xffffffffff0e7807 */ /* 0x000fe40000800000 */
[----:B------:R-:W-:Y:S02]  /*1c70*/  LEA.HI R220, R8, R10, RZ, 0x1 ;  /* 0x0000000a08dc7211 */ /* 0x000fe400078f08ff */
[----:B------:R-:W-:Y:S02]  /*1c80*/  ISETP.GE.AND P1, PT, R27, c[0x0][0x1fc], PT ;  /* 0x00007f001b007a0c */ /* 0x000fe40003f26270 */
[----:B------:R-:W-:Y:S02]  /*1c90*/  LOP3.LUT R220, R220, 0xfffffffe, RZ, 0xc0, !PT ;  /* 0xfffffffedcdc7812 */ /* 0x000fe400078ec0ff */
[----:B------:R-:W-:-:S02]  /*1ca0*/  SEL R15, RZ, 0x1, P4 ;  /* 0x00000001ff0f7807 */ /* 0x000fc40002000000 */
[----:B------:R-:W-:Y:S01]  /*1cb0*/  ISETP.LT.OR P4, PT, R0, 0x1, P2 ;  /* 0x000000010000780c */ /* 0x000fe20001781670 */
[----:B------:R-:W-:Y:S01]  /*1cc0*/  IMAD.IADD R220, R10, 0x1, -R220 ;  /* 0x000000010adc7824 */ /* 0x000fe200078e0adc */
[----:B------:R-:W-:Y:S01]  /*1cd0*/  LOP3.LUT R10, R8, 0xffffffe0, RZ, 0xc0, !PT ;  /* 0xffffffe0080a7812 */ /* 0x000fe200078ec0ff */
[----:B------:R-:W-:Y:S01]  /*1ce0*/  IMAD.IADD R8, R11, 0x1, -R12 ;  /* 0x000000010b087824 */ /* 0x000fe200078e0a0c */
[----:B------:R-:W-:Y:S02]  /*1cf0*/  ISETP.LT.OR P0, PT, R0, 0x1, P1 ;  /* 0x000000010000780c */ /* 0x000fe40000f01670 */
[----:B------:R-:W-:Y:S01]  /*1d00*/  SHF.R.S32.HI R12, RZ, 0x1f, R20 ;  /* 0x0000001fff0c7819 */ /* 0x000fe20000011414 */
[----:B------:R-:W-:Y:S01]  /*1d10*/  IMAD.IADD R6, R236, 0x1, -R10 ;  /* 0x00000001ec067824 */ /* 0x000fe200078e0a0a */
[C---:B------:R-:W-:Y:S02]  /*1d20*/  ISETP.LT.OR P2, PT, R0.reuse, 0x21, P2 ;  /* 0x000000210000780c */ /* 0x040fe40001741670 */
[----:B------:R-:W-:-:S02]  /*1d30*/  ISETP.LT.OR P1, PT, R0, 0x21, P1 ;  /* 0x000000210000780c */ /* 0x000fc40000f21670 */
[----:B------:R-:W-:Y:S01]  /*1d40*/  SHF.R.S32.HI R229, RZ, 0x1f, R6 ;  /* 0x0000001fffe57819 */ /* 0x000fe20000011406 */
[----:B------:R2:W-:Y:S01]  /*1d50*/  LDGSTS.E.BYPASS.LTC128B.128 [R228+0xe080], [R2.64+0x80], !P4 ;  /* 0x0e08008002e47fae */ /* 0x0005e2000e101d56 */
[----:B------:R-:W-:Y:S02]  /*1d60*/  ISETP.GE.AND P4, PT, R26, c[0x0][0x1fc], PT ;  /* 0x00007f001a007a0c */ /* 0x000fe40003f86270 */
[----:B------:R-:W-:Y:S01]  /*1d70*/  LEA.HI R229, R229, R6, RZ, 0x2 ;  /* 0x00000006e5e57211 */ /* 0x000fe200078f10ff */
[----:B------:R2:W-:Y:S01]  /*1d80*/  LDGSTS.E.BYPASS.LTC128B.128 [R228+0x10080], [R2.64+0x100], !P0 ;  /* 0x1008010002e47fae */ /* 0x0005e2000c101d56 */
[C---:B------:R-:W-:Y:S02]  /*1d90*/  LEA R10, P0, R28.reuse, c[0x0][0x280], 0x2 ;  /* 0x0000a0001c0a7a11 */ /* 0x040fe400078010ff */
[----:B------:R-:W-:Y:S01]  /*1da0*/  LOP3.LUT R13, R229, 0x7ffffffc, RZ, 0xc0, !PT ;  /* 0x7ffffffce50d7812 */ /* 0x000fe200078ec0ff */
[----:B------:R1:W-:Y:S01]  /*1db0*/  LDGSTS.E.BYPASS.LTC128B.128 [R228+0xd080], [R4.64], !P6 ;  /* 0x0d08000004e47fae */ /* 0x0003e2000f101d56 */
[----:B------:R-:W-:-:S02]  /*1dc0*/  LEA.HI.X R11, R28, c[0x0][0x284], R30, 0x2, P0 ;  /* 0x0000a1001c0b7a11 */ /* 0x000fc400000f141e */
[----:B------:R-:W-:Y:S01]  /*1dd0*/  LOP3.LUT P0, RZ, R8, 0x4, RZ, 0xc0, !PT ;  /* 0x0000000408ff7812 */ /* 0x000fe2000780c0ff */
[----:B------:R-:W-:Y:S01]  /*1de0*/  IMAD.IADD R13, R6, 0x1, -R13 ;  /* 0x00000001060d7824 */ /* 0x000fe200078e0a0d */
[----:B------:R-:W-:Y:S01]  /*1df0*/  LEA.HI R6, R12, R20, RZ, 0x2 ;  /* 0x000000140c067211 */ /* 0x000fe200078f10ff */
[----:B------:R-:W-:Y:S01]  /*1e00*/  IMAD.SHL.U32 R8, R8, 0x40, RZ ;  /* 0x0000004008087824 */ /* 0x000fe200078e00ff */
[----:B------:R-:W-:Y:S01]  /*1e10*/  SEL R238, RZ, 0xffffffff, P4 ;  /* 0xffffffffffee7807 */ /* 0x000fe20002000000 */
[----:B------:R1:W-:Y:S01]  /*1e20*/  LDGSTS.E.BYPASS.LTC128B.128 [R228+0xf080], [R4.64+0x80], !P2 ;  /* 0x0f08008004e47fae */ /* 0x0003e2000d101d56 */
[----:B------:R-:W-:Y:S02]  /*1e30*/  LOP3.LUT R6, R6, 0x1ffffffc, RZ, 0xc0, !PT ;  /* 0x1ffffffc06067812 */ /* 0x000fe400078ec0ff */
[----:B------:R-:W-:Y:S01]  /*1e40*/  ISETP.GE.AND P4, PT, R27, c[0x0][0x1fc], PT ;  /* 0x00007f001b007a0c */ /* 0x000fe20003f86270 */
[----:B------:R1:W-:Y:S01]  /*1e50*/  LDGSTS.E.BYPASS.LTC128B.128 [R228+0x11080], [R4.64+0x100], !P1 ;  /* 0x1108010004e47fae */ /* 0x0003e2000c901d56 */
[----:B------:R-:W-:Y:S01]  /*1e60*/  ISETP.GE.AND P1, PT, R236, 0x10, PT ;  /* 0x00000010ec00780c */ /* 0x000fe20003f26270 */
[----:B------:R-:W-:-:S02]  /*1e70*/  IMAD.IADD R0, R20, 0x1, -R6 ;  /* 0x0000000114007824 */ /* 0x000fc400078e0a06 */
[----:B------:R-:W-:Y:S02]  /*1e80*/  IMAD.SHL.U32 R20, R20, 0x8, RZ ;  /* 0x0000000814147824 */ /* 0x000fe400078e00ff */
[----:B------:R-:W-:Y:S01]  /*1e90*/  IMAD R13, R0, 0x4, R13 ;  /* 0x00000004000d7824 */ /* 0x000fe200078e020d */
[----:B------:R-:W-:Y:S01]  /*1ea0*/  LOP3.LUT R0, R8, 0x1c0, RZ, 0xc0, !PT ;  /* 0x000001c008007812 */ /* 0x000fe200078ec0ff */
[----:B------:R-:W-:Y:S01]  /*1eb0*/  IMAD.SHL.U32 R6, R23, 0x20, RZ ;  /* 0x0000002017067824 */ /* 0x000fe200078e00ff */
[----:B------:R-:W-:Y:S01]  /*1ec0*/  LOP3.LUT R20, R20, 0x18, RZ, 0xc0, !PT ;  /* 0x0000001814147812 */ /* 0x000fe200078ec0ff */
[----:B------:R-:W-:Y:S02]  /*1ed0*/  IMAD.SHL.U32 R233, R13, 0x2, RZ ;  /* 0x000000020de97824 */ /* 0x000fe400078e00ff */
[----:B--2---:R-:W-:Y:S01]  /*1ee0*/  IMAD.IADD R3, R236, 0x1, -R7 ;  /* 0x00000001ec037824 */ /* 0x004fe200078e0a07 */
[----:B------:R-:W-:Y:S01]  /*1ef0*/  LOP3.LUT R6, R20, 0x20, R6, 0xf8, !PT ;  /* 0x0000002014067812 */ /* 0x000fe200078ef806 */
[----:B------:R-:W-:Y:S01]  /*1f00*/  IMAD.SHL.U32 R2, R220, 0x10, RZ ;  /* 0x00000010dc027824 */ /* 0x000fe200078e00ff */
[----:B------:R-:W-:Y:S01]  /*1f10*/  IADD3 R234, R234, -c[0x0][0x168], -R233 ;  /* 0x80005a00eaea7a10 */ /* 0x000fe20007ffe8e9 */
[----:B------:R-:W-:Y:S01]  /*1f20*/  IMAD.SHL.U32 R220, R220, 0x400, RZ ;  /* 0x00000400dcdc7824 */ /* 0x000fe200078e00ff */
[----:B------:R-:W-:Y:S01]  /*1f30*/  SHF.R.S32.HI R7, RZ, 0x1f, R3 ;  /* 0x0000001fff077819 */ /* 0x000fe20000011403 */
[----:B------:R-:W-:Y:S01]  /*1f40*/  IMAD.SHL.U32 R238, R238, 0x2, RZ ;  /* 0x00000002eeee7824 */ /* 0x000fe200078e00ff */
[----:B------:R-:W-:Y:S01]  /*1f50*/  LEA.HI.SX32 R229, R229, R2, 0x1e ;  /* 0x00000002e5e57211 */ /* 0x000fe200078ff2ff */
[----:B------:R-:W-:Y:S01]  /*1f60*/  IMAD.SHL.U32 R8, R14, 0x2, RZ ;  /* 0x000000020e087824 */ /* 0x000fe200078e00ff */
[----:B------:R-:W-:-:S02]  /*1f70*/  LEA.HI R7, R7, R3, RZ, 0x3 ;  /* 0x0000000307077211 */ /* 0x000fc400078f18ff */
[----:B------:R-:W-:Y:S02]  /*1f80*/  LOP3.LUT R223, R18, 0x10, R2, 0xf8, !PT ;  /* 0x0000001012df7812 */ /* 0x000fe400078ef802 */
[----:B------:R-:W-:Y:S02]  /*1f90*/  LOP3.LUT R12, R7, 0xfffffff8, RZ, 0xc0, !PT ;  /* 0xfffffff8070c7812 */ /* 0x000fe400078ec0ff */
[----:B-1----:R-:W-:Y:S02]  /*1fa0*/  SEL R5, RZ, 0xffffffff, P4 ;  /* 0xffffffffff057807 */ /* 0x002fe40002000000 */
[----:B------:R-:W-:Y:S01]  /*1fb0*/  LOP3.LUT R223, R223, 0x8, R22, 0xf8, !PT ;  /* 0x00000008dfdf7812 */ /* 0x000fe200078ef816 */
[----:B------:R-:W-:Y:S01]  /*1fc0*/  IMAD.IADD R2, R3, 0x1, -R12 ;  /* 0x0000000103027824 */ /* 0x000fe200078e0a0c */
[----:B------:R-:W-:Y:S01]  /*1fd0*/  SHF.R.U32.HI R3, RZ, 0x3, R0 ;  /* 0x00000003ff037819 */ /* 0x000fe20000011600 */
[----:B------:R-:W-:Y:S01]  /*1fe0*/  IMAD.SHL.U32 R5, R5, 0x4, RZ ;  /* 0x0000000405057824 */ /* 0x000fe200078e00ff */
[----:B------:R-:W-:-:S02]  /*1ff0*/  LOP3.LUT R223, R223, R19, RZ, 0x3c, !PT ;  /* 0x00000013dfdf7212 */ /* 0x000fc400078e3cff */
[----:B------:R-:W-:Y:S01]  /*2000*/  LOP3.LUT R0, R3, R0, R20, 0x1e, !PT ;  /* 0x0000000003007212 */ /* 0x000fe200078e1e14 */
[----:B------:R-:W-:Y:S01]  /*2010*/  IMAD R3, R9, 0x2, R220 ;  /* 0x0000000209037824 */ /* 0x000fe200078e02dc */
[C---:B------:R-:W-:Y:S01]  /*2020*/  LOP3.LUT P4, RZ, R2.reuse, 0x2, RZ, 0xc0, !PT ;  /* 0x0000000202ff7812 */ /* 0x040fe2000788c0ff */
[----:B------:R-:W-:Y:S01]  /*2030*/  IMAD R223, R23, 0x200, R223 ;  /* 0x0000020017df7824 */ /* 0x000fe200078e02df */
[----:B------:R-:W-:Y:S01]  /*2040*/  LOP3.LUT P2, RZ, R2, 0x4, RZ, 0xc0, !PT ;  /* 0x0000000402ff7812 */ /* 0x000fe2000784c0ff */
[----:B------:R-:W-:Y:S01]  /*2050*/  IMAD.IADD R230, R3, 0x1, R0 ;  /* 0x0000000103e67824 */ /* 0x000fe200078e0200 */
[----:B------:R-:W-:Y:S01]  /*2060*/  LOP3.LUT R238, R238, 0x2, R15, 0xe2, !PT ;  /* 0x00000002eeee7812 */ /* 0x000fe200078ee20f */
[----:B------:R-:W-:Y:S01]  /*2070*/  IMAD.SHL.U32 R0, R2, 0x40, RZ ;  /* 0x0000004002007824 */ /* 0x000fe200078e00ff */
[----:B------:R-:W-:Y:S01]  /*2080*/  IADD3 R232, R234, c[0x0][0x2a4], RZ ;  /* 0x0000a900eae87a10 */ /* 0x000fe20007ffe0ff */
[----:B------:R-:W-:Y:S01]  /*2090*/  IMAD.SHL.U32 R2, R23, 0x8, RZ ;  /* 0x0000000817027824 */ /* 0x000fe200078e00ff */
[----:B------:R-:W-:Y:S01]  /*20a0*/  LEA R230, R230, 0x12280, 0x1 ;  /* 0x00012280e6e67811 */ /* 0x000fe200078e08ff */
[----:B------:R-:W-:Y:S01]  /*20b0*/  IMAD.SHL.U32 R3, R7, 0x40, RZ ;  /* 0x0000004007037824 */ /* 0x000fe200078e00ff */
[----:B------:R-:W-:Y:S01]  /*20c0*/  LOP3.LUT R0, R0, 0x1c0, RZ, 0xc0, !PT ;  /* 0x000001c000007812 */ /* 0x000fe200078ec0ff */
[C---:B------:R-:W-:Y:S01]  /*20d0*/  IMAD R222, R223.reuse, 0x2, R222 ;  /* 0x00000002dfde7824 */ /* 0x040fe200078e02de */
[----:B------:R-:W-:Y:S01]  /*20e0*/  IADD3 R231, R230, 0x40, RZ ;  /* 0x00000040e6e77810 */ /* 0x000fe20007ffe0ff */
[----:B------:R-:W-:Y:S01]  /*20f0*/  IMAD.SHL.U32 R223, R223, 0x2, RZ ;  /* 0x00000002dfdf7824 */ /* 0x000fe200078e00ff */
[----:B------:R-:W-:-:S02]  /*2100*/  LOP3.LUT R4, R0, 0x8, R2, 0xf8, !PT ;  /* 0x0000000800047812 */ /* 0x000fc400078ef802 */
[--C-:B------:R-:W-:Y:S02]  /*2110*/  SHF.R.U32.HI R2, RZ, 0x3, R0.reuse ;  /* 0x00000003ff027819 */ /* 0x100fe40000011600 */
[----:B------:R-:W-:Y:S02]  /*2120*/  LOP3.LUT R3, R3, 0xfffffe00, RZ, 0xc0, !PT ;  /* 0xfffffe0003037812 */ /* 0x000fe400078ec0ff */
[----:B------:R-:W-:Y:S02]  /*2130*/  LOP3.LUT R4, R4, R2, RZ, 0x3c, !PT ;  /* 0x0000000204047212 */ /* 0x000fe400078e3cff */
[----:B------:R-:W-:Y:S01]  /*2140*/  LOP3.LUT R0, R2, R6, R0, 0x1e, !PT ;  /* 0x0000000602007212 */ /* 0x000fe200078e1e00 */
[----:B------:R-:W-:Y:S01]  /*2150*/  @!P1 IMAD.SHL.U32 R2, R236, 0x10, RZ ;  /* 0x00000010ec029824 */ /* 0x000fe200078e00ff */
[-C--:B------:R-:W-:Y:S02]  /*2160*/  IADD3 R220, R4, R3.reuse, R220 ;  /* 0x0000000304dc7210 */ /* 0x080fe40007ffe0dc */
[----:B------:R-:W-:-:S02]  /*2170*/  LOP3.LUT R0, R0, R3, RZ, 0xfc, !PT ;  /* 0x0000000300007212 */ /* 0x000fc400078efcff */
[----:B------:R1:W-:Y:S01]  /*2180*/  @!P1 LDGSTS.E.BYPASS.LTC128B.128 [R2+0x12180], [R10.64] ;  /* 0x121800000a029fae */ /* 0x0003e2000b901d56 */
[----:B------:R-:W-:Y:S01]  /*2190*/  SEL R3, R33, 0xffffffc0, !P2 ;  /* 0xffffffc021037807 */ /* 0x000fe20005000000 */
[----:B------:R-:W-:Y:S01]  /*21a0*/  IMAD.SHL.U32 R221, R220, 0x2, RZ ;  /* 0x00000002dcdd7824 */ /* 0x000fe200078e00ff */
[----:B------:R-:W-:Y:S01]  /*21b0*/  LOP3.LUT R239, R8, 0x2, R239, 0xe2, !PT ;  /* 0x0000000208ef7812 */ /* 0x000fe200078ee2ef */
[----:B------:R-:W0:Y:S01]  /*21c0*/  LDGDEPBAR ;  /* 0x00000000000079af */ /* 0x000e220000000000 */
[----:B------:R-:W-:Y:S01]  /*21d0*/  LOP3.LUT R238, R5, 0x4, R238, 0xe2, !PT ;  /* 0x0000000405ee7812 */ /* 0x000fe200078ee2ee */
[----:B------:R-:W-:Y:S01]  /*21e0*/  IMAD.SHL.U32 R0, R0, 0x2, RZ ;  /* 0x0000000200007824 */ /* 0x000fe200078e00ff */
[----:B------:R-:W-:Y:S02]  /*21f0*/  IADD3 R235, -R233, UR10, RZ ;  /* 0x0000000ae9eb7c10 */ /* 0x000fe4000fffe1ff */
[----:B------:R-:W-:Y:S02]  /*2200*/  IADD3 R234, R234, UR5, RZ ;  /* 0x00000005eaea7c10 */ /* 0x000fe4000fffe0ff */
[----:B------:R-:W-:-:S02]  /*2210*/  @P0 IADD3 R231, R230, -0x40, RZ ;  /* 0xffffffc0e6e70810 */ /* 0x000fc40007ffe0ff */
[----:B-1----:R-:W-:-:S05]  /*2220*/  SEL R2, R17, 0xffffffe0, !P4 ;  /* 0xffffffe011027807 */ /* 0x002fca0006000000 */
[C---:B------:R-:W-:Y:S02]  /*2230*/  IMAD R2, R220.reuse, 0x2, R2 ;  /* 0x00000002dc027824 */ /* 0x040fe400078e0202 */
[----:B------:R-:W-:Y:S02]  /*2240*/  IMAD R220, R220, 0x2, R3 ;  /* 0x00000002dcdc7824 */ /* 0x000fe400078e0203 */
[----:B---345:R-:W-:Y:S02]  /*2250*/  IMAD.IADD R3, R3, 0x1, R2 ;  /* 0x0000000103037824 */ /* 0x038fe400078e0202 */
.L_x_172:
[----:B------:R-:W-:Y:S04]  /*2260*/  DEPBAR.LE SB0, 0x0 ;  /* 0x000080000000791a */ /* 0x000fe80000000000 */
[----:B------:R-:W-:Y:S01]  /*2270*/  BAR.SYNC.DEFER_BLOCKING 0x0 ;  /* 0x0000000000007b1d */ /* 0x000fe20000010000 */
[----:B------:R-:W-:Y:S05]  /*2280*/  PLOP3.LUT P0, PT, PT, PT, UP1, 0x40, 0x0 ;  /* 0x000000000000781c */ /* 0x000fea0003f0e818 */
[----:B-1----:R-:W-:Y:S01]  /*2290*/  LDSM.16.M88.4 R16, [R221+0x6080] ;  /* 0x00608000dd10783b */ /* 0x002fe20000000200 */
[----:B------:R-:W-:Y:S03]  /*22a0*/  UMOV UR10, UR15 ;  /* 0x0000000f000a7c82 */ /* 0x000fe60008000000 */
[----:B------:R-:W1:Y:S04]  /*22b0*/  LDSM.16.M88.4 R20, [R224+0x80] ;  /* 0x00008000e014783b */ /* 0x000e680000000200 */
[----:B------:R-:W2:Y:S04]  /*22c0*/  LDSM.16.M88.4 R12, [R221+0x7080] ;  /* 0x00708000dd0c783b */ /* 0x000ea80000000200 */
[----:B------:R-:W-:Y:S04]  /*22d0*/  LDSM.16.M88.4 R24, [R2+0x6080] ;  /* 0x006080000218783b */ /* 0x000fe80000000200 */
[----:B------:R-:W3:Y:S04]  /*22e0*/  LDSM.16.M88.4 R28, [R225+0x80] ;  /* 0x00008000e11c783b */ /* 0x000ee80000000200 */
[----:B------:R-:W4:Y:S04]  /*22f0*/  LDSM.16.M88.4 R32, [R2+0x7080] ;  /* 0x007080000220783b */ /* 0x000f280000000200 */
[----:B------:R-:W-:Y:S04]  /*2300*/  LDSM.16.M88.4 R132, [R227+0x80] ;  /* 0x00008000e384783b */ /* 0x000fe80000000200 */
[----:B------:R-:W-:Y:S04]  /*2310*/  LDSM.16.M88.4 R136, [R220+0x7080] ;  /* 0x00708000dc88783b */ /* 0x000fe80000000200 */
[----:B------:R-:W-:Y:S04]  /*2320*/  LDS R208, [R229.X4+0x12080] ;  /* 0x01208000e5d07984 */ /* 0x000fe80000004800 */
[----:B------:R-:W-:Y:S04]  /*2330*/  LDS R209, [R229.X4+0x120a0] ;  /* 0x0120a000e5d17984 */ /* 0x000fe80000004800 */
[----:B------:R-:W-:Y:S01]  /*2340*/  LDS R210, [R229.X4+0x12100] ;  /* 0x01210000e5d27984 */ /* 0x000fe20000004800 */
[-C--:B-1----:R-:W-:Y:S03]  /*2350*/  HMMA.16816.F32.BF16 R4, R16, R20.reuse, RZ ;  /* 0x000000141004723c */ /* 0x082fe600000418ff */
[----:B------:R-:W-:Y:S05]  /*2360*/  LDS R211, [R229.X4+0x12120] ;  /* 0x01212000e5d37984 */ /* 0x000fea0000004800 */
[C---:B--2---:R-:W-:Y:S08]  /*2370*/  HMMA.16816.F32.BF16 R8, R12.reuse, R20, RZ ;  /* 0x000000140c08723c */ /* 0x044ff000000418ff */
        /* <DEDUP_REMOVED lines=8> */
[----:B------:R-:W-:Y:S04]  /*2400*/  LDSM.16.M88.4 R24, [R3+0x6080] ;  /* 0x006080000318783b */ /* 0x000fe80000000200 */
[----:B------:R-:W2:Y:S03]  /*2410*/  LDSM.16.M88.4 R28, [R226+0x80] ;  /* 0x00008000e21c783b */ /* 0x000ea60000000200 */
[-C--:B-1----:R-:W-:Y:S08]  /*2420*/  HMMA.16816.F32.BF16 R4, R20, R132.reuse, R4 ;  /* 0x000000841404723c */ /* 0x082ff00000041804 */
[C---:B------:R-:W-:Y:S08]  /*2430*/  HMMA.16816.F32.BF16 R8, R136.reuse, R132, R8 ;  /* 0x000000848808723c */ /* 0x040ff00000041808 */
[-C--:B------:R-:W-:Y:S01]  /*2440*/  HMMA.16816.F32.BF16 R12, R136, R134.reuse, R12 ;  /* 0x00000086880c723c */ /* 0x080fe2000004180c */
[----:B------:R-:W-:Y:S07]  /*2450*/  LDSM.16.M88.4 R136, [R221+0x9080] ;  /* 0x00908000dd88783b */ /* 0x000fee0000000200 */
[----:B------:R-:W-:Y:S01]  /*2460*/  HMMA.16816.F32.BF16 R16, R20, R134, R16 ;  /* 0x000000861410723c */ /* 0x000fe20000041810 */
[----:B------:R-:W-:Y:S04]  /*2470*/  LDSM.16.M88.4 R20, [R221+0x8080] ;  /* 0x00808000dd14783b */ /* 0x000fe80000000200 */
[----:B------:R-:W1:Y:S03]  /*2480*/  LDSM.16.M88.4 R132, [R224+0x2080] ;  /* 0x00208000e084783b */ /* 0x000e660000000200 */
[-C--:B--2---:R-:W-:Y:S08]  /*2490*/  HMMA.16816.F32.BF16 R4, R24, R28.reuse, R4 ;  /* 0x0000001c1804723c */ /* 0x084ff00000041804 */
[C---:B------:R-:W-:Y:S08]  /*24a0*/  HMMA.16816.F32.BF16 R8, R32.reuse, R28, R8 ;  /* 0x0000001c2008723c */ /* 0x040ff00000041808 */
        /* <DEDUP_REMOVED lines=49> */
[-C--:B------:R-:W-:Y:S08]  /*27c0*/  HMMA.16816.F32.BF16 R12, R136, R134.reuse, R12 ;  /* 0x00000086880c723c */ /* 0x080ff0000004180c */
[----:B------:R-:W-:Y:S07]  /*27d0*/  HMMA.16816.F32.BF16 R16, R20, R134, R16 ;  /* 0x000000861410723c */ /* 0x000fee0000041810 */
[----:B------:R-:W-:Y:S01]  /*27e0*/  IMAD.U32 R20, RZ, RZ, UR15 ;  /* 0x0000000fff147e24 */ /* 0x000fe2000f8e00ff */
[-C--:B--2---:R-:W-:Y:S05]  /*27f0*/  HMMA.16816.F32.BF16 R4, R24, R28.reuse, R4 ;  /* 0x0000001c1804723c */ /* 0x084fea0000041804 */
[----:B------:R-:W-:Y:S03]  /*2800*/  IMAD R20, R20, 0x40, R229 ;  /* 0x0000004014147824 */ /* 0x000fe600078e02e5 */
[C---:B------:R-:W-:Y:S04]  /*2810*/  HMMA.16816.F32.BF16 R8, R32.reuse, R28, R8 ;  /* 0x0000001c2008723c */ /* 0x040fe80000041808 */
[C---:B------:R-:W-:Y:S01]  /*2820*/  IADD3 R201, R20.reuse, R232, RZ ;  /* 0x000000e814c97210 */ /* 0x040fe20007ffe0ff */
[----:B------:R-:W-:Y:S03]  /*2830*/  IMAD.IADD R200, R20, 0x1, R234 ;  /* 0x0000000114c87824 */ /* 0x000fe600078e02ea */
[-C--:B------:R-:W-:Y:S04]  /*2840*/  HMMA.16816.F32.BF16 R12, R32, R30.reuse, R12 ;  /* 0x0000001e200c723c */ /* 0x080fe8000004180c */
[----:B------:R-:W-:Y:S04]  /*2850*/  IMNMX R201, R235, R201, PT ;  /* 0x000000c9ebc97217 */ /* 0x000fe80003800200 */
[----:B------:R-:W-:Y:S01]  /*2860*/  HMMA.16816.F32.BF16 R16, R24, R30, R16 ;  /* 0x0000001e1810723c */ /* 0x000fe20000041810 */
[----:B------:R-:W-:-:S07]  /*2870*/  @P0 BRA `(.L_x_154) ;  /* 0x000001a000000947 */ /* 0x000fce0003800000 */
[----:B------:R-:W-:Y:S01]  /*2880*/  IMAD.MOV.U32 R21, RZ, RZ, c[0x0][0x168] ;  /* 0x00005a00ff157624 */ /* 0x000fe200078e00ff */
[----:B------:R-:W-:Y:S04]  /*2890*/  BSSY B0, `(.L_x_155) ;  /* 0x0000012000007945 */ /* 0x000fe80003800000 */
[----:B------:R-:W-:Y:S04]  /*28a0*/  IADD3 R21, R20, c[0x0][0x198], -R21 ;  /* 0x0000660014157a10 */ /* 0x000fe80007ffe815 */
[----:B------:R-:W-:Y:S11]  /*28b0*/  ISETP.GT.AND P0, PT, R21, -0x1, PT ;  /* 0xffffffff1500780c */ /* 0x000ff60003f04270 */
[----:B------:R-:W-:Y:S02]  /*28c0*/  @!UPT UIADD3 URZ, URZ, URZ, URZ ;  /* 0x0000003f3f3ff290 */ /* 0x000fe4000fffe03f */
[----:B------:R-:W-:-:S05]  /*28d0*/  @P0 BRA `(.L_x_156) ;  /* 0x0000008000000947 */ /* 0x000fca0003800000 */
[----:B------:R-:W-:Y:S01]  /*28e0*/  LOP3.LUT R21, RZ, R21, RZ, 0x33, !PT ;  /* 0x00000015ff157212 */ /* 0x000fe200078e33ff */
[----:B------:R-:W-:Y:S05]  /*28f0*/  IMAD.MOV.U32 R22, RZ, RZ, 0x1 ;  /* 0x00000001ff167424 */ /* 0x000fea00078e00ff */
[----:B------:R-:W-:Y:S11]  /*2900*/  ISETP.NE.AND P0, PT, R22, c[0x0][0x2a8], PT ;  /* 0x0000aa0016007a0c */ /* 0x000ff60003f05270 */
[----:B------:R-:W-:Y:S02]  /*2910*/  @!UPT UIADD3 URZ, URZ, URZ, URZ ;  /* 0x0000003f3f3ff290 */ /* 0x000fe4000fffe03f */
[----:B------:R-:W-:Y:S05]  /*2920*/  @P0 IMAD.HI.U32 R22, R21, c[0x0][0x2ac], RZ ;  /* 0x0000ab0015160a27 */ /* 0x000fea00078e00ff */
[----:B------:R-:W-:Y:S04]  /*2930*/  @P0 SHF.R.U32.HI R21, RZ, c[0x0][0x2b0], R22 ;  /* 0x0000ac00ff150a19 */ /* 0x000fe80000011616 */
[----:B------:R-:W-:Y:S01]  /*2940*/  LOP3.LUT R21, RZ, R21, RZ, 0x33, !PT ;  /* 0x00000015ff157212 */ /* 0x000fe200078e33ff */
[----:B------:R-:W-:-:S05]  /*2950*/  BRA `(.L_x_157) ;  /* 0x0000005000007947 */ /* 0x000fca0003800000 */
.L_x_156:
[----:B------:R-:W-:Y:S04]  /*2960*/  MOV R22, 0x1 ;  /* 0x0000000100167802 */ /* 0x000fe80000000f00 */
[----:B------:R-:W-:Y:S11]  /*2970*/  ISETP.NE.AND P0, PT, R22, c[0x0][0x2a8], PT ;  /* 0x0000aa0016007a0c */ /* 0x000ff60003f05270 */
[----:B------:R-:W-:Y:S02]  /*2980*/  @!UPT UIADD3 URZ, URZ, URZ, URZ ;  /* 0x0000003f3f3ff290 */ /* 0x000fe4000fffe03f */
[----:B------:R-:W-:Y:S05]  /*2990*/  @P0 IMAD.HI.U32 R22, R21, c[0x0][0x2ac], RZ ;  /* 0x0000ab0015160a27 */ /* 0x000fea00078e00ff */
[----:B------:R-:W-:Y:S02]  /*29a0*/  @P0 SHF.R.U32.HI R21, RZ, c[0x0][0x2b0], R22 ;  /* 0x0000ac00ff150a19 */ /* 0x000fe40000011616 */
.L_x_157:
[----:B------:R-:W-:Y:S05]  /*29b0*/  BSYNC B0 ;  /* 0x0000000000007941 */ /* 0x000fea0003800000 */
.L_x_155:
[----:B------:R-:W-:Y:S04]  /*29c0*/  IMAD.MOV.U32 R22, RZ, RZ, c[0x0][0x2a8] ;  /* 0x0000aa00ff167624 */ /* 0x000fe800078e00ff */
[----:B------:R-:W-:Y:S04]  /*29d0*/  IMAD R21, R21, R22, -UR16 ;  /* 0x8000001015157e24 */ /* 0x000fe8000f8e0216 */
[----:B------:R-:W-:Y:S05]  /*29e0*/  IMAD.IADD R21, R21, 0x1, -R233 ;  /* 0x0000000115157824 */ /* 0x000fea00078e0ae9 */
[----:B------:R-:W-:Y:S02]  /*29f0*/  IADD3 R22, R21, c[0x0][0x2a8], RZ ;  /* 0x0000aa0015167a10 */ /* 0x000fe40007ffe0ff */
[----:B------:R-:W-:Y:S02]  /*2a00*/  IMNMX R200, R200, R21, !PT ;  /* 0x00000015c8c87217 */ /* 0x000fe40007800200 */
[----:B------:R-:W-:Y:S02]  /*2a10*/  IMNMX R201, R201, R22, PT ;  /* 0x00000016c9c97217 */ /* 0x000fe40003800200 */
.L_x_154:
[----:B------:R-:W-:Y:S02]  /*2a20*/  PLOP3.LUT P0, PT, PT, PT, UP1, 0x40, 0x0 ;  /* 0x000000000000781c */ /* 0x000fe40003f0e818 */
[----:B------:R-:W-:Y:S05]  /*2a30*/  IADD3 R21, R20, 0x8, RZ ;  /* 0x0000000814157810 */ /* 0x000fea0007ffe0ff */
[--C-:B------:R-:W-:Y:S02]  /*2a40*/  IMAD.IADD R203, R232, 0x1, R21.reuse ;  /* 0x00000001e8cb7824 */ /* 0x100fe400078e0215 */
[----:B------:R-:W-:Y:S03]  /*2a50*/  IMAD.IADD R202, R234, 0x1, R21 ;  /* 0x00000001eaca7824 */ /* 0x000fe600078e0215 */
[----:B------:R-:W-:Y:S01]  /*2a60*/  IMNMX R203, R235, R203, PT ;  /* 0x000000cbebcb7217 */ /* 0x000fe20003800200 */
[----:B------:R-:W-:-:S05]  /*2a70*/  @P0 BRA `(.L_x_158) ;  /* 0x000001a000000947 */ /* 0x000fca0003800000 */
        /* <DEDUP_REMOVED lines=14> */
.L_x_160:
[----:B------:R-:W-:Y:S04]  /*2b60*/  MOV R22, 0x1 ;  /* 0x0000000100167802 */ /* 0x000fe80000000f00 */
[----:B------:R-:W-:Y:S11]  /*2b70*/  ISETP.NE.AND P0, PT, R22, c[0x0][0x2a8], PT ;  /* 0x0000aa0016007a0c */ /* 0x000ff60003f05270 */
[----:B------:R-:W-:Y:S02]  /*2b80*/  @!UPT UIADD3 URZ, URZ, URZ, URZ ;  /* 0x0000003f3f3ff290 */ /* 0x000fe4000fffe03f */
[----:B------:R-:W-:Y:S05]  /*2b90*/  @P0 IMAD.HI.U32 R22, R21, c[0x0][0x2ac], RZ ;  /* 0x0000ab0015160a27 */ /* 0x000fea00078e00ff */
[----:B------:R-:W-:Y:S02]  /*2ba0*/  @P0 SHF.R.U32.HI R21, RZ, c[0x0][0x2b0], R22 ;  /* 0x0000ac00ff150a19 */ /* 0x000fe40000011616 */
.L_x_161:
[----:B------:R-:W-:Y:S05]  /*2bb0*/  BSYNC B0 ;  /* 0x0000000000007941 */ /* 0x000fea0003800000 */
.L_x_159:
[----:B------:R-:W-:Y:S04]  /*2bc0*/  IMAD.MOV.U32 R22, RZ, RZ, c[0x0][0x2a8] ;  /* 0x0000aa00ff167624 */ /* 0x000fe800078e00ff */
[----:B------:R-:W-:Y:S04]  /*2bd0*/  IMAD R21, R21, R22, -UR16 ;  /* 0x8000001015157e24 */ /* 0x000fe8000f8e0216 */
[----:B------:R-:W-:Y:S05]  /*2be0*/  IMAD.IADD R21, R21, 0x1, -R233 ;  /* 0x0000000115157824 */ /* 0x000fea00078e0ae9 */
[----:B------:R-:W-:Y:S02]  /*2bf0*/  IADD3 R22, R21, c[0x0][0x2a8], RZ ;  /* 0x0000aa0015167a10 */ /* 0x000fe40007ffe0ff */
[----:B------:R-:W-:Y:S02]  /*2c00*/  IMNMX R202, R202, R21, !PT ;  /* 0x00000015caca7217 */ /* 0x000fe40007800200 */
[----:B------:R-:W-:Y:S02]  /*2c10*/  IMNMX R203, R203, R22, PT ;  /* 0x00000016cbcb7217 */ /* 0x000fe40003800200 */
.L_x_158:
        /* <DEDUP_REMOVED lines=20> */
.L_x_164:
[----:B------:R-:W-:Y:S04]  /*2d60*/  MOV R22, 0x1 ;  /* 0x0000000100167802 */ /* 0x000fe80000000f00 */
[----:B------:R-:W-:Y:S11]  /*2d70*/  ISETP.NE.AND P0, PT, R22, c[0x0][0x2a8], PT ;  /* 0x0000aa0016007a0c */ /* 0x000ff60003f05270 */
[----:B------:R-:W-:Y:S02]  /*2d80*/  @!UPT UIADD3 URZ, URZ, URZ, URZ ;  /* 0x0000003f3f3ff290 */ /* 0x000fe4000fffe03f */
[----:B------:R-:W-:Y:S05]  /*2d90*/  @P0 IMAD.HI.U32 R22, R21, c[0x0][0x2ac], RZ ;  /* 0x0000ab0015160a27 */ /* 0x000fea00078e00ff */
[----:B------:R-:W-:Y:S02]  /*2da0*/  @P0 SHF.R.U32.HI R21, RZ, c[0x0][0x2b0], R22 ;  /* 0x0000ac00ff150a19 */ /* 0x000fe40000011616 */
.L_x_165:
[----:B------:R-:W-:Y:S05]  /*2db0*/  BSYNC B0 ;  /* 0x0000000000007941 */ /* 0x000fea0003800000 */
.L_x_163:
[----:B------:R-:W-:Y:S04]  /*2dc0*/  IMAD.MOV.U32 R22, RZ, RZ, c[0x0][0x2a8] ;  /* 0x0000aa00ff167624 */ /* 0x000fe800078e00ff */
[----:B------:R-:W-:Y:S04]  /*2dd0*/  IMAD R21, R21, R22, -UR16 ;  /* 0x8000001015157e24 */ /* 0x000fe8000f8e0216 */
[----:B------:R-:W-:Y:S05]  /*2de0*/  IMAD.IADD R21, R21, 0x1, -R233 ;  /* 0x0000000115157824 */ /* 0x000fea00078e0ae9 */
[----:B------:R-:W-:Y:S02]  /*2df0*/  IADD3 R22, R21, c[0x0][0x2a8], RZ ;  /* 0x0000aa0015167a10 */ /* 0x000fe40007ffe0ff */
[----:B------:R-:W-:Y:S02]  /*2e00*/  IMNMX R204, R204, R21, !PT ;  /* 0x00000015cccc7217 */ /* 0x000fe40007800200 */
[----:B------:R-:W-:Y:S02]  /*2e10*/  IMNMX R205, R205, R22, PT ;  /* 0x00000016cdcd7217 */ /* 0x000fe40003800200 */
.L_x_162:
        /* <DEDUP_REMOVED lines=20> */
.L_x_168:
[----:B------:R-:W-:Y:S04]  /*2f60*/  MOV R21, 0x1 ;  /* 0x0000000100157802 */ /* 0x000fe80000000f00 */
[----:B------:R-:W-:Y:S11]  /*2f70*/  ISETP.NE.AND P0, PT, R21, c[0x0][0x2a8], PT ;  /* 0x0000aa0015007a0c */ /* 0x000ff60003f05270 */
[----:B------:R-:W-:Y:S02]  /*2f80*/  @!UPT UIADD3 URZ, URZ, URZ, URZ ;  /* 0x0000003f3f3ff290 */ /* 0x000fe4000fffe03f */
[----:B------:R-:W-:Y:S05]  /*2f90*/  @P0 IMAD.HI.U32 R21, R20, c[0x0][0x2ac], RZ ;  /* 0x0000ab0014150a27 */ /* 0x000fea00078e00ff */
[----:B------:R-:W-:Y:S02]  /*2fa0*/  @P0 SHF.R.U32.HI R20, RZ, c[0x0][0x2b0], R21 ;  /* 0x0000ac00ff140a19 */ /* 0x000fe40000011615 */
.L_x_169:
[----:B------:R-:W-:Y:S05]  /*2fb0*/  BSYNC B0 ;  /* 0x0000000000007941 */ /* 0x000fea0003800000 */
.L_x_167:
[----:B------:R-:W-:Y:S04]  /*2fc0*/  IMAD.MOV.U32 R21, RZ, RZ, c[0x0][0x2a8] ;  /* 0x0000aa00ff157624 */ /* 0x000fe800078e00ff */
[----:B------:R-:W-:Y:S04]  /*2fd0*/  IMAD R20, R20, R21, -UR16 ;  /* 0x8000001014147e24 */ /* 0x000fe8000f8e0215 */
[----:B------:R-:W-:Y:S05]  /*2fe0*/  IMAD.IADD R20, R20, 0x1, -R233 ;  /* 0x0000000114147824 */ /* 0x000fea00078e0ae9 */
[----:B------:R-:W-:Y:S02]  /*2ff0*/  IADD3 R21, R20, c[0x0][0x2a8], RZ ;  /* 0x0000aa0014157a10 */ /* 0x000fe40007ffe0ff */
[----:B------:R-:W-:Y:S02]  /*3000*/  IMNMX R206, R206, R20, !PT ;  /* 0x00000014cece7217 */ /* 0x000fe40007800200 */
[----:B------:R-:W-:Y:S02]  /*3010*/  IMNMX R207, R207, R21, PT ;  /* 0x00000015cfcf7217 */ /* 0x000fe40003800200 */
.L_x_166:
[----:B------:R-:W-:Y:S04]  /*3020*/  DEPBAR.LE SB0, 0x0 ;  /* 0x000080000000791a */ /* 0x000fe80000000000 */
[----:B------:R-:W-:Y:S01]  /*3030*/  BAR.SYNC.DEFER_BLOCKING 0x0 ;  /* 0x0000000000007b1d */ /* 0x000fe20000010000 */
[----:B------:R-:W-:Y:S01]  /*3040*/  PLOP3.LUT P0, PT, PT, PT, UP2, 0x80, 0x0 ;  /* 0x000000000000781c */ /* 0x000fe20003f0f028 */
[----:B------:R-:W-:Y:S03]  /*3050*/  UIADD3 UR15, UR15, 0x1, URZ ;  /* 0x000000010f0f7890 */ /* 0x000fe6000fffe03f */
[C---:B------:R-:W-:Y:S01]  /*3060*/  ISETP.GT.AND P1, PT, R200.reuse, RZ, P0 ;  /* 0x000000ffc800720c */ /* 0x040fe20000724270 */
[----:B------:R-:W-:Y:S01]  /*3070*/  UISETP.GE.AND UP0, UPT, UR15, UR17, UPT ;  /* 0x000000110f00728c */ /* 0x000fe2000bf06270 */
[----:B------:R-:W-:Y:S02]  /*3080*/  ISETP.GT.AND P2, PT, R200, 0x20, P0 ;  /* 0x00000020c800780c */ /* 0x000fe40000744270 */
[C---:B------:R-:W-:Y:S02]  /*3090*/  ISETP.LT.OR P1, PT, R201.reuse, 0x1, P1 ;  /* 0x00000001c900780c */ /* 0x040fe40000f21670 */
[C---:B------:R-:W-:Y:S02]  /*30a0*/  ISETP.LT.OR P2, PT, R201.reuse, 0x21, P2 ;  /* 0x00000021c900780c */ /* 0x040fe40001741670 */
[----:B------:R-:W-:Y:S02]  /*30b0*/  FSEL R4, R4, -INF , !P1 ;  /* 0xff80000004047808 */ /* 0x000fe40004800000 */
[----:B------:R-:W-:Y:S02]  /*30c0*/  ISETP.GT.AND P1, PT, R200, 0x1, P0 ;  /* 0x00000001c800780c */ /* 0x000fe40000724270 */
[----:B------:R-:W-:Y:S01]  /*30d0*/  FSEL R16, R16, -INF , !P2 ;  /* 0xff80000010107808 */ /* 0x000fe20005000000 */
[--C-:B------:R-:W-:Y:S01]  /*30e0*/  FFMA.FTZ R4, R4, c[0x0][0x29c], -R208.reuse ;  /* 0x0000a70004047a23 */ /* 0x100fe200000108d0 */
[----:B------:R-:W-:Y:S02]  /*30f0*/  ISETP.LT.OR P1, PT, R201, 0x2, P1 ;  /* 0x00000002c900780c */ /* 0x000fe40000f21670 */
[----:B------:R-:W-:Y:S01]  /*3100*/  ISETP.GT.AND P2, PT, R202, RZ, P0 ;  /* 0x000000ffca00720c */ /* 0x000fe20000744270 */
[--C-:B------:R-:W-:Y:S01]  /*3110*/  FFMA.FTZ R16, R16, c[0x0][0x29c], -R208.reuse ;  /* 0x0000a70010107a23 */ /* 0x100fe200000108d0 */
[----:B------:R-:W-:Y:S01]  /*3120*/  FSEL R5, R5, -INF , !P1 ;  /* 0xff80000005057808 */ /* 0x000fe20004800000 */
[----:B------:R-:W1:Y:S01]  /*3130*/  LDSM.16.M88.4 R32, [R221+0xc080] ;  /* 0x00c08000dd20783b */ /* 0x000e620000000200 */
[----:B------:R-:W-:Y:S02]  /*3140*/  ISETP.GT.AND P1, PT, R200, 0x21, P0 ;  /* 0x00000021c800780c */ /* 0x000fe40000724270 */
[----:B------:R-:W-:Y:S01]  /*3150*/  ISETP.LT.OR P2, PT, R203, 0x1, P2 ;  /* 0x00000001cb00780c */ /* 0x000fe20001741670 */
[--C-:B------:R-:W-:Y:S01]  /*3160*/  FFMA.FTZ R5, R5, c[0x0][0x29c], -R208.reuse ;  /* 0x0000a70005057a23 */ /* 0x100fe200000108d0 */
[----:B------:R-:W2:Y:S01]  /*3170*/  LDSM.16.M88.4 R28, [R221+0xd080] ;  /* 0x00d08000dd1c783b */ /* 0x000ea20000000200 */
[----:B------:R-:W-:Y:S04]  /*3180*/  ISETP.LT.OR P1, PT, R201, 0x22, P1 ;  /* 0x00000022c900780c */ /* 0x000fe80000f21670 */
[----:B------:R-:W3:Y:S01]  /*3190*/  LDSM.16.M88.4 R132, [R2+0xc080] ;  /* 0x00c080000284783b */ /* 0x000ee20000000200 */
[----:B------:R-:W-:Y:S02]  /*31a0*/  FSEL R17, R17, -INF , !P1 ;  /* 0xff80000011117808 */ /* 0x000fe40004800000 */
[----:B------:R-:W-:Y:S02]  /*31b0*/  ISETP.GT.AND P1, PT, R202, 0x1, P0 ;  /* 0x00000001ca00780c */ /* 0x000fe40000724270 */
[----:B------:R-:W4:Y:S01]  /*31c0*/  LDSM.16.M88.4 R136, [R2+0xd080] ;  /* 0x00d080000288783b */ /* 0x000f220000000200 */
[----:B------:R-:W-:Y:S01]  /*31d0*/  FFMA.FTZ R208, R17, c[0x0][0x29c], -R208 ;  /* 0x0000a70011d07a23 */ /* 0x000fe200000108d0 */
[C---:B------:R-:W-:Y:S03]  /*31e0*/  ISETP.LT.OR P1, PT, R203.reuse, 0x2, P1 ;  /* 0x00000002cb00780c */ /* 0x040fe60000f21670 */
[----:B------:R-:W5:Y:S02]  /*31f0*/  LDSM.16.M88.4 R140, [R220+0xc080] ;  /* 0x00c08000dc8c783b */ /* 0x000f640000000200 */
[----:B------:R-:W-:Y:S03]  /*3200*/  MUFU.EX2 R208, R208 ;  /* 0x000000d000d07308 */ /* 0x000fe60000000800 */
[----:B------:R-:W3:Y:S05]  /*3210*/  LDSM.16.M88.4 R144, [R220+0xd080] ;  /* 0x00d08000dc90783b */ /* 0x000eea0000000200 */
[----:B------:R-:W-:Y:S01]  /*3220*/  LDSM.16.M88.4 R164, [R3+0xd080] ;  /* 0x00d0800003a4783b */ /* 0x000fe20000000200 */
[-C--:B-1----:R-:W-:Y:S08]  /*3230*/  HMMA.16816.F32.BF16 R20, R32, R148.reuse, RZ ;  /* 0x000000942014723c */ /* 0x082ff000000418ff */
[C---:B--2---:R-:W-:Y:S08]  /*3240*/  HMMA.16816.F32.BF16 R24, R28.reuse, R148, RZ ;  /* 0x000000941c18723c */ /* 0x044ff000000418ff */
[-C--:B------:R-:W-:Y:S08]  /*3250*/  HMMA.16816.F32.BF16 R28, R28, R150.reuse, RZ ;  /* 0x000000961c1c723c */ /* 0x080ff000000418ff */
[----:B------:R-:W-:Y:S08]  /*3260*/  HMMA.16816.F32.BF16 R32, R32, R150, RZ ;  /* 0x000000962020723c */ /* 0x000ff000000418ff */
[-C--:B---3--:R-:W-:Y:S08]  /*3270*/  HMMA.16816.F32.BF16 R20, R132, R152.reuse, R20 ;  /* 0x000000988414723c */ /* 0x088ff00000041814 */
[C---:B----4-:R-:W-:Y:S08]  /*3280*/  HMMA.16816.F32.BF16 R24, R136.reuse, R152, R24 ;  /* 0x000000988818723c */ /* 0x050ff00000041818 */
[-C--:B------:R-:W-:Y:S01]  /*3290*/  HMMA.16816.F32.BF16 R28, R136, R154.reuse, R28 ;  /* 0x0000009a881c723c */ /* 0x080fe2000004181c */
[----:B------:R-:W1:Y:S07]  /*32a0*/  LDSM.16.M88.4 R136, [R3+0xc080] ;  /* 0x00c080000388783b */ /* 0x000e6e0000000200 */
[----:B------:R-:W-:Y:S01]  /*32b0*/  HMMA.16816.F32.BF16 R32, R132, R154, R32 ;  /* 0x0000009a8420723c */ /* 0x000fe20000041820 */
[----:B------:R-:W2:Y:S07]  /*32c0*/  LDSM.16.M88.4 R132, [R221+0xe080] ;  /* 0x00e08000dd84783b */ /* 0x000eae0000000200 */
[-C--:B-----5:R-:W-:Y:S08]  /*32d0*/  HMMA.16816.F32.BF16 R20, R140, R156.reuse, R20 ;  /* 0x0000009c8c14723c */ /* 0x0a0ff00000041814 */
[C---:B------:R-:W-:Y:S08]  /*32e0*/  HMMA.16816.F32.BF16 R24, R144.reuse, R156, R24 ;  /* 0x0000009c9018723c */ /* 0x040ff00000041818 */
[-C--:B------:R-:W-:Y:S01]  /*32f0*/  HMMA.16816.F32.BF16 R28, R144, R158.reuse, R28 ;  /* 0x0000009e901c723c */ /* 0x080fe2000004181c */
[----:B------:R-:W3:Y:S07]  /*3300*/  LDSM.16.M88.4 R144, [R221+0xf080] ;  /* 0x00f08000dd90783b */ /* 0x000eee0000000200 */
[----:B------:R-:W-:Y:S01]  /*3310*/  HMMA.16816.F32.BF16 R32, R140, R158, R32 ;  /* 0x0000009e8c20723c */ /* 0x000fe20000041820 */
[----:B------:R-:W4:Y:S07]  /*3320*/  LDSM.16.M88.4 R140, [R2+0xe080] ;  /* 0x00e08000028c783b */ /* 0x000f2e0000000200 */
[-C--:B-1----:R-:W-:Y:S08]  /*3330*/  HMMA.16816.F32.BF16 R20, R136, R160.reuse, R20 ;  /* 0x000000a08814723c */ /* 0x082ff00000041814 */
[C---:B------:R-:W-:Y:S08]  /*3340*/  HMMA.16816.F32.BF16 R24, R164.reuse, R160, R24 ;  /* 0x000000a0a418723c */ /* 0x040ff00000041818 */
[-C--:B------:R-:W-:Y:S01]  /*3350*/  HMMA.16816.F32.BF16 R28, R164, R162.reuse, R28 ;  /* 0x000000a2a41c723c */ /* 0x080fe2000004181c */
[----:B------:R-:W1:Y:S07]  /*3360*/  LDSM.16.M88.4 R164, [R2+0xf080] ;  /* 0x00f0800002a4783b */ /* 0x000e6e0000000200 */
[----:B------:R-:W-:Y:S01]  /*3370*/  HMMA.16816.F32.BF16 R32, R136, R162, R32 ;  /* 0x000000a28820723c */ /* 0x000fe20000041820 */
[----:B------:R-:W5:Y:S07]  /*3380*/  LDSM.16.M88.4 R136, [R220+0xe080] ;  /* 0x00e08000dc88783b */ /* 0x000f6e0000000200 */
[-C--:B--2---:R-:W-:Y:S08]  /*3390*/  HMMA.16816.F32.BF16 R20, R132, R168.reuse, R20 ;  /* 0x000000a88414723c */ /* 0x084ff00000041814 */
[C---:B---3--:R-:W-:Y:S08]  /*33a0*/  HMMA.16816.F32.BF16 R24, R144.reuse, R168, R24 ;  /* 0x000000a89018723c */ /* 0x048ff00000041818 */
[-C--:B------:R-:W-:Y:S01]  /*33b0*/  HMMA.16816.F32.BF16 R28, R144, R170.reuse, R28 ;  /* 0x000000aa901c723c */ /* 0x080fe2000004181c */
[----:B------:R-:W2:Y:S07]  /*33c0*/  LDSM.16.M88.4 R144, [R220+0xf080] ;  /* 0x00f08000dc90783b */ /* 0x000eae0000000200 */
[----:B------:R-:W-:Y:S01]  /*33d0*/  HMMA.16816.F32.BF16 R32, R132, R170, R32 ;  /* 0x000000aa8420723c */ /* 0x000fe20000041820 */
[----:B------:R-:W3:Y:S07]  /*33e0*/  LDSM.16.M88.4 R132, [R3+0xe080] ;  /* 0x00e080000384783b */ /* 0x000eee0000000200 */
[-C--:B----4-:R-:W-:Y:S08]  /*33f0*/  HMMA.16816.F32.BF16 R20, R140, R172.reuse, R20 ;  /* 0x000000ac8c14723c */ /* 0x090ff00000041814 */
[C---:B-1----:R-:W-:Y:S08]  /*3400*/  HMMA.16816.F32.BF16 R24, R164.reuse, R172, R24 ;  /* 0x000000aca418723c */ /* 0x042ff00000041818 */
[-C--:B------:R-:W-:Y:S01]  /*3410*/  HMMA.16816.F32.BF16 R28, R164, R174.reuse, R28 ;  /* 0x000000aea41c723c */ /* 0x080fe2000004181c */
[----:B------:R1:W-:Y:S07]  /*3420*/  MUFU.EX2 R166, R4 ;  /* 0x0000000400a67308 */ /* 0x0003ee0000000800 */
[----:B------:R-:W-:Y:S01]  /*3430*/  HMMA.16816.F32.BF16 R32, R140, R174, R32 ;  /* 0x000000ae8c20723c */ /* 0x000fe20000041820 */
[----:B------:R-:W4:Y:S02]  /*3440*/  LDSM.16.M88.4 R140, [R3+0xf080] ;  /* 0x00f08000038c783b */ /* 0x000f240000000200 */
[----:B------:R3:W-:Y:S05]  /*3450*/  MUFU.EX2 R164, R16 ;  /* 0x0000001000a47308 */ /* 0x0007ea0000000800 */
[-C--:B-----5:R-:W-:Y:S05]  /*3460*/  HMMA.16816.F32.BF16 R20, R136, R176.reuse, R20 ;  /* 0x000000b08814723c */ /* 0x0a0fea0000041814 */
[----:B------:R-:W5:Y:S03]  /*3470*/  MUFU.EX2 R165, R5 ;  /* 0x0000000500a57308 */ /* 0x000f660000000800 */
[C---:B--2---:R-:W-:Y:S04]  /*3480*/  HMMA.16816.F32.BF16 R24, R144.reuse, R176, R24 ;  /* 0x000000b09018723c */ /* 0x044fe80000041818 */
[----:B-1----:R-:W-:Y:S02]  /*3490*/  FSEL R4, R6, -INF , !P2 ;  /* 0xff80000006047808 */ /* 0x002fe40005000000 */
[----:B------:R-:W-:Y:S02]  /*34a0*/  ISETP.GT.AND P2, PT, R202, 0x20, P0 ;  /* 0x00000020ca00780c */ /* 0x000fe40000744270 */
[-C--:B------:R-:W-:Y:S01]  /*34b0*/  HMMA.16816.F32.BF16 R28, R144, R178.reuse, R28 ;  /* 0x000000b2901c723c */ /* 0x080fe2000004181c */
[----:B------:R-:W1:Y:S02]  /*34c0*/  LDSM.16.M88.4 R144, [R221+0x10080] ;  /* 0x01008000dd90783b */ /* 0x000e640000000200 */
[----:B------:R-:W-:Y:S01]  /*34d0*/  ISETP.LT.OR P2, PT, R203, 0x21, P2 ;  /* 0x00000021cb00780c */ /* 0x000fe20001741670 */
[--C-:B------:R-:W-:Y:S01]  /*34e0*/  FFMA.FTZ R4, R4, c[0x0][0x29c], -R209.reuse ;  /* 0x0000a70004047a23 */ /* 0x100fe200000108d1 */
[----:B---3--:R-:W-:Y:S02]  /*34f0*/  FSEL R16, R7, -INF , !P1 ;  /* 0xff80000007107808 */ /* 0x008fe40004800000 */
[----:B------:R-:W-:Y:S01]  /*3500*/  ISETP.GT.AND P1, PT, R202, 0x21, P0 ;  /* 0x00000021ca00780c */ /* 0x000fe20000724270 */
[----:B------:R-:W-:Y:S01]  /*3510*/  HMMA.16816.F32.BF16 R32, R136, R178, R32 ;  /* 0x000000b28820723c */ /* 0x000fe20000041820 */
[----:B------:R-:W2:Y:S03]  /*3520*/  LDSM.16.M88.4 R136, [R221+0x11080] ;  /* 0x01108000dd88783b */ /* 0x000ea60000000200 */
[----:B------:R-:W-:Y:S01]  /*3530*/  ISETP.LT.OR P1, PT, R203, 0x22, P1 ;  /* 0x00000022cb00780c */ /* 0x000fe20000f21670 */
[--C-:B------:R-:W-:Y:S01]  /*3540*/  FFMA.FTZ R16, R16, c[0x0][0x29c], -R209.reuse ;  /* 0x0000a70010107a23 */ /* 0x100fe200000108d1 */
[----:B-----5:R-:W-:Y:S02]  /*3550*/  F2FP.BF16.PACK_AB R17, R165, R166 ;  /* 0x000000a6a511723e */ /* 0x020fe400000010ff */
[-C--:B------:R-:W-:Y:S05]  /*3560*/  HMMA.16816.F32.BF16 R20, R132, R180.reuse, R20 ;  /* 0x000000b48414723c */ /* 0x080fea0000041814 */
[----:B------:R-:W-:Y:S02]  /*3570*/  FSEL R19, R19, -INF , !P1 ;  /* 0xff80000013137808 */ /* 0x000fe40004800000 */
[----:B------:R-:W-:Y:S01]  /*3580*/  ISETP.GT.AND P1, PT, R204, RZ, P0 ;  /* 0x000000ffcc00720c */ /* 0x000fe20000724270 */
[C---:B----4-:R-:W-:Y:S04]  /*3590*/  HMMA.16816.F32.BF16 R24, R140.reuse, R180, R24 ;  /* 0x000000b48c18723c */ /* 0x050fe80000041818 */
[----:B------:R-:W-:Y:S01]  /*35a0*/  ISETP.LT.OR P1, PT, R205, 0x1, P1 ;  /* 0x00000001cd00780c */ /* 0x000fe20000f21670 */
[--C-:B------:R-:W-:Y:S01]  /*35b0*/  FFMA.FTZ R19, R19, c[0x0][0x29c], -R209.reuse ;  /* 0x0000a70013137a23 */ /* 0x100fe200000108d1 */
[----:B------:R-:W-:Y:S02]  /*35c0*/  FSEL R18, R18, -INF , !P2 ;  /* 0xff80000012127808 */ /* 0x000fe40005000000 */
[-C--:B------:R-:W-:Y:S01]  /*35d0*/  HMMA.16816.F32.BF16 R28, R140, R182.reuse, R28 ;  /* 0x000000b68c1c723c */ /* 0x080fe2000004181c */
[----:B------:R-:W-:Y:S02]  /*35e0*/  LDSM.16.M88.4 R140, [R2+0x11080] ;  /* 0x01108000028c783b */ /* 0x000fe40000000200 */
[----:B------:R-:W-:Y:S01]  /*35f0*/  ISETP.GT.AND P2, PT, R204, 0x1, P0 ;  /* 0x00000001cc00780c */ /* 0x000fe20000744270 */
[----:B------:R-:W-:Y:S01]  /*3600*/  FFMA.FTZ R18, R18, c[0x0][0x29c], -R209 ;  /* 0x0000a70012127a23 */ /* 0x000fe200000108d1 */
[----:B------:R-:W-:Y:S02]  /*3610*/  FSEL R8, R8, -INF , !P1 ;  /* 0xff80000008087808 */ /* 0x000fe40004800000 */
[C---:B------:R-:W-:Y:S01]  /*3620*/  ISETP.LT.OR P2, PT, R205.reuse, 0x2, P2 ;  /* 0x00000002cd00780c */ /* 0x040fe20001741670 */
[----:B------:R-:W-:Y:S01]  /*3630*/  HMMA.16816.F32.BF16 R32, R132, R182, R32 ;  /* 0x000000b68420723c */ /* 0x000fe20000041820 */
[----:B------:R-:W3:Y:S03]  /*3640*/  LDSM.16.M88.4 R132, [R2+0x10080] ;  /* 0x010080000284783b */ /* 0x000ee60000000200 */
[----:B------:R-:W-:Y:S01]  /*3650*/  ISETP.GT.AND P1, PT, R204, 0x20, P0 ;  /* 0x00000020cc00780c */ /* 0x000fe20000724270 */
[--C-:B------:R-:W-:Y:S03]  /*3660*/  FFMA.FTZ R8, R8, c[0x0][0x29c], -R210.reuse ;  /* 0x0000a70008087a23 */ /* 0x100fe600000108d2 */
[-C--:B-1----:R-:W-:Y:S05]  /*3670*/  HMMA.16816.F32.BF16 R20, R144, R184.reuse, R20 ;  /* 0x000000b89014723c */ /* 0x082fea0000041814 */
[----:B------:R-:W-:Y:S03]  /*3680*/  ISETP.LT.OR P1, PT, R205, 0x21, P1 ;  /* 0x00000021cd00780c */ /* 0x000fe60000f21670 */
[C---:B--2---:R-:W-:Y:S08]  /*3690*/  HMMA.16816.F32.BF16 R24, R136.reuse, R184, R24 ;  /* 0x000000b88818723c */ /* 0x044ff00000041818 */
[-C--:B------:R-:W-:Y:S01]  /*36a0*/  HMMA.16816.F32.BF16 R28, R136, R186.reuse, R28 ;  /* 0x000000ba881c723c */ /* 0x080fe2000004181c */
[----:B------:R-:W1:Y:S07]  /*36b0*/  LDSM.16.M88.4 R136, [R220+0x10080] ;  /* 0x01008000dc88783b */ /* 0x000e6e0000000200 */
[----:B------:R-:W-:Y:S01]  /*36c0*/  HMMA.16816.F32.BF16 R32, R144, R186, R32 ;  /* 0x000000ba9020723c */ /* 0x000fe20000041820 */
[----:B------:R-:W2:Y:S07]  /*36d0*/  LDSM.16.M88.4 R144, [R220+0x11080] ;  /* 0x01108000dc90783b */ /* 0x000eae0000000200 */
[-C--:B---3--:R-:W-:Y:S08]  /*36e0*/  HMMA.16816.F32.BF16 R20, R132, R188.reuse, R20 ;  /* 0x000000bc8414723c */ /* 0x088ff00000041814 */
[C---:B------:R-:W-:Y:S08]  /*36f0*/  HMMA.16816.F32.BF16 R24, R140.reuse, R188, R24 ;  /* 0x000000bc8c18723c */ /* 0x040ff00000041818 */
[-C--:B------:R-:W-:Y:S01]  /*3700*/  HMMA.16816.F32.BF16 R28, R140, R190.reuse, R28 ;  /* 0x000000be8c1c723c */ /* 0x080fe2000004181c */
[----:B------:R3:W-:Y:S07]  /*3710*/  MUFU.EX2 R142, R4 ;  /* 0x00000004008e7308 */ /* 0x0007ee0000000800 */
[----:B------:R-:W-:Y:S01]  /*3720*/  HMMA.16816.F32.BF16 R32, R132, R190, R32 ;  /* 0x000000be8420723c */ /* 0x000fe20000041820 */
[----:B------:R-:W-:Y:S02]  /*3730*/  LDSM.16.M88.4 R132, [R3+0x11080] ;  /* 0x011080000384783b */ /* 0x000fe40000000200 */
[----:B------:R-:W-:Y:S05]  /*3740*/  MUFU.EX2 R141, R16 ;  /* 0x00000010008d7308 */ /* 0x000fea0000000800 */
[-C--:B-1----:R-:W-:Y:S05]  /*3750*/  HMMA.16816.F32.BF16 R20, R136, R192.reuse, R20 ;  /* 0x000000c08814723c */ /* 0x082fea0000041814 */
[----:B------:R-:W-:Y:S03]  /*3760*/  MUFU.EX2 R140, R18 ;  /* 0x00000012008c7308 */ /* 0x000fe60000000800 */
[C---:B--2---:R-:W-:Y:S01]  /*3770*/  HMMA.16816.F32.BF16 R24, R144.reuse, R192, R24 ;  /* 0x000000c09018723c */ /* 0x044fe20000041818 */
[----:B---3--:R-:W1:Y:S06]  /*3780*/  LDSM.16.M88.4 R4, [R3+0x10080] ;  /* 0x010080000304783b */ /* 0x008e6c0000000200 */
[----:B------:R-:W2:Y:S01]  /*3790*/  MUFU.EX2 R18, R19 ;  /* 0x0000001300127308 */ /* 0x000ea20000000800 */
[-C--:B------:R-:W-:Y:S08]  /*37a0*/  HMMA.16816.F32.BF16 R28, R144, R194.reuse, R28 ;  /* 0x000000c2901c723c */ /* 0x080ff0000004181c */
[----:B------:R-:W-:Y:S01]  /*37b0*/  HMMA.16816.F32.BF16 R32, R136, R194, R32 ;  /* 0x000000c28820723c */ /* 0x000fe20000041820 */
[----:B------:R3:W-:Y:S07]  /*37c0*/  MUFU.EX2 R137, R8 ;  /* 0x0000000800897308 */ /* 0x0007ee0000000800 */
[-C--:B-1----:R-:W-:Y:S05]  /*37d0*/  HMMA.16816.F32.BF16 R20, R4, R196.reuse, R20 ;  /* 0x000000c40414723c */ /* 0x082fea0000041814 */
[----:B---3--:R-:W-:Y:S02]  /*37e0*/  FSEL R8, R9, -INF , !P2 ;  /* 0xff80000009087808 */ /* 0x008fe40005000000 */
[----:B------:R-:W1:Y:S01]  /*37f0*/  LDS R9, [R229.X4+0x12180] ;  /* 0x01218000e5097984 */ /* 0x000e620000004800 */
[C---:B------:R-:W-:Y:S04]  /*3800*/  HMMA.16816.F32.BF16 R24, R132.reuse, R196, R24 ;  /* 0x000000c48418723c */ /* 0x040fe80000041818 */
[--C-:B------:R-:W-:Y:S01]  /*3810*/  FFMA.FTZ R8, R8, c[0x0][0x29c], -R210.reuse ;  /* 0x0000a70008087a23 */ /* 0x100fe200000108d2 */
[----:B------:R-:W-:Y:S03]  /*3820*/  ISETP.GT.AND P2, PT, R206, 0x1, P0 ;  /* 0x00000001ce00780c */ /* 0x000fe60000744270 */
[-C--:B------:R-:W-:Y:S01]  /*3830*/  HMMA.16816.F32.BF16 R28, R132, R198.reuse, R28 ;  /* 0x000000c6841c723c */ /* 0x080fe2000004181c */
[----:B------:R3:W-:Y:S02]  /*3840*/  MUFU.EX2 R136, R8 ;  /* 0x0000000800887308 */ /* 0x0007e40000000800 */
[----:B------:R-:W-:Y:S04]  /*3850*/  ISETP.LT.OR P2, PT, R207, 0x2, P2 ;  /* 0x00000002cf00780c */ /* 0x000fe80001741670 */
[----:B------:R-:W-:Y:S01]  /*3860*/  FSEL R11, R11, -INF , !P2 ;  /* 0xff8000000b0b7808 */ /* 0x000fe20005000000 */
[----:B------:R-:W-:Y:S01]  /*3870*/  HMMA.16816.F32.BF16 R32, R4, R198, R32 ;  /* 0x000000c60420723c */ /* 0x000fe20000041820 */
[----:B------:R-:W4:Y:S03]  /*3880*/  LDS R5, [R229.X4+0x12200] ;  /* 0x01220000e5057984 */ /* 0x000f260000004800 */
[----:B---3--:R-:W-:Y:S02]  /*3890*/  FSEL R8, R12, -INF , !P1 ;  /* 0xff8000000c087808 */ /* 0x008fe40004800000 */
[----:B------:R-:W-:Y:S03]  /*38a0*/  ISETP.GT.AND P1, PT, R204, 0x21, P0 ;  /* 0x00000021cc00780c */ /* 0x000fe60000724270 */
[--C-:B------:R-:W-:Y:S01]  /*38b0*/  FFMA.FTZ R8, R8, c[0x0][0x29c], -R210.reuse ;  /* 0x0000a70008087a23 */ /* 0x100fe200000108d2 */
[----:B------:R-:W-:Y:S02]  /*38c0*/  ISETP.LT.OR P1, PT, R205, 0x22, P1 ;  /* 0x00000022cd00780c */ /* 0x000fe40000f21670 */
[--C-:B-1----:R-:W-:Y:S01]  /*38d0*/  FADD.FTZ R21, R21, -R9.reuse ;  /* 0x8000000915157221 */ /* 0x102fe20000010000 */
[----:B------:R1:W-:Y:S01]  /*38e0*/  MUFU.EX2 R135, R8 ;  /* 0x0000000800877308 */ /* 0x0003e20000000800 */
[----:B------:R-:W-:Y:S01]  /*38f0*/  FSEL R13, R13, -INF , !P1 ;  /* 0xff8000000d0d7808 */ /* 0x000fe20004800000 */
[--C-:B------:R-:W-:Y:S01]  /*3900*/  FADD.FTZ R20, R20, -R9.reuse ;  /* 0x8000000914147221 */ /* 0x100fe20000010000 */
[----:B------:R-:W-:Y:S01]  /*3910*/  ISETP.GT.AND P1, PT, R206, RZ, P0 ;  /* 0x000000ffce00720c */ /* 0x000fe20000724270 */
[----:B------:R-:W-:Y:S02]  /*3920*/  FMUL.FTZ R16, R165, R21 ;  /* 0x00000015a5107220 */ /* 0x000fe40000410000 */
[----:B------:R-:W-:Y:S01]  /*3930*/  FFMA.FTZ R13, R13, c[0x0][0x29c], -R210 ;  /* 0x0000a7000d0d7a23 */ /* 0x000fe200000108d2 */
[----:B------:R-:W-:Y:S01]  /*3940*/  ISETP.LT.OR P1, PT, R207, 0x1, P1 ;  /* 0x00000001cf00780c */ /* 0x000fe20000f21670 */
[----:B------:R-:W-:Y:S02]  /*3950*/  FMUL.FTZ R20, R166, R20 ;  /* 0x00000014a6147220 */ /* 0x000fe40000410000 */
[----:B------:R2:W3:Y:S01]  /*3960*/  MUFU.EX2 R133, R13 ;  /* 0x0000000d00857308 */ /* 0x0004e20000000800 */
[----:B------:R-:W-:Y:S01]  /*3970*/  FSEL R4, R10, -INF , !P1 ;  /* 0xff8000000a047808 */ /* 0x000fe20004800000 */
[--C-:B------:R-:W-:Y:S01]  /*3980*/  FADD.FTZ R33, R33, -R9.reuse ;  /* 0x8000000921217221 */ /* 0x100fe20000010000 */
[----:B------:R-:W-:Y:S01]  /*3990*/  ISETP.GT.AND P1, PT, R206, 0x20, P0 ;  /* 0x00000020ce00780c */ /* 0x000fe20000724270 */
[----:B------:R-:W-:Y:S01]  /*39a0*/  FADD.FTZ R32, R32, -R9 ;  /* 0x8000000920207221 */ /* 0x000fe20000010000 */
[----:B------:R-:W-:Y:S01]  /*39b0*/  ISETP.GT.AND P0, PT, R206, 0x21, P0 ;  /* 0x00000021ce00780c */ /* 0x000fe20000704270 */
[----:B------:R-:W-:Y:S01]  /*39c0*/  FFMA.FTZ R4, R4, c[0x0][0x29c], -R211 ;  /* 0x0000a70004047a23 */ /* 0x000fe200000108d3 */
[----:B------:R-:W-:Y:S01]  /*39d0*/  ISETP.LT.OR P1, PT, R207, 0x21, P1 ;  /* 0x00000021cf00780c */ /* 0x000fe20000f21670 */
[--C-:B----4-:R-:W-:Y:S01]  /*39e0*/  FADD.FTZ R25, R25, -R5.reuse ;  /* 0x8000000519197221 */ /* 0x110fe20000010000 */
[----:B------:R-:W-:Y:S01]  /*39f0*/  ISETP.LT.OR P0, PT, R207, 0x22, P0 ;  /* 0x00000022cf00780c */ /* 0x000fe20000701670 */
[----:B------:R4:W-:Y:S01]  /*3a00*/  MUFU.EX2 R134, R4 ;  /* 0x0000000400867308 */ /* 0x0009e20000000800 */
[----:B------:R-:W-:Y:S01]  /*3a10*/  FSEL R14, R14, -INF , !P1 ;  /* 0xff8000000e0e7808 */ /* 0x000fe20004800000 */
[--C-:B------:R-:W-:Y:S01]  /*3a20*/  FADD.FTZ R29, R29, -R5.reuse ;  /* 0x800000051d1d7221 */ /* 0x100fe20000010000 */
[----:B------:R-:W-:Y:S01]  /*3a30*/  FSEL R15, R15, -INF , !P0 ;  /* 0xff8000000f0f7808 */ /* 0x000fe20004000000 */
[----:B-1----:R-:W1:Y:S01]  /*3a40*/  LDS R8, [R229.X4+0x121a0] ;  /* 0x0121a000e5087984 */ /* 0x002e620000004800 */
[----:B------:R-:W-:Y:S01]  /*3a50*/  FADD.FTZ R24, R24, -R5 ;  /* 0x8000000518187221 */ /* 0x000fe20000010000 */
[----:B------:R-:W-:Y:S01]  /*3a60*/  F2FP.BF16.PACK_AB R16, R16, R20 ;  /* 0x000000141010723e */ /* 0x000fe200000010ff */
[--C-:B------:R-:W-:Y:S01]  /*3a70*/  FFMA.FTZ R14, R14, c[0x0][0x29c], -R211.reuse ;  /* 0x0000a7000e0e7a23 */ /* 0x100fe200000108d3 */
[----:B------:R-:W-:Y:S01]  /*3a80*/  PLOP3.LUT P0, PT, PT, PT, UP0, 0x80, 0x0 ;  /* 0x000000000000781c */ /* 0x000fe20003f0f008 */
[----:B------:R-:W-:Y:S01]  /*3a90*/  FFMA.FTZ R6, R15, c[0x0][0x29c], -R211 ;  /* 0x0000a7000f067a23 */ /* 0x000fe200000108d3 */
[----:B------:R-:W-:Y:S01]  /*3aa0*/  F2FP.BF16.PACK_AB R15, R208, R164 ;  /* 0x000000a4d00f723e */ /* 0x000fe200000010ff */
[----:B------:R5:W-:Y:S01]  /*3ab0*/  MUFU.EX2 R19, R14 ;  /* 0x0000000e00137308 */ /* 0x000be20000000800 */
[----:B------:R-:W-:Y:S01]  /*3ac0*/  FADD.FTZ R28, R28, -R5 ;  /* 0x800000051c1c7221 */ /* 0x000fe20000010000 */
[----:B--2---:R-:W-:Y:S01]  /*3ad0*/  F2FP.BF16.PACK_AB R13, R18, R140 ;  /* 0x0000008c120d723e */ /* 0x004fe200000010ff */
[----:B------:R-:W-:Y:S01]  /*3ae0*/  FMUL.FTZ R32, R164, R32 ;  /* 0x00000020a4207220 */ /* 0x000fe20000410000 */
[----:B---3--:R-:W-:Y:S01]  /*3af0*/  F2FP.BF16.PACK_AB R7, R133, R135 ;  /* 0x000000878507723e */ /* 0x008fe200000010ff */
[----:B------:R-:W-:Y:S02]  /*3b00*/  FMUL.FTZ R24, R137, R24 ;  /* 0x0000001889187220 */ /* 0x000fe40000410000 */
[----:B------:R-:W-:Y:S02]  /*3b10*/  FMUL.FTZ R12, R136, R25 ;  /* 0x00000019880c7220 */ /* 0x000fe40000410000 */
[----:B------:R-:W-:Y:S02]  /*3b20*/  FMUL.FTZ R28, R135, R28 ;  /* 0x0000001c871c7220 */ /* 0x000fe40000410000 */
[----:B------:R-:W-:Y:S01]  /*3b30*/  FMUL.FTZ R9, R133, R29 ;  /* 0x0000001d85097220 */ /* 0x000fe20000410000 */
[----:B------:R-:W-:Y:S01]  /*3b40*/  F2FP.BF16.PACK_AB R12, R12, R24 ;  /* 0x000000180c0c723e */ /* 0x000fe200000010ff */
[----:B----4-:R-:W-:Y:S02]  /*3b50*/  FFMA.FTZ R4, R11, c[0x0][0x29c], -R211 ;  /* 0x0000a7000b047a23 */ /* 0x010fe400000108d3 */
[----:B------:R-:W-:Y:S01]  /*3b60*/  FMUL.FTZ R11, R208, R33 ;  /* 0x00000021d00b7220 */ /* 0x000fe20000410000 */
[----:B------:R-:W-:Y:S01]  /*3b70*/  F2FP.BF16.PACK_AB R9, R9, R28 ;  /* 0x0000001c0909723e */ /* 0x000fe200000010ff */
[----:B------:R2:W3:Y:S03]  /*3b80*/  MUFU.EX2 R132, R4 ;  /* 0x0000000400847308 */ /* 0x0004e60000000800 */
[----:B------:R-:W-:Y:S02]  /*3b90*/  F2FP.BF16.PACK_AB R11, R11, R32 ;  /* 0x000000200b0b723e */ /* 0x000fe400000010ff */
[----:B-----5:R-:W-:Y:S01]  /*3ba0*/  F2FP.BF16.PACK_AB R14, R141, R142 ;  /* 0x0000008e8d0e723e */ /* 0x020fe200000010ff */
[--C-:B-1----:R-:W-:Y:S02]  /*3bb0*/  FADD.FTZ R35, R35, -R8.reuse ;  /* 0x8000000823237221 */ /* 0x102fe40000010000 */
[--C-:B------:R-:W-:Y:S02]  /*3bc0*/  FADD.FTZ R23, R23, -R8.reuse ;  /* 0x8000000817177221 */ /* 0x100fe40000010000 */
[----:B------:R-:W-:Y:S02]  /*3bd0*/  FMUL.FTZ R10, R18, R35 ;  /* 0x00000023120a7220 */ /* 0x000fe40000410000 */
[----:B------:R1:W4:Y:S01]  /*3be0*/  MUFU.EX2 R18, R6 ;  /* 0x0000000600127308 */ /* 0x0003220000000800 */
[--C-:B------:R-:W-:Y:S01]  /*3bf0*/  FADD.FTZ R22, R22, -R8.reuse ;  /* 0x8000000816167221 */ /* 0x100fe20000010000 */
[----:B--2---:R-:W2:Y:S01]  /*3c00*/  LDS R4, [R229.X4+0x12220] ;  /* 0x01222000e5047984 */ /* 0x004ea20000004800 */
[----:B---3--:R-:W-:Y:S02]  /*3c10*/  F2FP.BF16.PACK_AB R5, R132, R134 ;  /* 0x000000868405723e */ /* 0x008fe400000010ff */
[----:B------:R-:W-:Y:S02]  /*3c20*/  FMUL.FTZ R22, R142, R22 ;  /* 0x000000168e167220 */ /* 0x000fe40000410000 */
[----:B------:R-:W-:Y:S01]  /*3c30*/  FADD.FTZ R34, R34, -R8 ;  /* 0x8000000822227221 */ /* 0x000fe20000010000 */
[----:B------:R-:W-:Y:S01]  /*3c40*/  STS [R230], R17 ;  /* 0x00000011e6007388 */ /* 0x000fe20000000800 */
[----:B------:R-:W-:Y:S02]  /*3c50*/  FMUL.FTZ R8, R141, R23 ;  /* 0x000000178d087220 */ /* 0x000fe40000410000 */
[----:B------:R-:W-:Y:S02]  /*3c60*/  FMUL.FTZ R34, R140, R34 ;  /* 0x000000228c227220 */ /* 0x000fe40000410000 */
[----:B------:R-:W-:Y:S01]  /*3c70*/  STS [R230+0x400], R14 ;  /* 0x0004000ee6007388 */ /* 0x000fe20000000800 */
[----:B------:R-:W-:Y:S02]  /*3c80*/  F2FP.BF16.PACK_AB R8, R8, R22 ;  /* 0x000000160808723e */ /* 0x000fe400000010ff */
[----:B------:R-:W-:Y:S02]  /*3c90*/  F2FP.BF16.PACK_AB R10, R10, R34 ;  /* 0x000000220a0a723e */ /* 0x000fe400000010ff */
[----:B------:R-:W-:Y:S05]  /*3ca0*/  STS [R231], R15 ;  /* 0x0000000fe7007388 */ /* 0x000fea0000000800 */
[----:B------:R-:W-:Y:S01]  /*3cb0*/  STS [R231+0x400], R13 ;  /* 0x0004000de7007388 */ /* 0x000fe20000000800 */
[----:B-1----:R-:W-:Y:S04]  /*3cc0*/  F2FP.BF16.PACK_AB R6, R136, R137 ;  /* 0x000000898806723e */ /* 0x002fe800000010ff */
[----:B------:R4:W-:Y:S05]  /*3cd0*/  STS [R230+0x1400], R5 ;  /* 0x00140005e6007388 */ /* 0x0009ea0000000800 */
[----:B------:R-:W-:Y:S05]  /*3ce0*/  STS [R230+0x1000], R6 ;  /* 0x00100006e6007388 */ /* 0x000fea0000000800 */
[----:B------:R-:W-:Y:S01]  /*3cf0*/  STS [R231+0x1000], R7 ;  /* 0x00100007e7007388 */ /* 0x000fe20000000800 */
[--C-:B--2---:R-:W-:Y:S02]  /*3d00*/  FADD.FTZ R26, R26, -R4.reuse ;  /* 0x800000041a1a7221 */ /* 0x104fe40000010000 */
[--C-:B------:R-:W-:Y:S02]  /*3d10*/  FADD.FTZ R27, R27, -R4.reuse ;  /* 0x800000041b1b7221 */ /* 0x100fe40000010000 */
[----:B------:R-:W-:Y:S02]  /*3d20*/  FMUL.FTZ R26, R134, R26 ;  /* 0x0000001a861a7220 */ /* 0x000fe40000410000 */
[----:B------:R-:W-:Y:S02]  /*3d30*/  FMUL.FTZ R27, R132, R27 ;  /* 0x0000001b841b7220 */ /* 0x000fe40000410000 */
[--C-:B------:R-:W-:Y:S01]  /*3d40*/  FADD.FTZ R31, R31, -R4.reuse ;  /* 0x800000041f1f7221 */ /* 0x100fe20000010000 */
[----:B----4-:R-:W-:Y:S01]  /*3d50*/  F2FP.BF16.PACK_AB R5, R18, R19 ;  /* 0x000000131205723e */ /* 0x010fe200000010ff */
        /* <DEDUP_REMOVED lines=95> */
[----:B---345:R-:W-:Y:S01]  /*4350*/  LOP3.LUT P4, RZ, R238, 0x1, RZ, 0xc0, !PT ;  /* 0x00000001eeff7812 */ /* 0x038fe2000788c0ff */
[----:B------:R-:W1:Y:S01]  /*4360*/  S2R R11, SR_CTAID.Y ;  /* 0x00000000000b7919 */ /* 0x000e620000002600 */
[----:B------:R-:W-:Y:S01]  /*4370*/  ULDC.64 UR4, c[0x0][0x208] ;  /* 0x0000820000047ab9 */ /* 0x000fe20000000a00 */
[----:B------:R-:W-:Y:S01]  /*4380*/  IMAD.U32 R132, RZ, RZ, UR7 ;  /* 0x00000007ff847e24 */ /* 0x000fe2000f8e00ff */
[----:B------:R-:W-:Y:S01]  /*4390*/  USHF.L.U32 UR14, UR15, 0x6, URZ ;  /* 0x000000060f0e7899 */ /* 0x000fe2000800063f */
[----:B------:R-:W-:Y:S01]  /*43a0*/  IMAD.MOV.U32 R8, RZ, RZ, R242 ;  /* 0x000000ffff087224 */ /* 0x000fe200078e00f2 */
[----:B------:R-:W-:Y:S01]  /*43b0*/  UIMAD.WIDE.U32 UR24, UR15, UR4, URZ ;  /* 0x000000040f1872a5 */ /* 0x000fe2000f8e003f */
[----:B------:R-:W-:Y:S01]  /*43c0*/  IMAD.MOV.U32 R9, RZ, RZ, R243 ;  /* 0x000000ffff097224 */ /* 0x000fe200078e00f3 */
[----:B------:R-:W-:Y:S02]  /*43d0*/  USHF.R.S32.HI UR12, URZ, 0x1f, UR14 ;  /* 0x0000001f3f0c7899 */ /* 0x000fe4000801140e */
[----:B------:R-:W-:Y:S01]  /*43e0*/  IMAD.U32 R19, RZ, RZ, UR14 ;  /* 0x0000000eff137e24 */ /* 0x000fe2000f8e00ff */
[----:B------:R-:W-:Y:S03]  /*43f0*/  USHF.R.S32.HI UR11, URZ, 0x1f, UR15 ;  /* 0x0000001f3f0b7899 */ /* 0x000fe6000801140f */
[----:B------:R-:W-:Y:S01]  /*4400*/  IMAD.U32 R133, RZ, RZ, UR12 ;  /* 0x0000000cff857e24 */ /* 0x000fe2000f8e00ff */
[----:B------:R-:W-:Y:S02]  /*4410*/  UIMAD UR11, UR11, UR4, URZ ;  /* 0x000000040b0b72a4 */ /* 0x000fe4000f8e023f */
[----:B------:R-:W-:Y:S02]  /*4420*/  USHF.L.U32 UR4, UR24, 0x6, URZ ;  /* 0x0000000618047899 */ /* 0x000fe4000800063f */
[----:B------:R-:W-:Y:S04]  /*4430*/  UIMAD UR11, UR15, UR5, UR11 ;  /* 0x000000050f0b72a4 */ /* 0x000fe8000f8e020b */
[----:B------:R-:W-:Y:S01]  /*4440*/  UIADD3 UR11, UR25, UR11, URZ ;  /* 0x0000000b190b7290 */ /* 0x000fe2000fffe03f */
[----:B-1----:R-:W-:Y:S01]  /*4450*/  SHF.R.S32.HI R10, RZ, 0x1f, R11 ;  /* 0x0000001fff0a7819 */ /* 0x002fe2000001140b */
[----:B------:R-:W-:Y:S02]  /*4460*/  IMAD.WIDE.U32 R8, R11, c[0x0][0x288], R8 ;  /* 0x0000a2000b087a25 */ /* 0x000fe400078e0008 */
[----:B------:R-:W-:Y:S02]  /*4470*/  USHF.L.U64.HI UR11, UR24, 0x6, UR11 ;  /* 0x00000006180b7899 */ /* 0x000fe4000801020b */
[----:B------:R-:W-:Y:S01]  /*4480*/  IMAD R10, R10, c[0x0][0x288], RZ ;  /* 0x0000a2000a0a7a24 */ /* 0x000fe200078e02ff */
[----:B------:R-:W-:Y:S03]  /*4490*/  IADD3 R19, P1, P0, R19, UR18, R8 ;  /* 0x0000001213137c10 */ /* 0x000fe6000f83e008 */
[----:B------:R-:W-:Y:S02]  /*44a0*/  IMAD R10, R11, c[0x0][0x28c], R10 ;  /* 0x0000a3000b0a7a24 */ /* 0x000fe400078e020a */
[----:B------:R-:W-:Y:S02]  /*44b0*/  IMAD.U32 R11, RZ, RZ, UR6 ;  /* 0x00000006ff0b7e24 */ /* 0x000fe4000f8e00ff */
[----:B------:R-:W-:Y:S01]  /*44c0*/  IMAD.IADD R8, R9, 0x1, R10 ;  /* 0x0000000109087824 */ /* 0x000fe200078e020a */
[C---:B------:R-:W-:Y:S04]  /*44d0*/  IADD3 R9, P2, R244.reuse, UR4, RZ ;  /* 0x00000004f4097c10 */ /* 0x040fe8000ff5e0ff */
[----:B------:R-:W-:Y:S01]  /*44e0*/  IADD3.X R133, R133, UR9, R8, P1, P0 ;  /* 0x0000000985857c10 */ /* 0x000fe20008fe0408 */
[----:B------:R-:W-:Y:S01]  /*44f0*/  IMAD.U32 R8, RZ, RZ, UR14 ;  /* 0x0000000eff087e24 */ /* 0x000fe2000f8e00ff */
[----:B------:R-:W-:Y:S02]  /*4500*/  IADD3 R11, P1, P0, R244, UR4, R11 ;  /* 0x00000004f40b7c10 */ /* 0x000fe4000f83e00b */
[----:B------:R-:W-:Y:S02]  /*4510*/  IADD3.X R17, R248, UR11, RZ, P2, !PT ;  /* 0x0000000bf8117c10 */ /* 0x000fe400097fe4ff */
[----:B------:R-:W-:Y:S02]  /*4520*/  IADD3 R8, -R240, c[0x0][0x168], -R8 ;  /* 0x00005a00f0087a10 */ /* 0x000fe40007ffe908 */
[C---:B------:R-:W-:Y:S02]  /*4530*/  LEA R16, P2, R9.reuse, c[0x0][0x1f0], 0x1 ;  /* 0x00007c0009107a11 */ /* 0x040fe400078408ff */
[----:B------:R-:W-:Y:S02]  /*4540*/  ISETP.LT.OR P6, PT, R8, 0x1, !P4 ;  /* 0x000000010800780c */ /* 0x000fe400067c1670 */
[----:B------:R-:W-:Y:S02]  /*4550*/  LEA.HI.X R17, R9, c[0x0][0x1f4], R17, 0x1, P2 ;  /* 0x00007d0009117a11 */ /* 0x000fe400010f0c11 */
[----:B------:R-:W-:Y:S02]  /*4560*/  IADD3.X R132, R248, UR11, R132, P1, P0 ;  /* 0x0000000bf8847c10 */ /* 0x000fe40008fe0484 */
[----:B------:R-:W-:Y:S02]  /*4570*/  LEA R10, P1, R11, c[0x0][0x1f0], 0x1 ;  /* 0x00007c000b0a7a11 */ /* 0x000fe400078208ff */
[----:B------:R-:W-:Y:S02]  /*4580*/  LEA R18, P0, R19, c[0x0][0x280], 0x2 ;  /* 0x0000a00013127a11 */ /* 0x000fe400078010ff */
[----:B------:R-:W-:Y:S02]  /*4590*/  LOP3.LUT P2, RZ, R238, 0x2, RZ, 0xc0, !PT ;  /* 0x00000002eeff7812 */ /* 0x000fe4000784c0ff */
[----:B------:R-:W-:Y:S01]  /*45a0*/  LEA.HI.X R11, R11, c[0x0][0x1f4], R132, 0x1, P1 ;  /* 0x00007d000b0b7a11 */ /* 0x000fe200008f0c84 */
[----:B------:R-:W-:Y:S01]  /*45b0*/  @!PT LDS RZ, [RZ] ;  /* 0x00000000fffff984 */ /* 0x000fe20000000800 */
[----:B------:R-:W-:Y:S01]  /*45c0*/  @!PT LDS RZ, [RZ] ;  /* 0x00000000fffff984 */ /* 0x000fe20000000800 */
[----:B------:R-:W-:Y:S01]  /*45d0*/  @!PT LDS RZ, [RZ] ;  /* 0x00000000fffff984 */ /* 0x000fe20000000800 */
[----:B------:R1:W-:Y:S01]  /*45e0*/  LDGSTS.E.BYPASS.LTC128B.128 [R228+0xc080], [R16.64], !P6 ;  /* 0x0c08000010e47fae */ /* 0x0003e2000f101d56 */
[----:B------:R-:W-:Y:S02]  /*45f0*/  LEA.HI.X R19, R19, c[0x0][0x284], R133, 0x2, P0 ;  /* 0x0000a10013137a11 */ /* 0x000fe400000f1485 */
[----:B------:R-:W-:Y:S02]  /*4600*/  ISETP.LT.OR P1, PT, R8, 0x1, !P2 ;  /* 0x000000010800780c */ /* 0x000fe40005721670 */
[----:B------:R-:W-:Y:S02]  /*4610*/  LOP3.LUT P0, RZ, R238, 0x4, RZ, 0xc0, !PT ;  /* 0x00000004eeff7812 */ /* 0x000fe4000780c0ff */
[C---:B------:R-:W-:Y:S02]  /*4620*/  ISETP.LT.OR P4, PT, R8.reuse, 0x21, !P4 ;  /* 0x000000210800780c */ /* 0x040fe40006781670 */
[C---:B------:R-:W-:Y:S02]  /*4630*/  ISETP.LT.OR P6, PT, R8.reuse, 0x1, !P0 ;  /* 0x000000010800780c */ /* 0x040fe400047c1670 */
[C---:B------:R-:W-:Y:S02]  /*4640*/  ISETP.LT.OR P2, PT, R8.reuse, 0x21, !P2 ;  /* 0x000000210800780c */ /* 0x040fe40005741670 */
[----:B------:R-:W-:Y:S01]  /*4650*/  ISETP.LT.OR P0, PT, R8, 0x21, !P0 ;  /* 0x000000210800780c */ /* 0x000fe20004701670 */
[----:B------:R-:W-:Y:S02]  /*4660*/  @!P3 IMAD.SHL.U32 R8, R236, 0x10, RZ ;  /* 0x00000010ec08b824 */ /* 0x000fe400078e00ff */
[----:B------:R1:W-:Y:S06]  /*4670*/  LDGSTS.E.BYPASS.LTC128B.128 [R228+0xe080], [R16.64+0x80], !P1 ;  /* 0x0e08008010e47fae */ /* 0x0003ec000c901d56 */
[----:B------:R1:W-:Y:S04]  /*4680*/  LDGSTS.E.BYPASS.LTC128B.128 [R228+0x10080], [R16.64+0x100], !P6 ;  /* 0x1008010010e47fae */ /* 0x0003e8000f101d56 */
[----:B------:R1:W-:Y:S04]  /*4690*/  LDGSTS.E.BYPASS.LTC128B.128 [R228+0xd080], [R10.64], !P4 ;  /* 0x0d0800000ae47fae */ /* 0x0003e8000e101d56 */
[----:B------:R1:W-:Y:S04]  /*46a0*/  LDGSTS.E.BYPASS.LTC128B.128 [R228+0xf080], [R10.64+0x80], !P2 ;  /* 0x0f0800800ae47fae */ /* 0x0003e8000d101d56 */
[----:B------:R1:W-:Y:S04]  /*46b0*/  LDGSTS.E.BYPASS.LTC128B.128 [R228+0x11080], [R10.64+0x100], !P0 ;  /* 0x110801000ae47fae */ /* 0x0003e8000c101d56 */
[----:B------:R1:W-:Y:S02]  /*46c0*/  @!P3 LDGSTS.E.BYPASS.LTC128B.128 [R8+0x12180], [R18.64] ;  /* 0x121800001208bfae */ /* 0x0003e4000b901d56 */
.L_x_170:
[-C--:B---345:R-:W-:Y:S01]  /*46d0*/  HMMA.16816.F32.BF16 R84, R4, R12.reuse, R84 ;  /* 0x0000000c0454723c */ /* 0x0b8fe20000041854 */
[----:B-1----:R-:W-:Y:S01]  /*46e0*/  LDSM.16.MT88.4 R8, [R223+0x15280] ;  /* 0x01528000df08783b */ /* 0x002fe20000004200 */
        /* <DEDUP_REMOVED lines=43> */
[----:B------:R2:W5:Y:S07]  /*49a0*/  LDSM.16.M88.4 R144, [R221+0x14280] ;  /* 0x01428000dd90783b */ /* 0x00056e0000000200 */
        /* <DEDUP_REMOVED lines=27> */
[----:B------:R-:W1:Y:S01]  /*4b60*/  S2R R7, SR_CTAID.Y ;  /* 0x0000000000077919 */ /* 0x000e620000002600 */
[----:B------:R-:W-:Y:S01]  /*4b70*/  ULDC.64 UR4, c[0x0][0x178] ;  /* 0x00005e0000047ab9 */ /* 0x000fe20000000a00 */
[----:B------:R-:W-:Y:S01]  /*4b80*/  IMAD.MOV.U32 R4, RZ, RZ, R242 ;  /* 0x000000ffff047224 */ /* 0x000fe200078e00f2 */
[----:B------:R-:W-:Y:S01]  /*4b90*/  USHF.L.U32 UR12, UR15, 0x6, URZ ;  /* 0x000000060f0c7899 */ /* 0x000fe2000800063f */
[----:B------:R-:W-:Y:S01]  /*4ba0*/  IMAD.MOV.U32 R5, RZ, RZ, R243 ;  /* 0x000000ffff057224 */ /* 0x000fe200078e00f3 */
[----:B------:R-:W-:Y:S02]  /*4bb0*/  UIMAD.WIDE.U32 UR26, UR15, UR4, URZ ;  /* 0x000000040f1a72a5 */ /* 0x000fe4000f8e003f */
[----:B------:R-:W-:Y:S02]  /*4bc0*/  USHF.R.S32.HI UR11, URZ, 0x1f, UR12 ;  /* 0x0000001f3f0b7899 */ /* 0x000fe4000801140c */
[----:B------:R-:W-:Y:S01]  /*4bd0*/  IMAD.U32 R11, RZ, RZ, UR12 ;  /* 0x0000000cff0b7e24 */ /* 0x000fe2000f8e00ff */
[----:B------:R-:W-:Y:S02]  /*4be0*/  USHF.L.U32 UR24, UR26, 0x6, URZ ;  /* 0x000000061a187899 */ /* 0x000fe4000800063f */
[----:B------:R-:W-:Y:S01]  /*4bf0*/  USHF.R.S32.HI UR14, URZ, 0x1f, UR15 ;  /* 0x0000001f3f0e7899 */ /* 0x000fe2000801140f */
[----:B------:R-:W-:Y:S03]  /*4c00*/  IMAD.U32 R12, RZ, RZ, UR11 ;  /* 0x0000000bff0c7e24 */ /* 0x000fe6000f8e00ff */
[----:B------:R-:W-:Y:S04]  /*4c10*/  UIMAD UR14, UR14, UR4, URZ ;  /* 0x000000040e0e72a4 */ /* 0x000fe8000f8e023f */
[----:B------:R-:W-:Y:S01]  /*4c20*/  UIMAD UR14, UR15, UR5, UR14 ;  /* 0x000000050f0e72a4 */ /* 0x000fe2000f8e020e */
[----:B-1----:R-:W-:Y:S01]  /*4c30*/  SHF.R.S32.HI R6, RZ, 0x1f, R7 ;  /* 0x0000001fff067819 */ /* 0x002fe20000011407 */
[----:B------:R-:W-:Y:S02]  /*4c40*/  IMAD.WIDE.U32 R4, R7, c[0x0][0x270], R4 ;  /* 0x00009c0007047a25 */ /* 0x000fe400078e0004 */
[----:B------:R-:W-:Y:S02]  /*4c50*/  UIADD3 UR14, UR27, UR14, URZ ;  /* 0x0000000e1b0e7290 */ /* 0x000fe4000fffe03f */
[----:B------:R-:W-:Y:S01]  /*4c60*/  IMAD R6, R6, c[0x0][0x270], RZ ;  /* 0x00009c0006067a24 */ /* 0x000fe200078e02ff */
[----:B------:R-:W-:Y:S01]  /*4c70*/  IADD3 R11, P2, P0, R11, UR20, R4 ;  /* 0x000000140b0b7c10 */ /* 0x000fe2000f85e004 */
[----:B------:R-:W-:Y:S02]  /*4c80*/  USHF.L.U64.HI UR14, UR26, 0x6, UR14 ;  /* 0x000000061a0e7899 */ /* 0x000fe4000801020e */
[----:B------:R-:W-:Y:S04]  /*4c90*/  IMAD R6, R7, c[0x0][0x274], R6 ;  /* 0x00009d0007067a24 */ /* 0x000fe800078e0206 */
[----:B------:R-:W-:Y:S01]  /*4ca0*/  IMAD.IADD R4, R5, 0x1, R6 ;  /* 0x0000000105047824 */ /* 0x000fe200078e0206 */
[----:B------:R-:W-:Y:S01]  /*4cb0*/  IADD3 R5, P1, R246, UR24, RZ ;  /* 0x00000018f6057c10 */ /* 0x000fe2000ff3e0ff */
[----:B------:R-:W-:Y:S03]  /*4cc0*/  ULEA UR24, UP0, UR4, UR24, 0x5 ;  /* 0x0000001804187291 */ /* 0x000fe6000f80283f */
[----:B------:R-:W-:Y:S01]  /*4cd0*/  IADD3.X R12, R12, UR8, R4, P2, P0 ;  /* 0x000000080c0c7c10 */ /* 0x000fe200097e0404 */
[----:B------:R-:W-:Y:S01]  /*4ce0*/  IMAD.U32 R4, RZ, RZ, UR12 ;  /* 0x0000000cff047e24 */ /* 0x000fe2000f8e00ff */
[----:B------:R-:W-:Y:S01]  /*4cf0*/  LEA R8, P0, R5, c[0x0][0x160], 0x1 ;  /* 0x0000580005087a11 */ /* 0x000fe200078008ff */
[----:B------:R-:W-:Y:S01]  /*4d00*/  ULEA.HI.X UR4, UR4, UR14, UR5, 0x5, UP0 ;  /* 0x0000000e04047291 */ /* 0x000fe200080f2c05 */
[----:B------:R-:W-:Y:S02]  /*4d10*/  IADD3.X R6, R249, UR14, RZ, P1, !PT ;  /* 0x0000000ef9067c10 */ /* 0x000fe40008ffe4ff */
[----:B------:R-:W-:Y:S02]  /*4d20*/  IADD3 R4, -R240, c[0x0][0x168], -R4 ;  /* 0x00005a00f0047a10 */ /* 0x000fe40007ffe904 */
[----:B------:R-:W-:Y:S02]  /*4d30*/  IADD3 R7, P2, R246, UR24, RZ ;  /* 0x00000018f6077c10 */ /* 0x000fe4000ff5e0ff */
[----:B------:R-:W-:Y:S02]  /*4d40*/  LEA.HI.X R9, R5, c[0x0][0x164], R6, 0x1, P0 ;  /* 0x0000590005097a11 */ /* 0x000fe400000f0c06 */
[C---:B------:R-:W-:Y:S02]  /*4d50*/  ISETP.LT.OR P6, PT, R4.reuse, 0x1, !P4 ;  /* 0x000000010400780c */ /* 0x040fe400067c1670 */
[----:B------:R-:W-:Y:S02]  /*4d60*/  LEA R6, P1, R7, c[0x0][0x160], 0x1 ;  /* 0x0000580007067a11 */ /* 0x000fe400078208ff */
[----:B------:R-:W-:Y:S02]  /*4d70*/  IADD3.X R5, R249, UR4, RZ, P2, !PT ;  /* 0x00000004f9057c10 */ /* 0x000fe400097fe4ff */
[----:B------:R-:W-:Y:S02]  /*4d80*/  LOP3.LUT P2, RZ, R239, 0x2, RZ, 0xc0, !PT ;  /* 0x00000002efff7812 */ /* 0x000fe4000784c0ff */
[----:B------:R-:W-:Y:S02]  /*4d90*/  LEA R10, P0, R11, c[0x0][0x258], 0x2 ;  /* 0x000096000b0a7a11 */ /* 0x000fe400078010ff */
[----:B------:R-:W-:Y:S02]  /*4da0*/  LEA.HI.X R7, R7, c[0x0][0x164], R5, 0x1, P1 ;  /* 0x0000590007077a11 */ /* 0x000fe400008f0c05 */
[C---:B------:R-:W-:Y:S01]  /*4db0*/  ISETP.LT.OR P1, PT, R4.reuse, 0x1, !P2 ;  /* 0x000000010400780c */ /* 0x040fe20005721670 */
[----:B------:R-:W-:Y:S01]  /*4dc0*/  @!PT LDS RZ, [RZ] ;  /* 0x00000000fffff984 */ /* 0x000fe20000000800 */
[----:B------:R-:W-:Y:S01]  /*4dd0*/  @!PT LDS RZ, [RZ] ;  /* 0x00000000fffff984 */ /* 0x000fe20000000800 */
[----:B------:R-:W-:Y:S01]  /*4de0*/  @!PT LDS RZ, [RZ] ;  /* 0x00000000fffff984 */ /* 0x000fe20000000800 */
[----:B------:R1:W-:Y:S01]  /*4df0*/  LDGSTS.E.BYPASS.LTC128B.128 [R228+0x6080], [R8.64], !P6 ;  /* 0x0608000008e47fae */ /* 0x0003e2000f101d56 */
[----:B------:R-:W-:Y:S02]  /*4e00*/  LEA.HI.X R11, R11, c[0x0][0x25c], R12, 0x2, P0 ;  /* 0x000097000b0b7a11 */ /* 0x000fe400000f140c */
[C---:B------:R-:W-:Y:S02]  /*4e10*/  ISETP.LT.OR P0, PT, R4.reuse, 0x1, P5 ;  /* 0x000000010400780c */ /* 0x040fe40002f01670 */
[C---:B------:R-:W-:Y:S02]  /*4e20*/  ISETP.LT.OR P4, PT, R4.reuse, 0x21, !P4 ;  /* 0x000000210400780c */ /* 0x040fe40006781670 */
[C---:B------:R-:W-:Y:S02]  /*4e30*/  ISETP.LT.OR P2, PT, R4.reuse, 0x21, !P2 ;  /* 0x000000210400780c */ /* 0x040fe40005741670 */
[----:B------:R-:W-:Y:S01]  /*4e40*/  ISETP.LT.OR P6, PT, R4, 0x21, P5 ;  /* 0x000000210400780c */ /* 0x000fe20002fc1670 */
[----:B------:R-:W-:Y:S02]  /*4e50*/  @!P3 IMAD.SHL.U32 R4, R236, 0x10, RZ ;  /* 0x00000010ec04b824 */ /* 0x000fe400078e00ff */
[----:B------:R1:W-:Y:S04]  /*4e60*/  LDGSTS.E.BYPASS.LTC128B.128 [R228+0x8080], [R8.64+0x80], !P1 ;  /* 0x0808008008e47fae */ /* 0x0003e8000c901d56 */
[----:B------:R1:W-:Y:S04]  /*4e70*/  LDGSTS.E.BYPASS.LTC128B.128 [R228+0xa080], [R8.64+0x100], !P0 ;  /* 0x0a08010008e47fae */ /* 0x0003e8000c101d56 */
[----:B------:R1:W-:Y:S04]  /*4e80*/  LDGSTS.E.BYPASS.LTC128B.128 [R228+0x7080], [R6.64], !P4 ;  /* 0x0708000006e47fae */ /* 0x0003e8000e101d56 */
[----:B------:R1:W-:Y:S04]  /*4e90*/  LDGSTS.E.BYPASS.LTC128B.128 [R228+0x9080], [R6.64+0x80], !P2 ;  /* 0x0908008006e47fae */ /* 0x0003e8000d101d56 */
[----:B------:R1:W-:Y:S04]  /*4ea0*/  LDGSTS.E.BYPASS.LTC128B.128 [R228+0xb080], [R6.64+0x100], !P6 ;  /* 0x0b08010006e47fae */ /* 0x0003e8000f101d56 */
[----:B------:R1:W-:Y:S02]  /*4eb0*/  @!P3 LDGSTS.E.BYPASS.LTC128B.128 [R4+0x12080], [R10.64] ;  /* 0x120800000a04bfae */ /* 0x0003e4000b901d56 */
.L_x_171:
[-C--:B-12345:R-:W-:Y:S01]  /*4ec0*/  HMMA.16816.F32.BF16 R4, R144, R16.reuse, RZ ;  /* 0x000000109004723c */ /* 0x0befe200000418ff */
[----:B------:R-:W0:Y:S01]  /*4ed0*/  LDGDEPBAR ;  /* 0x00000000000079af */ /* 0x000e220000000000 */
[----:B------:R-:W-:Y:S02]  /*4ee0*/  UIMAD UR10, UR10, 0x3000, URZ ;  /* 0x000030000a0a78a4 */ /* 0x000fe4000f8e023f */
[----:B------:R-:W-:Y:S04]  /*4ef0*/  UISETP.GE.AND UP0, UPT, UR15, UR17, UPT ;  /* 0x000000110f00728c */ /* 0x000fe8000bf06270 */
        /* <DEDUP_REMOVED lines=40> */
[C---:B------:R-:W-:Y:S07]  /*5180*/  HMMA.16816.F32.BF16 R136, R208.reuse, R200, R136 ;  /* 0x000000c8d088723c */ /* 0x040fee0000041888 */
[----:B------:R-:W-:Y:S01]  /*5190*/  IADD3 R201, P0, R250, UR10, RZ ;  /* 0x0000000afac97c10 */ /* 0x000fe2000ff1e0ff */
[-C--:B------:R-:W-:Y:S01]  /*51a0*/  HMMA.16816.F32.BF16 R140, R208, R202.reuse, R140 ;  /* 0x000000cad08c723c */ /* 0x080fe2000004188c */
[----:B------:R-:W2:Y:S07]  /*51b0*/  LDSM.16.MT88.4 R208, [R0+0x3880] ;  /* 0x0038800000d0783b */ /* 0x000eae0000004200 */
[----:B------:R-:W-:Y:S01]  /*51c0*/  HMMA.16816.F32.BF16 R144, R164, R202, R144 ;  /* 0x000000caa490723c */ /* 0x000fe20000041890 */
[----:B------:R-:W3:Y:S06]  /*51d0*/  LDSM.16.MT88.4 R164, [R0+0x5880] ;  /* 0x0058800000a4783b */ /* 0x000eec0000004200 */
[----:B------:R-:W-:Y:S01]  /*51e0*/  IMAD.U32 R202, RZ, RZ, UR10 ;  /* 0x0000000affca7e24 */ /* 0x000fe2000f8e00ff */
[-C--:B-1----:R-:W-:Y:S05]  /*51f0*/  HMMA.16816.F32.BF16 R4, R204, R212.reuse, R4 ;  /* 0x000000d4cc04723c */ /* 0x082fea0000041804 */
[----:B------:R-:W-:Y:S02]  /*5200*/  LEA.HI.X.SX32 R202, R202, R252, 0x1, P0 ;  /* 0x000000fccaca7211 */ /* 0x000fe400000f0eff */
[C---:B------:R-:W-:Y:S01]  /*5210*/  LEA R200, P0, R201.reuse, c[0x0][0x220], 0x2 ;  /* 0x00008800c9c87a11 */ /* 0x040fe200078010ff */
[C---:B------:R-:W-:Y:S04]  /*5220*/  HMMA.16816.F32.BF16 R8, R216.reuse, R212, R8 ;  /* 0x000000d4d808723c */ /* 0x040fe80000041808 */
[----:B------:R-:W-:Y:S02]  /*5230*/  LEA.HI.X R201, R201, c[0x0][0x224], R202, 0x2, P0 ;  /* 0x00008900c9c97a11 */ /* 0x000fe400000f14ca */
[----:B------:R-:W-:Y:S02]  /*5240*/  PLOP3.LUT P0, PT, PT, PT, UP0, 0x80, 0x0 ;  /* 0x000000000000781c */ /* 0x000fe40003f0f008 */
        /* <DEDUP_REMOVED lines=108> */
.L_x_153:
[----:B------:R-:W-:Y:S05]  /*5910*/  @P1 BRA `(.L_x_173) ;  /* 0x00000ff000001947 */ /* 0x000fea0003800000 */
[----:B------:R-:W-:Y:S01]  /*5920*/  SHF.R.S32.HI R7, RZ, 0x1f, R236 ;  /* 0x0000001fff077819 */ /* 0x000fe200000114ec */
[----:B------:R-:W-:Y:S01]  /*5930*/  BAR.SYNC.DEFER_BLOCKING 0x1, 0x100 ;  /* 0x0044000000007b1d */ /* 0x000fe20000010000 */
[----:B------:R-:W-:Y:S02]  /*5940*/  F2FP.BF16.PACK_AB R36, R37, R36 ;  /* 0x000000242524723e */ /* 0x000fe400000010ff */
[----:B------:R-:W-:-:S02]  /*5950*/  LEA.HI R3, R7, R236, RZ, 0x2 ;  /* 0x000000ec07037211 */ /* 0x000fc400078f10ff */
[----:B------:R-:W-:Y:S01]  /*5960*/  LEA.HI R0, R7, R236, RZ, 0x5 ;  /* 0x000000ec07007211 */ /* 0x000fe200078f28ff */
[----:B------:R-:W-:Y:S01]  /*5970*/  ULDC UR4, c[0x0][0x2f0] ;  /* 0x0000bc0000047ab9 */ /* 0x000fe20000000800 */
[--C-:B------:R-:W-:Y:S01]  /*5980*/  SHF.R.S32.HI R5, RZ, 0x2, R3.reuse ;  /* 0x00000002ff057819 */ /* 0x100fe20000011403 */
[----:B------:R-:W-:Y:S01]  /*5990*/  UIADD3 UR4, -UR16, UR4, URZ ;  /* 0x0000000410047290 */ /* 0x000fe2000fffe13f */
[----:B------:R-:W-:Y:S01]  /*59a0*/  SHF.R.S32.HI R2, RZ, 0x1f, R3 ;  /* 0x0000001fff027819 */ /* 0x000fe20000011403 */
[----:B------:R-:W-:Y:S01]  /*59b0*/  BSSY B0, `(.L_x_174) ;  /* 0x00000b3000007945 */ /* 0x000fe20003800000 */
[----:B------:R-:W-:Y:S01]  /*59c0*/  SHF.R.S32.HI R4, RZ, 0x5, R0 ;  /* 0x00000005ff047819 */ /* 0x000fe20000011400 */
[----:B------:R-:W-:Y:S01]  /*59d0*/  UISETP.LT.AND UP0, UPT, UR4, 0x40, UPT ;  /* 0x000000400400788c */ /* 0x000fe2000bf01270 */
[----:B------:R-:W-:Y:S02]  /*59e0*/  LEA.HI R2, R2, R5, RZ, 0x3 ;  /* 0x0000000502027211 */ /* 0x000fe400078f18ff */
[----:B------:R-:W-:Y:S01]  /*59f0*/  LEA.HI R0, R0, R4, RZ, 0x1 ;  /* 0x0000000400007211 */ /* 0x000fe200078f08ff */
[----:B------:R-:W-:Y:S01]  /*5a00*/  USEL UR4, UR4, 0x40, UP0 ;  /* 0x0000004004047887 */ /* 0x000fe20008000000 */
[----:B------:R-:W-:-:S02]  /*5a10*/  LOP3.LUT R6, R2, 0xfffffff8, RZ, 0xc0, !PT ;  /* 0xfffffff802067812 */ /* 0x000fc400078ec0ff */
[----:B------:R-:W-:Y:S02]  /*5a20*/  LOP3.LUT R2, R0, 0x1ffffe, RZ, 0xc0, !PT ;  /* 0x001ffffe00027812 */ /* 0x000fe400078ec0ff */
[-C--:B------:R-:W-:Y:S01]  /*5a30*/  LEA.HI R0, R7, R236.reuse, RZ, 0x6 ;  /* 0x000000ec07007211 */ /* 0x080fe200078f30ff */
[----:B------:R-:W-:Y:S01]  /*5a40*/  IMAD.IADD R6, R5, 0x1, -R6 ;  /* 0x0000000105067824 */ /* 0x000fe200078e0a06 */
[----:B------:R-:W-:Y:S01]  /*5a50*/  LOP3.LUT R3, R3, 0x3ffffffc, RZ, 0xc0, !PT ;  /* 0x3ffffffc03037812 */ /* 0x000fe200078ec0ff */
[----:B------:R-:W-:Y:S01]  /*5a60*/  IMAD.IADD R5, R4, 0x1, -R2 ;  /* 0x0000000104057824 */ /* 0x000fe200078e0a02 */
[----:B------:R-:W-:Y:S01]  /*5a70*/  SHF.R.S32.HI R10, RZ, 0x6, R0 ;  /* 0x00000006ff0a7819 */ /* 0x000fe20000011400 */
[----:B------:R-:W-:Y:S01]  /*5a80*/  IMAD.SHL.U32 R2, R6, 0x40, RZ ;  /* 0x0000004006027824 */ /* 0x000fe200078e00ff */
[----:B------:R-:W-:Y:S01]  /*5a90*/  LEA.HI R0, R7, R236, RZ, 0x3 ;  /* 0x000000ec07007211 */ /* 0x000fe200078f18ff */
[----:B------:R-:W-:Y:S01]  /*5aa0*/  IMAD.IADD R3, R236, 0x1, -R3 ;  /* 0x00000001ec037824 */ /* 0x000fe200078e0a03 */
[----:B------:R-:W-:Y:S01]  /*5ab0*/  LOP3.LUT P0, RZ, R6, 0x4, RZ, 0xc0, !PT ;  /* 0x0000000406ff7812 */ /* 0x000fe2000780c0ff */
[----:B------:R-:W-:Y:S01]  /*5ac0*/  IMAD.SHL.U32 R4, R10, 0x8, RZ ;  /* 0x000000080a047824 */ /* 0x000fe200078e00ff */
[----:B------:R-:W-:Y:S01]  /*5ad0*/  LOP3.LUT R2, R2, 0x1c0, RZ, 0xc0, !PT ;  /* 0x000001c002027812 */ /* 0x000fe200078ec0ff */
[----:B------:R-:W-:Y:S01]  /*5ae0*/  IMAD R3, R5, 0x200, R3 ;  /* 0x0000020005037824 */ /* 0x000fe200078e0203 */
[----:B------:R-:W-:-:S02]  /*5af0*/  LOP3.LUT R8, R0, 0x1ffffff8, RZ, 0xc0, !PT ;  /* 0x1ffffff800087812 */ /* 0x000fc400078ec0ff */
[----:B------:R-:W-:Y:S02]  /*5b00*/  SHF.R.S32.HI R14, RZ, 0x3, R0 ;  /* 0x00000003ff0e7819 */ /* 0x000fe40000011400 */
[----:B------:R-:W-:Y:S01]  /*5b10*/  LOP3.LUT R4, R2, 0x18, R4, 0xf8, !PT ;  /* 0x0000001802047812 */ /* 0x000fe200078ef804 */
[----:B------:R-:W-:Y:S01]  /*5b20*/  IMAD.IADD R8, R236, 0x1, -R8 ;  /* 0x00000001ec087824 */ /* 0x000fe200078e0a08 */
[----:B------:R-:W-:Y:S01]  /*5b30*/  SHF.R.U32.HI R0, RZ, 0x3, R2 ;  /* 0x00000003ff007819 */ /* 0x000fe20000011602 */
[----:B------:R-:W-:Y:S01]  /*5b40*/  IMAD.SHL.U32 R2, R14, 0x40, RZ ;  /* 0x000000400e027824 */ /* 0x000fe200078e00ff */
[----:B------:R-:W-:Y:S01]  /*5b50*/  F2FP.BF16.PACK_AB R38, R39, R38 ;  /* 0x000000262726723e */ /* 0x000fe200000010ff */
[----:B------:R-:W-:Y:S01]  /*5b60*/  IMAD.SHL.U32 R8, R8, 0x8, RZ ;  /* 0x0000000808087824 */ /* 0x000fe200078e00ff */
[----:B------:R-:W-:Y:S02]  /*5b70*/  LOP3.LUT R0, R4, R0, RZ, 0x3c, !PT ;  /* 0x0000000004007212 */ /* 0x000fe400078e3cff */
[----:B------:R-:W-:-:S02]  /*5b80*/  LOP3.LUT R2, R2, 0x1c0, RZ, 0xc0, !PT ;  /* 0x000001c002027812 */ /* 0x000fc400078ec0ff */
[----:B------:R-:W-:Y:S01]  /*5b90*/  F2FP.BF16.PACK_AB R48, R49, R48 ;  /* 0x000000303130723e */ /* 0x000fe200000010ff */
[----:B------:R-:W-:Y:S01]  /*5ba0*/  IMAD.U32 R0, R3, 0x2, R0 ;  /* 0x0000000203007824 */ /* 0x000fe200078e0000 */
[----:B------:R-:W-:Y:S02]  /*5bb0*/  LOP3.LUT R5, R2, 0x38, R8, 0xf8, !PT ;  /* 0x0000003802057812 */ /* 0x000fe400078ef808 */
[----:B------:R-:W-:Y:S01]  /*5bc0*/  SHF.R.U32.HI R30, RZ, 0x3, R2 ;  /* 0x00000003ff1e7819 */ /* 0x000fe20000011602 */
[----:B------:R-:W-:Y:S01]  /*5bd0*/  IMAD.SHL.U32 R0, R0, 0x2, RZ ;  /* 0x0000000200007824 */ /* 0x000fe200078e00ff */
[----:B------:R-:W-:Y:S02]  /*5be0*/  F2FP.BF16.PACK_AB R50, R51, R50 ;  /* 0x000000323332723e */ /* 0x000fe400000010ff */
[----:B------:R-:W-:Y:S02]  /*5bf0*/  F2FP.BF16.PACK_AB R40, R41, R40 ;  /* 0x000000282928723e */ /* 0x000fe400000010ff */
[C---:B------:R-:W-:Y:S01]  /*5c00*/  IADD3 R2, R0.reuse, 0x40, RZ ;  /* 0x0000004000027810 */ /* 0x040fe20007ffe0ff */
[----:B------:R-:W-:Y:S01]  /*5c10*/  STS [R0+0x6080], R36 ;  /* 0x0060802400007388 */ /* 0x000fe20000000800 */
[----:B------:R-:W-:-:S02]  /*5c20*/  @P0 IADD3 R2, R0, -0x40, RZ ;  /* 0xffffffc000020810 */ /* 0x000fc40007ffe0ff */
        /* <DEDUP_REMOVED lines=62> */
[----:B------:R-:W-:-:S02]  /*6010*/  LOP3.LUT R30, R5, R30, RZ, 0x3c, !PT ;  /* 0x0000001e051e7212 */ /* 0x000fc400078e3cff */
[----:B------:R-:W-:Y:S01]  /*6020*/  F2FP.BF16.PACK_AB R6, R125, R124 ;  /* 0x0000007c7d06723e */ /* 0x000fe200000010ff */
[----:B------:R-:W-:Y:S01]  /*6030*/  STS [R2+0xb080], R76 ;  /* 0x00b0804c02007388 */ /* 0x000fe20000000800 */
[----:B------:R-:W-:Y:S01]  /*6040*/  F2FP.BF16.PACK_AB R5, R127, R126 ;  /* 0x0000007e7f05723e */ /* 0x000fe200000010ff */
[----:B------:R-:W-:Y:S01]  /*6050*/  IMAD R10, R10, 0x200, R30 ;  /* 0x000002000a0a7824 */ /* 0x000fe200078e021e */
[----:B------:R-:W-:Y:S01]  /*6060*/  ISETP.GE.AND P5, PT, R14, UR4, PT ;  /* 0x000000040e007c0c */ /* 0x000fe2000bfa6270 */
[----:B------:R-:W-:Y:S04]  /*6070*/  STS [R2+0xb480], R78 ;  /* 0x00b4804e02007388 */ /* 0x000fe80000000800 */
[----:B------:R-:W-:Y:S04]  /*6080*/  STS [R0+0x80], R29 ;  /* 0x0000801d00007388 */ /* 0x000fe80000000800 */
[----:B------:R1:W-:Y:S04]  /*6090*/  STS [R0+0x480], R28 ;  /* 0x0004801c00007388 */ /* 0x0003e80000000800 */
[----:B------:R-:W-:Y:S04]  /*60a0*/  STS [R2+0x80], R25 ;  /* 0x0000801902007388 */ /* 0x000fe80000000800 */
[----:B------:R-:W-:Y:S04]  /*60b0*/  STS [R2+0x480], R24 ;  /* 0x0004801802007388 */ /* 0x000fe80000000800 */
[----:B------:R-:W-:Y:S04]  /*60c0*/  STS [R0+0x1080], R27 ;  /* 0x0010801b00007388 */ /* 0x000fe80000000800 */
[----:B------:R-:W-:Y:S04]  /*60d0*/  STS [R0+0x1480], R26 ;  /* 0x0014801a00007388 */ /* 0x000fe80000000800 */
[----:B------:R-:W-:Y:S04]  /*60e0*/  STS [R2+0x1080], R23 ;  /* 0x0010801702007388 */ /* 0x000fe80000000800 */
[----:B------:R-:W-:Y:S01]  /*60f0*/  STS [R2+0x1480], R22 ;  /* 0x0014801602007388 */ /* 0x000fe20000000800 */
[----:B-1----:R-:W-:-:S03]  /*6100*/  IADD3 R28, R8, 0x40, RZ ;  /* 0x00000040081c7810 */ /* 0x002fc60007ffe0ff */
        /* <DEDUP_REMOVED lines=12> */
[----:B------:R2:W-:Y:S01]  /*61d0*/  STS [R0+0x5080], R9 ;  /* 0x0050800900007388 */ /* 0x0005e20000000800 */
[----:B-1----:R-:W-:-:S03]  /*61e0*/  SHF.R.S32.HI R15, RZ, 0x1f, R14 ;  /* 0x0000001fff0f7819 */ /* 0x002fc6000001140e */
[----:B------:R1:W-:Y:S04]  /*61f0*/  STS [R0+0x5480], R7 ;  /* 0x0054800700007388 */ /* 0x0003e80000000800 */
[----:B------:R3:W-:Y:S04]  /*6200*/  STS [R2+0x5080], R6 ;  /* 0x0050800602007388 */ /* 0x0007e80000000800 */
[----:B------:R4:W-:Y:S04]  /*6210*/  STS [R2+0x5480], R5 ;  /* 0x0054800502007388 */ /* 0x0009e80000000800 */
[----:B------:R-:W5:Y:S04]  /*6220*/  S2R R30, SR_CTAID.Y ;  /* 0x00000000001e7919 */ /* 0x000f680000002600 */
[----:B------:R-:W4:Y:S01]  /*6230*/  S2R R29, SR_CTAID.Z ;  /* 0x00000000001d7919 */ /* 0x000f220000002700 */
[----:B--2---:R-:W-:Y:S01]  /*6240*/  SHF.R.S32.HI R9, RZ, 0x1f, R8 ;  /* 0x0000001fff097819 */ /* 0x004fe20000011408 */
[----:B-1----:R-:W-:-:S02]  /*6250*/  IMAD.SHL.U32 R0, R10, 0x2, RZ ;  /* 0x000000020a007824 */ /* 0x002fc400078e00ff */
[----:B------:R-:W-:Y:S01]  /*6260*/  BAR.SYNC.DEFER_BLOCKING 0x1, 0x100 ;  /* 0x0044000000007b1d */ /* 0x000fe20000010000 */
[----:B---3--:R-:W-:-:S04]  /*6270*/  IMAD.U32 R6, RZ, RZ, UR13 ;  /* 0x0000000dff067e24 */ /* 0x008fc8000f8e00ff */
[----:B------:R-:W-:Y:S01]  /*6280*/  IMAD.WIDE R6, R6, 0x40, R14 ;  /* 0x0000004006067825 */ /* 0x000fe200078e020e */
[----:B-----5:R-:W-:-:S03]  /*6290*/  SHF.R.S32.HI R31, RZ, 0x1f, R30 ;  /* 0x0000001fff1f7819 */ /* 0x020fc6000001141e */
[----:B----4-:R-:W-:Y:S01]  /*62a0*/  IMAD.WIDE.U32 R2, R30, c[0x0][0x338], R8 ;  /* 0x0000ce001e027a25 */ /* 0x010fe200078e0008 */
[----:B------:R-:W-:-:S03]  /*62b0*/  SHF.R.S32.HI R68, RZ, 0x1f, R29 ;  /* 0x0000001fff447819 */ /* 0x000fc6000001141d */
[----:B------:R-:W-:-:S04]  /*62c0*/  IMAD R4, R31, c[0x0][0x338], RZ ;  /* 0x0000ce001f047a24 */ /* 0x000fc800078e02ff */
[----:B------:R-:W-:-:S04]  /*62d0*/  IMAD R4, R30, c[0x0][0x33c], R4 ;  /* 0x0000cf001e047a24 */ /* 0x000fc800078e0204 */
[----:B------:R-:W-:Y:S01]  /*62e0*/  IMAD.IADD R3, R3, 0x1, R4 ;  /* 0x0000000103037824 */ /* 0x000fe200078e0204 */
[----:B------:R1:W2:Y:S01]  /*62f0*/  LDS.128 R40, [R0+0x7080] ;  /* 0x0070800000287984 */ /* 0x0002a20000000c00 */
[----:B------:R-:W-:Y:S02]  /*6300*/  IMAD R4, R68, c[0x0][0x340], RZ ;  /* 0x0000d00044047a24 */ /* 0x000fe400078e02ff */
[C---:B------:R-:W-:Y:S01]  /*6310*/  IMAD.WIDE.U32 R12, R29.reuse, c[0x0][0x340], R2 ;  /* 0x0000d0001d0c7a25 */ /* 0x040fe200078e0002 */
[----:B------:R1:W3:Y:S03]  /*6320*/  LDS.128 R36, [R0+0x9080] ;  /* 0x0090800000247984 */ /* 0x0002e60000000c00 */
[----:B------:R-:W-:Y:S01]  /*6330*/  IMAD R4, R29, c[0x0][0x344], R4 ;  /* 0x0000d1001d047a24 */ /* 0x000fe200078e0204 */
[----:B------:R1:W4:Y:S03]  /*6340*/  LDS.128 R32, [R0+0xb080] ;  /* 0x00b0800000207984 */ /* 0x0003260000000c00 */
[----:B------:R-:W-:Y:S01]  /*6350*/  IMAD.IADD R5, R13, 0x1, R4 ;  /* 0x000000010d057824 */ /* 0x000fe200078e0204 */
[----:B------:R1:W5:Y:S04]  /*6360*/  LDS.128 R52, [R0+0x80] ;  /* 0x0000800000347984 */ /* 0x0003680000000c00 */
        /* <DEDUP_REMOVED lines=23> */
.L_x_175:
[----:B------:R-:W-:Y:S05]  /*64e0*/  BSYNC B0 ;  /* 0x0000000000007941 */ /* 0x000fea0003800000 */
.L_x_174:
[----:B-1----:R-:W-:Y:S01]  /*64f0*/  IADD3 R0, R14, 0x20, RZ ;  /* 0x000000200e007810 */ /* 0x002fe20007ffe0ff */
[----:B------:R-:W-:Y:S03]  /*6500*/  BSSY B0, `(.L_x_176) ;  /* 0x0000014000007945 */ /* 0x000fe60003800000 */
[----:B------:R-:W-:-:S13]  /*6510*/  ISETP.GE.AND P4, PT, R0, UR4, PT ;  /* 0x0000000400007c0c */ /* 0x000fda000bf86270 */
[----:B------:R-:W-:Y:S05]  /*6520*/  @P4 BRA `(.L_x_177) ;  /* 0x0000011000004947 */ /* 0x000fea0003800000 */
[----:B------:R-:W-:Y:S01]  /*6530*/  IADD3 R0, P0, R6, 0x20, RZ ;  /* 0x0000002006007810 */ /* 0x000fe20007f1e0ff */
        /* <DEDUP_REMOVED lines=16> */
.L_x_177:
[----:B------:R-:W-:Y:S05]  /*6640*/  BSYNC B0 ;  /* 0x0000000000007941 */ /* 0x000fea0003800000 */
.L_x_176:
        /* <DEDUP_REMOVED lines=21> */
[----:B-----5:R1:W-:Y:S04]  /*67a0*/  @!P3 STG.E.128 [R4.64], R52 ;  /* 0x000000340400b986 */ /* 0x0203e8000c101d16 */
[----:B------:R1:W-:Y:S04]  /*67b0*/  @!P2 STG.E.128 [R4.64+0x80], R48 ;  /* 0x000080300400a986 */ /* 0x0003e8000c101d16 */
[----:B------:R1:W-:Y:S02]  /*67c0*/  @!P1 STG.E.128 [R4.64+0x100], R44 ;  /* 0x0001002c04009986 */ /* 0x0003e4000c101d16 */
.L_x_179:
[----:B------:R-:W-:Y:S05]  /*67d0*/  BSYNC B0 ;  /* 0x0000000000007941 */ /* 0x000fea0003800000 */
.L_x_178:
        /* <DEDUP_REMOVED lines=11> */
[----:B------:R-:W-:Y:S02]  /*6890*/  LEA.HI.X R3, R4, c[0x0][0x2ec], R0, 0x1, P2 ;  /* 0x0000bb0004037a11 */ /* 0x000fe400010f0c00 */
[----:B------:R-:W-:-:S03]  /*68a0*/  IADD3 R0, R8, 0x80, RZ ;  /* 0x0000008008007810 */ /* 0x000fc60007ffe0ff */
[----:B------:R1:W-:Y:S01]  /*68b0*/  @!P0 STG.E.128 [R2.64+0x80], R56 ;  /* 0x0000803802008986 */ /* 0x0003e2000c101d16 */
[----:B------:R-:W-:-:S03]  /*68c0*/  ISETP.GE.AND P0, PT, R0, c[0x0][0x2f4], PT ;  /* 0x0000bd0000007a0c */ /* 0x000fc60003f06270 */
[----:B------:R1:W-:Y:S10]  /*68d0*/  @!P1 STG.E.128 [R2.64], R60 ;  /* 0x0000003c02009986 */ /* 0x0003f4000c101d16 */
[----:B------:R-:W-:Y:S05]  /*68e0*/  @P0 EXIT ;  /* 0x000000000000094d */ /* 0x000fea0003800000 */
[----:B------:R-:W-:Y:S01]  /*68f0*/  STG.E.128 [R2.64+0x100], R64 ;  /* 0x0001004002007986 */ /* 0x000fe2000c101d16 */
[----:B------:R-:W-:Y:S05]  /*6900*/  EXIT ;  /* 0x000000000000794d */ /* 0x000fea0003800000 */
.L_x_173:
[----:B------:R-:W1:Y:S01]  /*6910*/  S2R R18, SR_CTAID.Y ;  /* 0x0000000000127919 */ /* 0x000e620000002600 */
[----:B------:R-:W-:Y:S01]  /*6920*/  SHF.R.S32.HI R0, RZ, 0x1f, R236 ;  /* 0x0000001fff007819 */ /* 0x000fe200000114ec */
[----:B------:R-:W-:Y:S01]  /*6930*/  ULDC UR4, c[0x0][0x2f0] ;  /* 0x0000bc0000047ab9 */ /* 0x000fe20000000800 */
[----:B------:R-:W-:Y:S01]  /*6940*/  IMAD.U32 R6, RZ, RZ, UR13 ;  /* 0x0000000dff067e24 */ /* 0x000fe2000f8e00ff */
[----:B------:R-:W2:Y:S01]  /*6950*/  S2R R19, SR_CTAID.Z ;  /* 0x0000000000137919 */ /* 0x000ea20000002700 */
[----:B------:R-:W-:Y:S01]  /*6960*/  LEA.HI R8, R0, R236, RZ, 0x3 ;  /* 0x000000ec00087211 */ /* 0x000fe200078f18ff */
[----:B------:R-:W-:Y:S01]  /*6970*/  UIADD3 UR4, -UR16, UR4, URZ ;  /* 0x0000000410047290 */ /* 0x000fe2000fffe13f */
[----:B------:R-:W-:Y:S02]  /*6980*/  BSSY B0, `(.L_x_180) ;  /* 0x0000023000007945 */ /* 0x000fe40003800000 */
[----:B------:R-:W-:-:S02]  /*6990*/  LOP3.LUT R0, R8, 0x1ffffff8, RZ, 0xc0, !PT ;  /* 0x1ffffff808007812 */ /* 0x000fc400078ec0ff */
[----:B------:R-:W-:-:S03]  /*69a0*/  SHF.R.S32.HI R8, RZ, 0x3, R8 ;  /* 0x00000003ff087819 */ /* 0x000fc60000011408 */
[----:B------:R-:W-:Y:S01]  /*69b0*/  IMAD.IADD R0, R236, 0x1, -R0 ;  /* 0x00000001ec007824 */ /* 0x000fe200078e0a00 */
[----:B------:R-:W-:Y:S02]  /*69c0*/  ISETP.GE.AND P5, PT, R8, UR4, PT ;  /* 0x0000000408007c0c */ /* 0x000fe4000bfa6270 */
[----:B------:R-:W-:Y:S01]  /*69d0*/  SHF.R.S32.HI R9, RZ, 0x1f, R8 ;  /* 0x0000001fff097819 */ /* 0x000fe20000011408 */
[----:B------:R-:W-:-:S04]  /*69e0*/  IMAD.SHL.U32 R12, R0, 0x8, RZ ;  /* 0x00000008000c7824 */ /* 0x000fc800078e00ff */
[----:B------:R-:W-:Y:S01]  /*69f0*/  IMAD.WIDE R6, R6, 0x40, R8 ;  /* 0x0000004006067825 */ /* 0x000fe200078e0208 */
[----:B------:R-:W-:Y:S02]  /*6a00*/  SHF.R.S32.HI R13, RZ, 0x1f, R12 ;  /* 0x0000001fff0d7819 */ /* 0x000fe4000001140c */
[----:B-1----:R-:W-:Y:S02]  /*6a10*/  SHF.R.S32.HI R20, RZ, 0x1f, R18 ;  /* 0x0000001fff147819 */ /* 0x002fe40000011412 */
[----:B------:R-:W-:Y:S01]  /*6a20*/  IADD3 R16, R12, 0x40, RZ ;  /* 0x000000400c107810 */ /* 0x000fe20007ffe0ff */
[----:B------:R-:W-:Y:S01]  /*6a30*/  IMAD.WIDE.U32 R2, R18, c[0x0][0x308], R12 ;  /* 0x0000c20012027a25 */ /* 0x000fe200078e000c */
[----:B--2---:R-:W-:Y:S02]  /*6a40*/  SHF.R.S32.HI R21, RZ, 0x1f, R19 ;  /* 0x0000001fff157819 */ /* 0x004fe40000011413 */
[----:B------:R-:W-:Y:S01]  /*6a50*/  IADD3 R17, R12, 0x80, RZ ;  /* 0x000000800c117810 */ /* 0x000fe20007ffe0ff */
[----:B------:R-:W-:-:S04]  /*6a60*/  IMAD R0, R20, c[0x0][0x308], RZ ;  /* 0x0000c20014007a24 */ /* 0x000fc800078e02ff */
[----:B------:R-:W-:-:S05]  /*6a70*/  IMAD R0, R18, c[0x0][0x30c], R0 ;  /* 0x0000c30012007a24 */ /* 0x000fca00078e0200 */
[----:B------:R-:W-:Y:S01]  /*6a80*/  IADD3 R3, R3, R0, RZ ;  /* 0x0000000003037210 */ /* 0x000fe20007ffe0ff */
[----:B------:R-:W-:-:S04]  /*6a90*/  IMAD R0, R21, c[0x0][0x310], RZ ;  /* 0x0000c40015007a24 */ /* 0x000fc800078e02ff */
[C---:B------:R-:W-:Y:S02]  /*6aa0*/  IMAD R0, R19.reuse, c[0x0][0x314], R0 ;  /* 0x0000c50013007a24 */ /* 0x040fe400078e0200 */
[----:B------:R-:W-:-:S05]  /*6ab0*/  IMAD.WIDE.U32 R14, R19, c[0x0][0x310], R2 ;  /* 0x0000c400130e7a25 */ /* 0x000fca00078e0002 */
[----:B------:R-:W-:Y:S01]  /*6ac0*/  IADD3 R3, R15, R0, RZ ;  /* 0x000000000f037210 */ /* 0x000fe20007ffe0ff */
[----:B------:R-:W-:Y:S05]  /*6ad0*/  @P5 BRA `(.L_x_181) ;  /* 0x000000d000005947 */ /* 0x000fea0003800000 */
[----:B------:R-:W-:Y:S01]  /*6ae0*/  IMAD R0, R7, c[0x0][0x300], RZ ;  /* 0x0000c00007007a24 */ /* 0x000fe200078e02ff */
[----:B------:R-:W-:Y:S01]  /*6af0*/  ISETP.GE.AND P3, PT, R12, c[0x0][0x2f4], PT ;  /* 0x0000bd000c007a0c */ /* 0x000fe20003f66270 */
[----:B------:R-:W-:Y:S01]  /*6b00*/  IMAD.MOV.U32 R2, RZ, RZ, R14 ;  /* 0x000000ffff027224 */ /* 0x000fe200078e000e */
[----:B------:R-:W-:Y:S01]  /*6b10*/  ISETP.GE.AND P1, PT, R16, c[0x0][0x2f4], PT ;  /* 0x0000bd0010007a0c */ /* 0x000fe20003f26270 */
[C---:B------:R-:W-:Y:S01]  /*6b20*/  IMAD R0, R6.reuse, c[0x0][0x304], R0 ;  /* 0x0000c10006007a24 */ /* 0x040fe200078e0200 */
        /* <DEDUP_REMOVED lines=8> */
.L_x_181:
[----:B------:R-:W-:Y:S05]  /*6bb0*/  BSYNC B0 ;  /* 0x0000000000007941 */ /* 0x000fea0003800000 */
.L_x_180:
        /* <DEDUP_REMOVED lines=19> */
.L_x_183:
[----:B------:R-:W-:Y:S05]  /*6cf0*/  BSYNC B0 ;  /* 0x0000000000007941 */ /* 0x000fea0003800000 */
.L_x_182:
        /* <DEDUP_REMOVED lines=23> */
.L_x_185:
[----:B------:R-:W-:Y:S05]  /*6e70*/  BSYNC B0 ;  /* 0x0000000000007941 */ /* 0x000fea0003800000 */
.L_x_184:
        /* <DEDUP_REMOVED lines=18> */
.L_x_186:
        /* <DEDUP_REMOVED lines=14> */
.L_x_1381:


//--------------------- .text._ZN7cutlass13device_kernelIN5flash19enable_sm80_to_sm89INS1_16FlashAttnBwdSm80INS1_25CollectiveMainloopBwdSm80ILi1ELi1EN4cute5tupleIJNS5_1CILi64EEES8_NS7_ILi192EEEEEENS_10bfloat16_tEfNS_4arch4Sm80ELb0ELb1ELb0ELb0ELb1ELb0ELb0ELb0ELi2ELi2ELi2ELi2ELb1EEENS1_21CollectiveEpilogueBwdISA_SB_SD_Li256ELb0ELb0ELi4EEENS1_19SingleTileSchedulerILb0ELb0ELb0ELi64EEEEEEEEEvNT_6ParamsE --------------------------
	.section	.text._ZN7cutlass13device_kernelIN5flash19enable_sm80_to_sm89INS1_16FlashAttnBwdSm80INS1_25CollectiveMainloopBwdSm80ILi1ELi1EN4cute5tupleIJNS5_1CILi64EEES8_NS7_ILi192EEEEEENS_10bfloat16_tEfNS_4arch4Sm80ELb0ELb1ELb0ELb0ELb1ELb0ELb0ELb0ELi2ELi2ELi2ELi2ELb1EEENS1_21CollectiveEpilogueBwdISA_SB_SD_Li256ELb0ELb0ELi4EEENS1_19SingleTileSchedulerILb0ELb0ELb0ELi64EEEEEEEEEvNT_6ParamsE,"ax",@progbits
	.sectioninfo	@"SHI_REGISTERS=255"
	.align	128
.text._ZN7cutlass13device_kernelIN5flash19enable_sm80_to_sm89INS1_16FlashAttnBwdSm80INS1_25CollectiveMainloopBwdSm80ILi1ELi1EN4cute5tupleIJNS5_1CILi64EEES8_NS7_ILi192EEEEEENS_10bfloat16_tEfNS_4arch4Sm80ELb0ELb1ELb0ELb0ELb1ELb0ELb0ELb0ELi2ELi2ELi2ELi2ELb1EEENS1_21CollectiveEpilogueBwdISA_SB_SD_Li256ELb0ELb0ELi4EEENS1_19SingleTileSchedulerILb0ELb0ELb0ELi64EEEEEEEEEvNT_6ParamsE:
        .type           _ZN7cutlass13device_kernelIN5flash19enable_sm80_to_sm89INS1_16FlashAttnBwdSm80INS1_25CollectiveMainloopBwdSm80ILi1ELi1EN4cute5tupleIJNS5_1CILi64EEES8_NS7_ILi192EEEEEENS_10bfloat16_tEfNS_4arch4Sm80ELb0ELb1ELb0ELb0ELb1ELb0ELb0ELb0ELi2ELi2ELi2ELi2ELb1EEENS1_21CollectiveEpilogueBwdISA_SB_SD_Li256ELb0ELb0ELi4EEENS1_19SingleTileSchedulerILb0ELb0ELb0ELi64EEEEEEEEEvNT_6ParamsE,@function
        .size           _ZN7cutlass13device_kernelIN5flash19enable_sm80_to_sm89INS1_16FlashAttnBwdSm80INS1_25CollectiveMainloopBwdSm80ILi1ELi1EN4cute5tupleIJNS5_1CILi64EEES8_NS7_ILi192EEEEEENS_10bfloat16_tEfNS_4arch4Sm80ELb0ELb1ELb0ELb0ELb1ELb0ELb0ELb0ELi2ELi2ELi2ELi2ELb1EEENS1_21CollectiveEpilogueBwdISA_SB_SD_Li256ELb0ELb0ELi4EEENS1_19SingleTileSchedulerILb0ELb0ELb0ELi64EEEEEEEEEvNT_6ParamsE,(.L_x_1382 - _ZN7cutlass13device_kernelIN5flash19enable_sm80_to_sm89INS1_16FlashAttnBwdSm80INS1_25CollectiveMainloopBwdSm80ILi1ELi1EN4cute5tupleIJNS5_1CILi64EEES8_NS7_ILi192EEEEEENS_10bfloat16_tEfNS_4arch4Sm80ELb0ELb1ELb0ELb0ELb1ELb0ELb0ELb0ELi2ELi2ELi2ELi2ELb1EEENS1_21CollectiveEpilogueBwdISA_SB_SD_Li256ELb0ELb0ELi4EEENS1_19SingleTileSchedulerILb0ELb0ELb0ELi64EEEEEEEEEvNT_6ParamsE)
        .other          _ZN7cutlass13device_kernelIN5flash19enable_sm80_to_sm89INS1_16FlashAttnBwdSm80INS1_25CollectiveMainloopBwdSm80ILi1ELi1EN4cute5tupleIJNS5_1CILi64EEES8_NS7_ILi192EEEEEENS_10bfloat16_tEfNS_4arch4Sm80ELb0ELb1ELb0ELb0ELb1ELb0ELb0ELb0ELi2ELi2ELi2ELi2ELb1EEENS1_21CollectiveEpilogueBwdISA_SB_SD_Li256ELb0ELb0ELi4EEENS1_19SingleTileSchedulerILb0ELb0ELb0ELi64EEEEEEEEEvNT_6ParamsE,@"STO_CUDA_ENTRY STV_DEFAULT"
_ZN7cutlass13device_kernelIN5flash19enable_sm80_to_sm89INS1_16FlashAttnBwdSm80INS1_25CollectiveMainloopBwdSm80ILi1ELi1EN4cute5tupleIJNS5_1CILi64EEES8_NS7_ILi192EEEEEENS_10bfloat16_tEfNS_4arch4Sm80ELb0ELb1ELb0ELb0ELb1ELb0ELb0ELb0ELi2ELi2ELi2ELi2ELb1EEENS1_21CollectiveEpilogueBwdISA_SB_SD_Li256ELb0ELb0ELi4EEENS1_19SingleTileSchedulerILb0ELb0ELb0ELi64EEEEEEEEEvNT_6ParamsE:
        /* <DEDUP_REMOVED lines=26> */
.L_x_187:
        /* <DEDUP_REMOVED lines=524> */
.L_x_207:
        /* <DEDUP_REMOVED lines=112> */
.L_x_191:
[----:B------:R-:W-:Y:S04]  /*2960*/  MOV R22, 0x1 ;  /* 0x0000000100167802 */ /* 0x000fe80000000f00 */
[----:B------:R-:W-:Y:S11]  /*2970*/  ISETP.NE.AND P0, PT, R22, c[0x0][0x2a8], PT ;  /* 0x0000aa0016007a0c */ /* 0x000ff60003f05270 */
[----:B------:R-:W-:Y:S02]  /*2980*/  @!UPT UIADD3 URZ, URZ, URZ, URZ ;  /* 0x0000003f3f3ff290 */ /* 0x000fe4000fffe03f */
[----:B------:R-:W-:Y:S05]  /*2990*/  @P0 IMAD.HI.U32 R22, R21, c[0x0][0x2ac], RZ ;  /* 0x0000ab0015160a27 */ /* 0x000fea00078e00ff */
[----:B------:R-:W-:Y:S02]  /*29a0*/  @P0 SHF.R.U32.HI R21, RZ, c[0x0][0x2b0], R22 ;  /* 0x0000ac00ff150a19 */ /* 0x000fe40000011616 */
.L_x_192:
[----:B------:R-:W-:Y:S05]  /*29b0*/  BSYNC B0 ;  /* 0x0000000000007941 */ /* 0x000fea0003800000 */
.L_x_190:
[----:B------:R-:W-:Y:S04]  /*29c0*/  IMAD.MOV.U32 R22, RZ, RZ, c[0x0][0x2a8] ;  /* 0x0000aa00ff167624 */ /* 0x000fe800078e00ff */
[----:B------:R-:W-:Y:S04]  /*29d0*/  IMAD R21, R21, R22, -UR16 ;  /* 0x8000001015157e24 */ /* 0x000fe8000f8e0216 */
[----:B------:R-:W-:Y:S05]  /*29e0*/  IMAD.IADD R21, R21, 0x1, -R233 ;  /* 0x0000000115157824 */ /* 0x000fea00078e0ae9 */
[----:B------:R-:W-:Y:S02]  /*29f0*/  IADD3 R22, R21, c[0x0][0x2a8], RZ ;  /* 0x0000aa0015167a10 */ /* 0x000fe40007ffe0ff */
[----:B------:R-:W-:Y:S02]  /*2a00*/  IMNMX R200, R200, R21, !PT ;  /* 0x00000015c8c87217 */ /* 0x000fe40007800200 */
[----:B------:R-:W-:Y:S02]  /*2a10*/  IMNMX R201, R201, R22, PT ;  /* 0x00000016c9c97217 */ /* 0x000fe40003800200 */
.L_x_189:
        /* <DEDUP_REMOVED lines=20> */
.L_x_195:
[----:B------:R-:W-:Y:S04]  /*2b60*/  MOV R22, 0x1 ;  /* 0x0000000100167802 */ /* 0x000fe80000000f00 */
[----:B------:R-:W-:Y:S11]  /*2b70*/  ISETP.NE.AND P0, PT, R22, c[0x0][0x2a8], PT ;  /* 0x0000aa0016007a0c */ /* 0x000ff60003f05270 */
[----:B------:R-:W-:Y:S02]  /*2b80*/  @!UPT UIADD3 URZ, URZ, URZ, URZ ;  /* 0x0000003f3f3ff290 */ /* 0x000fe4000fffe03f */
[----:B------:R-:W-:Y:S05]  /*2b90*/  @P0 IMAD.HI.U32 R22, R21, c[0x0][0x2ac], RZ ;  /* 0x0000ab0015160a27 */ /* 0x000fea00078e00ff */
[----:B------:R-:W-:Y:S02]  /*2ba0*/  @P0 SHF.R.U32.HI R21, RZ, c[0x0][0x2b0], R22 ;  /* 0x0000ac00ff150a19 */ /* 0x000fe40000011616 */
.L_x_196:
[----:B------:R-:W-:Y:S05]  /*2bb0*/  BSYNC B0 ;  /* 0x0000000000007941 */ /* 0x000fea0003800000 */
.L_x_194:
[----:B------:R-:W-:Y:S04]  /*2bc0*/  IMAD.MOV.U32 R22, RZ, RZ, c[0x0][0x2a8] ;  /* 0x0000aa00ff167624 */ /* 0x000fe800078e00ff */
[----:B------:R-:W-:Y:S04]  /*2bd0*/  IMAD R21, R21, R22, -UR16 ;  /* 0x8000001015157e24 */ /* 0x000fe8000f8e0216 */
[----:B------:R-:W-:Y:S05]  /*2be0*/  IMAD.IADD R21, R21, 0x1, -R233 ;  /* 0x0000000115157824 */ /* 0x000fea00078e0ae9 */
[----:B------:R-:W-:Y:S02]  /*2bf0*/  IADD3 R22, R21, c[0x0][0x2a8], RZ ;  /* 0x0000aa0015167a10 */ /* 0x000fe40007ffe0ff */
[----:B------:R-:W-:Y:S02]  /*2c00*/  IMNMX R202, R202, R21, !PT ;  /* 0x00000015caca7217 */ /* 0x000fe40007800200 */
[----:B------:R-:W-:Y:S02]  /*2c10*/  IMNMX R203, R203, R22, PT ;  /* 0x00000016cbcb7217 */ /* 0x000fe40003800200 */
.L_x_193:
        /* <DEDUP_REMOVED lines=20> */
.L_x_199:
[----:B------:R-:W-:Y:S04]  /*2d60*/  MOV R22, 0x1 ;  /* 0x0000000100167802 */ /* 0x000fe80000000f00 */
[----:B------:R-:W-:Y:S11]  /*2d70*/  ISETP.NE.AND P0, PT, R22, c[0x0][0x2a8], PT ;  /* 0x0000aa0016007a0c */ /* 0x000ff60003f05270 */
[----:B------:R-:W-:Y:S02]  /*2d80*/  @!UPT UIADD3 URZ, URZ, URZ, URZ ;  /* 0x0000003f3f3ff290 */ /* 0x000fe4000fffe03f */
[----:B------:R-:W-:Y:S05]  /*2d90*/  @P0 IMAD.HI.U32 R22, R21, c[0x0][0x2ac], RZ ;  /* 0x0000ab0015160a27 */ /* 0x000fea00078e00ff */
[----:B------:R-:W-:Y:S02]  /*2da0*/  @P0 SHF.R.U32.HI R21, RZ, c[0x0][0x2b0], R22 ;  /* 0x0000ac00ff150a19 */ /* 0x000fe40000011616 */
.L_x_200:
[----:B------:R-:W-:Y:S05]  /*2db0*/  BSYNC B0 ;  /* 0x0000000000007941 */ /* 0x000fea0003800000 */
.L_x_198:
[----:B------:R-:W-:Y:S04]  /*2dc0*/  IMAD.MOV.U32 R22, RZ, RZ, c[0x0][0x2a8] ;  /* 0x0000aa00ff167624 */ /* 0x000fe800078e00ff */
[----:B------:R-:W-:Y:S04]  /*2dd0*/  IMAD R21, R21, R22, -UR16 ;  /* 0x8000001015157e24 */ /* 0x000fe8000f8e0216 */
[----:B------:R-:W-:Y:S05]  /*2de0*/  IMAD.IADD R21, R21, 0x1, -R233 ;  /* 0x0000000115157824 */ /* 0x000fea00078e0ae9 */
[----:B------:R-:W-:Y:S02]  /*2df0*/  IADD3 R22, R21, c[0x0][0x2a8], RZ ;  /* 0x0000aa0015167a10 */ /* 0x000fe40007ffe0ff */
[----:B------:R-:W-:Y:S02]  /*2e00*/  IMNMX R204, R204, R21, !PT ;  /* 0x00000015cccc7217 */ /* 0x000fe40007800200 */
[----:B------:R-:W-:Y:S02]  /*2e10*/  IMNMX R205, R205, R22, PT ;  /* 0x00000016cdcd7217 */ /* 0x000fe40003800200 */
.L_x_197:
        /* <DEDUP_REMOVED lines=20> */
.L_x_203:
[----:B------:R-:W-:Y:S04]  /*2f60*/  MOV R21, 0x1 ;  /* 0x0000000100157802 */ /* 0x000fe80000000f00 */
[----:B------:R-:W-:Y:S11]  /*2f70*/  ISETP.NE.AND P0, PT, R21, c[0x0][0x2a8], PT ;  /* 0x0000aa0015007a0c */ /* 0x000ff60003f05270 */
[----:B------:R-:W-:Y:S02]  /*2f80*/  @!UPT UIADD3 URZ, URZ, URZ, URZ ;  /* 0x0000003f3f3ff290 */ /* 0x000fe4000fffe03f */
[----:B------:R-:W-:Y:S05]  /*2f90*/  @P0 IMAD.HI.U32 R21, R20, c[0x0][0x2ac], RZ ;  /* 0x0000ab0014150a27 */ /* 0x000fea00078e00ff */
[----:B------:R-:W-:Y:S02]  /*2fa0*/  @P0 SHF.R.U32.HI R20, RZ, c[0x0][0x2b0], R21 ;  /* 0x0000ac00ff140a19 */ /* 0x000fe40000011615 */
.L_x_204:
[----:B------:R-:W-:Y:S05]  /*2fb0*/  BSYNC B0 ;  /* 0x0000000000007941 */ /* 0x000fea0003800000 */
.L_x_202:
[----:B------:R-:W-:Y:S04]  /*2fc0*/  IMAD.MOV.U32 R21, RZ, RZ, c[0x0][0x2a8] ;  /* 0x0000aa00ff157624 */ /* 0x000fe800078e00ff */
[----:B------:R-:W-:Y:S04]  /*2fd0*/  IMAD R20, R20, R21, -UR16 ;  /* 0x8000001014147e24 */ /* 0x000fe8000f8e0215 */
[----:B------:R-:W-:Y:S05]  /*2fe0*/  IMAD.IADD R20, R20, 0x1, -R233 ;  /* 0x0000000114147824 */ /* 0x000fea00078e0ae9 */
[----:B------:R-:W-:Y:S02]  /*2ff0*/  IADD3 R21, R20, c[0x0][0x2a8], RZ ;  /* 0x0000aa0014157a10 */ /* 0x000fe40007ffe0ff */
[----:B------:R-:W-:Y:S02]  /*3000*/  IMNMX R206, R206, R20, !PT ;  /* 0x00000014cece7217 */ /* 0x000fe40007800200 */
[----:B------:R-:W-:Y:S02]  /*3010*/  IMNMX R207, R207, R21, PT ;  /* 0x00000015cfcf7217 */ /* 0x000fe40003800200 */
.L_x_201:
        /* <DEDUP_REMOVED lines=363> */
.L_x_205:
        /* <DEDUP_REMOVED lines=127> */
.L_x_206:
        /* <DEDUP_REMOVED lines=165> */
.L_x_188:
        /* <DEDUP_REMOVED lines=189> */
.L_x_210:
[----:B------:R-:W-:Y:S05]  /*64e0*/  BSYNC B0 ;  /* 0x0000000000007941 */ /* 0x000fea0003800000 */
.L_x_209:
        /* <DEDUP_REMOVED lines=21> */
.L_x_212:
[----:B------:R-:W-:Y:S05]  /*6640*/  BSYNC B0 ;  /* 0x0000000000007941 */ /* 0x000fea0003800000 */
.L_x_211:
        /* <DEDUP_REMOVED lines=24> */
.L_x_214:
[----:B------:R-:W-:Y:S05]  /*67d0*/  BSYNC B0 ;  /* 0x0000000000007941 */ /* 0x000fea0003800000 */
.L_x_213:
        /* <DEDUP_REMOVED lines=19> */
.L_x_208:
        /* <DEDUP_REMOVED lines=42> */
.L_x_216:
[----:B------:R-:W-:Y:S05]  /*6bb0*/  BSYNC B0 ;  /* 0x0000000000007941 */ /* 0x000fea0003800000 */
.L_x_215:
        /* <DEDUP_REMOVED lines=19> */
.L_x_218:
[----:B------:R-:W-:Y:S05]  /*6cf0*/  BSYNC B0 ;  /* 0x0000000000007941 */ /* 0x000fea0003800000 */
.L_x_217:
        /* <DEDUP_REMOVED lines=23> */
.L_x_220:
[----:B------:R-:W-:Y:S05]  /*6e70*/  BSYNC B0 ;  /* 0x0000000000007941 */ /* 0x000fea0003800000 */
.L_x_219:
        /* <DEDUP_REMOVED lines=18> */
.L_x_221:
        /* <DEDUP_REMOVED lines=14> */
.L_x_1382:


//--------------------- .text._ZN7cutlass13device_kernelIN5flash19enable_sm80_to_sm89INS1_16FlashAttnBwdSm80INS1_25CollectiveMainloopBwdSm80ILi1ELi1EN4cute5tupleIJNS5_1CILi64EEES8_NS7_ILi192EEEEEENS_10bfloat16_tEfNS_4arch4Sm80ELb0ELb1ELb0ELb0ELb0ELb0ELb0ELb0ELi2ELi2ELi2ELi2ELb1EEENS1_24CollectiveEpilogueBwdGQAISA_fSD_Li256ELb0ELb0EEENS1_19SingleTileSchedulerILb0ELb0ELb0ELi64EEEEEEEEEvNT_6ParamsE --------------------------
	.section	.text._ZN7cutlass13device_kernelIN5flash19enable_sm80_to_sm89INS1_16FlashAttnBwdSm80INS1_25CollectiveMainloopBwdSm80ILi1ELi1EN4cute5tupleIJNS5_1CILi64EEES8_NS7_ILi192EEEEEENS_10bfloat16_tEfNS_4arch4Sm80ELb0ELb1ELb0ELb0ELb0ELb0ELb0ELb0ELi2ELi2ELi2ELi2ELb1EEENS1_24CollectiveEpilogueBwdGQAISA_fSD_Li256ELb0ELb0EEENS1_19SingleTileSchedulerILb0ELb0ELb0ELi64EEEEEEEEEvNT_6ParamsE,"ax",@progbits
	.sectioninfo	@"SHI_REGISTERS=255"
	.align	128
.text._ZN7cutlass13device_kernelIN5flash19enable_sm80_to_sm89INS1_16FlashAttnBwdSm80INS1_25CollectiveMainloopBwdSm80ILi1ELi1EN4cute5tupleIJNS5_1CILi64EEES8_NS7_ILi192EEEEEENS_10bfloat16_tEfNS_4arch4Sm80ELb0ELb1ELb0ELb0ELb0ELb0ELb0ELb0ELi2ELi2ELi2ELi2ELb1EEENS1_24CollectiveEpilogueBwdGQAISA_fSD_Li256ELb0ELb0EEENS1_19SingleTileSchedulerILb0ELb0ELb0ELi64EEEEEEEEEvNT_6ParamsE:
        .type           _ZN7cutlass13device_kernelIN5flash19enable_sm80_to_sm89INS1_16FlashAttnBwdSm80INS1_25CollectiveMainloopBwdSm80ILi1ELi1EN4cute5tupleIJNS5_1CILi64EEES8_NS7_ILi192EEEEEENS_10bfloat16_tEfNS_4arch4Sm80ELb0ELb1ELb0ELb0ELb0ELb0ELb0ELb0ELi2ELi2ELi2ELi2ELb1EEENS1_24CollectiveEpilogueBwdGQAISA_fSD_Li256ELb0ELb0EEENS1_19SingleTileSchedulerILb0ELb0ELb0ELi64EEEEEEEEEvNT_6ParamsE,@function
        .size           _ZN7cutlass13device_kernelIN5flash19enable_sm80_to_sm89INS1_16FlashAttnBwdSm80INS1_25CollectiveMainloopBwdSm80ILi1ELi1EN4cute5tupleIJNS5_1CILi64EEES8_NS7_ILi192EEEEEENS_10bfloat16_tEfNS_4arch4Sm80ELb0ELb1ELb0ELb0ELb0ELb0ELb0ELb0ELi2ELi2ELi2ELi2ELb1EEENS1_24CollectiveEpilogueBwdGQAISA_fSD_Li256ELb0ELb0EEENS1_19SingleTileSchedulerILb0ELb0ELb0ELi64EEEEEEEEEvNT_6ParamsE,(.L_x_1383 - _ZN7cutlass13device_kernelIN5flash19enable_sm80_to_sm89INS1_16FlashAttnBwdSm80INS1_25CollectiveMainloopBwdSm80ILi1ELi1EN4cute5tupleIJNS5_1CILi64EEES8_NS7_ILi192EEEEEENS_10bfloat16_tEfNS_4arch4Sm80ELb0ELb1ELb0ELb0ELb0ELb0ELb0ELb0ELi2ELi2ELi2ELi2ELb1EEENS1_24CollectiveEpilogueBwdGQAISA_fSD_Li256ELb0ELb0EEENS1_19SingleTileSchedulerILb0ELb0ELb0ELi64EEEEEEEEEvNT_6ParamsE)
        .other          _ZN7cutlass13device_kernelIN5flash19enable_sm80_to_sm89INS1_16FlashAttnBwdSm80INS1_25CollectiveMainloopBwdSm80ILi1ELi1EN4cute5tupleIJNS5_1CILi64EEES8_NS7_ILi192EEEEEENS_10bfloat16_tEfNS_4arch4Sm80ELb0ELb1ELb0ELb0ELb0ELb0ELb0ELb0ELi2ELi2ELi2ELi2ELb1EEENS1_24CollectiveEpilogueBwdGQAISA_fSD_Li256ELb0ELb0EEENS1_19SingleTileSchedulerILb0ELb0ELb0ELi64EEEEEEEEEvNT_6ParamsE,@"STO_CUDA_ENTRY STV_DEFAULT"
_ZN7cutlass13device_kernelIN5flash19enable_sm80_to_sm89INS1_16FlashAttnBwdSm80INS1_25CollectiveMainloopBwdSm80ILi1ELi1EN4cute5tupleIJNS5_1CILi64EEES8_NS7_ILi192EEEEEENS_10bfloat16_tEfNS_4arch4Sm80ELb0ELb1ELb0ELb0ELb0ELb0ELb0ELb0ELi2ELi2ELi2ELi2ELb1EEENS1_24CollectiveEpilogueBwdGQAISA_fSD_Li256ELb0ELb0EEENS1_19SingleTileSchedulerILb0ELb0ELb0ELi64EEEEEEEEEvNT_6ParamsE:
        /* <DEDUP_REMOVED lines=26> */
.L_x_222:
        /* <DEDUP_REMOVED lines=13> */
[----:B------:R-:W-:Y:S01]  /*0270*/  CS2R R120, SRZ ;  /* 0x0000000000787805 */ /* 0x000fe2000001ff00 */
[----:B------:R-:W-:Y:S01]  /*0280*/  ULDC.64 UR22, c[0x0][0x118] ;  /* 0x0000460000167ab9 */ /* 0x000fe20000000a00 */
[----:B------:R-:W-:Y:S01]  /*0290*/  CS2R R118, SRZ ;  /* 0x0000000000767805 */ /* 0x000fe2000001ff00 */
[----:B------:R-:W-:Y:S01]  /*02a0*/  USHF.R.S32.HI UR4, URZ, 0x1f, UR5 ;  /* 0x0000001f3f047899 */ /* 0x000fe20008011405 */
[----:B------:R-:W-:Y:S01]  /*02b0*/  CS2R R116, SRZ ;  /* 0x0000000000747805 */ /* 0x000fe2000001ff00 */
[----:B------:R-:W-:Y:S01]  /*02c0*/  CS2R R110, SRZ ;  /* 0x00000000006e7805 */ /* 0x000fe2000001ff00 */
[----:B------:R-:W-:Y:S01]  /*02d0*/  CS2R R108, SRZ ;  /* 0x00000000006c7805 */ /* 0x000fe2000001ff00 */
[----:B------:R-:W-:Y:S01]  /*02e0*/  ULEA.HI UR4, UR4, UR5, URZ, 0x6 ;  /* 0x0000000504047291 */ /* 0x000fe2000f8f303f */
[----:B------:R-:W-:Y:S01]  /*02f0*/  CS2R R114, SRZ ;  /* 0x0000000000727805 */ /* 0x000fe2000001ff00 */
[----:B------:R-:W-:Y:S01]  /*0300*/  CS2R R112, SRZ ;  /* 0x0000000000707805 */ /* 0x000fe2000001ff00 */
[----:B------:R-:W-:Y:S01]  /*0310*/  CS2R R106, SRZ ;  /* 0x00000000006a7805 */ /* 0x000fe2000001ff00 */
[----:B------:R-:W-:Y:S01]  /*0320*/  USHF.R.S32.HI UR15, URZ, 0x6, UR4 ;  /* 0x000000063f0f7899 */ /* 0x000fe20008011404 */
[----:B------:R-:W-:Y:S01]  /*0330*/  CS2R R104, SRZ ;  /* 0x0000000000687805 */ /* 0x000fe2000001ff00 */
[----:B------:R-:W-:Y:S01]  /*0340*/  CS2R R102, SRZ ;  /* 0x0000000000667805 */ /* 0x000fe2000001ff00 */
[----:B------:R-:W-:Y:S01]  /*0350*/  CS2R R100, SRZ ;  /* 0x0000000000647805 */ /* 0x000fe2000001ff00 */
[----:B------:R-:W-:Y:S01]  /*0360*/  UISETP.LT.AND UP0, UPT, URZ, UR15, UPT ;  /* 0x0000000f3f00728c */ /* 0x000fe2000bf01270 */
[----:B------:R-:W-:Y:S01]  /*0370*/  CS2R R94, SRZ ;  /* 0x00000000005e7805 */ /* 0x000fe2000001ff00 */
[----:B------:R-:W-:Y:S01]  /*0380*/  CS2R R92, SRZ ;  /* 0x00000000005c7805 */ /* 0x000fe2000001ff00 */
[----:B------:R-:W-:Y:S01]  /*0390*/  CS2R R98, SRZ ;  /* 0x0000000000627805 */ /* 0x000fe2000001ff00 */
[----:B------:R-:W-:Y:S01]  /*03a0*/  USEL UR15, URZ, UR15, !UP0 ;  /* 0x0000000f3f0f7287 */ /* 0x000fe2000c000000 */
[----:B------:R-:W-:Y:S01]  /*03b0*/  CS2R R96, SRZ ;  /* 0x0000000000607805 */ /* 0x000fe2000001ff00 */
[----:B------:R-:W-:Y:S01]  /*03c0*/  CS2R R90, SRZ ;  /* 0x00000000005a7805 */ /* 0x000fe2000001ff00 */
[----:B------:R-:W-:Y:S01]  /*03d0*/  CS2R R88, SRZ ;  /* 0x0000000000587805 */ /* 0x000fe2000001ff00 */
[----:B------:R-:W-:Y:S01]  /*03e0*/  UISETP.GT.AND UP0, UPT, UR17, UR15, UPT ;  /* 0x0000000f1100728c */ /* 0x000fe2000bf04270 */
[----:B------:R-:W-:Y:S01]  /*03f0*/  CS2R R86, SRZ ;  /* 0x0000000000567805 */ /* 0x000fe2000001ff00 */
        /* <DEDUP_REMOVED lines=406> */
[----:B------:R1:W-:Y:S01]  /*1d60*/  LDGSTS.E.BYPASS.LTC128B.128 [R228+0xf080], [R4.64+0x80], !P2 ;  /* 0x0f08008004e47fae */ /* 0x0003e2000d101d56 */
[----:B------:R-:W-:Y:S02]  /*1d70*/  SEL R236, RZ, 0xffffffff, P4 ;  /* 0xffffffffffec7807 */ /* 0x000fe40002000000 */
[----:B------:R-:W-:Y:S01]  /*1d80*/  LOP3.LUT R6, R6, 0x1ffffffc, RZ, 0xc0, !PT ;  /* 0x1ffffffc06067812 */ /* 0x000fe200078ec0ff */
[----:B------:R1:W-:Y:S01]  /*1d90*/  LDGSTS.E.BYPASS.LTC128B.128 [R228+0x11080], [R4.64+0x100], !P1 ;  /* 0x1108010004e47fae */ /* 0x0003e2000c901d56 */
[----:B------:R-:W-:Y:S01]  /*1da0*/  ISETP.GE.AND P1, PT, R238, 0x10, PT ;  /* 0x00000010ee00780c */ /* 0x000fe20003f26270 */
[----:B------:R-:W-:Y:S01]  /*1db0*/  IMAD.SHL.U32 R236, R236, 0x2, RZ ;  /* 0x00000002ecec7824 */ /* 0x000fe200078e00ff */
[----:B------:R-:W-:Y:S01]  /*1dc0*/  ISETP.GE.AND P4, PT, R27, c[0x0][0x1fc], PT ;  /* 0x00007f001b007a0c */ /* 0x000fe20003f86270 */
[----:B------:R-:W-:-:S02]  /*1dd0*/  IMAD.IADD R0, R20, 0x1, -R6 ;  /* 0x0000000114007824 */ /* 0x000fc400078e0a06 */
[----:B------:R-:W-:Y:S01]  /*1de0*/  IMAD.SHL.U32 R20, R20, 0x8, RZ ;  /* 0x0000000814147824 */ /* 0x000fe200078e00ff */
[----:B------:R-:W-:Y:S01]  /*1df0*/  LOP3.LUT R236, R236, 0x2, R15, 0xe2, !PT ;  /* 0x00000002ecec7812 */ /* 0x000fe200078ee20f */
[----:B------:R-:W-:Y:S01]  /*1e00*/  IMAD R13, R0, 0x4, R13 ;  /* 0x00000004000d7824 */ /* 0x000fe200078e020d */
[----:B------:R-:W-:Y:S01]  /*1e10*/  LOP3.LUT R0, R8, 0x1c0, RZ, 0xc0, !PT ;  /* 0x000001c008007812 */ /* 0x000fe200078ec0ff */
[----:B------:R-:W-:Y:S01]  /*1e20*/  IMAD.SHL.U32 R6, R23, 0x20, RZ ;  /* 0x0000002017067824 */ /* 0x000fe200078e00ff */
[----:B------:R-:W-:Y:S01]  /*1e30*/  LOP3.LUT R20, R20, 0x18, RZ, 0xc0, !PT ;  /* 0x0000001814147812 */ /* 0x000fe200078ec0ff */
[----:B--2---:R-:W-:Y:S02]  /*1e40*/  IMAD.IADD R3, R238, 0x1, -R7 ;  /* 0x00000001ee037824 */ /* 0x004fe400078e0a07 */
[----:B------:R-:W-:Y:S01]  /*1e50*/  IMAD.SHL.U32 R2, R220, 0x10, RZ ;  /* 0x00000010dc027824 */ /* 0x000fe200078e00ff */
[----:B------:R-:W-:Y:S01]  /*1e60*/  LOP3.LUT R6, R20, 0x20, R6, 0xf8, !PT ;  /* 0x0000002014067812 */ /* 0x000fe200078ef806 */
[----:B------:R-:W-:Y:S01]  /*1e70*/  IMAD.SHL.U32 R220, R220, 0x400, RZ ;  /* 0x00000400dcdc7824 */ /* 0x000fe200078e00ff */
[----:B------:R-:W-:Y:S01]  /*1e80*/  SHF.R.S32.HI R7, RZ, 0x1f, R3 ;  /* 0x0000001fff077819 */ /* 0x000fe20000011403 */
[----:B------:R-:W-:Y:S01]  /*1e90*/  IMAD.SHL.U32 R233, R13, 0x2, RZ ;  /* 0x000000020de97824 */ /* 0x000fe200078e00ff */
[----:B------:R-:W-:Y:S01]  /*1ea0*/  LEA.HI.SX32 R229, R229, R2, 0x1e ;  /* 0x00000002e5e57211 */ /* 0x000fe200078ff2ff */
[----:B------:R-:W-:Y:S01]  /*1eb0*/  IMAD.SHL.U32 R8, R14, 0x2, RZ ;  /* 0x000000020e087824 */ /* 0x000fe200078e00ff */
[----:B------:R-:W-:-:S02]  /*1ec0*/  LEA.HI R7, R7, R3, RZ, 0x3 ;  /* 0x0000000307077211 */ /* 0x000fc400078f18ff */
[----:B------:R-:W-:Y:S02]  /*1ed0*/  LOP3.LUT R223, R18, 0x10, R2, 0xf8, !PT ;  /* 0x0000001012df7812 */ /* 0x000fe400078ef802 */
[----:B------:R-:W-:Y:S01]  /*1ee0*/  LOP3.LUT R12, R7, 0xfffffff8, RZ, 0xc0, !PT ;  /* 0xfffffff8070c7812 */ /* 0x000fe200078ec0ff */
[----:B-1----:R-:W-:Y:S01]  /*1ef0*/  IMAD.SHL.U32 R4, R23, 0x8, RZ ;  /* 0x0000000817047824 */ /* 0x002fe200078e00ff */
[----:B------:R-:W-:-:S03]  /*1f00*/  SEL R5, RZ, 0xffffffff, P4 ;  /* 0xffffffffff057807 */ /* 0x000fc60002000000 */
[----:B------:R-:W-:Y:S01]  /*1f10*/  IMAD.IADD R2, R3, 0x1, -R12 ;  /* 0x0000000103027824 */ /* 0x000fe200078e0a0c */
[----:B------:R-:W-:Y:S02]  /*1f20*/  SHF.R.U32.HI R3, RZ, 0x3, R0 ;  /* 0x00000003ff037819 */ /* 0x000fe40000011600 */
[----:B------:R-:W-:Y:S01]  /*1f30*/  LOP3.LUT R223, R223, 0x8, R22, 0xf8, !PT ;  /* 0x00000008dfdf7812 */ /* 0x000fe200078ef816 */
[----:B------:R-:W-:Y:S01]  /*1f40*/  IMAD.SHL.U32 R5, R5, 0x4, RZ ;  /* 0x0000000405057824 */ /* 0x000fe200078e00ff */
[----:B------:R-:W-:Y:S01]  /*1f50*/  LOP3.LUT R0, R3, R0, R20, 0x1e, !PT ;  /* 0x0000000003007212 */ /* 0x000fe200078e1e14 */
[----:B------:R-:W-:Y:S01]  /*1f60*/  IMAD R3, R9, 0x2, R220 ;  /* 0x0000000209037824 */ /* 0x000fe200078e02dc */
[C---:B------:R-:W-:Y:S02]  /*1f70*/  LOP3.LUT P4, RZ, R2.reuse, 0x2, RZ, 0xc0, !PT ;  /* 0x0000000202ff7812 */ /* 0x040fe4000788c0ff */
[C---:B------:R-:W-:Y:S01]  /*1f80*/  LOP3.LUT P2, RZ, R2.reuse, 0x4, RZ, 0xc0, !PT ;  /* 0x0000000402ff7812 */ /* 0x040fe2000784c0ff */
[----:B------:R-:W-:Y:S01]  /*1f90*/  IMAD.IADD R230, R3, 0x1, R0 ;  /* 0x0000000103e67824 */ /* 0x000fe200078e0200 */
[----:B------:R-:W-:Y:S01]  /*1fa0*/  LOP3.LUT R223, R223, R19, RZ, 0x3c, !PT ;  /* 0x00000013dfdf7212 */ /* 0x000fe200078e3cff */
[----:B------:R-:W-:Y:S01]  /*1fb0*/  IMAD.SHL.U32 R0, R2, 0x40, RZ ;  /* 0x0000004002007824 */ /* 0x000fe200078e00ff */
[----:B------:R-:W-:Y:S01]  /*1fc0*/  IADD3 R234, R234, -c[0x0][0x168], -R233 ;  /* 0x80005a00eaea7a10 */ /* 0x000fe20007ffe8e9 */
[----:B------:R-:W-:Y:S01]  /*1fd0*/  IMAD.SHL.U32 R3, R7, 0x40, RZ ;  /* 0x0000004007037824 */ /* 0x000fe200078e00ff */
[----:B------:R-:W-:Y:S01]  /*1fe0*/  LEA R230, R230, 0x12280, 0x1 ;  /* 0x00012280e6e67811 */ /* 0x000fe200078e08ff */
[----:B------:R-:W-:Y:S01]  /*1ff0*/  IMAD R223, R23, 0x200, R223 ;  /* 0x0000020017df7824 */ /* 0x000fe200078e02df */
[----:B------:R-:W-:-:S02]  /*2000*/  LOP3.LUT R0, R0, 0x1c0, RZ, 0xc0, !PT ;  /* 0x000001c000007812 */ /* 0x000fc400078ec0ff */
[----:B------:R-:W-:Y:S01]  /*2010*/  LOP3.LUT R3, R3, 0xfffffe00, RZ, 0xc0, !PT ;  /* 0xfffffe0003037812 */ /* 0x000fe200078ec0ff */
[C---:B------:R-:W-:Y:S01]  /*2020*/  IMAD R222, R223.reuse, 0x2, R222 ;  /* 0x00000002dfde7824 */ /* 0x040fe200078e02de */
[----:B------:R-:W-:Y:S01]  /*2030*/  LOP3.LUT R4, R0, 0x8, R4, 0xf8, !PT ;  /* 0x0000000800047812 */ /* 0x000fe200078ef804 */
[----:B------:R-:W-:Y:S01]  /*2040*/  IMAD.SHL.U32 R223, R223, 0x2, RZ ;  /* 0x00000002dfdf7824 */ /* 0x000fe200078e00ff */
[--C-:B------:R-:W-:Y:S02]  /*2050*/  SHF.R.U32.HI R2, RZ, 0x3, R0.reuse ;  /* 0x00000003ff027819 */ /* 0x100fe40000011600 */
[----:B------:R-:W-:Y:S02]  /*2060*/  IADD3 R232, R234, c[0x0][0x2a4], RZ ;  /* 0x0000a900eae87a10 */ /* 0x000fe40007ffe0ff */
[----:B------:R-:W-:Y:S02]  /*2070*/  LOP3.LUT R4, R4, R2, RZ, 0x3c, !PT ;  /* 0x0000000204047212 */ /* 0x000fe400078e3cff */
[----:B------:R-:W-:Y:S01]  /*2080*/  LOP3.LUT R0, R2, R6, R0, 0x1e, !PT ;  /* 0x0000000602007212 */ /* 0x000fe200078e1e00 */
[----:B------:R-:W-:Y:S01]  /*2090*/  @!P1 IMAD.SHL.U32 R2, R238, 0x10, RZ ;  /* 0x00000010ee029824 */ /* 0x000fe200078e00ff */
[----:B------:R-:W-:-:S02]  /*20a0*/  IADD3 R220, R4, R3, R220 ;  /* 0x0000000304dc7210 */ /* 0x000fc40007ffe0dc */
[----:B------:R-:W-:Y:S02]  /*20b0*/  LOP3.LUT R0, R0, R3, RZ, 0xfc, !PT ;  /* 0x0000000300007212 */ /* 0x000fe400078efcff */
[----:B------:R1:W-:Y:S01]  /*20c0*/  @!P1 LDGSTS.E.BYPASS.LTC128B.128 [R2+0x12180], [R10.64] ;  /* 0x121800000a029fae */ /* 0x0003e2000b901d56 */
[----:B------:R-:W-:Y:S01]  /*20d0*/  SEL R3, R33, 0xffffffc0, !P2 ;  /* 0xffffffc021037807 */ /* 0x000fe20005000000 */
[----:B------:R-:W-:Y:S01]  /*20e0*/  IMAD.SHL.U32 R221, R220, 0x2, RZ ;  /* 0x00000002dcdd7824 */ /* 0x000fe200078e00ff */
[----:B------:R-:W-:Y:S01]  /*20f0*/  IADD3 R231, R230, 0x40, RZ ;  /* 0x00000040e6e77810 */ /* 0x000fe20007ffe0ff */
[----:B------:R-:W0:Y:S01]  /*2100*/  LDGDEPBAR ;  /* 0x00000000000079af */ /* 0x000e220000000000 */
[----:B------:R-:W-:Y:S01]  /*2110*/  LOP3.LUT R237, R8, 0x2, R237, 0xe2, !PT ;  /* 0x0000000208ed7812 */ /* 0x000fe200078ee2ed */
[----:B------:R-:W-:Y:S01]  /*2120*/  IMAD.SHL.U32 R0, R0, 0x2, RZ ;  /* 0x0000000200007824 */ /* 0x000fe200078e00ff */
[----:B------:R-:W-:Y:S02]  /*2130*/  LOP3.LUT R236, R5, 0x4, R236, 0xe2, !PT ;  /* 0x0000000405ec7812 */ /* 0x000fe400078ee2ec */
[----:B------:R-:W-:-:S02]  /*2140*/  IADD3 R235, -R233, UR10, RZ ;  /* 0x0000000ae9eb7c10 */ /* 0x000fc4000fffe1ff */
[----:B------:R-:W-:Y:S02]  /*2150*/  IADD3 R234, R234, UR5, RZ ;  /* 0x00000005eaea7c10 */ /* 0x000fe4000fffe0ff */
[----:B------:R-:W-:Y:S02]  /*2160*/  @P0 IADD3 R231, R230, -0x40, RZ ;  /* 0xffffffc0e6e70810 */ /* 0x000fe40007ffe0ff */
[----:B-1----:R-:W-:-:S05]  /*2170*/  SEL R2, R17, 0xffffffe0, !P4 ;  /* 0xffffffe011027807 */ /* 0x002fca0006000000 */
[C---:B------:R-:W-:Y:S02]  /*2180*/  IMAD R2, R220.reuse, 0x2, R2 ;  /* 0x00000002dc027824 */ /* 0x040fe400078e0202 */
[----:B------:R-:W-:Y:S02]  /*2190*/  IMAD R220, R220, 0x2, R3 ;  /* 0x00000002dcdc7824 */ /* 0x000fe400078e0203 */
[----:B---345:R-:W-:Y:S02]  /*21a0*/  IMAD.IADD R3, R3, 0x1, R2 ;  /* 0x0000000103037824 */ /* 0x038fe400078e0202 */
.L_x_242:
        /* <DEDUP_REMOVED lines=112> */
.L_x_226:
[----:B------:R-:W-:Y:S04]  /*28b0*/  MOV R22, 0x1 ;  /* 0x0000000100167802 */ /* 0x000fe80000000f00 */
[----:B------:R-:W-:Y:S11]  /*28c0*/  ISETP.NE.AND P0, PT, R22, c[0x0][0x2a8], PT ;  /* 0x0000aa0016007a0c */ /* 0x000ff60003f05270 */
[----:B------:R-:W-:Y:S02]  /*28d0*/  @!UPT UIADD3 URZ, URZ, URZ, URZ ;  /* 0x0000003f3f3ff290 */ /* 0x000fe4000fffe03f */
[----:B------:R-:W-:Y:S05]  /*28e0*/  @P0 IMAD.HI.U32 R22, R21, c[0x0][0x2ac], RZ ;  /* 0x0000ab0015160a27 */ /* 0x000fea00078e00ff */
[----:B------:R-:W-:Y:S02]  /*28f0*/  @P0 SHF.R.U32.HI R21, RZ, c[0x0][0x2b0], R22 ;  /* 0x0000ac00ff150a19 */ /* 0x000fe40000011616 */
.L_x_227:
[----:B------:R-:W-:Y:S05]  /*2900*/  BSYNC B0 ;  /* 0x0000000000007941 */ /* 0x000fea0003800000 */
.L_x_225:
[----:B------:R-:W-:Y:S04]  /*2910*/  IMAD.MOV.U32 R22, RZ, RZ, c[0x0][0x2a8] ;  /* 0x0000aa00ff167624 */ /* 0x000fe800078e00ff */
[----:B------:R-:W-:Y:S04]  /*2920*/  IMAD R21, R21, R22, -UR16 ;  /* 0x8000001015157e24 */ /* 0x000fe8000f8e0216 */
[----:B------:R-:W-:Y:S05]  /*2930*/  IMAD.IADD R21, R21, 0x1, -R233 ;  /* 0x0000000115157824 */ /* 0x000fea00078e0ae9 */
[----:B------:R-:W-:Y:S02]  /*2940*/  IADD3 R22, R21, c[0x0][0x2a8], RZ ;  /* 0x0000aa0015167a10 */ /* 0x000fe40007ffe0ff */
[----:B------:R-:W-:Y:S02]  /*2950*/  IMNMX R200, R200, R21, !PT ;  /* 0x00000015c8c87217 */ /* 0x000fe40007800200 */
[----:B------:R-:W-:Y:S02]  /*2960*/  IMNMX R201, R201, R22, PT ;  /* 0x00000016c9c97217 */ /* 0x000fe40003800200 */
.L_x_224:
        /* <DEDUP_REMOVED lines=20> */
.L_x_230:
[----:B------:R-:W-:Y:S04]  /*2ab0*/  MOV R22, 0x1 ;  /* 0x0000000100167802 */ /* 0x000fe80000000f00 */
[----:B------:R-:W-:Y:S11]  /*2ac0*/  ISETP.NE.AND P0, PT, R22, c[0x0][0x2a8], PT ;  /* 0x0000aa0016007a0c */ /* 0x000ff60003f05270 */
[----:B------:R-:W-:Y:S02]  /*2ad0*/  @!UPT UIADD3 URZ, URZ, URZ, URZ ;  /* 0x0000003f3f3ff290 */ /* 0x000fe4000fffe03f */
[----:B------:R-:W-:Y:S05]  /*2ae0*/  @P0 IMAD.HI.U32 R22, R21, c[0x0][0x2ac], RZ ;  /* 0x0000ab0015160a27 */ /* 0x000fea00078e00ff */
[----:B------:R-:W-:Y:S02]  /*2af0*/  @P0 SHF.R.U32.HI R21, RZ, c[0x0][0x2b0], R22 ;  /* 0x0000ac00ff150a19 */ /* 0x000fe40000011616 */
.L_x_231:
[----:B------:R-:W-:Y:S05]  /*2b00*/  BSYNC B0 ;  /* 0x0000000000007941 */ /* 0x000fea0003800000 */
.L_x_229:
[----:B------:R-:W-:Y:S04]  /*2b10*/  IMAD.MOV.U32 R22, RZ, RZ, c[0x0][0x2a8] ;  /* 0x0000aa00ff167624 */ /* 0x000fe800078e00ff */
[----:B------:R-:W-:Y:S04]  /*2b20*/  IMAD R21, R21, R22, -UR16 ;  /* 0x8000001015157e24 */ /* 0x000fe8000f8e0216 */
[----:B------:R-:W-:Y:S05]  /*2b30*/  IMAD.IADD R21, R21, 0x1, -R233 ;  /* 0x0000000115157824 */ /* 0x000fea00078e0ae9 */
[----:B------:R-:W-:Y:S02]  /*2b40*/  IADD3 R22, R21, c[0x0][0x2a8], RZ ;  /* 0x0000aa0015167a10 */ /* 0x000fe40007ffe0ff */
[----:B------:R-:W-:Y:S02]  /*2b50*/  IMNMX R202, R202, R21, !PT ;  /* 0x00000015caca7217 */ /* 0x000fe40007800200 */
[----:B------:R-:W-:Y:S02]  /*2b60*/  IMNMX R203, R203, R22, PT ;  /* 0x00000016cbcb7217 */ /* 0x000fe40003800200 */
.L_x_228:
        /* <DEDUP_REMOVED lines=20> */
.L_x_234:
[----:B------:R-:W-:Y:S04]  /*2cb0*/  MOV R22, 0x1 ;  /* 0x0000000100167802 */ /* 0x000fe80000000f00 */
[----:B------:R-:W-:Y:S11]  /*2cc0*/  ISETP.NE.AND P0, PT, R22, c[0x0][0x2a8], PT ;  /* 0x0000aa0016007a0c */ /* 0x000ff60003f05270 */
[----:B------:R-:W-:Y:S02]  /*2cd0*/  @!UPT UIADD3 URZ, URZ, URZ, URZ ;  /* 0x0000003f3f3ff290 */ /* 0x000fe4000fffe03f */
[----:B------:R-:W-:Y:S05]  /*2ce0*/  @P0 IMAD.HI.U32 R22, R21, c[0x0][0x2ac], RZ ;  /* 0x0000ab0015160a27 */ /* 0x000fea00078e00ff */
[----:B------:R-:W-:Y:S02]  /*2cf0*/  @P0 SHF.R.U32.HI R21, RZ, c[0x0][0x2b0], R22 ;  /* 0x0000ac00ff150a19 */ /* 0x000fe40000011616 */
.L_x_235:
[----:B------:R-:W-:Y:S05]  /*2d00*/  BSYNC B0 ;  /* 0x0000000000007941 */ /* 0x000fea0003800000 */
.L_x_233:
[----:B------:R-:W-:Y:S04]  /*2d10*/  IMAD.MOV.U32 R22, RZ, RZ, c[0x0][0x2a8] ;  /* 0x0000aa00ff167624 */ /* 0x000fe800078e00ff */
[----:B------:R-:W-:Y:S04]  /*2d20*/  IMAD R21, R21, R22, -UR16 ;  /* 0x8000001015157e24 */ /* 0x000fe8000f8e0216 */
[----:B------:R-:W-:Y:S05]  /*2d30*/  IMAD.IADD R21, R21, 0x1, -R233 ;  /* 0x0000000115157824 */ /* 0x000fea00078e0ae9 */
[----:B------:R-:W-:Y:S02]  /*2d40*/  IADD3 R22, R21, c[0x0][0x2a8], RZ ;  /* 0x0000aa0015167a10 */ /* 0x000fe40007ffe0ff */
[----:B------:R-:W-:Y:S02]  /*2d50*/  IMNMX R204, R204, R21, !PT ;  /* 0x00000015cccc7217 */ /* 0x000fe40007800200 */
[----:B------:R-:W-:Y:S02]  /*2d60*/  IMNMX R205, R205, R22, PT ;  /* 0x00000016cdcd7217 */ /* 0x000fe40003800200 */
.L_x_232:
        /* <DEDUP_REMOVED lines=20> */
.L_x_238:
[----:B------:R-:W-:Y:S04]  /*2eb0*/  MOV R21, 0x1 ;  /* 0x0000000100157802 */ /* 0x000fe80000000f00 */
[----:B------:R-:W-:Y:S11]  /*2ec0*/  ISETP.NE.AND P0, PT, R21, c[0x0][0x2a8], PT ;  /* 0x0000aa0015007a0c */ /* 0x000ff60003f05270 */
[----:B------:R-:W-:Y:S02]  /*2ed0*/  @!UPT UIADD3 URZ, URZ, URZ, URZ ;  /* 0x0000003f3f3ff290 */ /* 0x000fe4000fffe03f */
[----:B------:R-:W-:Y:S05]  /*2ee0*/  @P0 IMAD.HI.U32 R21, R20, c[0x0][0x2ac], RZ ;  /* 0x0000ab0014150a27 */ /* 0x000fea00078e00ff */
[----:B------:R-:W-:Y:S02]  /*2ef0*/  @P0 SHF.R.U32.HI R20, RZ, c[0x0][0x2b0], R21 ;  /* 0x0000ac00ff140a19 */ /* 0x000fe40000011615 */
.L_x_239:
[----:B------:R-:W-:Y:S05]  /*2f00*/  BSYNC B0 ;  /* 0x0000000000007941 */ /* 0x000fea0003800000 */
.L_x_237:
[----:B------:R-:W-:Y:S04]  /*2f10*/  IMAD.MOV.U32 R21, RZ, RZ, c[0x0][0x2a8] ;  /* 0x0000aa00ff157624 */ /* 0x000fe800078e00ff */
[----:B------:R-:W-:Y:S04]  /*2f20*/  IMAD R20, R20, R21, -UR16 ;  /* 0x8000001014147e24 */ /* 0x000fe8000f8e0215 */
[----:B------:R-:W-:Y:S05]  /*2f30*/  IMAD.IADD R20, R20, 0x1, -R233 ;  /* 0x0000000114147824 */ /* 0x000fea00078e0ae9 */
[----:B------:R-:W-:Y:S02]  /*2f40*/  IADD3 R21, R20, c[0x0][0x2a8], RZ ;  /* 0x0000aa0014157a10 */ /* 0x000fe40007ffe0ff */
[----:B------:R-:W-:Y:S02]  /*2f50*/  IMNMX R206, R206, R20, !PT ;  /* 0x00000014cece7217 */ /* 0x000fe40007800200 */
[----:B------:R-:W-:Y:S02]  /*2f60*/  IMNMX R207, R207, R21, PT ;  /* 0x00000015cfcf7217 */ /* 0x000fe40003800200 */
.L_x_236:
        /* <DEDUP_REMOVED lines=363> */
.L_x_240:
        /* <DEDUP_REMOVED lines=127> */
.L_x_241:
        /* <DEDUP_REMOVED lines=165> */
.L_x_223:
[----:B------:R-:W-:Y:S05]  /*5860*/  @P1 EXIT ;  /* 0x000000000000194d */ /* 0x000fea0003800000 */
[----:B------:R-:W2:Y:S01]  /*5870*/  S2R R0, SR_CTAID.Y ;  /* 0x0000000000007919 */ /* 0x000ea20000002600 */
[----:B------:R-:W-:Y:S01]  /*5880*/  MOV R2, 0x1 ;  /* 0x0000000100027802 */ /* 0x000fe20000000f00 */
[----:B------:R-:W-:Y:S02]  /*5890*/  UIMAD UR5, UR13, 0x3000, URZ ;  /* 0x000030000d0578a4 */ /* 0x000fe4000f8e023f */
[----:B-1----:R-:W1:Y:S04]  /*58a0*/  S2R R11, SR_CTAID.Z ;  /* 0x00000000000b7919 */ /* 0x002e680000002700 */
[----:B------:R-:W-:Y:S01]  /*58b0*/  BAR.SYNC.DEFER_BLOCKING 0x1, 0x100 ;  /* 0x0044000000007b1d */ /* 0x000fe20000010000 */
[----:B------:R-:W-:Y:S01]  /*58c0*/  ISETP.NE.AND P1, PT, R2, c[0x0][0x338], PT ;  /* 0x0000ce0002007a0c */ /* 0x000fe20003f25270 */
[----:B------:R-:W-:Y:S01]  /*58d0*/  USHF.R.S32.HI UR4, URZ, 0x1f, UR5 ;  /* 0x0000001f3f047899 */ /* 0x000fe20008011405 */
[----:B------:R-:W-:-:S11]  /*58e0*/  IADD3 R2, P0, R238, UR5, RZ ;  /* 0x00000005ee027c10 */ /* 0x000fd6000ff1e0ff */
[----:B--2---:R-:W-:-:S05]  /*58f0*/  @P1 IMAD.HI.U32 R3, R0, c[0x0][0x33c], RZ ;  /* 0x0000cf0000031a27 */ /* 0x004fca00078e00ff */
[----:B------:R-:W-:Y:S02]  /*5900*/  @P1 SHF.R.U32.HI R0, RZ, c[0x0][0x340], R3 ;  /* 0x0000d000ff001a19 */ /* 0x000fe40000011603 */
[----:B------:R-:W-:Y:S02]  /*5910*/  LEA.HI.X.SX32 R3, R238, UR4, 0x1, P0 ;  /* 0x00000004ee037c11 */ /* 0x000fe400080f0eff */
[----:B------:R-:W-:-:S05]  /*5920*/  SHF.R.S32.HI R4, RZ, 0x1f, R0 ;  /* 0x0000001fff047819 */ /* 0x000fca0000011400 */
[C---:B------:R-:W-:Y:S02]  /*5930*/  IMAD R6, R4.reuse, c[0x0][0x328], RZ ;  /* 0x0000ca0004067a24 */ /* 0x040fe400078e02ff */
[----:B------:R-:W-:Y:S02]  /*5940*/  IMAD R7, R4, c[0x0][0x300], RZ ;  /* 0x0000c00004077a24 */ /* 0x000fe400078e02ff */
[----:B------:R-:W-:-:S04]  /*5950*/  IMAD.WIDE.U32 R4, R0, c[0x0][0x328], R2 ;  /* 0x0000ca0000047a25 */ /* 0x000fc800078e0002 */
[----:B------:R-:W-:-:S04]  /*5960*/  IMAD.WIDE.U32 R2, R0, c[0x0][0x300], R2 ;  /* 0x0000c00000027a25 */ /* 0x000fc800078e0002 */
[C---:B------:R-:W-:Y:S02]  /*5970*/  IMAD R6, R0.reuse, c[0x0][0x32c], R6 ;  /* 0x0000cb0000067a24 */ /* 0x040fe400078e0206 */
[----:B------:R-:W-:Y:S01]  /*5980*/  IMAD R0, R0, c[0x0][0x304], R7 ;  /* 0x0000c10000007a24 */ /* 0x000fe200078e0207 */
[----:B-1----:R-:W-:Y:S02]  /*5990*/  SHF.R.S32.HI R7, RZ, 0x1f, R11 ;  /* 0x0000001fff077819 */ /* 0x002fe4000001140b */
[----:B------:R-:W-:Y:S02]  /*59a0*/  IADD3 R5, R5, R6, RZ ;  /* 0x0000000605057210 */ /* 0x000fe40007ffe0ff */
[----:B------:R-:W-:Y:S01]  /*59b0*/  IADD3 R3, R3, R0, RZ ;  /* 0x0000000003037210 */ /* 0x000fe20007ffe0ff */
[----:B------:R-:W-:Y:S02]  /*59c0*/  IMAD R10, R7, c[0x0][0x330], RZ ;  /* 0x0000cc00070a7a24 */ /* 0x000fe400078e02ff */
[----:B------:R-:W-:-:S04]  /*59d0*/  IMAD.WIDE.U32 R8, R11, c[0x0][0x330], R4 ;  /* 0x0000cc000b087a25 */ /* 0x000fc800078e0004 */
[----:B------:R-:W-:Y:S01]  /*59e0*/  IMAD R10, R11, c[0x0][0x334], R10 ;  /* 0x0000cd000b0a7a24 */ /* 0x000fe200078e020a */
[----:B------:R-:W-:Y:S01]  /*59f0*/  LEA R4, P1, R8, c[0x0][0x310], 0x2 ;  /* 0x0000c40008047a11 */ /* 0x000fe200078210ff */
[----:B------:R-:W-:Y:S02]  /*5a00*/  IMAD R0, R7, c[0x0][0x308], RZ ;  /* 0x0000c20007007a24 */ /* 0x000fe400078e02ff */
[----:B------:R-:W-:Y:S01]  /*5a10*/  IMAD.WIDE.U32 R6, R11, c[0x0][0x308], R2 ;  /* 0x0000c2000b067a25 */ /* 0x000fe200078e0002 */
[----:B------:R-:W-:-:S03]  /*5a20*/  IADD3 R10, R9, R10, RZ ;  /* 0x0000000a090a7210 */ /* 0x000fc60007ffe0ff */
[----:B------:R-:W-:Y:S01]  /*5a30*/  IMAD R0, R11, c[0x0][0x30c], R0 ;  /* 0x0000c3000b007a24 */ /* 0x000fe200078e0200 */
[----:B------:R-:W-:Y:S02]  /*5a40*/  LEA.HI.X R5, R8, c[0x0][0x314], R10, 0x2, P1 ;  /* 0x0000c50008057a11 */ /* 0x000fe400008f140a */
[C---:B------:R-:W-:Y:S02]  /*5a50*/  LEA R2, P0, R6.reuse, c[0x0][0x2e8], 0x2 ;  /* 0x0000ba0006027a11 */ /* 0x040fe400078010ff */
[----:B------:R-:W-:Y:S01]  /*5a60*/  IADD3 R0, R7, R0, RZ ;  /* 0x0000000007007210 */ /* 0x000fe20007ffe0ff */
[----:B------:R-:W-:Y:S03]  /*5a70*/  RED.E.ADD.F32.FTZ.RN.STRONG.GPU [R4.64], R36 ;  /* 0x000000240400798e */ /* 0x000fe6000c10e796 */
[----:B------:R-:W-:Y:S01]  /*5a80*/  LEA.HI.X R3, R6, c[0x0][0x2ec], R0, 0x2, P0 ;  /* 0x0000bb0006037a11 */ /* 0x000fe200000f1400 */
        /* <DEDUP_REMOVED lines=96> */
.L_x_243:
        /* <DEDUP_REMOVED lines=15> */
.L_x_1383:


//--------------------- .text._ZN7cutlass13device_kernelIN5flash19enable_sm80_to_sm89INS1_16FlashAttnBwdSm80INS1_25CollectiveMainloopBwdSm80ILi1ELi1EN4cute5tupleIJNS5_1CILi64EEES8_NS7_ILi192EEEEEENS_10bfloat16_tEfNS_4arch4Sm80ELb0ELb1ELb0ELb0ELb1ELb0ELb0ELb0ELi2ELi2ELi2ELi2ELb1EEENS1_24CollectiveEpilogueBwdGQAISA_fSD_Li256ELb0ELb1EEENS1_19SingleTileSchedulerILb0ELb0ELb0ELi64EEEEEEEEEvNT_6ParamsE --------------------------
	.section	.text._ZN7cutlass13device_kernelIN5flash19enable_sm80_to_sm89INS1_16FlashAttnBwdSm80INS1_25CollectiveMainloopBwdSm80ILi1ELi1EN4cute5tupleIJNS5_1CILi64EEES8_NS7_ILi192EEEEEENS_10bfloat16_tEfNS_4arch4Sm80ELb0ELb1ELb0ELb0ELb1ELb0ELb0ELb0ELi2ELi2ELi2ELi2ELb1EEENS1_24CollectiveEpilogueBwdGQAISA_fSD_Li256ELb0ELb1EEENS1_19SingleTileSchedulerILb0ELb0ELb0ELi64EEEEEEEEEvNT_6ParamsE,"ax",@progbits
	.sectioninfo	@"SHI_REGISTERS=255"
	.align	128
.text._ZN7cutlass13device_kernelIN5flash19enable_sm80_to_sm89INS1_16FlashAttnBwdSm80INS1_25CollectiveMainloopBwdSm80ILi1ELi1EN4cute5tupleIJNS5_1CILi64EEES8_NS7_ILi192EEEEEENS_10bfloat16_tEfNS_4arch4Sm80ELb0ELb1ELb0ELb0ELb1ELb0ELb0ELb0ELi2ELi2ELi2ELi2ELb1EEENS1_24CollectiveEpilogueBwdGQAISA_fSD_Li256ELb0ELb1EEENS1_19SingleTileSchedulerILb0ELb0ELb0ELi64EEEEEEEEEvNT_6ParamsE:
        .type           _ZN7cutlass13device_kernelIN5flash19enable_sm80_to_sm89INS1_16FlashAttnBwdSm80INS1_25CollectiveMainloopBwdSm80ILi1ELi1EN4cute5tupleIJNS5_1CILi64EEES8_NS7_ILi192EEEEEENS_10bfloat16_tEfNS_4arch4Sm80ELb0ELb1ELb0ELb0ELb1ELb0ELb0ELb0ELi2ELi2ELi2ELi2ELb1EEENS1_24CollectiveEpilogueBwdGQAISA_fSD_Li256ELb0ELb1EEENS1_19SingleTileSchedulerILb0ELb0ELb0ELi64EEEEEEEEEvNT_6ParamsE,@function
        .size           _ZN7cutlass13device_kernelIN5flash19enable_sm80_to_sm89INS1_16FlashAttnBwdSm80INS1_25CollectiveMainloopBwdSm80ILi1ELi1EN4cute5tupleIJNS5_1CILi64EEES8_NS7_ILi192EEEEEENS_10bfloat16_tEfNS_4arch4Sm80ELb0ELb1ELb0ELb0ELb1ELb0ELb0ELb0ELi2ELi2ELi2ELi2ELb1EEENS1_24CollectiveEpilogueBwdGQAISA_fSD_Li256ELb0ELb1EEENS1_19SingleTileSchedulerILb0ELb0ELb0ELi64EEEEEEEEEvNT_6ParamsE,(.L_x_1384 - _ZN7cutlass13device_kernelIN5flash19enable_sm80_to_sm89INS1_16FlashAttnBwdSm80INS1_25CollectiveMainloopBwdSm80ILi1ELi1EN4cute5tupleIJNS5_1CILi64EEES8_NS7_ILi192EEEEEENS_10bfloat16_tEfNS_4arch4Sm80ELb0ELb1ELb0ELb0ELb1ELb0ELb0ELb0ELi2ELi2ELi2ELi2ELb1EEENS1_24CollectiveEpilogueBwdGQAISA_fSD_Li256ELb0ELb1EEENS1_19SingleTileSchedulerILb0ELb0ELb0ELi64EEEEEEEEEvNT_6ParamsE)
        .other          _ZN7cutlass13device_kernelIN5flash19enable_sm80_to_sm89INS1_16FlashAttnBwdSm80INS1_25CollectiveMainloopBwdSm80ILi1ELi1EN4cute5tupleIJNS5_1CILi64EEES8_NS7_ILi192EEEEEENS_10bfloat16_tEfNS_4arch4Sm80ELb0ELb1ELb0ELb0ELb1ELb0ELb0ELb0ELi2ELi2ELi2ELi2ELb1EEENS1_24CollectiveEpilogueBwdGQAISA_fSD_Li256ELb0ELb1EEENS1_19SingleTileSchedulerILb0ELb0ELb0ELi64EEEEEEEEEvNT_6ParamsE,@"STO_CUDA_ENTRY STV_DEFAULT"
_ZN7cutlass13device_kernelIN5flash19enable_sm80_to_sm89INS1_16FlashAttnBwdSm80INS1_25CollectiveMainloopBwdSm80ILi1ELi1EN4cute5tupleIJNS5_1CILi64EEES8_NS7_ILi192EEEEEENS_10bfloat16_tEfNS_4arch4Sm80ELb0ELb1ELb0ELb0ELb1ELb0ELb0ELb0ELi2ELi2ELi2ELi2ELb1EEENS1_24CollectiveEpilogueBwdGQAISA_fSD_Li256ELb0ELb1EEENS1_19SingleTileSchedulerILb0ELb0ELb0ELi64EEEEEEEEEvNT_6ParamsE:
        /* <DEDUP_REMOVED lines=26> */
.L_x_244:
        /* <DEDUP_REMOVED lines=339> */
[----:B------:R1:W1:Y:S01]  /*16d0*/  LDSM.16.M88.4 R168, [R224+0x8080] ;  /* 0x00808000e0a8783b */ /* 0x0002620000000200 */
        /* <DEDUP_REMOVED lines=62> */
[CC--:B-----5:R-:W-:Y:S02]  /*1ac0*/  LEA.HI R8, R21.reuse, R238.reuse, RZ, 0x5 ;  /* 0x000000ee15087211 */ /* 0x0e0fe400078f28ff */
[----:B------:R-:W-:Y:S02]  /*1ad0*/  LEA.HI R9, R21, R238, RZ, 0x2 ;  /* 0x000000ee15097211 */ /* 0x000fe400078f10ff */
[----:B------:R-:W-:-:S02]  /*1ae0*/  ISETP.GE.AND P2, PT, R26, c[0x0][0x1fc], PT ;  /* 0x00007f001a007a0c */ /* 0x000fc40003f46270 */
[--C-:B------:R-:W-:Y:S02]  /*1af0*/  SHF.R.S32.HI R12, RZ, 0x1f, R9.reuse ;  /* 0x0000001fff0c7819 */ /* 0x100fe40000011409 */
[----:B------:R-:W-:Y:S01]  /*1b00*/  ISETP.LT.OR P6, PT, R0, 0x21, P6 ;  /* 0x000000210000780c */ /* 0x000fe200037c1670 */
[----:B-1----:R-:W-:Y:S01]  /*1b10*/  @!P3 IMAD.SHL.U32 R10, R238, 0x10, RZ ;  /* 0x00000010ee0ab824 */ /* 0x002fe200078e00ff */
        /* <DEDUP_REMOVED lines=49> */
[----:B-----5:R-:W-:Y:S01]  /*1e30*/  IMAD.IADD R3, R238, 0x1, -R7 ;  /* 0x00000001ee037824 */ /* 0x020fe200078e0a07 */
        /* <DEDUP_REMOVED lines=54> */
[----:B--234-:R-:W-:Y:S02]  /*21a0*/  IMAD.IADD R3, R3, 0x1, R2 ;  /* 0x0000000103037824 */ /* 0x01cfe400078e0202 */
.L_x_264:
        /* <DEDUP_REMOVED lines=112> */
.L_x_248:
[----:B------:R-:W-:Y:S04]  /*28b0*/  MOV R22, 0x1 ;  /* 0x0000000100167802 */ /* 0x000fe80000000f00 */
[----:B------:R-:W-:Y:S11]  /*28c0*/  ISETP.NE.AND P0, PT, R22, c[0x0][0x2a8], PT ;  /* 0x0000aa0016007a0c */ /* 0x000ff60003f05270 */
[----:B------:R-:W-:Y:S02]  /*28d0*/  @!UPT UIADD3 URZ, URZ, URZ, URZ ;  /* 0x0000003f3f3ff290 */ /* 0x000fe4000fffe03f */
[----:B------:R-:W-:Y:S05]  /*28e0*/  @P0 IMAD.HI.U32 R22, R21, c[0x0][0x2ac], RZ ;  /* 0x0000ab0015160a27 */ /* 0x000fea00078e00ff */
[----:B------:R-:W-:Y:S02]  /*28f0*/  @P0 SHF.R.U32.HI R21, RZ, c[0x0][0x2b0], R22 ;  /* 0x0000ac00ff150a19 */ /* 0x000fe40000011616 */
.L_x_249:
[----:B------:R-:W-:Y:S05]  /*2900*/  BSYNC B0 ;  /* 0x0000000000007941 */ /* 0x000fea0003800000 */
.L_x_247:
[----:B------:R-:W-:Y:S04]  /*2910*/  IMAD.MOV.U32 R22, RZ, RZ, c[0x0][0x2a8] ;  /* 0x0000aa00ff167624 */ /* 0x000fe800078e00ff */
[----:B------:R-:W-:Y:S04]  /*2920*/  IMAD R21, R21, R22, -UR16 ;  /* 0x8000001015157e24 */ /* 0x000fe8000f8e0216 */
[----:B------:R-:W-:Y:S05]  /*2930*/  IMAD.IADD R21, R21, 0x1, -R233 ;  /* 0x0000000115157824 */ /* 0x000fea00078e0ae9 */
[----:B------:R-:W-:Y:S02]  /*2940*/  IADD3 R22, R21, c[0x0][0x2a8], RZ ;  /* 0x0000aa0015167a10 */ /* 0x000fe40007ffe0ff */
[----:B------:R-:W-:Y:S02]  /*2950*/  IMNMX R200, R200, R21, !PT ;  /* 0x00000015c8c87217 */ /* 0x000fe40007800200 */
[----:B------:R-:W-:Y:S02]  /*2960*/  IMNMX R201, R201, R22, PT ;  /* 0x00000016c9c97217 */ /* 0x000fe40003800200 */
.L_x_246:
        /* <DEDUP_REMOVED lines=20> */
.L_x_252:
[----:B------:R-:W-:Y:S04]  /*2ab0*/  MOV R22, 0x1 ;  /* 0x0000000100167802 */ /* 0x000fe80000000f00 */
[----:B------:R-:W-:Y:S11]  /*2ac0*/  ISETP.NE.AND P0, PT, R22, c[0x0][0x2a8], PT ;  /* 0x0000aa0016007a0c */ /* 0x000ff60003f05270 */
[----:B------:R-:W-:Y:S02]  /*2ad0*/  @!UPT UIADD3 URZ, URZ, URZ, URZ ;  /* 0x0000003f3f3ff290 */ /* 0x000fe4000fffe03f */
[----:B------:R-:W-:Y:S05]  /*2ae0*/  @P0 IMAD.HI.U32 R22, R21, c[0x0][0x2ac], RZ ;  /* 0x0000ab0015160a27 */ /* 0x000fea00078e00ff */
[----:B------:R-:W-:Y:S02]  /*2af0*/  @P0 SHF.R.U32.HI R21, RZ, c[0x0][0x2b0], R22 ;  /* 0x0000ac00ff150a19 */ /* 0x000fe40000011616 */
.L_x_253:
[----:B------:R-:W-:Y:S05]  /*2b00*/  BSYNC B0 ;  /* 0x0000000000007941 */ /* 0x000fea0003800000 */
.L_x_251:
[----:B------:R-:W-:Y:S04]  /*2b10*/  IMAD.MOV.U32 R22, RZ, RZ, c[0x0][0x2a8] ;  /* 0x0000aa00ff167624 */ /* 0x000fe800078e00ff */
[----:B------:R-:W-:Y:S04]  /*2b20*/  IMAD R21, R21, R22, -UR16 ;  /* 0x8000001015157e24 */ /* 0x000fe8000f8e0216 */
[----:B------:R-:W-:Y:S05]  /*2b30*/  IMAD.IADD R21, R21, 0x1, -R233 ;  /* 0x0000000115157824 */ /* 0x000fea00078e0ae9 */
[----:B------:R-:W-:Y:S02]  /*2b40*/  IADD3 R22, R21, c[0x0][0x2a8], RZ ;  /* 0x0000aa0015167a10 */ /* 0x000fe40007ffe0ff */
[----:B------:R-:W-:Y:S02]  /*2b50*/  IMNMX R202, R202, R21, !PT ;  /* 0x00000015caca7217 */ /* 0x000fe40007800200 */
[----:B------:R-:W-:Y:S02]  /*2b60*/  IMNMX R203, R203, R22, PT ;  /* 0x00000016cbcb7217 */ /* 0x000fe40003800200 */
.L_x_250:
        /* <DEDUP_REMOVED lines=20> */
.L_x_256:
[----:B------:R-:W-:Y:S04]  /*2cb0*/  MOV R22, 0x1 ;  /* 0x0000000100167802 */ /* 0x000fe80000000f00 */
[----:B------:R-:W-:Y:S11]  /*2cc0*/  ISETP.NE.AND P0, PT, R22, c[0x0][0x2a8], PT ;  /* 0x0000aa0016007a0c */ /* 0x000ff60003f05270 */
[----:B------:R-:W-:Y:S02]  /*2cd0*/  @!UPT UIADD3 URZ, URZ, URZ, URZ ;  /* 0x0000003f3f3ff290 */ /* 0x000fe4000fffe03f */
[----:B------:R-:W-:Y:S05]  /*2ce0*/  @P0 IMAD.HI.U32 R22, R21, c[0x0][0x2ac], RZ ;  /* 0x0000ab0015160a27 */ /* 0x000fea00078e00ff */
[----:B------:R-:W-:Y:S02]  /*2cf0*/  @P0 SHF.R.U32.HI R21, RZ, c[0x0][0x2b0], R22 ;  /* 0x0000ac00ff150a19 */ /* 0x000fe40000011616 */
.L_x_257:
[----:B------:R-:W-:Y:S05]  /*2d00*/  BSYNC B0 ;  /* 0x0000000000007941 */ /* 0x000fea0003800000 */
.L_x_255:
[----:B------:R-:W-:Y:S04]  /*2d10*/  IMAD.MOV.U32 R22, RZ, RZ, c[0x0][0x2a8] ;  /* 0x0000aa00ff167624 */ /* 0x000fe800078e00ff */
[----:B------:R-:W-:Y:S04]  /*2d20*/  IMAD R21, R21, R22, -UR16 ;  /* 0x8000001015157e24 */ /* 0x000fe8000f8e0216 */
[----:B------:R-:W-:Y:S05]  /*2d30*/  IMAD.IADD R21, R21, 0x1, -R233 ;  /* 0x0000000115157824 */ /* 0x000fea00078e0ae9 */
[----:B------:R-:W-:Y:S02]  /*2d40*/  IADD3 R22, R21, c[0x0][0x2a8], RZ ;  /* 0x0000aa0015167a10 */ /* 0x000fe40007ffe0ff */
[----:B------:R-:W-:Y:S02]  /*2d50*/  IMNMX R204, R204, R21, !PT ;  /* 0x00000015cccc7217 */ /* 0x000fe40007800200 */
[----:B------:R-:W-:Y:S02]  /*2d60*/  IMNMX R205, R205, R22, PT ;  /* 0x00000016cdcd7217 */ /* 0x000fe40003800200 */
.L_x_254:
        /* <DEDUP_REMOVED lines=20> */
.L_x_260:
[----:B------:R-:W-:Y:S04]  /*2eb0*/  MOV R21, 0x1 ;  /* 0x0000000100157802 */ /* 0x000fe80000000f00 */
[----:B------:R-:W-:Y:S11]  /*2ec0*/  ISETP.NE.AND P0, PT, R21, c[0x0][0x2a8], PT ;  /* 0x0000aa0015007a0c */ /* 0x000ff60003f05270 */
[----:B------:R-:W-:Y:S02]  /*2ed0*/  @!UPT UIADD3 URZ, URZ, URZ, URZ ;  /* 0x0000003f3f3ff290 */ /* 0x000fe4000fffe03f */
[----:B------:R-:W-:Y:S05]  /*2ee0*/  @P0 IMAD.HI.U32 R21, R20, c[0x0][0x2ac], RZ ;  /* 0x0000ab0014150a27 */ /* 0x000fea00078e00ff */
[----:B------:R-:W-:Y:S02]  /*2ef0*/  @P0 SHF.R.U32.HI R20, RZ, c[0x0][0x2b0], R21 ;  /* 0x0000ac00ff140a19 */ /* 0x000fe40000011615 */
.L_x_261:
[----:B------:R-:W-:Y:S05]  /*2f00*/  BSYNC B0 ;  /* 0x0000000000007941 */ /* 0x000fea0003800000 */
.L_x_259:
[----:B------:R-:W-:Y:S04]  /*2f10*/  IMAD.MOV.U32 R21, RZ, RZ, c[0x0][0x2a8] ;  /* 0x0000aa00ff157624 */ /* 0x000fe800078e00ff */
[----:B------:R-:W-:Y:S04]  /*2f20*/  IMAD R20, R20, R21, -UR16 ;  /* 0x8000001014147e24 */ /* 0x000fe8000f8e0215 */
[----:B------:R-:W-:Y:S05]  /*2f30*/  IMAD.IADD R20, R20, 0x1, -R233 ;  /* 0x0000000114147824 */ /* 0x000fea00078e0ae9 */
[----:B------:R-:W-:Y:S02]  /*2f40*/  IADD3 R21, R20, c[0x0][0x2a8], RZ ;  /* 0x0000aa0014157a10 */ /* 0x000fe40007ffe0ff */
[----:B------:R-:W-:Y:S02]  /*2f50*/  IMNMX R206, R206, R20, !PT ;  /* 0x00000014cece7217 */ /* 0x000fe40007800200 */
[----:B------:R-:W-:Y:S02]  /*2f60*/  IMNMX R207, R207, R21, PT ;  /* 0x00000015cfcf7217 */ /* 0x000fe40003800200 */
.L_x_258:
        /* <DEDUP_REMOVED lines=307> */
[----:B---34-:R-:W-:Y:S01]  /*42a0*/  LOP3.LUT P4, RZ, R236, 0x1, RZ, 0xc0, !PT ;  /* 0x00000001ecff7812 */ /* 0x018fe2000788c0ff */
        /* <DEDUP_REMOVED lines=55> */
.L_x_262:
[-C--:B---34-:R-:W-:Y:S01]  /*4620*/  HMMA.16816.F32.BF16 R84, R4, R12.reuse, R84 ;  /* 0x0000000c0454723c */ /* 0x098fe20000041854 */
        /* <DEDUP_REMOVED lines=126> */
.L_x_263:
[-C--:B-1234-:R-:W-:Y:S01]  /*4e10*/  HMMA.16816.F32.BF16 R4, R144, R16.reuse, RZ ;  /* 0x000000109004723c */ /* 0x09efe200000418ff */
        /* <DEDUP_REMOVED lines=164> */
.L_x_245:
[----:B------:R-:W-:Y:S05]  /*5860*/  @P1 EXIT ;  /* 0x000000000000194d */ /* 0x000fea0003800000 */
[----:B------:R-:W2:Y:S01]  /*5870*/  S2R R2, SR_CTAID.Y ;  /* 0x0000000000027919 */ /* 0x000ea20000002600 */
[----:B------:R-:W-:Y:S01]  /*5880*/  IMAD.MOV.U32 R0, RZ, RZ, 0x1 ;  /* 0x00000001ff007424 */ /* 0x000fe200078e00ff */
[----:B------:R-:W-:Y:S01]  /*5890*/  ULDC UR5, c[0x0][0x358] ;  /* 0x0000d60000057ab9 */ /* 0x000fe20000000800 */
[----:B------:R-:W-:Y:S01]  /*58a0*/  BSSY B0, `(.L_x_265) ;  /* 0x000001e000007945 */ /* 0x000fe20003800000 */
[----:B-1----:R-:W1:Y:S01]  /*58b0*/  S2R R15, SR_CTAID.Z ;  /* 0x00000000000f7919 */ /* 0x002e620000002700 */
[----:B------:R-:W-:-:S03]  /*58c0*/  UIMAD UR5, UR13, UR5, URZ ;  /* 0x000000050d0572a4 */ /* 0x000fc6000f8e023f */
[----:B------:R-:W-:Y:S01]  /*58d0*/  BAR.SYNC.DEFER_BLOCKING 0x1, 0x100 ;  /* 0x0044000000007b1d */ /* 0x000fe20000010000 */
[----:B------:R-:W-:-:S05]  /*58e0*/  ISETP.NE.AND P0, PT, R0, c[0x0][0x338], PT ;  /* 0x0000ce0000007a0c */ /* 0x000fca0003f05270 */
[----:B------:R-:W-:Y:S02]  /*58f0*/  ULDC UR4, c[0x0][0x2f4] ;  /* 0x0000bd0000047ab9 */ /* 0x000fe40000000800 */
[----:B------:R-:W-:-:S04]  /*5900*/  UIMAD UR5, UR5, UR4, URZ ;  /* 0x00000004050572a4 */ /* 0x000fc8000f8e023f */
[----:B------:R-:W-:Y:S02]  /*5910*/  USHF.R.S32.HI UR4, URZ, 0x1f, UR5 ;  /* 0x0000001f3f047899 */ /* 0x000fe40008011405 */
[----:B--2---:R-:W-:-:S04]  /*5920*/  @P0 IMAD.HI.U32 R0, R2, c[0x0][0x33c], RZ ;  /* 0x0000cf0002000a27 */ /* 0x004fc800078e00ff */
[----:B------:R-:W-:Y:S01]  /*5930*/  IMAD.MOV.U32 R7, RZ, RZ, R2 ;  /* 0x000000ffff077224 */ /* 0x000fe200078e0002 */
[----:B------:R-:W-:Y:S01]  /*5940*/  @P0 SHF.R.U32.HI R7, RZ, c[0x0][0x340], R0 ;  /* 0x0000d000ff070a19 */ /* 0x000fe20000011600 */
[----:B-1----:R-:W-:Y:S01]  /*5950*/  IMAD R3, R15, c[0x0][0x2f4], RZ ;  /* 0x0000bd000f037a24 */ /* 0x002fe200078e02ff */
[----:B------:R-:W-:Y:S02]  /*5960*/  SHF.R.S32.HI R16, RZ, 0x1f, R15 ;  /* 0x0000001fff107819 */ /* 0x000fe4000001140f */
[--C-:B------:R-:W-:Y:S01]  /*5970*/  SHF.R.S32.HI R10, RZ, 0x1f, R7.reuse ;  /* 0x0000001fff0a7819 */ /* 0x100fe20000011407 */
[----:B------:R-:W-:Y:S01]  /*5980*/  IMAD.MOV R6, RZ, RZ, -R7 ;  /* 0x000000ffff067224 */ /* 0x000fe200078e0a07 */
[----:B------:R-:W-:Y:S02]  /*5990*/  SHF.R.S32.HI R14, RZ, 0x1f, R3 ;  /* 0x0000001fff0e7819 */ /* 0x000fe40000011403 */
[----:B------:R-:W-:Y:S01]  /*59a0*/  IADD3 R0, P1, P0, R3, UR5, R7 ;  /* 0x0000000503007c10 */ /* 0x000fe2000f83e007 */
[----:B------:R-:W-:-:S03]  /*59b0*/  IMAD R6, R6, c[0x0][0x338], R2 ;  /* 0x0000ce0006067a24 */ /* 0x000fc600078e0202 */
[----:B------:R-:W-:Y:S01]  /*59c0*/  IADD3.X R14, R14, UR4, R10, P1, P0 ;  /* 0x000000040e0e7c10 */ /* 0x000fe20008fe040a */
[----:B------:R-:W-:Y:S01]  /*59d0*/  IMAD.SHL.U32 R11, R0, 0x4, RZ ;  /* 0x00000004000b7824 */ /* 0x000fe200078e00ff */
[----:B------:R-:W-:Y:S02]  /*59e0*/  ISETP.NE.AND P1, PT, R238, RZ, PT ;  /* 0x000000ffee00720c */ /* 0x000fe40003f25270 */
[----:B------:R-:W-:Y:S02]  /*59f0*/  SHF.L.U64.HI R14, R0, 0x2, R14 ;  /* 0x00000002000e7819 */ /* 0x000fe4000001020e */
[----:B------:R-:W-:-:S04]  /*5a00*/  IADD3 R4, P0, R11, c[0x0][0x350], RZ ;  /* 0x0000d4000b047a10 */ /* 0x000fc80007f1e0ff */
[----:B------:R-:W-:-:S05]  /*5a10*/  IADD3.X R5, R14, c[0x0][0x354], RZ, P0, !PT ;  /* 0x0000d5000e057a10 */ /* 0x000fca00007fe4ff */
[----:B------:R-:W-:Y:S05]  /*5a20*/  @P1 BRA `(.L_x_266) ;  /* 0x0000005000001947 */ /* 0x000fea0003800000 */
.L_x_267:
[----:B------:R-:W2:Y:S01]  /*5a30*/  LDG.E.STRONG.GPU R0, [R4.64] ;  /* 0x0000001604007981 */ /* 0x000ea2000c1ef900 */
[----:B------:R-:W-:Y:S01]  /*5a40*/  YIELD ;  /* 0x0000000000007946 */ /* 0x000fe20003800000 */
[----:B--2---:R-:W-:Y:S01]  /*5a50*/  ISETP.NE.AND P0, PT, R0, R6, PT ;  /* 0x000000060000720c */ /* 0x004fe20003f05270 */
[----:B------:R-:W-:-:S12]  /*5a60*/  CCTL.IVALL ;  /* 0x00000000ff00798f */ /* 0x000fd80002000000 */
[----:B------:R-:W-:Y:S05]  /*5a70*/  @P0 BRA `(.L_x_267) ;  /* 0xffffffb000000947 */ /* 0x000fea000383ffff */
.L_x_266:
[----:B------:R-:W-:Y:S05]  /*5a80*/  BSYNC B0 ;  /* 0x0000000000007941 */ /* 0x000fea0003800000 */
.L_x_265:
[----:B------:R-:W-:Y:S01]  /*5a90*/  MOV R17, 0xffffffff ;  /* 0xffffffff00117802 */ /* 0x000fe20000000f00 */
[----:B------:R-:W-:Y:S05]  /*5aa0*/  BRA.CONV ~URZ, `(.L_x_268) ;  /* 0x000000237f007947 */ /* 0x000fea000b800000 */
[----:B------:R-:W-:Y:S02]  /*5ab0*/  MOV R2, 0x5ad0 ;  /* 0x00005ad000027802 */ /* 0x000fe40000000f00 */
[----:B------:R-:W-:Y:S05]  /*5ac0*/  CALL.REL.NOINC `($__internal_2_$__cuda_sm70_warpsync) ;  /* 0x00000a8000007944 */ /* 0x000fea0003c00000 */
.L_x_268:
[----:B------:R-:W-:Y:S01]  /*5ad0*/  UIMAD UR5, UR13, 0x3000, URZ ;  /* 0x000030000d0578a4 */ /* 0x000fe2000f8e023f */
[----:B------:R-:W-:Y:S01]  /*5ae0*/  IMAD R0, R10, c[0x0][0x328], RZ ;  /* 0x0000ca000a007a24 */ /* 0x000fe200078e02ff */
[----:B------:R-:W-:-:S06]  /*5af0*/  NOP ;  /* 0x0000000000007918 */ /* 0x000fcc0000000000 */
[----:B------:R-:W-:Y:S01]  /*5b00*/  USHF.R.S32.HI UR4, URZ, 0x1f, UR5 ;  /* 0x0000001f3f047899 */ /* 0x000fe20008011405 */
[----:B------:R-:W-:Y:S01]  /*5b10*/  IADD3 R8, P0, R238, UR5, RZ ;  /* 0x00000005ee087c10 */ /* 0x000fe2000ff1e0ff */
[----:B------:R-:W-:Y:S02]  /*5b20*/  IMAD R0, R7, c[0x0][0x32c], R0 ;  /* 0x0000cb0007007a24 */ /* 0x000fe400078e0200 */
[----:B------:R-:W-:Y:S02]  /*5b30*/  IMAD R12, R16, c[0x0][0x330], RZ ;  /* 0x0000cc00100c7a24 */ /* 0x000fe400078e02ff */
[----:B------:R-:W-:-:S05]  /*5b40*/  LEA.HI.X.SX32 R9, R238, UR4, 0x1, P0 ;  /* 0x00000004ee097c11 */ /* 0x000fca00080f0eff */
        /* <DEDUP_REMOVED lines=56> */
[----:B-1----:R-:W-:Y:S02]  /*5ed0*/  MOV R2, 0x5ef0 ;  /* 0x00005ef000027802 */ /* 0x002fe40000000f00 */
[----:B------:R-:W-:Y:S05]  /*5ee0*/  CALL.REL.NOINC `($__internal_2_$__cuda_sm70_warpsync) ;  /* 0x0000066000007944 */ /* 0x000fea0003c00000 */
.L_x_269:
        /* <DEDUP_REMOVED lines=12> */
.L_x_271:
[----:B------:R-:W-:Y:S05]  /*5fb0*/  BSYNC B0 ;  /* 0x0000000000007941 */ /* 0x000fea0003800000 */
.L_x_270:
[----:B--2---:R-:W-:Y:S01]  /*5fc0*/  IADD3 R4, P0, R11, c[0x0][0x348], RZ ;  /* 0x0000d2000b047a10 */ /* 0x004fe20007f1e0ff */
[----:B------:R-:W-:Y:S03]  /*5fd0*/  BSSY B0, `(.L_x_272) ;  /* 0x0000008000007945 */ /* 0x000fe60003800000 */
[----:B------:R-:W-:Y:S01]  /*5fe0*/  IADD3.X R5, R14, c[0x0][0x34c], RZ, P0, !PT ;  /* 0x0000d3000e057a10 */ /* 0x000fe200007fe4ff */
[----:B------:R-:W-:Y:S05]  /*5ff0*/  @P1 BRA `(.L_x_273) ;  /* 0x0000005000001947 */ /* 0x000fea0003800000 */
.L_x_274:
[----:B------:R-:W2:Y:S01]  /*6000*/  LDG.E.STRONG.GPU R0, [R4.64] ;  /* 0x0000001604007981 */ /* 0x000ea2000c1ef900 */
[----:B------:R-:W-:Y:S01]  /*6010*/  YIELD ;  /* 0x0000000000007946 */ /* 0x000fe20003800000 */
[----:B--2---:R-:W-:Y:S01]  /*6020*/  ISETP.NE.AND P0, PT, R0, R6, PT ;  /* 0x000000060000720c */ /* 0x004fe20003f05270 */
[----:B------:R-:W-:-:S12]  /*6030*/  CCTL.IVALL ;  /* 0x00000000ff00798f */ /* 0x000fd80002000000 */
[----:B------:R-:W-:Y:S05]  /*6040*/  @P0 BRA `(.L_x_274) ;  /* 0xffffffb000000947 */ /* 0x000fea000383ffff */
.L_x_273:
[----:B------:R-:W-:Y:S05]  /*6050*/  BSYNC B0 ;  /* 0x0000000000007941 */ /* 0x000fea0003800000 */
.L_x_272:
[----:B------:R-:W-:Y:S05]  /*6060*/  BRA.CONV ~URZ, `(.L_x_275) ;  /* 0x000000237f007947 */ /* 0x000fea000b800000 */
[----:B-1----:R-:W-:Y:S02]  /*6070*/  MOV R2, 0x6090 ;  /* 0x0000609000027802 */ /* 0x002fe40000000f00 */
[----:B------:R-:W-:Y:S05]  /*6080*/  CALL.REL.NOINC `($__internal_2_$__cuda_sm70_warpsync) ;  /* 0x000004c000007944 */ /* 0x000fea0003c00000 */
.L_x_275:
        /* <DEDUP_REMOVED lines=64> */
.L_x_276:
        /* <DEDUP_REMOVED lines=12> */
        .weak           $__internal_2_$__cuda_sm70_warpsync
        .type           $__internal_2_$__cuda_sm70_warpsync,@function
        .size           $__internal_2_$__cuda_sm70_warpsync,(.L_x_1384 - $__internal_2_$__cuda_sm70_warpsync)
$__internal_2_$__cuda_sm70_warpsync:
[----:B------:R-:W-:Y:S01]  /*6550*/  MOV R3, 0x0 ;  /* 0x0000000000037802 */ /* 0x000fe20000000f00 */
[----:B------:R-:W-:Y:S04]  /*6560*/  WARPSYNC R17 ;  /* 0x0000001100007348 */ /* 0x000fe80003800000 */
[----:B------:R-:W-:Y:S05]  /*6570*/  RET.REL.NODEC R2 `(_ZN7cutlass13device_kernelIN5flash19enable_sm80_to_sm89INS1_16FlashAttnBwdSm80INS1_25CollectiveMainloopBwdSm80ILi1ELi1EN4cute5tupleIJNS5_1CILi64EEES8_NS7_ILi192EEEEEENS_10bfloat16_tEfNS_4arch4Sm80ELb0ELb1ELb0ELb0ELb1ELb0ELb0ELb0ELi2ELi2ELi2ELi2ELb1EEENS1_24CollectiveEpilogueBwdGQAISA_fSD_Li256ELb0ELb1EEENS1_19SingleTileSchedulerILb0ELb0ELb0ELi64EEEEEEEEEvNT_6ParamsE) ;  /* 0xffff9a8002007950 */ /* 0x000fea0003c3ffff */
.L_x_277:
        /* <DEDUP_REMOVED lines=16> */
.L_x_1384:


//--------------------- .text._ZN7cutlass13device_kernelIN5flash19enable_sm80_to_sm89INS1_16FlashAttnBwdSm80INS1_25CollectiveMainloopBwdSm80ILi1ELi1EN4cute5tupleIJNS5_1CILi64EEES8_NS7_ILi192EEEEEENS_10bfloat16_tEfNS_4arch4Sm80ELb0ELb1ELb0ELb1ELb0ELb0ELb0ELb0ELi2ELi2ELi2ELi2ELb1EEENS1_21CollectiveEpilogueBwdISA_SB_SD_Li256ELb1ELb0ELi4EEENS1_19SingleTileSchedulerILb1ELb0ELb0ELi64EEEEEEEEEvNT_6ParamsE --------------------------
	.section	.text._ZN7cutlass13device_kernelIN5flash19enable_sm80_to_sm89INS1_16FlashAttnBwdSm80INS1_25CollectiveMainloopBwdSm80ILi1ELi1EN4cute5tupleIJNS5_1CILi64EEES8_NS7_ILi192EEEEEENS_10bfloat16_tEfNS_4arch4Sm80ELb0ELb1ELb0ELb1ELb0ELb0ELb0ELb0ELi2ELi2ELi2ELi2ELb1EEENS1_21CollectiveEpilogueBwdISA_SB_SD_Li256ELb1ELb0ELi4EEENS1_19SingleTileSchedulerILb1ELb0ELb0ELi64EEEEEEEEEvNT_6ParamsE,"ax",@progbits
	.sectioninfo	@"SHI_REGISTERS=255"
	.align	128
.text._ZN7cutlass13device_kernelIN5flash19enable_sm80_to_sm89INS1_16FlashAttnBwdSm80INS1_25CollectiveMainloopBwdSm80ILi1ELi1EN4cute5tupleIJNS5_1CILi64EEES8_NS7_ILi192EEEEEENS_10bfloat16_tEfNS_4arch4Sm80ELb0ELb1ELb0ELb1ELb0ELb0ELb0ELb0ELi2ELi2ELi2ELi2ELb1EEENS1_21CollectiveEpilogueBwdISA_SB_SD_Li256ELb1ELb0ELi4EEENS1_19SingleTileSchedulerILb1ELb0ELb0ELi64EEEEEEEEEvNT_6ParamsE:
        .type           _ZN7cutlass13device_kernelIN5flash19enable_sm80_to_sm89INS1_16FlashAttnBwdSm80INS1_25CollectiveMainloopBwdSm80ILi1ELi1EN4cute5tupleIJNS5_1CILi64EEES8_NS7_ILi192EEEEEENS_10bfloat16_tEfNS_4arch4Sm80ELb0ELb1ELb0ELb1ELb0ELb0ELb0ELb0ELi2ELi2ELi2ELi2ELb1EEENS1_21CollectiveEpilogueBwdISA_SB_SD_Li256ELb1ELb0ELi4EEENS1_19SingleTileSchedulerILb1ELb0ELb0ELi64EEEEEEEEEvNT_6ParamsE,@function
        .size           _ZN7cutlass13device_kernelIN5flash19enable_sm80_to_sm89INS1_16FlashAttnBwdSm80INS1_25CollectiveMainloopBwdSm80ILi1ELi1EN4cute5tupleIJNS5_1CILi64EEES8_NS7_ILi192EEEEEENS_10bfloat16_tEfNS_4arch4Sm80ELb0ELb1ELb0ELb1ELb0ELb0ELb0ELb0ELi2ELi2ELi2ELi2ELb1EEENS1_21CollectiveEpilogueBwdISA_SB_SD_Li256ELb1ELb0ELi4EEENS1_19SingleTileSchedulerILb1ELb0ELb0ELi64EEEEEEEEEvNT_6ParamsE,(.L_x_1386 - _ZN7cutlass13device_kernelIN5flash19enable_sm80_to_sm89INS1_16FlashAttnBwdSm80INS1_25CollectiveMainloopBwdSm80ILi1ELi1EN4cute5tupleIJNS5_1CILi64EEES8_NS7_ILi192EEEEEENS_10bfloat16_tEfNS_4arch4Sm80ELb0ELb1ELb0ELb1ELb0ELb0ELb0ELb0ELi2ELi2ELi2ELi2ELb1EEENS1_21CollectiveEpilogueBwdISA_SB_SD_Li256ELb1ELb0ELi4EEENS1_19SingleTileSchedulerILb1ELb0ELb0ELi64EEEEEEEEEvNT_6ParamsE)
        .other          _ZN7cutlass13device_kernelIN5flash19enable_sm80_to_sm89INS1_16FlashAttnBwdSm80INS1_25CollectiveMainloopBwdSm80ILi1ELi1EN4cute5tupleIJNS5_1CILi64EEES8_NS7_ILi192EEEEEENS_10bfloat16_tEfNS_4arch4Sm80ELb0ELb1ELb0ELb1ELb0ELb0ELb0ELb0ELi2ELi2ELi2ELi2ELb1EEENS1_21CollectiveEpilogueBwdISA_SB_SD_Li256ELb1ELb0ELi4EEENS1_19SingleTileSchedulerILb1ELb0ELb0ELi64EEEEEEEEEvNT_6ParamsE,@"STO_CUDA_ENTRY STV_DEFAULT"
_ZN7cutlass13device_kernelIN5flash19enable_sm80_to_sm89INS1_16FlashAttnBwdSm80INS1_25CollectiveMainloopBwdSm80ILi1ELi1EN4cute5tupleIJNS5_1CILi64EEES8_NS7_ILi192EEEEEENS_10bfloat16_tEfNS_4arch4Sm80ELb0ELb1ELb0ELb1ELb0ELb0ELb0ELb0ELi2ELi2ELi2ELi2ELb1EEENS1_21CollectiveEpilogueBwdISA_SB_SD_Li256ELb1ELb0ELi4EEENS1_19SingleTileSchedulerILb1ELb0ELb0ELi64EEEEEEEEEvNT_6ParamsE:
[----:B------:R-:W-:Y:S02]  /*0000*/  MOV R1, c[0x0][0x28] ;  /* 0x00000a0000017a02 */ /* 0x000fe40000000f00 */
[----:B------:R-:W1:Y:S01]  /*0010*/  S2R R233, SR_TID.X ;  /* 0x0000000000e97919 */ /* 0x000e620000002100 */
[----:B------:R-:W-:Y:S01]  /*0020*/  IMAD.MOV.U32 R7, RZ, RZ, 0x4 ;  /* 0x00000004ff077424 */ /* 0x000fe200078e00ff */
[----:B------:R-:W2:Y:S01]  /*0030*/  S2UR UR10, SR_CTAID.X ;  /* 0x00000000000a79c3 */ /* 0x000ea20000002500 */
[----:B------:R-:W-:Y:S01]  /*0040*/  ULDC.64 UR16, c[0x0][0x118] ;  /* 0x0000460000107ab9 */ /* 0x000fe20000000a00 */
[----:B------:R-:W3:Y:S01]  /*0050*/  S2R R238, SR_CTAID.Z ;  /* 0x0000000000ee7919 */ /* 0x000ee20000002700 */
[----:B------:R-:W-:-:S03]  /*0060*/  IADD3 R1, R1, -0x20, RZ ;  /* 0xffffffe001017810 */ /* 0x000fc60007ffe0ff */
[----:B------:R-:W4:Y:S01]  /*0070*/  S2R R3, SR_CTAID.Y ;  /* 0x0000000000037919 */ /* 0x000f220000002600 */
[----:B-1----:R-:W-:Y:S01]  /*0080*/  SHF.R.U32.HI R0, RZ, 0x5, R233 ;  /* 0x00000005ff007819 */ /* 0x002fe200000116e9 */
[----:B---3--:R-:W-:-:S05]  /*0090*/  IMAD.WIDE R4, R238, R7, c[0x0][0x3c0] ;  /* 0x0000f000ee047625 */ /* 0x008fca00078e0207 */
[----:B------:R-:W1:Y:S02]  /*00a0*/  SHFL.IDX PT, R0, R0, RZ, 0x1f ;  /* 0x00001fff00007589 */ /* 0x000e6400000e0000 */
[----:B-1----:R-:W-:-:S13]  /*00b0*/  ISETP.NE.AND P0, PT, R0, RZ, PT ;  /* 0x000000ff0000720c */ /* 0x002fda0003f05270 */
[----:B------:R-:W-:Y:S05]  /*00c0*/  @!P0 BRA `(.L_x_278) ;  /* 0x0000012000008947 */ /* 0x000fea0003800000 */
[----:B--2-4-:R-:W-:-:S04]  /*00d0*/  ISETP.NE.U32.AND P0, PT, RZ, c[0x0][0x3c0], PT ;  /* 0x0000f000ff007a0c */ /* 0x014fc80003f05070 */
[----:B------:R-:W-:-:S13]  /*00e0*/  ISETP.NE.AND.EX P0, PT, RZ, c[0x0][0x3c4], PT, P0 ;  /* 0x0000f100ff007a0c */ /* 0x000fda0003f05300 */
[----:B------:R-:W-:Y:S05]  /*00f0*/  @!P0 BRA `(.L_x_279) ;  /* 0x0000002000008947 */ /* 0x000fea0003800000 */
[----:B------:R1:W5:Y:S01]  /*0100*/  LDG.E R0, [R4.64] ;  /* 0x0000001004007981 */ /* 0x000362000c1e1900 */
[----:B------:R-:W-:Y:S05]  /*0110*/  BRA `(.L_x_280) ;  /* 0x0000009000007947 */ /* 0x000fea0003800000 */
.L_x_279:
        /* <DEDUP_REMOVED lines=8> */
.L_x_281:
[----:B------:R-:W-:Y:S02]  /*01a0*/  MOV R0, c[0x0][0x3a4] ;  /* 0x0000e90000007a02 */ /* 0x000fe40000000f00 */
.L_x_280:
[----:B------:R-:W-:-:S06]  /*01b0*/  USHF.L.U32 UR14, UR10, 0x6, URZ ;  /* 0x000000060a0e7899 */ /* 0x000fcc000800063f */
[----:B-----5:R-:W-:-:S04]  /*01c0*/  ISETP.LE.AND P0, PT, R0, UR14, PT ;  /* 0x0000000e00007c0c */ /* 0x020fc8000bf03270 */
[----:B------:R-:W-:Y:S01]  /*01d0*/  SEL R238, R238, 0xffffffff, !P0 ;  /* 0xffffffffeeee7807 */ /* 0x000fe20004000000 */
[----:B------:R-:W-:Y:S05]  /*01e0*/  BRA `(.L_x_282) ;  /* 0x0000011000007947 */ /* 0x000fea0003800000 */
.L_x_278:
[----:B--2-4-:R-:W-:-:S04]  /*01f0*/  ISETP.NE.U32.AND P0, PT, RZ, c[0x0][0x3c0], PT ;  /* 0x0000f000ff007a0c */ /* 0x014fc80003f05070 */
[----:B------:R-:W-:-:S13]  /*0200*/  ISETP.NE.AND.EX P0, PT, RZ, c[0x0][0x3c4], PT, P0 ;  /* 0x0000f100ff007a0c */ /* 0x000fda0003f05300 */
[----:B------:R-:W-:Y:S05]  /*0210*/  @!P0 BRA `(.L_x_283) ;  /* 0x0000002000008947 */ /* 0x000fea0003800000 */
[----:B------:R1:W5:Y:S01]  /*0220*/  LDG.E R0, [R4.64] ;  /* 0x0000001004007981 */ /* 0x000362000c1e1900 */
[----:B------:R-:W-:Y:S05]  /*0230*/  BRA `(.L_x_284) ;  /* 0x0000009000007947 */ /* 0x000fea0003800000 */
.L_x_283:
        /* <DEDUP_REMOVED lines=8> */
.L_x_285:
[----:B------:R-:W-:Y:S02]  /*02c0*/  MOV R0, c[0x0][0x3a4] ;  /* 0x0000e90000007a02 */ /* 0x000fe40000000f00 */
.L_x_284:
[----:B------:R-:W-:-:S06]  /*02d0*/  USHF.L.U32 UR14, UR10, 0x6, URZ ;  /* 0x000000060a0e7899 */ /* 0x000fcc000800063f */
[----:B-----5:R-:W-:-:S04]  /*02e0*/  ISETP.LE.AND P0, PT, R0, UR14, PT ;  /* 0x0000000e00007c0c */ /* 0x020fc8000bf03270 */
[----:B------:R-:W-:-:S04]  /*02f0*/  SEL R238, R238, 0xffffffff, !P0 ;  /* 0xffffffffeeee7807 */ /* 0x000fc80004000000 */
.L_x_282:
        /* <DEDUP_REMOVED lines=9> */
[----:B-1----:R-:W2:Y:S02]  /*0390*/  @P1 LDG.E R5, [R10.64] ;  /* 0x000000100a051981 */ /* 0x002ea4000c1e1900 */
[----:B------:R-:W-:-:S04]  /*03a0*/  @P0 IMAD.WIDE R12, R238, R7, c[0x0][0x2d8] ;  /* 0x0000b600ee0c0625 */ /* 0x000fc800078e0207 */
[----:B------:R-:W-:Y:S01]  /*03b0*/  IMAD.MOV.U32 R0, RZ, RZ, RZ ;  /* 0x000000ffff007224 */ /* 0x000fe200078e00ff */
[----:B------:R-:W3:Y:S01]  /*03c0*/  @P0 LDG.E R6, [R12.64] ;  /* 0x000000100c060981 */ /* 0x000ee2000c1e1900 */
[----:B------:R-:W-:Y:S02]  /*03d0*/  IMAD.MOV.U32 R2, RZ, RZ, RZ ;  /* 0x000000ffff027224 */ /* 0x000fe400078e00ff */
[----:B------:R-:W-:Y:S02]  /*03e0*/  IMAD.WIDE R8, R238, R7, c[0x0][0x2d0] ;  /* 0x0000b400ee087625 */ /* 0x000fe400078e0207 */
[----:B------:R1:W5:Y:S04]  /*03f0*/  @P1 LDG.E R0, [R10.64] ;  /* 0x000000100a001981 */ /* 0x000368000c1e1900 */
[----:B------:R1:W5:Y:S01]  /*0400*/  @P4 LDG.E R2, [R8.64] ;  /* 0x0000001008024981 */ /* 0x000362000c1e1900 */
[----:B------:R-:W-:-:S02]  /*0410*/  ULDC UR13, c[0x0][0x168] ;  /* 0x00005a00000d7ab9 */ /* 0x000fc40000000800 */
[----:B------:R-:W-:Y:S01]  /*0420*/  ULDC UR7, c[0x0][0x198] ;  /* 0x0000660000077ab9 */ /* 0x000fe20000000800 */
[----:B--2---:R-:W-:-:S05]  /*0430*/  @P1 IMAD R4, R238, 0x40, R5 ;  /* 0x00000040ee041824 */ /* 0x004fca00078e0205 */
[----:B------:R-:W-:Y:S01]  /*0440*/  @P1 SHF.R.S32.HI R5, RZ, 0x1f, R4 ;  /* 0x0000001fff051819 */ /* 0x000fe20000011404 */
[----:B---3--:R1:W2:Y:S03]  /*0450*/  @P0 R2UR UR13, R6 ;  /* 0x00000000060d03c2 */ /* 0x0082a600000e0000 */
[----:B------:R-:W-:Y:S01]  /*0460*/  @P1 LEA.HI R5, R5, R4, RZ, 0x6 ;  /* 0x0000000405051211 */ /* 0x000fe200078f30ff */
[----:B------:R-:W-:-:S03]  /*0470*/  IMAD.MOV.U32 R4, RZ, RZ, RZ ;  /* 0x000000ffff047224 */ /* 0x000fc600078e00ff */
[----:B------:R-:W-:Y:S01]  /*0480*/  @P1 LOP3.LUT R4, R5, 0xffffffc0, RZ, 0xc0, !PT ;  /* 0xffffffc005041812 */ /* 0x000fe200078ec0ff */
[----:B------:R-:W-:Y:S05]  /*0490*/  @P0 BRA `(.L_x_286) ;  /* 0x0000006000000947 */ /* 0x000fea0003800000 */
[----:B------:R-:W-:Y:S05]  /*04a0*/  @!P1 BRA `(.L_x_286) ;  /* 0x0000005000009947 */ /* 0x000fea0003800000 */
[----:B------:R-:W3:Y:S04]  /*04b0*/  LDG.E R5, [R10.64] ;  /* 0x000000100a057981 */ /* 0x000ee8000c1e1900 */
[----:B-1----:R-:W4:Y:S01]  /*04c0*/  LDG.E R6, [R10.64+0x4] ;  /* 0x000004100a067981 */ /* 0x002f22000c1e1900 */
[----:B--23--:R-:W1:Y:S08]  /*04d0*/  R2UR UR13, R5 ;  /* 0x00000000050d73c2 */ /* 0x00ce7000000e0000 */
[----:B----4-:R-:W1:Y:S02]  /*04e0*/  R2UR UR4, R6 ;  /* 0x00000000060473c2 */ /* 0x010e6400000e0000 */
[----:B-1----:R-:W-:-:S06]  /*04f0*/  UIADD3 UR13, -UR13, UR4, URZ ;  /* 0x000000040d0d7290 */ /* 0x002fcc000fffe13f */
.L_x_286:
[----:B------:R-:W-:-:S04]  /*0500*/  ISETP.NE.U32.AND P0, PT, RZ, c[0x0][0x2e0], PT ;  /* 0x0000b800ff007a0c */ /* 0x000fc80003f05070 */
[----:B------:R-:W-:-:S13]  /*0510*/  ISETP.NE.AND.EX P0, PT, RZ, c[0x0][0x2e4], PT, P0 ;  /* 0x0000b900ff007a0c */ /* 0x000fda0003f05300 */
[----:B------:R-:W-:Y:S05]  /*0520*/  @!P0 BRA `(.L_x_287) ;  /* 0x0000004000008947 */ /* 0x000fea0003800000 */
[----:B-1----:R-:W-:-:S05]  /*0530*/  IMAD.WIDE R6, R238, R7, c[0x0][0x2e0] ;  /* 0x0000b800ee067625 */ /* 0x002fca00078e0207 */
[----:B------:R-:W3:Y:S02]  /*0540*/  LDG.E R5, [R6.64] ;  /* 0x0000001006057981 */ /* 0x000ee4000c1e1900 */
[----:B---3--:R1:W3:Y:S02]  /*0550*/  R2UR UR7, R5 ;  /* 0x00000000050773c2 */ /* 0x0082e400000e0000 */
[----:B-1-3--:R-:W-:Y:S05]  /*0560*/  BRA `(.L_x_288) ;  /* 0x0000006000007947 */ /* 0x00afea0003800000 */
.L_x_287:
[----:B------:R-:W-:Y:S05]  /*0570*/  @!P4 BRA `(.L_x_288) ;  /* 0x000000500000c947 */ /* 0x000fea0003800000 */
[----:B------:R-:W3:Y:S04]  /*0580*/  LDG.E R5, [R8.64] ;  /* 0x0000001008057981 */ /* 0x000ee8000c1e1900 */
[----:B-1----:R-:W4:Y:S01]  /*0590*/  LDG.E R6, [R8.64+0x4] ;  /* 0x0000041008067981 */ /* 0x002f22000c1e1900 */
[----:B---3--:R-:W1:Y:S08]  /*05a0*/  R2UR UR7, R5 ;  /* 0x00000000050773c2 */ /* 0x008e7000000e0000 */
[----:B----4-:R-:W1:Y:S02]  /*05b0*/  R2UR UR4, R6 ;  /* 0x00000000060473c2 */ /* 0x010e6400000e0000 */
[----:B-1----:R-:W-:-:S06]  /*05c0*/  UIADD3 UR7, -UR7, UR4, URZ ;  /* 0x0000000407077290 */ /* 0x002fcc000fffe13f */
.L_x_288:
[----:B--2---:R-:W-:Y:S01]  /*05d0*/  UIADD3 UR5, UR13, 0x3f, URZ ;  /* 0x0000003f0d057890 */ /* 0x004fe2000fffe03f */
[----:B------:R-:W-:-:S03]  /*05e0*/  ISETP.LE.AND P0, PT, RZ, UR10, PT ;  /* 0x0000000aff007c0c */ /* 0x000fc6000bf03270 */
[----:B------:R-:W-:-:S04]  /*05f0*/  USHF.R.S32.HI UR4, URZ, 0x1f, UR5 ;  /* 0x0000001f3f047899 */ /* 0x000fc80008011405 */
[----:B------:R-:W-:-:S04]  /*0600*/  ULEA.HI UR4, UR4, UR5, URZ, 0x6 ;  /* 0x0000000504047291 */ /* 0x000fc8000f8f303f */
[----:B------:R-:W-:Y:S02]  /*0610*/  USHF.R.S32.HI UR12, URZ, 0x6, UR4 ;  /* 0x000000063f0c7899 */ /* 0x000fe40008011404 */
[----:B------:R-:W-:Y:S05]  /*0620*/  @!P0 BRA `(.L_x_289) ;  /* 0x0000009000008947 */ /* 0x000fea0003800000 */
[----:B------:R-:W-:Y:S02]  /*0630*/  UIADD3 UR4, -UR7, 0x7f, UR13 ;  /* 0x0000007f07047890 */ /* 0x000fe4000fffe10d */
[----:B------:R-:W-:Y:S02]  /*0640*/  ULDC UR5, c[0x0][0x2a0] ;  /* 0x0000a80000057ab9 */ /* 0x000fe40000000800 */
[----:B------:R-:W-:-:S04]  /*0650*/  ULEA UR4, UR10, UR4, 0x6 ;  /* 0x000000040a047291 */ /* 0x000fc8000f8e303f */
[----:B------:R-:W-:-:S04]  /*0660*/  UIADD3 UR5, UR4, UR5, URZ ;  /* 0x0000000504057290 */ /* 0x000fc8000fffe03f */
[----:B------:R-:W-:-:S04]  /*0670*/  USHF.R.S32.HI UR4, URZ, 0x1f, UR5 ;  /* 0x0000001f3f047899 */ /* 0x000fc80008011405 */
[----:B------:R-:W-:-:S04]  /*0680*/  ULEA.HI UR4, UR4, UR5, URZ, 0x6 ;  /* 0x0000000504047291 */ /* 0x000fc8000f8f303f */
[----:B------:R-:W-:-:S04]  /*0690*/  USHF.R.S32.HI UR4, URZ, 0x6, UR4 ;  /* 0x000000063f047899 */ /* 0x000fc80008011404 */
[----:B------:R-:W-:-:S04]  /*06a0*/  UISETP.LT.AND UP0, UPT, UR12, UR4, UPT ;  /* 0x000000040c00728c */ /* 0x000fc8000bf01270 */
[----:B------:R-:W-:Y:S02]  /*06b0*/  USEL UR12, UR12, UR4, UP0 ;  /* 0x000000040c0c7287 */ /* 0x000fe40008000000 */
.L_x_289:
[----:B------:R-:W-:Y:S01]  /*06c0*/  UIADD3 UR4, UR14, UR13, -UR7 ;  /* 0x0000000d0e047290 */ /* 0x000fe2000fffe807 */
[----:B------:R-:W-:Y:S01]  /*06d0*/  PLOP3.LUT P2, PT, PT, PT, PT, 0x80, 0x0 ;  /* 0x000000000000781c */ /* 0x000fe20003f4f070 */
[----:B------:R-:W-:Y:S01]  /*06e0*/  ULDC UR5, c[0x0][0x2a4] ;  /* 0x0000a90000057ab9 */ /* 0x000fe20000000800 */
[----:B------:R-:W-:Y:S01]  /*06f0*/  CS2R R126, SRZ ;  /* 0x00000000007e7805 */ /* 0x000fe2000001ff00 */
[----:B------:R-:W-:Y:S01]  /*0700*/  UIADD3 UR5, UR4, -UR5, URZ ;  /* 0x8000000504057290 */ /* 0x000fe2000fffe03f */
[----:B------:R-:W-:Y:S01]  /*0710*/  CS2R R124, SRZ ;  /* 0x00000000007c7805 */ /* 0x000fe2000001ff00 */
[----:B------:R-:W-:Y:S01]  /*0720*/  CS2R R130, SRZ ;  /* 0x0000000000827805 */ /* 0x000fe2000001ff00 */
        /* <DEDUP_REMOVED lines=59> */
[----:B------:R-:W-:Y:S01]  /*0ae0*/  IMAD.U32 R24, RZ, RZ, UR10 ;  /* 0x0000000aff187e24 */ /* 0x000fe2000f8e00ff */
[-C--:B------:R-:W-:Y:S01]  /*0af0*/  LEA.HI R6, R18, R233.reuse, RZ, 0x3 ;  /* 0x000000e912067211 */ /* 0x080fe200078f18ff */
[----:B------:R-:W-:Y:S01]  /*0b00*/  UIADD3 UR11, -UR14, UR7, URZ ;  /* 0x000000070e0b7290 */ /* 0x000fe2000fffe13f */
[C---:B------:R-:W-:Y:S01]  /*0b10*/  IADD3 R28, P2, R9.reuse, R4, RZ ;  /* 0x00000004091c7210 */ /* 0x040fe20007f5e0ff */
[----:B------:R-:W-:Y:S01]  /*0b20*/  USHF.R.S32.HI UR8, URZ, 0x1f, UR6 ;  /* 0x0000001f3f087899 */ /* 0x000fe20008011406 */
[----:B------:R-:W-:Y:S01]  /*0b30*/  SHF.R.S32.HI R5, RZ, 0x1f, R233 ;  /* 0x0000001fff057819 */ /* 0x000fe200000114e9 */
[----:B------:R-:W-:Y:S01]  /*0b40*/  ULDC.64 UR4, c[0x0][0x178] ;  /* 0x00005e0000047ab9 */ /* 0x000fe20000000a00 */
[C---:B------:R-:W-:Y:S01]  /*0b50*/  IADD3 R26, P0, R8.reuse, R233, RZ ;  /* 0x000000e9081a7210 */ /* 0x040fe20007f1e0ff */
[----:B------:R-:W-:Y:S01]  /*0b60*/  UIMAD.WIDE.U32 UR18, UR6, UR4, URZ ;  /* 0x00000004061272a5 */ /* 0x000fe2000f8e003f */
[----:B------:R-:W-:Y:S01]  /*0b70*/  SHF.R.S32.HI R237, RZ, 0x3, R6 ;  /* 0x00000003ffed7819 */ /* 0x000fe20000011406 */
[----:B------:R-:W-:Y:S01]  /*0b80*/  UIMAD UR4, UR8, UR4, URZ ;  /* 0x00000004080472a4 */ /* 0x000fe2000f8e023f */
[----:B------:R-:W-:Y:S01]  /*0b90*/  LEA.HI.X.SX32 R29, R9, R7, 0x1, P2 ;  /* 0x00000007091d7211 */ /* 0x000fe200010f0eff */
[----:B------:R-:W-:Y:S01]  /*0ba0*/  @P3 IMAD.HI.U32 R4, R3, c[0x0][0x24c], RZ ;  /* 0x0000930003043a27 */ /* 0x000fe200078e00ff */
[----:B------:R-:W-:Y:S01]  /*0bb0*/  LEA.HI.X.SX32 R27, R8, R5, 0x1, P0 ;  /* 0x00000005081b7211 */ /* 0x000fe200000f0eff */
[----:B------:R-:W-:Y:S01]  /*0bc0*/  UIMAD UR4, UR6, UR5, UR4 ;  /* 0x00000005060472a4 */ /* 0x000fe2000f8e0204 */
[----:B------:R-:W-:Y:S01]  /*0bd0*/  SHF.R.S32.HI R5, RZ, 0x1f, R237 ;  /* 0x0000001fff057819 */ /* 0x000fe200000114ed */
[----:B------:R-:W-:Y:S01]  /*0be0*/  IMAD.MOV.U32 R7, RZ, RZ, R3 ;  /* 0x000000ffff077224 */ /* 0x000fe200078e0003 */
[----:B------:R-:W-:Y:S01]  /*0bf0*/  @P3 SHF.R.U32.HI R7, RZ, c[0x0][0x250], R4 ;  /* 0x00009400ff073a19 */ /* 0x000fe20000011604 */
[----:B------:R-:W-:Y:S01]  /*0c00*/  UIADD3 UR4, UR19, UR4, URZ ;  /* 0x0000000413047290 */ /* 0x000fe2000fffe03f */
[C---:B-----5:R-:W-:Y:S01]  /*0c10*/  IADD3 R23, P2, R237.reuse, R0, RZ ;  /* 0x00000000ed177210 */ /* 0x060fe20007f5e0ff */
[----:B------:R-:W-:Y:S01]  /*0c20*/  USHF.L.U32 UR15, UR6, 0x6, URZ ;  /* 0x00000006060f7899 */ /* 0x000fe2000800063f */
[----:B------:R-:W-:Y:S01]  /*0c30*/  LOP3.LUT R4, R6, 0xfffffff8, RZ, 0xc0, !PT ;  /* 0xfffffff806047812 */ /* 0x000fe200078ec0ff */
[----:B------:R-:W-:Y:S01]  /*0c40*/  UMOV UR9, 0x6 ;  /* 0x0000000600097882 */ /* 0x000fe20000000000 */
[----:B------:R-:W-:Y:S01]  /*0c50*/  IADD3 R14, P0, R237, R2, RZ ;  /* 0x00000002ed0e7210 */ /* 0x000fe20007f1e0ff */
[----:B------:R-:W-:Y:S01]  /*0c60*/  IMAD.WIDE.U32 R26, R3, c[0x0][0x238], R26 ;  /* 0x00008e00031a7a25 */ /* 0x000fe200078e001a */
[----:B------:R-:W-:Y:S01]  /*0c70*/  LEA.HI.X.SX32 R32, R0, R5, 0x1, P2 ;  /* 0x0000000500207211 */ /* 0x000fe200010f0eff */
[----:B------:R-:W-:Y:S01]  /*0c80*/  CS2R R130, SRZ ;  /* 0x0000000000827805 */ /* 0x000fe2000001ff00 */
[----:B------:R-:W-:Y:S01]  /*0c90*/  LEA.HI R0, R18, R233, RZ, 0x2 ;  /* 0x000000e912007211 */ /* 0x000fe200078f10ff */
[----:B------:R-:W-:Y:S01]  /*0ca0*/  IMAD.IADD R9, R233, 0x1, -R4 ;  /* 0x00000001e9097824 */ /* 0x000fe200078e0a04 */
[----:B------:R-:W-:Y:S01]  /*0cb0*/  LEA.HI.X.SX32 R15, R2, R5, 0x1, P0 ;  /* 0x00000005020f7211 */ /* 0x000fe200000f0eff */
[----:B------:R-:W-:Y:S01]  /*0cc0*/  IMAD R38, R32, c[0x0][0x178], RZ ;  /* 0x00005e0020267a24 */ /* 0x000fe200078e02ff */
[--C-:B------:R-:W-:Y:S01]  /*0cd0*/  SHF.R.S32.HI R5, RZ, 0x2, R0.reuse ;  /* 0x00000002ff057819 */ /* 0x100fe20000011400 */
[----:B------:R-:W-:Y:S01]  /*0ce0*/  IMAD.SHL.U32 R30, R9, 0x8, RZ ;  /* 0x00000008091e7824 */ /* 0x000fe200078e00ff */
[----:B------:R-:W-:Y:S01]  /*0cf0*/  SHF.R.S32.HI R236, RZ, 0x1f, R0 ;  /* 0x0000001fffec7819 */ /* 0x000fe20000011400 */
[----:B------:R-:W-:Y:S01]  /*0d00*/  IMAD.WIDE R24, R24, 0x40, R14 ;  /* 0x0000004018187825 */ /* 0x000fe200078e020e */
[----:B------:R-:W-:Y:S01]  /*0d10*/  SHF.R.S32.HI R42, RZ, 0x1f, R7 ;  /* 0x0000001fff2a7819 */ /* 0x000fe20000011407 */
[----:B------:R-:W-:Y:S01]  /*0d20*/  CS2R R128, SRZ ;  /* 0x0000000000807805 */ /* 0x000fe2000001ff00 */
[----:B------:R-:W-:Y:S01]  /*0d30*/  LEA.HI R236, R236, R5, RZ, 0x3 ;  /* 0x00000005ecec7211 */ /* 0x000fe200078f18ff */
[----:B------:R-:W-:Y:S01]  /*0d40*/  IMAD R32, R32, c[0x0][0x208], RZ ;  /* 0x0000820020207a24 */ /* 0x000fe200078e02ff */
[-C--:B------:R-:W-:Y:S01]  /*0d50*/  LEA.HI R17, R18, R233.reuse, RZ, 0x4 ;  /* 0x000000e912117211 */ /* 0x080fe200078f20ff */
[C---:B------:R-:W-:Y:S01]  /*0d60*/  IMAD R36, R42.reuse, c[0x0][0x1e0], RZ ;  /* 0x000078002a247a24 */ /* 0x040fe200078e02ff */
[----:B------:R-:W-:Y:S01]  /*0d70*/  SHF.R.S32.HI R31, RZ, 0x1f, R30 ;  /* 0x0000001fff1f7819 */ /* 0x000fe2000001141e */
[----:B------:R-:W-:Y:S01]  /*0d80*/  IMAD R42, R42, c[0x0][0x1b0], RZ ;  /* 0x00006c002a2a7a24 */ /* 0x000fe200078e02ff */
[----:B------:R-:W-:Y:S01]  /*0d90*/  SHF.R.S32.HI R13, RZ, 0x1f, R238 ;  /* 0x0000001fff0d7819 */ /* 0x000fe200000114ee */
[C---:B------:R-:W-:Y:S01]  /*0da0*/  IMAD R36, R7.reuse, c[0x0][0x1e4], R36 ;  /* 0x0000790007247a24 */ /* 0x040fe200078e0224 */
[-C--:B------:R-:W-:Y:S01]  /*0db0*/  LEA.HI R11, R18, R233.reuse, RZ, 0x5 ;  /* 0x000000e9120b7211 */ /* 0x080fe200078f28ff */
[C---:B------:R-:W-:Y:S01]  /*0dc0*/  IMAD R42, R7.reuse, c[0x0][0x1b4], R42 ;  /* 0x00006d00072a7a24 */ /* 0x040fe200078e022a */
[----:B------:R-:W-:Y:S01]  /*0dd0*/  LOP3.LUT R236, R236, 0xfffffff8, RZ, 0xc0, !PT ;  /* 0xfffffff8ecec7812 */ /* 0x000fe200078ec0ff */
[C---:B------:R-:W-:Y:S01]  /*0de0*/  IMAD.WIDE.U32 R34, R7.reuse, c[0x0][0x1e0], R30 ;  /* 0x0000780007227a25 */ /* 0x040fe200078e001e */
[----:B------:R-:W-:Y:S01]  /*0df0*/  SHF.R.S32.HI R2, RZ, 0x4, R17 ;  /* 0x00000004ff027819 */ /* 0x000fe20000011411 */
[----:B------:R-:W-:Y:S01]  /*0e00*/  CS2R R126, SRZ ;  /* 0x00000000007e7805 */ /* 0x000fe2000001ff00 */
[----:B------:R-:W-:Y:S01]  /*0e10*/  SHF.R.S32.HI R8, RZ, 0x5, R11 ;  /* 0x00000005ff087819 */ /* 0x000fe2000001140b */
[----:B------:R-:W-:Y:S01]  /*0e20*/  IMAD.WIDE.U32 R20, R7, c[0x0][0x1b0], R30 ;  /* 0x00006c0007147a25 */ /* 0x000fe200078e001e */
[----:B------:R-:W-:Y:S01]  /*0e30*/  SEL R7, R13, RZ, !P4 ;  /* 0x000000ff0d077207 */ /* 0x000fe20006000000 */
[----:B------:R-:W-:Y:S01]  /*0e40*/  CS2R R124, SRZ ;  /* 0x00000000007c7805 */ /* 0x000fe2000001ff00 */
[----:B------:R-:W-:Y:S01]  /*0e50*/  LEA.HI R4, R17, R2, RZ, 0x1 ;  /* 0x0000000211047211 */ /* 0x000fe200078f08ff */
[----:B------:R-:W-:Y:S01]  /*0e60*/  IMAD.IADD R236, R5, 0x1, -R236 ;  /* 0x0000000105ec7824 */ /* 0x000fe200078e0aec */
[----:B------:R-:W-:Y:S01]  /*0e70*/  LEA.HI R18, R18, R233, RZ, 0x6 ;  /* 0x000000e912127211 */ /* 0x000fe200078f30ff */
[----:B------:R-:W-:Y:S01]  /*0e80*/  IMAD.IADD R37, R35, 0x1, R36 ;  /* 0x0000000123257824 */ /* 0x000fe200078e0224 */
[----:B------:R-:W-:Y:S01]  /*0e90*/  LEA.HI R12, R11, R8, RZ, 0x1 ;  /* 0x000000080b0c7211 */ /* 0x000fe200078f08ff */
[----:B------:R-:W-:Y:S01]  /*0ea0*/  IMAD.SHL.U32 R5, R237, 0x40, RZ ;  /* 0x00000040ed057824 */ /* 0x000fe200078e00ff */
[----:B------:R-:W-:Y:S01]  /*0eb0*/  LOP3.LUT R4, R4, 0xfffffffe, RZ, 0xc0, !PT ;  /* 0xfffffffe04047812 */ /* 0x000fe200078ec0ff */
[----:B------:R-:W-:Y:S01]  /*0ec0*/  IMAD.MOV.U32 R36, RZ, RZ, R34 ;  /* 0x000000ffff247224 */ /* 0x000fe200078e0022 */
[----:B------:R-:W-:Y:S01]  /*0ed0*/  SEL R34, R238, RZ, !P4 ;  /* 0x000000ffee227207 */ /* 0x000fe20006000000 */
[C---:B------:R-:W-:Y:S01]  /*0ee0*/  IMAD R15, R7.reuse, c[0x0][0x1e8], RZ ;  /* 0x00007a00070f7a24 */ /* 0x040fe200078e02ff */
[----:B------:R-:W-:Y:S01]  /*0ef0*/  SHF.R.S32.HI R18, RZ, 0x6, R18 ;  /* 0x00000006ff127819 */ /* 0x000fe20000011412 */
[----:B------:R-:W-:Y:S01]  /*0f00*/  IMAD R7, R7, c[0x0][0x1b8], RZ ;  /* 0x00006e0007077a24 */ /* 0x000fe200078e02ff */
[----:B------:R-:W-:Y:S01]  /*0f10*/  LOP3.LUT R5, R5, 0x1c0, RZ, 0xc0, !PT ;  /* 0x000001c005057812 */ /* 0x000fe200078ec0ff */
[----:B------:R-:W-:Y:S01]  /*0f20*/  IMAD.IADD R43, R21, 0x1, R42 ;  /* 0x00000001152b7824 */ /* 0x000fe200078e022a */
[----:B------:R-:W-:Y:S01]  /*0f30*/  LOP3.LUT R12, R12, 0xfffffffe, RZ, 0xc0, !PT ;  /* 0xfffffffe0c0c7812 */ /* 0x000fe200078ec0ff */
[----:B------:R-:W-:Y:S01]  /*0f40*/  IMAD.MOV.U32 R42, RZ, RZ, R20 ;  /* 0x000000ffff2a7224 */ /* 0x000fe200078e0014 */
[----:B------:R-:W-:Y:S01]  /*0f50*/  LOP3.LUT P0, RZ, R236, 0x4, RZ, 0xc0, !PT ;  /* 0x00000004ecff7812 */ /* 0x000fe2000780c0ff */
[----:B------:R-:W-:Y:S01]  /*0f60*/  IMAD R14, R34, c[0x0][0x1bc], R7 ;  /* 0x00006f00220e7a24 */ /* 0x000fe200078e0207 */
[----:B------:R-:W-:Y:S01]  /*0f70*/  LOP3.LUT R235, R5, 0x38, R30, 0xf8, !PT ;  /* 0x0000003805eb7812 */ /* 0x000fe200078ef81e */
[----:B------:R-:W-:Y:S01]  /*0f80*/  IMAD.IADD R4, R2, 0x1, -R4 ;  /* 0x0000000102047824 */ /* 0x000fe200078e0a04 */
[----:B------:R-:W-:Y:S01]  /*0f90*/  SHF.R.U32.HI R2, RZ, 0x3, R5 ;  /* 0x00000003ff027819 */ /* 0x000fe20000011605 */
[----:B------:R-:W-:Y:S01]  /*0fa0*/  IMAD R20, R34, c[0x0][0x1ec], R15 ;  /* 0x00007b0022147a24 */ /* 0x000fe200078e020f */
[----:B------:R-:W-:Y:S01]  /*0fb0*/  LOP3.LUT R0, R0, 0x3ffffffc, RZ, 0xc0, !PT ;  /* 0x3ffffffc00007812 */ /* 0x000fe200078ec0ff */
[----:B------:R-:W-:Y:S01]  /*0fc0*/  IMAD.SHL.U32 R7, R18, 0x200, RZ ;  /* 0x0000020012077824 */ /* 0x000fe200078e00ff */
[----:B------:R-:W-:Y:S01]  /*0fd0*/  ISETP.GE.AND P4, PT, R30, c[0x0][0x1cc], PT ;  /* 0x000073001e007a0c */ /* 0x000fe20003f86270 */
[----:B------:R-:W-:Y:S01]  /*0fe0*/  IMAD.WIDE.U32 R36, R34, c[0x0][0x1e8], R36 ;  /* 0x00007a0022247a25 */ /* 0x000fe200078e0024 */
[----:B------:R-:W-:Y:S01]  /*0ff0*/  IADD3 R16, R30, 0x40, RZ ;  /* 0x000000401e107810 */ /* 0x000fe20007ffe0ff */
[----:B------:R-:W-:Y:S01]  /*1000*/  CS2R R122, SRZ ;  /* 0x00000000007a7805 */ /* 0x000fe2000001ff00 */
[----:B------:R-:W-:Y:S01]  /*1010*/  LOP3.LUT R235, R7, R235, R2, 0xf6, !PT ;  /* 0x000000eb07eb7212 */ /* 0x000fe200078ef602 */
[----:B------:R-:W-:Y:S01]  /*1020*/  IMAD.SHL.U32 R236, R236, 0x40, RZ ;  /* 0x00000040ecec7824 */ /* 0x000fe200078e00ff */
[----:B------:R-:W-:Y:S01]  /*1030*/  SEL R13, R13, RZ, !P1 ;  /* 0x000000ff0d0d7207 */ /* 0x000fe20004800000 */
[----:B------:R-:W-:Y:S01]  /*1040*/  IMAD.WIDE.U32 R34, R34, c[0x0][0x1b8], R42 ;  /* 0x00006e0022227a25 */ /* 0x000fe200078e002a */
[----:B------:R-:W-:Y:S01]  /*1050*/  SEL R10, R238, RZ, !P1 ;  /* 0x000000ffee0a7207 */ /* 0x000fe20004800000 */
[----:B------:R-:W-:Y:S01]  /*1060*/  CS2R R120, SRZ ;  /* 0x0000000000787805 */ /* 0x000fe2000001ff00 */
[----:B------:R-:W-:Y:S01]  /*1070*/  LOP3.LUT R236, R236, 0x1c0, RZ, 0xc0, !PT ;  /* 0x000001c0ecec7812 */ /* 0x000fe200078ec0ff */
[----:B------:R-:W-:Y:S01]  /*1080*/  IMAD.IADD R12, R8, 0x1, -R12 ;  /* 0x00000001080c7824 */ /* 0x000fe200078e0a0c */
[----:B------:R-:W-:Y:S01]  /*1090*/  ISETP.GE.AND P1, PT, R30, c[0x0][0x19c], PT ;  /* 0x000067001e007a0c */ /* 0x000fe20003f26270 */
[----:B------:R-:W-:Y:S01]  /*10a0*/  IMAD.SHL.U32 R8, R18, 0x8, RZ ;  /* 0x0000000812087824 */ /* 0x000fe200078e00ff */
[----:B------:R-:W-:Y:S01]  /*10b0*/  SHF.R.U32.HI R19, RZ, 0x3, R236 ;  /* 0x00000003ff137819 */ /* 0x000fe200000116ec */
[----:B------:R-:W-:Y:S01]  /*10c0*/  IMAD.IADD R15, R35, 0x1, R14 ;  /* 0x00000001230f7824 */ /* 0x000fe200078e020e */
[----:B------:R-:W-:Y:S01]  /*10d0*/  CS2R R118, SRZ ;  /* 0x0000000000767805 */ /* 0x000fe2000001ff00 */
[----:B------:R-:W-:Y:S01]  /*10e0*/  IMAD.MOV.U32 R14, RZ, RZ, R34 ;  /* 0x000000ffff0e7224 */ /* 0x000fe200078e0022 */
[----:B------:R-:W-:Y:S01]  /*10f0*/  LOP3.LUT R8, R8, 0x18, RZ, 0xc0, !PT ;  /* 0x0000001808087812 */ /* 0x000fe200078ec0ff */
[----:B------:R-:W-:Y:S01]  /*1100*/  IMAD R2, R25, c[0x0][0x1a8], RZ ;  /* 0x00006a0019027a24 */ /* 0x000fe200078e02ff */
[----:B------:R-:W-:Y:S01]  /*1110*/  CS2R R116, SRZ ;  /* 0x0000000000747805 */ /* 0x000fe2000001ff00 */
[----:B------:R-:W-:Y:S01]  /*1120*/  IMAD.IADD R21, R37, 0x1, R20 ;  /* 0x0000000125157824 */ /* 0x000fe200078e0214 */
[----:B------:R-:W-:Y:S01]  /*1130*/  LOP3.LUT R236, R19, R236, R8, 0x1e, !PT ;  /* 0x000000ec13ec7212 */ /* 0x000fe200078e1e08 */
[----:B------:R-:W-:Y:S01]  /*1140*/  IMAD.IADD R5, R233, 0x1, -R0 ;  /* 0x00000001e9057824 */ /* 0x000fe200078e0a00 */
[----:B------:R-:W-:Y:S01]  /*1150*/  IADD3 R19, -R237, UR11, RZ ;  /* 0x0000000bed137c10 */ /* 0x000fe2000fffe1ff */
[----:B------:R-:W-:Y:S01]  /*1160*/  IMAD.MOV.U32 R20, RZ, RZ, R36 ;  /* 0x000000ffff147224 */ /* 0x000fe200078e0024 */
[----:B------:R-:W-:Y:S01]  /*1170*/  CS2R R114, SRZ ;  /* 0x0000000000727805 */ /* 0x000fe2000001ff00 */
[----:B------:R-:W-:Y:S01]  /*1180*/  IMAD R0, R25, c[0x0][0x1d8], RZ ;  /* 0x0000760019007a24 */ /* 0x000fe200078e02ff */
[C---:B------:R-:W-:Y:S01]  /*1190*/  ISETP.LT.OR P5, PT, R19.reuse, 0x1, P4 ;  /* 0x000000011300780c */ /* 0x040fe200027a1670 */
[----:B------:R-:W-:Y:S01]  /*11a0*/  IMAD.SHL.U32 R230, R12, 0x400, RZ ;  /* 0x000004000ce67824 */ /* 0x000fe200078e00ff */
[----:B------:R-:W-:Y:S01]  /*11b0*/  ISETP.LT.OR P4, PT, R19, 0x21, P4 ;  /* 0x000000211300780c */ /* 0x000fe20002781670 */
[C---:B------:R-:W-:Y:S01]  /*11c0*/  IMAD R2, R24.reuse, c[0x0][0x1ac], R2 ;  /* 0x00006b0018027a24 */ /* 0x040fe200078e0202 */
[----:B------:R-:W-:Y:S01]  /*11d0*/  CS2R R112, SRZ ;  /* 0x0000000000707805 */ /* 0x000fe2000001ff00 */
[C---:B------:R-:W-:Y:S01]  /*11e0*/  IMAD.WIDE.U32 R14, R24.reuse, c[0x0][0x1a8], R14 ;  /* 0x00006a00180e7a25 */ /* 0x040fe200078e000e */
[----:B------:R-:W-:Y:S01]  /*11f0*/  CS2R R110, SRZ ;  /* 0x00000000006e7805 */ /* 0x000fe2000001ff00 */
[----:B------:R-:W-:Y:S01]  /*1200*/  CS2R R108, SRZ ;  /* 0x00000000006c7805 */ /* 0x000fe2000001ff00 */
[----:B------:R-:W-:Y:S01]  /*1210*/  CS2R R106, SRZ ;  /* 0x00000000006a7805 */ /* 0x000fe2000001ff00 */
[----:B------:R-:W-:Y:S01]  /*1220*/  IMAD R0, R24, c[0x0][0x1dc], R0 ;  /* 0x0000770018007a24 */ /* 0x000fe200078e0200 */
[----:B------:R-:W-:Y:S01]  /*1230*/  LEA R34, P2, R14, c[0x0][0x190], 0x1 ;  /* 0x000064000e227a11 */ /* 0x000fe200078408ff */
[----:B------:R-:W-:Y:S01]  /*1240*/  IMAD.WIDE.U32 R20, R24, c[0x0][0x1d8], R20 ;  /* 0x0000760018147a25 */ /* 0x000fe200078e0014 */
[----:B------:R-:W-:Y:S01]  /*1250*/  CS2R R104, SRZ ;  /* 0x0000000000687805 */ /* 0x000fe2000001ff00 */
[----:B------:R-:W-:Y:S01]  /*1260*/  CS2R R102, SRZ ;  /* 0x0000000000667805 */ /* 0x000fe2000001ff00 */
[----:B------:R-:W-:Y:S01]  /*1270*/  CS2R R100, SRZ ;  /* 0x0000000000647805 */ /* 0x000fe2000001ff00 */
[----:B------:R-:W-:Y:S01]  /*1280*/  IMAD R5, R5, 0x2, R230 ;  /* 0x0000000205057824 */ /* 0x000fe200078e02e6 */
[----:B------:R-:W-:Y:S01]  /*1290*/  LEA R36, P3, R20, c[0x0][0x1c0], 0x1 ;  /* 0x0000700014247a11 */ /* 0x000fe200078608ff */
[----:B------:R-:W-:Y:S01]  /*12a0*/  IMAD.IADD R2, R15, 0x1, R2 ;  /* 0x000000010f027824 */ /* 0x000fe200078e0202 */
[----:B------:R-:W-:Y:S01]  /*12b0*/  CS2R R98, SRZ ;  /* 0x0000000000627805 */ /* 0x000fe2000001ff00 */
[----:B------:R-:W-:Y:S01]  /*12c0*/  IMAD.MOV.U32 R15, RZ, RZ, c[0x0][0x1a8] ;  /* 0x00006a00ff0f7624 */ /* 0x000fe200078e00ff */
[----:B------:R-:W-:Y:S01]  /*12d0*/  CS2R R96, SRZ ;  /* 0x0000000000607805 */ /* 0x000fe2000001ff00 */
[----:B------:R-:W-:Y:S01]  /*12e0*/  IMAD.IADD R0, R21, 0x1, R0 ;  /* 0x0000000115007824 */ /* 0x000fe200078e0200 */
[----:B------:R-:W-:Y:S01]  /*12f0*/  LEA.HI.X R35, R14, c[0x0][0x194], R2, 0x1, P2 ;  /* 0x000065000e237a11 */ /* 0x000fe200010f0c02 */
[----:B------:R-:W-:Y:S01]  /*1300*/  IMAD.IADD R236, R5, 0x1, R236 ;  /* 0x0000000105ec7824 */ /* 0x000fe200078e02ec */
[----:B------:R-:W-:Y:S01]  /*1310*/  LEA R24, P2, R15, R34, 0x6 ;  /* 0x000000220f187211 */ /* 0x000fe200078430ff */
[----:B------:R-:W-:Y:S01]  /*1320*/  IMAD.MOV.U32 R21, RZ, RZ, c[0x0][0x1d8] ;  /* 0x00007600ff157624 */ /* 0x000fe200078e00ff */
[----:B------:R-:W-:Y:S01]  /*1330*/  LEA.HI.X R37, R20, c[0x0][0x1c4], R0, 0x1, P3 ;  /* 0x0000710014257a11 */ /* 0x000fe200018f0c00 */
[----:B------:R-:W-:Y:S01]  /*1340*/  IMAD.MOV.U32 R5, RZ, RZ, c[0x0][0x1ac] ;  /* 0x00006b00ff057624 */ /* 0x000fe200078e00ff */
[----:B------:R-:W-:Y:S01]  /*1350*/  CS2R R94, SRZ ;  /* 0x00000000005e7805 */ /* 0x000fe2000001ff00 */
[----:B------:R-:W-:Y:S01]  /*1360*/  IMAD.MOV.U32 R0, RZ, RZ, c[0x0][0x1dc] ;  /* 0x00007700ff007624 */ /* 0x000fe200078e00ff */
[----:B------:R-:W-:Y:S01]  /*1370*/  LEA R20, P3, R21, R36, 0x6 ;  /* 0x0000002415147211 */ /* 0x000fe200078630ff */
[----:B------:R-:W-:Y:S01]  /*1380*/  IMAD R38, R23, c[0x0][0x17c], R38 ;  /* 0x00005f0017267a24 */ /* 0x000fe200078e0226 */
[----:B------:R-:W-:Y:S01]  /*1390*/  LEA.HI.X R25, R15, R35, R5, 0x6, P2 ;  /* 0x000000230f197211 */ /* 0x000fe200010f3405 */
[----:B------:R-:W-:Y:S01]  /*13a0*/  IMAD.WIDE.U32 R40, R23, c[0x0][0x178], R30 ;  /* 0x00005e0017287a25 */ /* 0x000fe200078e001e */
[----:B------:R-:W-:Y:S01]  /*13b0*/  IADD3 R15, R30, 0x80, RZ ;  /* 0x000000801e0f7810 */ /* 0x000fe20007ffe0ff */
[----:B------:R-:W-:Y:S01]  /*13c0*/  CS2R R92, SRZ ;  /* 0x00000000005c7805 */ /* 0x000fe2000001ff00 */
[----:B------:R-:W-:Y:S01]  /*13d0*/  LEA.HI.X R21, R21, R37, R0, 0x6, P3 ;  /* 0x0000002515157211 */ /* 0x000fe200018f3400 */
[C---:B------:R-:W-:Y:S01]  /*13e0*/  IMAD R32, R23.reuse, c[0x0][0x20c], R32 ;  /* 0x0000830017207a24 */ /* 0x040fe200078e0220 */
[----:B------:R-:W-:Y:S01]  /*13f0*/  ISETP.GE.AND P3, PT, R16, c[0x0][0x1cc], PT ;  /* 0x0000730010007a0c */ /* 0x000fe20003f66270 */
[----:B------:R-:W-:Y:S01]  /*1400*/  IMAD.WIDE.U32 R22, R23, c[0x0][0x208], R30 ;  /* 0x0000820017167a25 */ /* 0x000fe200078e001e */
[----:B------:R-:W-:Y:S01]  /*1410*/  ISETP.GE.AND P2, PT, R15, c[0x0][0x1cc], PT ;  /* 0x000073000f007a0c */ /* 0x000fe20003f46270 */
[----:B------:R-:W-:Y:S01]  /*1420*/  CS2R R90, SRZ ;  /* 0x00000000005a7805 */ /* 0x000fe2000001ff00 */
[----:B------:R-:W-:Y:S01]  /*1430*/  ISETP.LT.OR P6, PT, R19, 0x1, P3 ;  /* 0x000000011300780c */ /* 0x000fe20001fc1670 */
[----:B------:R-:W-:Y:S01]  /*1440*/  IMAD.SHL.U32 R235, R235, 0x2, RZ ;  /* 0x00000002ebeb7824 */ /* 0x000fe200078e00ff */
[----:B------:R-:W-:Y:S01]  /*1450*/  ISETP.LT.OR P3, PT, R19, 0x21, P3 ;  /* 0x000000211300780c */ /* 0x000fe20001f61670 */
[----:B------:R-:W-:Y:S01]  /*1460*/  IMAD.IADD R33, R23, 0x1, R32 ;  /* 0x0000000117217824 */ /* 0x000fe200078e0220 */
[----:B------:R-:W-:Y:S01]  /*1470*/  CS2R R88, SRZ ;  /* 0x0000000000587805 */ /* 0x000fe2000001ff00 */
[----:B------:R-:W-:Y:S01]  /*1480*/  IMAD.MOV.U32 R32, RZ, RZ, R22 ;  /* 0x000000ffff207224 */ /* 0x000fe200078e0016 */
[----:B------:R-:W-:Y:S01]  /*1490*/  SHF.R.S32.HI R22, RZ, 0x1f, R3 ;  /* 0x0000001fff167819 */ /* 0x000fe20000011403 */
[----:B------:R-:W-:Y:S01]  /*14a0*/  @!PT LDS RZ, [RZ] ;  /* 0x00000000fffff984 */ /* 0x000fe20000000800 */
[----:B------:R-:W-:Y:S01]  /*14b0*/  @!PT LDS RZ, [RZ] ;  /* 0x00000000fffff984 */ /* 0x000fe20000000800 */
[----:B------:R-:W-:Y:S01]  /*14c0*/  @!PT LDS RZ, [RZ] ;  /* 0x00000000fffff984 */ /* 0x000fe20000000800 */
[----:B------:R1:W-:Y:S01]  /*14d0*/  LDGSTS.E.BYPASS.LTC128B.128 [R235+0x6080], [R36.64], !P5 ;  /* 0x0608000024eb7fae */ /* 0x0003e2000e901d50 */
[----:B------:R-:W-:Y:S01]  /*14e0*/  ISETP.LT.OR P5, PT, R19, 0x1, P2 ;  /* 0x000000011300780c */ /* 0x000fe200017a1670 */
[----:B------:R-:W-:Y:S01]  /*14f0*/  IMAD.IADD R39, R41, 0x1, R38 ;  /* 0x0000000129277824 */ /* 0x000fe200078e0226 */
[----:B------:R-:W-:Y:S01]  /*1500*/  ISETP.LT.OR P2, PT, R19, 0x21, P2 ;  /* 0x000000211300780c */ /* 0x000fe20001741670 */
[----:B------:R-:W-:Y:S01]  /*1510*/  IMAD.MOV.U32 R38, RZ, RZ, R40 ;  /* 0x000000ffff267224 */ /* 0x000fe200078e0028 */
[----:B------:R-:W-:Y:S01]  /*1520*/  CS2R R86, SRZ ;  /* 0x0000000000567805 */ /* 0x000fe2000001ff00 */
[----:B------:R-:W-:Y:S01]  /*1530*/  IMAD R2, R22, c[0x0][0x180], RZ ;  /* 0x0000600016027a24 */ /* 0x000fe200078e02ff */
[----:B------:R1:W-:Y:S01]  /*1540*/  LDGSTS.E.BYPASS.LTC128B.128 [R235+0x8080], [R36.64+0x80], !P6 ;  /* 0x0808008024eb7fae */ /* 0x0003e2000f101d50 */
[C---:B------:R-:W-:Y:S01]  /*1550*/  IMAD.WIDE.U32 R244, R3.reuse, c[0x0][0x180], R38 ;  /* 0x0000600003f47a25 */ /* 0x040fe200078e0026 */
[----:B------:R-:W-:Y:S01]  /*1560*/  CS2R R84, SRZ ;  /* 0x0000000000547805 */ /* 0x000fe2000001ff00 */
[----:B------:R-:W-:Y:S01]  /*1570*/  CS2R R82, SRZ ;  /* 0x0000000000527805 */ /* 0x000fe2000001ff00 */
[----:B------:R-:W-:Y:S01]  /*1580*/  CS2R R80, SRZ ;  /* 0x0000000000507805 */ /* 0x000fe2000001ff00 */
[----:B------:R-:W-:Y:S01]  /*1590*/  IMAD R0, R3, c[0x0][0x184], R2 ;  /* 0x0000610003007a24 */ /* 0x000fe200078e0202 */
[----:B------:R-:W-:Y:S01]  /*15a0*/  CS2R R78, SRZ ;  /* 0x00000000004e7805 */ /* 0x000fe2000001ff00 */
[----:B------:R-:W-:Y:S01]  /*15b0*/  IMAD.SHL.U32 R236, R236, 0x2, RZ ;  /* 0x00000002ecec7824 */ /* 0x000fe200078e00ff */
[----:B------:R1:W-:Y:S01]  /*15c0*/  LDGSTS.E.BYPASS.LTC128B.128 [R235+0xa080], [R36.64+0x100], !P5 ;  /* 0x0a08010024eb7fae */ /* 0x0003e2000e901d50 */
[----:B------:R-:W-:Y:S01]  /*15d0*/  IMAD.IADD R245, R245, 0x1, R0 ;  /* 0x00000001f5f57824 */ /* 0x000fe200078e0200 */
[----:B------:R-:W-:Y:S01]  /*15e0*/  ISETP.GE.AND P5, PT, R16, c[0x0][0x19c], PT ;  /* 0x0000670010007a0c */ /* 0x000fe20003fa6270 */
[----:B------:R-:W-:Y:S01]  /*15f0*/  IMAD R5, R13, c[0x0][0x188], RZ ;  /* 0x000062000d057a24 */ /* 0x000fe200078e02ff */
[----:B------:R-:W-:Y:S01]  /*1600*/  IADD3 R0, R236, 0x12280, RZ ;  /* 0x00012280ec007810 */ /* 0x000fe20007ffe0ff */
[----:B------:R2:W-:Y:S01]  /*1610*/  LDGSTS.E.BYPASS.LTC128B.128 [R235+0x7080], [R20.64], !P4 ;  /* 0x0708000014eb7fae */ /* 0x0005e2000e101d50 */
[----:B------:R-:W-:Y:S01]  /*1620*/  ISETP.GE.AND P4, PT, R15, c[0x0][0x19c], PT ;  /* 0x000067000f007a0c */ /* 0x000fe20003f86270 */
[----:B------:R-:W-:Y:S01]  /*1630*/  IMAD R5, R10, c[0x0][0x18c], R5 ;  /* 0x000063000a057a24 */ /* 0x000fe200078e0205 */
[----:B------:R-:W-:Y:S01]  /*1640*/  IADD3 R234, R236, 0x122c0, RZ ;  /* 0x000122c0ecea7810 */ /* 0x000fe20007ffe0ff */
[----:B------:R2:W-:Y:S01]  /*1650*/  LDGSTS.E.BYPASS.LTC128B.128 [R235+0x9080], [R20.64+0x80], !P3 ;  /* 0x0908008014eb7fae */ /* 0x0005e2000d901d50 */
[----:B------:R-:W-:Y:S01]  /*1660*/  @P0 IADD3 R234, R0, -0x40, RZ ;  /* 0xffffffc000ea0810 */ /* 0x000fe20007ffe0ff */
[----:B------:R-:W-:Y:S01]  /*1670*/  IMAD.WIDE.U32 R244, R10, c[0x0][0x188], R244 ;  /* 0x000062000af47a25 */ /* 0x000fe200078e00f4 */
[C---:B------:R-:W-:Y:S01]  /*1680*/  ISETP.LT.OR P0, PT, R19.reuse, 0x1, P5 ;  /* 0x000000011300780c */ /* 0x040fe20002f01670 */
[----:B------:R2:W-:Y:S01]  /*1690*/  LDGSTS.E.BYPASS.LTC128B.128 [R235+0xb080], [R20.64+0x100], !P2 ;  /* 0x0b08010014eb7fae */ /* 0x0005e2000d101d50 */
[----:B------:R-:W-:Y:S01]  /*16a0*/  ISETP.LT.OR P2, PT, R19, 0x1, P1 ;  /* 0x000000011300780c */ /* 0x000fe20000f41670 */
[----:B------:R-:W-:Y:S01]  /*16b0*/  IMAD.IADD R232, R245, 0x1, R5 ;  /* 0x00000001f5e87824 */ /* 0x000fe200078e0205 */
[C---:B------:R-:W-:Y:S01]  /*16c0*/  ISETP.LT.OR P6, PT, R19.reuse, 0x1, P4 ;  /* 0x000000011300780c */ /* 0x040fe200027c1670 */
[----:B------:R-:W0:Y:S01]  /*16d0*/  LDGDEPBAR ;  /* 0x00000000000079af */ /* 0x000e220000000000 */
[C---:B------:R-:W-:Y:S01]  /*16e0*/  ISETP.LT.OR P1, PT, R19.reuse, 0x21, P1 ;  /* 0x000000211300780c */ /* 0x040fe20000f21670 */
[----:B------:R-:W-:Y:S01]  /*16f0*/  IMAD R240, R22, c[0x0][0x210], RZ ;  /* 0x0000840016f07a24 */ /* 0x000fe200078e02ff */
[----:B------:R-:W-:Y:S01]  /*1700*/  ISETP.LT.OR P5, PT, R19, 0x21, P5 ;  /* 0x000000211300780c */ /* 0x000fe20002fa1670 */
[----:B------:R-:W-:Y:S01]  /*1710*/  IMAD.WIDE.U32 R32, R3, c[0x0][0x210], R32 ;  /* 0x0000840003207a25 */ /* 0x000fe200078e0020 */
[----:B------:R-:W-:Y:S01]  /*1720*/  ISETP.LT.OR P4, PT, R19, 0x21, P4 ;  /* 0x000000211300780c */ /* 0x000fe20002781670 */
[----:B------:R-:W-:Y:S01]  /*1730*/  CS2R R76, SRZ ;  /* 0x00000000004c7805 */ /* 0x000fe2000001ff00 */
[----:B------:R-:W-:Y:S01]  /*1740*/  LOP3.LUT P3, RZ, R9, 0x4, RZ, 0xc0, !PT ;  /* 0x0000000409ff7812 */ /* 0x000fe2000786c0ff */
[----:B------:R-:W-:Y:S01]  /*1750*/  IMAD R240, R3, c[0x0][0x214], R240 ;  /* 0x0000850003f07a24 */ /* 0x000fe200078e02f0 */
[----:B------:R-:W-:Y:S01]  /*1760*/  CS2R R74, SRZ ;  /* 0x00000000004a7805 */ /* 0x000fe2000001ff00 */
[----:B------:R3:W-:Y:S01]  /*1770*/  LDGSTS.E.BYPASS.LTC128B.128 [R235+0x80], [R34.64], !P2 ;  /* 0x0008000022eb7fae */ /* 0x0007e2000d101d50 */
[----:B------:R-:W-:Y:S01]  /*1780*/  IMAD.MOV.U32 R19, RZ, RZ, c[0x0][0x17c] ;  /* 0x00005f00ff137624 */ /* 0x000fe200078e00ff */
[----:B------:R-:W-:Y:S01]  /*1790*/  CS2R R72, SRZ ;  /* 0x0000000000487805 */ /* 0x000fe2000001ff00 */
[----:B------:R-:W-:Y:S01]  /*17a0*/  IMAD.IADD R241, R33, 0x1, R240 ;  /* 0x0000000121f17824 */ /* 0x000fe200078e02f0 */
[----:B------:R3:W-:Y:S01]  /*17b0*/  LDGSTS.E.BYPASS.LTC128B.128 [R235+0x2080], [R34.64+0x80], !P0 ;  /* 0x0208008022eb7fae */ /* 0x0007e2000c101d50 */
[C---:B------:R-:W-:Y:S01]  /*17c0*/  LOP3.LUT P0, RZ, R9.reuse, 0x2, RZ, 0xc0, !PT ;  /* 0x0000000209ff7812 */ /* 0x040fe2000780c0ff */
[----:B------:R-:W-:Y:S01]  /*17d0*/  IMAD.SHL.U32 R9, R9, 0x40, RZ ;  /* 0x0000004009097824 */ /* 0x000fe200078e00ff */
[----:B------:R-:W-:Y:S01]  /*17e0*/  CS2R R70, SRZ ;  /* 0x0000000000467805 */ /* 0x000fe2000001ff00 */
[----:B------:R3:W-:Y:S01]  /*17f0*/  LDGSTS.E.BYPASS.LTC128B.128 [R235+0x4080], [R34.64+0x100], !P6 ;  /* 0x0408010022eb7fae */ /* 0x0007e2000f101d50 */
[----:B------:R-:W-:Y:S01]  /*1800*/  ISETP.GE.AND P6, PT, R15, c[0x0][0x16c], PT ;  /* 0x00005b000f007a0c */ /* 0x000fe20003fc6270 */
[----:B------:R-:W-:Y:S01]  /*1810*/  IMAD.MOV.U32 R240, RZ, RZ, R32 ;  /* 0x000000fffff07224 */ /* 0x000fe200078e0020 */
[----:B------:R-:W-:Y:S01]  /*1820*/  LOP3.LUT R9, R9, 0x1c0, RZ, 0xc0, !PT ;  /* 0x000001c009097812 */ /* 0x000fe200078ec0ff */
[----:B------:R4:W-:Y:S01]  /*1830*/  LDGSTS.E.BYPASS.LTC128B.128 [R235+0x1080], [R24.64], !P1 ;  /* 0x0108000018eb7fae */ /* 0x0009e2000c901d50 */
[----:B--2---:R-:W-:Y:S01]  /*1840*/  IMAD.U32 R20, RZ, RZ, UR18 ;  /* 0x00000012ff147e24 */ /* 0x004fe2000f8e00ff */
[----:B------:R-:W-:Y:S01]  /*1850*/  ISETP.GE.AND P1, PT, R16, c[0x0][0x16c], PT ;  /* 0x00005b0010007a0c */ /* 0x000fe20003f26270 */
[----:B------:R-:W-:Y:S01]  /*1860*/  IMAD.U32 R21, RZ, RZ, UR19 ;  /* 0x00000013ff157e24 */ /* 0x000fe2000f8e00ff */
[----:B------:R4:W-:Y:S01]  /*1870*/  LDGSTS.E.BYPASS.LTC128B.128 [R235+0x3080], [R24.64+0x80], !P5 ;  /* 0x0308008018eb7fae */ /* 0x0009e2000e901d50 */
[----:B------:R-:W-:Y:S01]  /*1880*/  IMAD.U32 R21, RZ, RZ, UR4 ;  /* 0x00000004ff157e24 */ /* 0x000fe2000f8e00ff */
[----:B------:R-:W-:Y:S01]  /*1890*/  LEA R5, P2, R20, R244, 0x6 ;  /* 0x000000f414057211 */ /* 0x000fe200078430ff */
[----:B------:R-:W-:Y:S01]  /*18a0*/  IMAD.WIDE.U32 R240, R10, c[0x0][0x218], R240 ;  /* 0x000086000af07a25 */ /* 0x000fe200078e00f0 */
[----:B------:R4:W-:Y:S01]  /*18b0*/  LDGSTS.E.BYPASS.LTC128B.128 [R235+0x5080], [R24.64+0x100], !P4 ;  /* 0x0508010018eb7fae */ /* 0x0009e2000e101d50 */
[----:B------:R-:W-:Y:S01]  /*18c0*/  LOP3.LUT R0, R9, 0x8, R6, 0xf8, !PT ;  /* 0x0000000809007812 */ /* 0x000fe200078ef806 */
[----:B------:R-:W-:Y:S01]  /*18d0*/  ULDC.64 UR4, c[0x0][0x208] ;  /* 0x0000820000047ab9 */ /* 0x000fe20000000a00 */
[----:B------:R-:W-:Y:S01]  /*18e0*/  LEA.HI.X R2, R20, R232, R21, 0x6, P2 ;  /* 0x000000e814027211 */ /* 0x000fe200010f3415 */
[----:B------:R-:W0:Y:S01]  /*18f0*/  LDGDEPBAR ;  /* 0x00000000000079af */ /* 0x000e220000000000 */
[----:B------:R-:W-:Y:S01]  /*1900*/  ISETP.GE.AND P2, PT, R30, c[0x0][0x16c], PT ;  /* 0x00005b001e007a0c */ /* 0x000fe20003f46270 */
[----:B------:R-:W-:Y:S01]  /*1910*/  IMAD R20, R4, 0x800, R7 ;  /* 0x0000080004147824 */ /* 0x000fe200078e0207 */
[----:B------:R-:W-:Y:S01]  /*1920*/  SHF.R.U32.HI R7, RZ, 0x3, R9 ;  /* 0x00000003ff077819 */ /* 0x000fe20000011609 */
[----:B------:R-:W-:Y:S01]  /*1930*/  IMAD.MOV.U32 R21, RZ, RZ, c[0x0][0x178] ;  /* 0x00005e00ff157624 */ /* 0x000fe200078e00ff */
[----:B------:R-:W-:Y:S01]  /*1940*/  SEL R249, RZ, 0x1, P2 ;  /* 0x00000001fff97807 */ /* 0x000fe20001000000 */
[----:B------:R-:W-:Y:S01]  /*1950*/  USHF.L.U32 UR18, UR4, 0x6, URZ ;  /* 0x0000000604127899 */ /* 0x000fe2000800063f */
[C---:B------:R-:W-:Y:S01]  /*1960*/  LEA R38, P2, R5.reuse, c[0x0][0x160], 0x1 ;  /* 0x0000580005267a11 */ /* 0x040fe200078408ff */
[----:B------:R-:W-:Y:S01]  /*1970*/  USHF.L.U64.HI UR9, UR4, UR9, UR5 ;  /* 0x0000000904097299 */ /* 0x000fe20008010205 */
[----:B------:R-:W-:Y:S01]  /*1980*/  LOP3.LUT R231, R0, R7, RZ, 0x3c, !PT ;  /* 0x0000000700e77212 */ /* 0x000fe200078e3cff */
[----:B------:R-:W-:Y:S01]  /*1990*/  IMAD.MOV.U32 R44, RZ, RZ, R240 ;  /* 0x000000ffff2c7224 */ /* 0x000fe200078e00f0 */
[----:B------:R-:W-:Y:S01]  /*19a0*/  LEA.HI.X R39, R5, c[0x0][0x164], R2, 0x1, P2 ;  /* 0x0000590005277a11 */ /* 0x000fe200010f0c02 */
[----:B------:R-:W-:Y:S01]  /*19b0*/  IMAD R5, R13, c[0x0][0x218], RZ ;  /* 0x000086000d057a24 */ /* 0x000fe200078e02ff */
[----:B------:R-:W-:Y:S01]  /*19c0*/  SEL R14, RZ, 0x2, P1 ;  /* 0x00000002ff0e7807 */ /* 0x000fe20000800000 */
[----:B------:R-:W-:Y:S01]  /*19d0*/  IMAD R2, R22, c[0x0][0x270], RZ ;  /* 0x00009c0016027a24 */ /* 0x000fe200078e02ff */
[----:B------:R-:W-:Y:S01]  /*19e0*/  SEL R0, RZ, 0x4, P6 ;  /* 0x00000004ff007807 */ /* 0x000fe20003000000 */
[----:B------:R-:W-:Y:S01]  /*19f0*/  IMAD R5, R10, c[0x0][0x21c], R5 ;  /* 0x000087000a057a24 */ /* 0x000fe200078e0205 */
[----:B------:R-:W-:Y:S01]  /*1a00*/  LEA R32, P2, R21, R38, 0x6 ;  /* 0x0000002615207211 */ /* 0x000fe200078430ff */
[----:B------:R-:W-:Y:S01]  /*1a10*/  IMAD.IADD R231, R20, 0x1, R231 ;  /* 0x0000000114e77824 */ /* 0x000fe200078e02e7 */
[----:B------:R-:W-:Y:S01]  /*1a20*/  IADD3 R0, R0, R14, R249 ;  /* 0x0000000e00007210 */ /* 0x000fe20007ffe0f9 */
[----:B------:R-:W-:Y:S01]  /*1a30*/  IMAD.IADD R45, R241, 0x1, R5 ;  /* 0x00000001f12d7824 */ /* 0x000fe200078e0205 */
[----:B------:R-:W-:Y:S01]  /*1a40*/  LEA.HI.X R33, R21, R39, R19, 0x6, P2 ;  /* 0x0000002715217211 */ /* 0x000fe200010f3413 */
[----:B------:R-:W-:Y:S01]  /*1a50*/  IMAD.MOV.U32 R5, RZ, RZ, 0x20 ;  /* 0x00000020ff057424 */ /* 0x000fe200078e00ff */
[----:B------:R-:W-:Y:S01]  /*1a60*/  LOP3.LUT P5, RZ, R0, 0x1, RZ, 0xc0, !PT ;  /* 0x0000000100ff7812 */ /* 0x000fe200078ac0ff */
[----:B------:R-:W-:-:S04]  /*1a70*/  DEPBAR.LE SB0, 0x1 ;  /* 0x000080400000791a */ /* 0x000fc80000000000 */
[C---:B------:R-:W-:Y:S01]  /*1a80*/  LOP3.LUT P4, RZ, R0.reuse, 0x2, RZ, 0xc0, !PT ;  /* 0x0000000200ff7812 */ /* 0x040fe2000788c0ff */
[----:B------:R-:W-:Y:S01]  /*1a90*/  IMAD R23, R3, c[0x0][0x274], R2 ;  /* 0x00009d0003177a24 */ /* 0x000fe200078e0202 */
[----:B------:R-:W-:Y:S01]  /*1aa0*/  LOP3.LUT P2, RZ, R0, 0x4, RZ, 0xc0, !PT ;  /* 0x0000000400ff7812 */ /* 0x000fe2000784c0ff */
[----:B------:R-:W-:Y:S01]  /*1ab0*/  IMAD.MOV.U32 R0, RZ, RZ, 0x40 ;  /* 0x00000040ff007424 */ /* 0x000fe200078e00ff */
[----:B------:R-:W-:Y:S01]  /*1ac0*/  SEL R2, R5, 0xffffffe0, !P0 ;  /* 0xffffffe005027807 */ /* 0x000fe20004000000 */
[----:B------:R-:W-:Y:S01]  /*1ad0*/  IMAD.SHL.U32 R231, R231, 0x2, RZ ;  /* 0x00000002e7e77824 */ /* 0x000fe200078e00ff */
[----:B------:R-:W-:Y:S01]  /*1ae0*/  BAR.SYNC.DEFER_BLOCKING 0x0 ;  /* 0x0000000000007b1d */ /* 0x000fe20000010000 */
[----:B------:R-:W-:Y:S01]  /*1af0*/  IMAD.U32 R14, RZ, RZ, UR15 ;  /* 0x0000000fff0e7e24 */ /* 0x000fe2000f8e00ff */
[----:B------:R-:W-:Y:S01]  /*1b00*/  SEL R0, R0, 0xffffffc0, !P3 ;  /* 0xffffffc000007807 */ /* 0x000fe20005800000 */
[----:B------:R-:W-:Y:S01]  /*1b10*/  IMAD.IADD R227, R231, 0x1, R2 ;  /* 0x00000001e7e37824 */ /* 0x000fe200078e0202 */
[----:B------:R-:W-:Y:S01]  /*1b20*/  UIMAD UR9, UR9, UR6, URZ ;  /* 0x00000006090972a4 */ /* 0x000fe2000f8e023f */
[----:B------:R-:W-:Y:S01]  /*1b30*/  IMAD.U32 R20, RZ, RZ, UR18 ;  /* 0x00000012ff147e24 */ /* 0x000fe2000f8e00ff */
[----:B------:R-:W-:Y:S01]  /*1b40*/  IADD3 R19, -R237, UR13, -R14 ;  /* 0x0000000ded137c10 */ /* 0x000fe2000fffe90e */
[----:B------:R-:W-:Y:S01]  /*1b50*/  IMAD.IADD R226, R231, 0x1, R0 ;  /* 0x00000001e7e27824 */ /* 0x000fe200078e0200 */
[----:B------:R-:W-:Y:S01]  /*1b60*/  UIMAD UR9, UR8, UR18, UR9 ;  /* 0x00000012080972a4 */ /* 0x000fe2000f8e0209 */
[----:B------:R-:W-:Y:S01]  /*1b70*/  IMAD.IADD R225, R0, 0x1, R227 ;  /* 0x0000000100e17824 */ /* 0x000fe200078e02e3 */
[C---:B------:R-:W-:Y:S01]  /*1b80*/  ISETP.LT.OR P3, PT, R19.reuse, 0x1, !P5 ;  /* 0x000000011300780c */ /* 0x040fe20006f61670 */
[----:B------:R-:W-:Y:S01]  /*1b90*/  IMAD.WIDE.U32 R20, R20, UR6, R44 ;  /* 0x0000000614147c25 */ /* 0x000fe2000f8e002c */
[C---:B------:R-:W-:Y:S01]  /*1ba0*/  ISETP.LT.OR P0, PT, R19.reuse, 0x1, !P4 ;  /* 0x000000011300780c */ /* 0x040fe20006701670 */
[----:B------:R-:W-:Y:S01]  /*1bb0*/  UMOV UR8, 0x5 ;  /* 0x0000000500087882 */ /* 0x000fe20000000000 */
[----:B------:R-:W-:Y:S01]  /*1bc0*/  ISETP.LT.OR P5, PT, R19, 0x21, !P5 ;  /* 0x000000211300780c */ /* 0x000fe20006fa1670 */
[----:B-1----:R-:W-:Y:S01]  /*1bd0*/  IMAD.WIDE.U32 R36, R3, c[0x0][0x270], R28 ;  /* 0x00009c0003247a25 */ /* 0x002fe200078e001c */
[----:B------:R-:W-:Y:S01]  /*1be0*/  IADD3 R2, R21, UR9, RZ ;  /* 0x0000000915027c10 */ /* 0x000fe2000fffe0ff */
[----:B------:R-:W-:Y:S01]  /*1bf0*/  USHF.L.U32 UR9, UR4, 0x5, URZ ;  /* 0x0000000504097899 */ /* 0x000fe2000800063f */
[----:B------:R-:W-:Y:S01]  /*1c00*/  ISETP.LT.OR P4, PT, R19, 0x21, !P4 ;  /* 0x000000211300780c */ /* 0x000fe20006781670 */
[----:B------:R-:W-:Y:S01]  /*1c10*/  USHF.L.U64.HI UR8, UR4, UR8, UR5 ;  /* 0x0000000804087299 */ /* 0x000fe20008010205 */
[----:B------:R-:W-:Y:S01]  /*1c20*/  IMAD.IADD R37, R37, 0x1, R23 ;  /* 0x0000000125257824 */ /* 0x000fe200078e0217 */
[----:B------:R-:W-:Y:S01]  /*1c30*/  USHF.R.S32.HI UR4, URZ, 0x1f, UR15 ;  /* 0x0000001f3f047899 */ /* 0x000fe2000801140f */
[----:B------:R-:W-:Y:S01]  /*1c40*/  IMAD R21, R13, c[0x0][0x278], RZ ;  /* 0x00009e000d157a24 */ /* 0x000fe200078e02ff */
[----:B------:R-:W-:Y:S01]  /*1c50*/  IADD3 R14, -R14, UR13, -R237 ;  /* 0x0000000d0e0e7c10 */ /* 0x000fe2000fffe9ed */
[----:B------:R-:W1:Y:S01]  /*1c60*/  LDSM.16.M88.4 R148, [R231+0x6080] ;  /* 0x00608000e794783b */ /* 0x000e620000000200 */
[----:B------:R-:W-:Y:S01]  /*1c70*/  IMAD.U32 R23, RZ, RZ, UR9 ;  /* 0x00000009ff177e24 */ /* 0x000fe2000f8e00ff */
[----:B------:R-:W-:Y:S01]  /*1c80*/  UIADD3 UR5, UR7, 0x1, -UR14 ;  /* 0x0000000107057890 */ /* 0x000fe2000fffe80e */
[C---:B------:R-:W-:Y:S01]  /*1c90*/  IMAD R246, R10.reuse, c[0x0][0x27c], R21 ;  /* 0x00009f000af67a24 */ /* 0x040fe200078e0215 */
[----:B------:R-:W2:Y:S01]  /*1ca0*/  LDSM.16.M88.4 R152, [R227+0x6080] ;  /* 0x00608000e398783b */ /* 0x000ea20000000200 */
[----:B------:R-:W-:Y:S01]  /*1cb0*/  IMAD.WIDE.U32 R40, R10, c[0x0][0x278], R36 ;  /* 0x00009e000a287a25 */ /* 0x000fe200078e0024 */
[----:B------:R-:W-:Y:S01]  /*1cc0*/  CS2R R68, SRZ ;  /* 0x0000000000447805 */ /* 0x000fe2000001ff00 */
[----:B------:R-:W-:Y:S01]  /*1cd0*/  CS2R R66, SRZ ;  /* 0x0000000000427805 */ /* 0x000fe2000001ff00 */
[----:B------:R-:W1:Y:S01]  /*1ce0*/  LDSM.16.M88.4 R156, [R226+0x6080] ;  /* 0x00608000e29c783b */ /* 0x000e620000000200 */
[C---:B----4-:R-:W-:Y:S01]  /*1cf0*/  IMAD R24, R22.reuse, c[0x0][0x288], RZ ;  /* 0x0000a20016187a24 */ /* 0x050fe200078e02ff */
[----:B------:R-:W-:Y:S01]  /*1d00*/  CS2R R64, SRZ ;  /* 0x0000000000407805 */ /* 0x000fe2000001ff00 */
[----:B------:R-:W-:Y:S01]  /*1d10*/  IMAD R22, R22, c[0x0][0x238], RZ ;  /* 0x00008e0016167a24 */ /* 0x000fe200078e02ff */
[----:B------:R-:W4:Y:S01]  /*1d20*/  LDSM.16.M88.4 R168, [R231+0x8080] ;  /* 0x00808000e7a8783b */ /* 0x000f220000000200 */
[----:B------:R-:W-:Y:S01]  /*1d30*/  IMAD.IADD R246, R41, 0x1, R246 ;  /* 0x0000000129f67824 */ /* 0x000fe200078e02f6 */
[----:B------:R-:W-:Y:S01]  /*1d40*/  CS2R R62, SRZ ;  /* 0x00000000003e7805 */ /* 0x000fe2000001ff00 */
[C---:B------:R-:W-:Y:S01]  /*1d50*/  IMAD R24, R3.reuse, c[0x0][0x28c], R24 ;  /* 0x0000a30003187a24 */ /* 0x040fe200078e0218 */
[----:B------:R-:W1:Y:S01]  /*1d60*/  LDSM.16.M88.4 R172, [R227+0x8080] ;  /* 0x00808000e3ac783b */ /* 0x000e620000000200 */
[C---:B------:R-:W-:Y:S01]  /*1d70*/  IMAD R22, R3.reuse, c[0x0][0x23c], R22 ;  /* 0x00008f0003167a24 */ /* 0x040fe200078e0216 */
[----:B------:R-:W-:Y:S01]  /*1d80*/  CS2R R60, SRZ ;  /* 0x00000000003c7805 */ /* 0x000fe2000001ff00 */
[----:B------:R-:W-:Y:S01]  /*1d90*/  IMAD.WIDE.U32 R28, R3, c[0x0][0x288], R28 ;  /* 0x0000a200031c7a25 */ /* 0x000fe200078e001c */
[----:B------:R-:W1:Y:S01]  /*1da0*/  LDSM.16.M88.4 R176, [R226+0x8080] ;  /* 0x00808000e2b0783b */ /* 0x000e620000000200 */
[----:B------:R-:W-:Y:S01]  /*1db0*/  CS2R R58, SRZ ;  /* 0x00000000003a7805 */ /* 0x000fe2000001ff00 */
[----:B------:R-:W-:Y:S01]  /*1dc0*/  CS2R R56, SRZ ;  /* 0x0000000000387805 */ /* 0x000fe2000001ff00 */
[----:B------:R-:W-:Y:S01]  /*1dd0*/  IMAD.IADD R27, R27, 0x1, R22 ;  /* 0x000000011b1b7824 */ /* 0x000fe200078e0216 */
[----:B------:R-:W1:Y:S01]  /*1de0*/  LDSM.16.M88.4 R184, [R231+0xa080] ;  /* 0x00a08000e7b8783b */ /* 0x000e620000000200 */
[----:B------:R-:W-:Y:S01]  /*1df0*/  LOP3.LUT R22, R17, 0xfffffff0, RZ, 0xc0, !PT ;  /* 0xfffffff011167812 */ /* 0x000fe200078ec0ff */
[----:B------:R-:W-:Y:S01]  /*1e00*/  IMAD R243, R13, c[0x0][0x290], RZ ;  /* 0x0000a4000df37a24 */ /* 0x000fe200078e02ff */
[----:B------:R-:W-:Y:S01]  /*1e10*/  CS2R R54, SRZ ;  /* 0x0000000000367805 */ /* 0x000fe2000001ff00 */
[----:B------:R-:W1:Y:S01]  /*1e20*/  LDSM.16.M88.4 R188, [R227+0xa080] ;  /* 0x00a08000e3bc783b */ /* 0x000e620000000200 */
[----:B------:R-:W-:Y:S01]  /*1e30*/  IMAD.SHL.U32 R12, R12, 0x10, RZ ;  /* 0x000000100c0c7824 */ /* 0x000fe200078e00ff */
[----:B------:R-:W-:Y:S01]  /*1e40*/  CS2R R52, SRZ ;  /* 0x0000000000347805 */ /* 0x000fe2000001ff00 */
[C---:B------:R-:W-:Y:S01]  /*1e50*/  IMAD R243, R10.reuse, c[0x0][0x294], R243 ;  /* 0x0000a5000af37a24 */ /* 0x040fe200078e02f3 */
[----:B------:R-:W1:Y:S01]  /*1e60*/  LDSM.16.M88.4 R192, [R226+0xa080] ;  /* 0x00a08000e2c0783b */ /* 0x000e620000000200 */
[----:B------:R-:W-:Y:S01]  /*1e70*/  IMAD.WIDE.U32 R132, R10, c[0x0][0x240], R26 ;  /* 0x000090000a847a25 */ /* 0x000fe200078e001a */
[----:B------:R-:W-:Y:S01]  /*1e80*/  LOP3.LUT R9, R9, 0x10, R12, 0xf8, !PT ;  /* 0x0000001009097812 */ /* 0x000fe200078ef80c */
[----:B------:R-:W-:Y:S01]  /*1e90*/  CS2R R50, SRZ ;  /* 0x0000000000327805 */ /* 0x000fe2000001ff00 */
[----:B------:R-:W1:Y:S01]  /*1ea0*/  LDSM.16.M88.4 R164, [R225+0x6080] ;  /* 0x00608000e1a4783b */ /* 0x000e620000000200 */
[----:B------:R-:W-:Y:S01]  /*1eb0*/  IMAD.U32 R252, RZ, RZ, UR5 ;  /* 0x00000005fffc7e24 */ /* 0x000fe2000f8e00ff */
[----:B------:R-:W-:Y:S01]  /*1ec0*/  LOP3.LUT R6, R9, 0x8, R6, 0xf8, !PT ;  /* 0x0000000809067812 */ /* 0x000fe200078ef806 */
[----:B------:R-:W-:Y:S01]  /*1ed0*/  CS2R R48, SRZ ;  /* 0x0000000000307805 */ /* 0x000fe2000001ff00 */
[----:B------:R-:W1:Y:S01]  /*1ee0*/  LDSM.16.M88.4 R180, [R225+0x8080] ;  /* 0x00808000e1b4783b */ /* 0x000e620000000200 */
[----:B------:R-:W-:Y:S01]  /*1ef0*/  CS2R R46, SRZ ;  /* 0x00000000002e7805 */ /* 0x000fe2000001ff00 */
[----:B------:R-:W-:Y:S01]  /*1f00*/  LOP3.LUT R229, R6, R7, RZ, 0x3c, !PT ;  /* 0x0000000706e57212 */ /* 0x000fe200078e3cff */
[C---:B------:R-:W-:Y:S01]  /*1f10*/  IMAD.SHL.U32 R6, R4.reuse, 0x8, RZ ;  /* 0x0000000804067824 */ /* 0x040fe200078e00ff */
[----:B------:R-:W1:Y:S01]  /*1f20*/  LDSM.16.M88.4 R196, [R225+0xa080] ;  /* 0x00a08000e1c4783b */ /* 0x000e620000000200 */
[----:B------:R-:W-:Y:S01]  /*1f30*/  CS2R R42, SRZ ;  /* 0x00000000002a7805 */ /* 0x000fe2000001ff00 */
[----:B------:R-:W-:Y:S01]  /*1f40*/  UIADD3 UR7, UR7, -UR13, URZ ;  /* 0x8000000d07077290 */ /* 0x000fe2000fffe03f */
[----:B------:R-:W-:Y:S01]  /*1f50*/  IMAD R229, R4, 0x200, R229 ;  /* 0x0000020004e57824 */ /* 0x000fe200078e02e5 */
[----:B------:R-:W-:Y:S01]  /*1f60*/  BAR.SYNC.DEFER_BLOCKING 0x0 ;  /* 0x0000000000007b1d */ /* 0x000fe20000010000 */
[----:B------:R-:W-:-:S02]  /*1f70*/  UISETP.GT.AND UP1, UPT, UR10, -0x1, UPT ;  /* 0xffffffff0a00788c */ /* 0x000fc4000bf24270 */
[C---:B------:R-:W-:Y:S02]  /*1f80*/  IMAD R0, R229.reuse, 0x2, R0 ;  /* 0x00000002e5007824 */ /* 0x040fe400078e0200 */
[----:B------:R-:W-:Y:S01]  /*1f90*/  IMAD.SHL.U32 R229, R229, 0x2, RZ ;  /* 0x00000002e5e57824 */ /* 0x000fe200078e00ff */
[----:B------:R1:W-:Y:S04]  /*1fa0*/  STL.64 [R1], R44 ;  /* 0x0000002c01007387 */ /* 0x0003e80000100a00 */
[----:B------:R2:W-:Y:S04]  /*1fb0*/  STL.64 [R1+0x18], R40 ;  /* 0x0000182801007387 */ /* 0x0005e80000100a00 */
[----:B------:R-:W-:Y:S01]  /*1fc0*/  @!PT LDS RZ, [RZ] ;  /* 0x00000000fffff984 */ /* 0x000fe20000000800 */
[----:B------:R-:W-:Y:S01]  /*1fd0*/  @!PT LDS RZ, [RZ] ;  /* 0x00000000fffff984 */ /* 0x000fe20000000800 */
[----:B------:R-:W-:Y:S01]  /*1fe0*/  @!PT LDS RZ, [RZ] ;  /* 0x00000000fffff984 */ /* 0x000fe20000000800 */
[----:B------:R2:W-:Y:S01]  /*1ff0*/  LDGSTS.E.BYPASS.LTC128B.128 [R235+0x6080], [R38.64], !P3 ;  /* 0x0608000026eb7fae */ /* 0x0005e2000d901d50 */
[----:B------:R-:W-:-:S02]  /*2000*/  ISETP.LT.OR P3, PT, R19, 0x1, !P2 ;  /* 0x000000011300780c */ /* 0x000fc40005761670 */
[----:B------:R-:W-:Y:S01]  /*2010*/  ISETP.LT.OR P2, PT, R19, 0x21, !P2 ;  /* 0x000000211300780c */ /* 0x000fe20005741670 */
[----:B------:R2:W-:Y:S01]  /*2020*/  LDGSTS.E.BYPASS.LTC128B.128 [R235+0x8080], [R38.64+0x80], !P0 ;  /* 0x0808008026eb7fae */ /* 0x0005e2000c101d50 */
[----:B---3--:R-:W-:Y:S01]  /*2030*/  LEA R34, P0, R20, c[0x0][0x1f0], 0x1 ;  /* 0x00007c0014227a11 */ /* 0x008fe200078008ff */
[----:B------:R-:W-:-:S03]  /*2040*/  IMAD.U32 R19, RZ, RZ, UR9 ;  /* 0x00000009ff137e24 */ /* 0x000fc6000f8e00ff */
[----:B------:R-:W-:Y:S01]  /*2050*/  LEA.HI.X R35, R20, c[0x0][0x1f4], R2, 0x1, P0 ;  /* 0x00007d0014237a11 */ /* 0x000fe200000f0c02 */
[----:B------:R-:W-:Y:S01]  /*2060*/  IMAD.U32 R2, RZ, RZ, UR8 ;  /* 0x00000008ff027e24 */ /* 0x000fe2000f8e00ff */
[----:B------:R-:W-:Y:S01]  /*2070*/  LEA R20, P0, R23, R34, 0x1 ;  /* 0x0000002217147211 */ /* 0x000fe200078008ff */
[----:B-1----:R-:W-:Y:S01]  /*2080*/  CS2R R44, SRZ ;  /* 0x00000000002c7805 */ /* 0x002fe2000001ff00 */
[----:B------:R-:W-:Y:S01]  /*2090*/  SHF.R.S32.HI R23, RZ, 0x1f, R18 ;  /* 0x0000001fff177819 */ /* 0x000fe20000011412 */
[----:B------:R1:W-:Y:S01]  /*20a0*/  LDGSTS.E.BYPASS.LTC128B.128 [R235+0xa080], [R38.64+0x100], !P3 ;  /* 0x0a08010026eb7fae */ /* 0x0003e2000d901d50 */
[----:B------:R-:W-:Y:S02]  /*20b0*/  ISETP.GT.AND P3, PT, R233, 0xf, PT ;  /* 0x0000000fe900780c */ /* 0x000fe40003f64270 */
[----:B------:R-:W-:Y:S01]  /*20c0*/  LEA.HI.X R21, R19, R35, R2, 0x1, P0 ;  /* 0x0000002313157211 */ /* 0x000fe200000f0c02 */
[----:B------:R3:W-:Y:S01]  /*20d0*/  LDGSTS.E.BYPASS.LTC128B.128 [R235+0x7080], [R32.64], !P5 ;  /* 0x0708000020eb7fae */ /* 0x0007e2000e901d50 */
[C---:B------:R-:W-:Y:S01]  /*20e0*/  ISETP.GE.AND P5, PT, R30.reuse, c[0x0][0x1fc], PT ;  /* 0x00007f001e007a0c */ /* 0x040fe20003fa6270 */
[----:B------:R-:W-:Y:S01]  /*20f0*/  IMAD.MOV.U32 R19, RZ, RZ, c[0x0][0x2a8] ;  /* 0x0000aa00ff137624 */ /* 0x000fe200078e00ff */
[----:B------:R-:W-:Y:S01]  /*2100*/  LEA.HI R23, R23, R18, RZ, 0x2 ;  /* 0x0000001217177211 */ /* 0x000fe200078f10ff */
[----:B------:R3:W-:Y:S01]  /*2110*/  LDGSTS.E.BYPASS.LTC128B.128 [R235+0x9080], [R32.64+0x80], !P4 ;  /* 0x0908008020eb7fae */ /* 0x0007e2000e101d50 */
[----:B------:R-:W-:-:S02]  /*2120*/  ISETP.GE.AND P4, PT, R30, c[0x0][0x1fc], PT ;  /* 0x00007f001e007a0c */ /* 0x000fc40003f86270 */
[----:B------:R-:W-:Y:S01]  /*2130*/  LOP3.LUT R23, R23, 0x1ffffffc, RZ, 0xc0, !PT ;  /* 0x1ffffffc17177812 */ /* 0x000fe200078ec0ff */
[----:B------:R3:W-:Y:S01]  /*2140*/  LDGSTS.E.BYPASS.LTC128B.128 [R235+0xb080], [R32.64+0x100], !P2 ;  /* 0x0b08010020eb7fae */ /* 0x0007e2000d101d50 */
[----:B------:R-:W-:Y:S01]  /*2150*/  ISETP.GE.AND P2, PT, R16, c[0x0][0x1fc], PT ;  /* 0x00007f0010007a0c */ /* 0x000fe20003f46270 */
[----:B------:R-:W-:Y:S01]  /*2160*/  @!P3 IMAD.SHL.U32 R25, R233, 0x10, RZ ;  /* 0x00000010e919b824 */ /* 0x000fe200078e00ff */
[----:B------:R-:W-:Y:S01]  /*2170*/  @!P3 IADD3 R2, P0, R40, UR15, RZ ;  /* 0x0000000f2802bc10 */ /* 0x000fe2000ff1e0ff */
[----:B------:R-:W-:Y:S01]  /*2180*/  IMAD.IADD R247, R18, 0x1, -R23 ;  /* 0x0000000112f77824 */ /* 0x000fe200078e0a17 */
[----:B------:R-:W-:Y:S01]  /*2190*/  LOP3.LUT R18, R11, 0xffffffe0, RZ, 0xc0, !PT ;  /* 0xffffffe00b127812 */ /* 0x000fe200078ec0ff */
[----:B--2---:R-:W-:Y:S01]  /*21a0*/  CS2R R40, SRZ ;  /* 0x0000000000287805 */ /* 0x004fe2000001ff00 */
[----:B------:R-:W-:Y:S02]  /*21b0*/  @!P3 IADD3.X R3, R246, UR4, RZ, P0, !PT ;  /* 0x00000004f603bc10 */ /* 0x000fe400087fe4ff */
[----:B------:R-:W-:Y:S01]  /*21c0*/  @!P3 LEA R36, P0, R2, c[0x0][0x258], 0x2 ;  /* 0x000096000224ba11 */ /* 0x000fe200078010ff */
[----:B------:R-:W-:-:S03]  /*21d0*/  IMAD.IADD R11, R233, 0x1, -R18 ;  /* 0x00000001e90b7824 */ /* 0x000fc600078e0a12 */
[----:B------:R-:W-:Y:S02]  /*21e0*/  @!P3 LEA.HI.X R37, R2, c[0x0][0x25c], R3, 0x2, P0 ;  /* 0x000097000225ba11 */ /* 0x000fe400000f1403 */
[----:B------:R-:W-:Y:S02]  /*21f0*/  ISETP.LT.OR P0, PT, R14, 0x1, P4 ;  /* 0x000000010e00780c */ /* 0x000fe40002701670 */
[----:B------:R-:W-:Y:S01]  /*2200*/  SEL R3, RZ, 0xffffffff, P1 ;  /* 0xffffffffff037807 */ /* 0x000fe20000800000 */
[----:B------:R2:W-:Y:S01]  /*2210*/  @!P3 LDGSTS.E.BYPASS.LTC128B.128 [R25+0x12080], [R36.64] ;  /* 0x120800002419bfae */ /* 0x0005e2000b901d50 */
[----:B------:R-:W-:Y:S02]  /*2220*/  ISETP.GE.AND P1, PT, R16, c[0x0][0x1fc], PT ;  /* 0x00007f0010007a0c */ /* 0x000fe40003f26270 */
[----:B------:R-:W-:Y:S01]  /*2230*/  SEL R2, RZ, 0x1, P5 ;  /* 0x00000001ff027807 */ /* 0x000fe20002800000 */
[----:B------:R-:W0:Y:S01]  /*2240*/  LDGDEPBAR ;  /* 0x00000000000079af */ /* 0x000e220000000000 */
[----:B------:R-:W-:-:S02]  /*2250*/  SEL R16, RZ, 0xffffffff, P1 ;  /* 0xffffffffff107807 */ /* 0x000fc40000800000 */
[----:B------:R-:W-:Y:S02]  /*2260*/  ISETP.GE.AND P1, PT, R15, c[0x0][0x1fc], PT ;  /* 0x00007f000f007a0c */ /* 0x000fe40003f26270 */
[C---:B------:R-:W-:Y:S01]  /*2270*/  ISETP.LT.OR P5, PT, R14.reuse, 0x1, P2 ;  /* 0x000000010e00780c */ /* 0x040fe200017a1670 */
[----:B------:R3:W-:Y:S01]  /*2280*/  LDGSTS.E.BYPASS.LTC128B.128 [R235+0xc080], [R34.64], !P0 ;  /* 0x0c08000022eb7fae */ /* 0x0007e2000c101d50 */
[C---:B------:R-:W-:Y:S02]  /*2290*/  ISETP.LT.OR P0, PT, R14.reuse, 0x1, P1 ;  /* 0x000000010e00780c */ /* 0x040fe40000f01670 */
[----:B------:R-:W-:Y:S02]  /*22a0*/  SHF.R.S32.HI R250, RZ, 0x1f, R11 ;  /* 0x0000001ffffa7819 */ /* 0x000fe4000001140b */
[----:B------:R-:W-:Y:S02]  /*22b0*/  ISETP.LT.OR P4, PT, R14, 0x21, P4 ;  /* 0x000000210e00780c */ /* 0x000fe40002781670 */
[----:B------:R-:W-:-:S02]  /*22c0*/  LEA.HI R250, R250, R11, RZ, 0x2 ;  /* 0x0000000bfafa7211 */ /* 0x000fc400078f10ff */
[C---:B------:R-:W-:Y:S02]  /*22d0*/  ISETP.LT.OR P2, PT, R14.reuse, 0x21, P2 ;  /* 0x000000210e00780c */ /* 0x040fe40001741670 */
[----:B------:R-:W-:Y:S01]  /*22e0*/  ISETP.LT.OR P1, PT, R14, 0x21, P1 ;  /* 0x000000210e00780c */ /* 0x000fe20000f21670 */
[----:B------:R3:W-:Y:S01]  /*22f0*/  LDGSTS.E.BYPASS.LTC128B.128 [R235+0xe080], [R34.64+0x80], !P5 ;  /* 0x0e08008022eb7fae */ /* 0x0007e2000e901d50 */
[----:B------:R-:W-:-:S03]  /*2300*/  ISETP.GE.AND P5, PT, R19, 0x1, PT ;  /* 0x000000011300780c */ /* 0x000fc60003fa6270 */
[----:B------:R3:W-:Y:S01]  /*2310*/  LDGSTS.E.BYPASS.LTC128B.128 [R235+0x10080], [R34.64+0x100], !P0 ;  /* 0x1008010022eb7fae */ /* 0x0007e2000c101d50 */
[----:B------:R-:W-:Y:S01]  /*2320*/  ISETP.GE.AND P0, PT, R15, c[0x0][0x1fc], PT ;  /* 0x00007f000f007a0c */ /* 0x000fe20003f06270 */
[----:B------:R-:W-:Y:S01]  /*2330*/  IMAD R15, R13, c[0x0][0x240], RZ ;  /* 0x000090000d0f7a24 */ /* 0x000fe200078e02ff */
[----:B--2---:R-:W-:Y:S01]  /*2340*/  CS2R R36, SRZ ;  /* 0x0000000000247805 */ /* 0x004fe2000001ff00 */
[----:B------:R-:W-:Y:S01]  /*2350*/  IMAD.IADD R13, R233, 0x1, -R22 ;  /* 0x00000001e90d7824 */ /* 0x000fe200078e0a16 */
[----:B------:R3:W-:Y:S01]  /*2360*/  LDGSTS.E.BYPASS.LTC128B.128 [R235+0xd080], [R20.64], !P4 ;  /* 0x0d08000014eb7fae */ /* 0x0007e2000e101d50 */
[----:B------:R-:W-:Y:S02]  /*2370*/  IMAD.IADD R25, R29, 0x1, R24 ;  /* 0x000000011d197824 */ /* 0x000fe400078e0218 */
[----:B------:R-:W-:Y:S01]  /*2380*/  IMAD.MOV.U32 R24, RZ, RZ, R28 ;  /* 0x000000ffff187224 */ /* 0x000fe200078e001c */
[----:B------:R-:W-:Y:S01]  /*2390*/  SHF.R.S32.HI R18, RZ, 0x1f, R13 ;  /* 0x0000001fff127819 */ /* 0x000fe2000001140d */
[C---:B------:R-:W-:Y:S01]  /*23a0*/  IMAD R242, R10.reuse, c[0x0][0x244], R15 ;  /* 0x000091000af27a24 */ /* 0x040fe200078e020f */
[----:B------:R3:W-:Y:S01]  /*23b0*/  LDGSTS.E.BYPASS.LTC128B.128 [R235+0xf080], [R20.64+0x80], !P2 ;  /* 0x0f08008014eb7fae */ /* 0x0007e2000d101d50 */
[----:B-1----:R-:W-:Y:S01]  /*23c0*/  IMAD.WIDE.U32 R38, R10, c[0x0][0x290], R24 ;  /* 0x0000a4000a267a25 */ /* 0x002fe200078e0018 */
[----:B------:R-:W-:-:S02]  /*23d0*/  LEA.HI R18, R18, R13, RZ, 0x3 ;  /* 0x0000000d12127211 */ /* 0x000fc400078f18ff */
[C---:B------:R-:W-:Y:S01]  /*23e0*/  LOP3.LUT R10, R250.reuse, 0x7ffffffc, RZ, 0xc0, !PT ;  /* 0x7ffffffcfa0a7812 */ /* 0x040fe200078ec0ff */
[----:B------:R3:W-:Y:S01]  /*23f0*/  LDGSTS.E.BYPASS.LTC128B.128 [R235+0x11080], [R20.64+0x100], !P1 ;  /* 0x1108010014eb7fae */ /* 0x0007e2000c901d50 */
[----:B------:R-:W-:Y:S01]  /*2400*/  LEA.HI.SX32 R250, R250, R12, 0x1e ;  /* 0x0000000cfafa7211 */ /* 0x000fe200078ff2ff */
[----:B------:R-:W-:Y:S01]  /*2410*/  IMAD.IADD R243, R39, 0x1, R243 ;  /* 0x0000000127f37824 */ /* 0x000fe200078e02f3 */
[----:B------:R-:W-:Y:S01]  /*2420*/  LOP3.LUT R12, R18, 0xfffffff8, RZ, 0xc0, !PT ;  /* 0xfffffff8120c7812 */ /* 0x000fe200078ec0ff */
[----:B------:R-:W-:Y:S01]  /*2430*/  IMAD.IADD R10, R11, 0x1, -R10 ;  /* 0x000000010b0a7824 */ /* 0x000fe200078e0a0a */
[----:B------:R-:W-:Y:S01]  /*2440*/  ISETP.GE.AND P1, PT, R233, 0x10, PT ;  /* 0x00000010e900780c */ /* 0x000fe20003f26270 */
[----:B------:R-:W-:Y:S01]  /*2450*/  IMAD.SHL.U32 R11, R4, 0x20, RZ ;  /* 0x00000020040b7824 */ /* 0x000fe200078e00ff */
[----:B------:R1:W-:Y:S01]  /*2460*/  STL.64 [R1+0x10], R38 ;  /* 0x0000102601007387 */ /* 0x0003e20000100a00 */
[----:B------:R-:W-:Y:S02]  /*2470*/  IMAD.IADD R13, R13, 0x1, -R12 ;  /* 0x000000010d0d7824 */ /* 0x000fe400078e0a0c */
[----:B------:R-:W-:Y:S01]  /*2480*/  IMAD.SHL.U32 R12, R3, 0x2, RZ ;  /* 0x00000002030c7824 */ /* 0x000fe200078e00ff */
[----:B------:R-:W-:Y:S01]  /*2490*/  LOP3.LUT R8, R8, 0x20, R11, 0xf8, !PT ;  /* 0x0000002008087812 */ /* 0x000fe200078ef80b */
[----:B------:R-:W-:Y:S01]  /*24a0*/  IMAD.SHL.U32 R3, R16, 0x2, RZ ;  /* 0x0000000210037824 */ /* 0x000fe200078e00ff */
[C---:B------:R-:W-:Y:S01]  /*24b0*/  LOP3.LUT P4, RZ, R13.reuse, 0x4, RZ, 0xc0, !PT ;  /* 0x000000040dff7812 */ /* 0x040fe2000788c0ff */
[C---:B------:R-:W-:Y:S01]  /*24c0*/  IMAD.SHL.U32 R7, R13.reuse, 0x40, RZ ;  /* 0x000000400d077824 */ /* 0x040fe200078e00ff */
[----:B------:R-:W-:Y:S01]  /*24d0*/  LOP3.LUT P2, RZ, R13, 0x2, RZ, 0xc0, !PT ;  /* 0x000000020dff7812 */ /* 0x000fe2000784c0ff */
[----:B------:R-:W-:Y:S01]  /*24e0*/  IMAD R247, R247, 0x4, R10 ;  /* 0x00000004f7f77824 */ /* 0x000fe200078e020a */
[----:B------:R-:W-:Y:S01]  /*24f0*/  LOP3.LUT R2, R3, 0x2, R2, 0xe2, !PT ;  /* 0x0000000203027812 */ /* 0x000fe200078ee202 */
[----:B------:R-:W-:Y:S01]  /*2500*/  IMAD.SHL.U32 R9, R18, 0x40, RZ ;  /* 0x0000004012097824 */ /* 0x000fe200078e00ff */
[----:B------:R-:W-:Y:S01]  /*2510*/  SEL R3, RZ, 0x4, P0 ;  /* 0x00000004ff037807 */ /* 0x000fe20000000000 */
[----:B------:R3:W-:Y:S01]  /*2520*/  STL.64 [R1+0x8], R132 ;  /* 0x0000088401007387 */ /* 0x0007e20000100a00 */
[----:B------:R-:W-:Y:S01]  /*2530*/  LOP3.LUT R7, R7, 0x1c0, RZ, 0xc0, !PT ;  /* 0x000001c007077812 */ /* 0x000fe200078ec0ff */
[----:B------:R-:W-:Y:S01]  /*2540*/  IMAD.SHL.U32 R247, R247, 0x2, RZ ;  /* 0x00000002f7f77824 */ /* 0x000fe200078e00ff */
[----:B------:R-:W-:Y:S01]  /*2550*/  IADD3 R4, P0, R38, UR15, RZ ;  /* 0x0000000f26047c10 */ /* 0x000fe2000ff1e0ff */
[----:B------:R-:W-:Y:S01]  /*2560*/  IMAD.IADD R242, R133, 0x1, R242 ;  /* 0x0000000185f27824 */ /* 0x000fe200078e02f2 */
[----:B------:R-:W-:-:S02]  /*2570*/  LOP3.LUT R249, R12, 0x2, R249, 0xe2, !PT ;  /* 0x000000020cf97812 */ /* 0x000fc400078ee2f9 */
[----:B------:R-:W-:Y:S02]  /*2580*/  LOP3.LUT R13, R7, 0x8, R6, 0xf8, !PT ;  /* 0x00000008070d7812 */ /* 0x000fe400078ef806 */
[--C-:B------:R-:W-:Y:S02]  /*2590*/  SHF.R.U32.HI R10, RZ, 0x3, R7.reuse ;  /* 0x00000003ff0a7819 */ /* 0x100fe40000011607 */
[----:B------:R-:W-:Y:S01]  /*25a0*/  IADD3.X R11, R243, UR4, RZ, P0, !PT ;  /* 0x00000004f30b7c10 */ /* 0x000fe200087fe4ff */
[----:B------:R-:W-:Y:S01]  /*25b0*/  ULDC UR4, c[0x0][0x2a0] ;  /* 0x0000a80000047ab9 */ /* 0x000fe20000000800 */
[----:B------:R-:W-:Y:S01]  /*25c0*/  LEA R12, P0, R4, c[0x0][0x280], 0x2 ;  /* 0x0000a000040c7a11 */ /* 0x000fe200078010ff */
[----:B------:R-:W-:Y:S01]  /*25d0*/  ULOP3.LUT UR4, URZ, UR4, URZ, 0x33, !UPT ;  /* 0x000000043f047292 */ /* 0x000fe2000f8e333f */
[----:B------:R-:W-:Y:S01]  /*25e0*/  LOP3.LUT R6, R13, R10, RZ, 0x3c, !PT ;  /* 0x0000000a0d067212 */ /* 0x000fe200078e3cff */
[----:B-1----:R-:W-:Y:S01]  /*25f0*/  CS2R R38, SRZ ;  /* 0x0000000000267805 */ /* 0x002fe2000001ff00 */
[----:B------:R-:W-:Y:S01]  /*2600*/  LOP3.LUT R8, R10, R8, R7, 0x1e, !PT ;  /* 0x000000080a087212 */ /* 0x000fe200078e1e07 */
[----:B------:R-:W-:Y:S01]  /*2610*/  @!P1 IMAD.SHL.U32 R7, R233, 0x10, RZ ;  /* 0x00000010e9079824 */ /* 0x000fe200078e00ff */
[----:B------:R-:W-:-:S02]  /*2620*/  LEA.HI.X R13, R4, c[0x0][0x284], R11, 0x2, P0 ;  /* 0x0000a100040d7a11 */ /* 0x000fc400000f140b */
[----:B------:R-:W-:Y:S02]  /*2630*/  LOP3.LUT R9, R9, 0xfffffe00, RZ, 0xc0, !PT ;  /* 0xfffffe0009097812 */ /* 0x000fe400078ec0ff */
[----:B------:R-:W-:Y:S01]  /*2640*/  LOP3.LUT R248, R2, R3, RZ, 0xfc, !PT ;  /* 0x0000000302f87212 */ /* 0x000fe200078efcff */
[----:B------:R3:W-:Y:S01]  /*2650*/  @!P1 LDGSTS.E.BYPASS.LTC128B.128 [R7+0x12180], [R12.64] ;  /* 0x121800000c079fae */ /* 0x0007e2000b901d50 */
[----:B------:R-:W-:Y:S01]  /*2660*/  IMAD.MOV.U32 R3, RZ, RZ, 0x10 ;  /* 0x00000010ff037424 */ /* 0x000fe200078e00ff */
[-C--:B------:R-:W-:Y:S02]  /*2670*/  IADD3 R230, R6, R9.reuse, R230 ;  /* 0x0000000906e67210 */ /* 0x080fe40007ffe0e6 */
[----:B------:R-:W0:Y:S01]  /*2680*/  LDGDEPBAR ;  /* 0x00000000000079af */ /* 0x000e220000000000 */
[----:B------:R-:W-:Y:S02]  /*2690*/  LOP3.LUT R228, R8, R9, RZ, 0xfc, !PT ;  /* 0x0000000908e47212 */ /* 0x000fe400078efcff */
[----:B------:R-:W-:Y:S01]  /*26a0*/  SEL R3, R3, 0xfffffff0, !P2 ;  /* 0xfffffff003037807 */ /* 0x000fe20005000000 */
[----:B------:R-:W-:Y:S01]  /*26b0*/  IMAD.SHL.U32 R230, R230, 0x2, RZ ;  /* 0x00000002e6e67824 */ /* 0x000fe200078e00ff */
[----:B------:R-:W-:Y:S01]  /*26c0*/  SEL R5, R5, 0xffffffe0, !P4 ;  /* 0xffffffe005057807 */ /* 0x000fe20006000000 */
[----:B------:R-:W-:Y:S01]  /*26d0*/  IMAD.SHL.U32 R228, R228, 0x2, RZ ;  /* 0x00000002e4e47824 */ /* 0x000fe200078e00ff */
[----:B------:R-:W-:Y:S01]  /*26e0*/  IADD3 R252, R252, -UR13, -R247 ;  /* 0x8000000dfcfc7c10 */ /* 0x000fe2000fffe8f7 */
[--C-:B------:R-:W-:Y:S01]  /*26f0*/  IMAD R224, R3, 0x2, R230.reuse ;  /* 0x0000000203e07824 */ /* 0x100fe200078e02e6 */
[----:B------:R-:W-:Y:S01]  /*2700*/  IADD3 R239, -R247, UR11, RZ ;  /* 0x0000000bf7ef7c10 */ /* 0x000fe2000fffe1ff */
[C---:B------:R-:W-:Y:S01]  /*2710*/  IMAD R3, R5.reuse, 0x2, R230 ;  /* 0x0000000205037824 */ /* 0x040fe200078e02e6 */
[C---:B------:R-:W-:Y:S01]  /*2720*/  IADD3 R251, R252.reuse, c[0x0][0x2a4], RZ ;  /* 0x0000a900fcfb7a10 */ /* 0x040fe20007ffe0ff */
[----:B------:R-:W-:Y:S01]  /*2730*/  IMAD R2, R5, 0x2, R224 ;  /* 0x0000000205027824 */ /* 0x000fe200078e02e0 */
[----:B----4-:R-:W-:-:S02]  /*2740*/  IADD3 R252, R252, UR4, RZ ;  /* 0x00000004fcfc7c10 */ /* 0x010fc4000fffe0ff */
.L_x_309:
[----:B------:R-:W-:Y:S04]  /*2750*/  DEPBAR.LE SB0, 0x0 ;  /* 0x000080000000791a */ /* 0x000fe80000000000 */
[----:B------:R-:W-:Y:S01]  /*2760*/  BAR.SYNC.DEFER_BLOCKING 0x0 ;  /* 0x0000000000007b1d */ /* 0x000fe20000010000 */
[----:B-1----:R-:W-:Y:S04]  /*2770*/  IMAD.U32 R141, RZ, RZ, UR6 ;  /* 0x00000006ff8d7e24 */ /* 0x002fe8000f8e00ff */
[----:B------:R-:W-:Y:S05]  /*2780*/  IMAD R140, R141, 0x40, R250 ;  /* 0x000000408d8c7824 */ /* 0x000fea00078e02fa */
[-C--:B------:R-:W-:Y:S02]  /*2790*/  IADD3 R210, R251, R140.reuse, RZ ;  /* 0x0000008cfbd27210 */ /* 0x080fe40007ffe0ff */
[----:B------:R-:W-:Y:S02]  /*27a0*/  IADD3 R211, R252, R140, RZ ;  /* 0x0000008cfcd37210 */ /* 0x000fe40007ffe0ff */
[----:B------:R-:W-:Y:S01]  /*27b0*/  IMNMX R210, R239, R210, PT ;  /* 0x000000d2efd27217 */ /* 0x000fe20003800200 */
[----:B---3--:R-:W-:Y:S04]  /*27c0*/  LDSM.16.M88.4 R20, [R230+0x6080] ;  /* 0x00608000e614783b */ /* 0x008fe80000000200 */
[----:B------:R-:W1:Y:S04]  /*27d0*/  LDSM.16.M88.4 R24, [R231+0x80] ;  /* 0x00008000e718783b */ /* 0x000e680000000200 */
[----:B------:R-:W2:Y:S04]  /*27e0*/  LDSM.16.M88.4 R28, [R230+0x7080] ;  /* 0x00708000e61c783b */ /* 0x000ea80000000200 */
[----:B------:R-:W-:Y:S04]  /*27f0*/  LDSM.16.M88.4 R32, [R224+0x6080] ;  /* 0x00608000e020783b */ /* 0x000fe80000000200 */
[----:B------:R-:W3:Y:S04]  /*2800*/  LDSM.16.M88.4 R132, [R227+0x80] ;  /* 0x00008000e384783b */ /* 0x000ee80000000200 */
[----:B------:R-:W4:Y:S04]  /*2810*/  LDSM.16.M88.4 R136, [R224+0x7080] ;  /* 0x00708000e088783b */ /* 0x000f280000000200 */
[----:B------:R-:W-:Y:S04]  /*2820*/  LDS R207, [R250.X4+0x12080] ;  /* 0x01208000facf7984 */ /* 0x000fe80000004800 */
[----:B------:R-:W-:Y:S04]  /*2830*/  LDS R202, [R250.X4+0x120a0] ;  /* 0x0120a000faca7984 */ /* 0x000fe80000004800 */
[----:B------:R-:W-:Y:S04]  /*2840*/  LDS R201, [R250.X4+0x12100] ;  /* 0x01210000fac97984 */ /* 0x000fe80000004800 */
[----:B------:R-:W-:Y:S01]  /*2850*/  LDS R200, [R250.X4+0x12120] ;  /* 0x01212000fac87984 */ /* 0x000fe20000004800 */
[-C--:B-1----:R-:W-:Y:S08]  /*2860*/  HMMA.16816.F32.BF16 R4, R20, R24.reuse, RZ ;  /* 0x000000181404723c */ /* 0x082ff000000418ff */
[C---:B--2---:R-:W-:Y:S08]  /*2870*/  HMMA.16816.F32.BF16 R8, R28.reuse, R24, RZ ;  /* 0x000000181c08723c */ /* 0x044ff000000418ff */
[-C--:B------:R-:W-:Y:S01]  /*2880*/  HMMA.16816.F32.BF16 R12, R28, R26.reuse, RZ ;  /* 0x0000001a1c0c723c */ /* 0x080fe200000418ff */
[----:B------:R-:W-:Y:S07]  /*2890*/  LDSM.16.M88.4 R28, [R3+0x7080] ;  /* 0x00708000031c783b */ /* 0x000fee0000000200 */
[----:B------:R-:W-:Y:S01]  /*28a0*/  HMMA.16816.F32.BF16 R16, R20, R26, RZ ;  /* 0x0000001a1410723c */ /* 0x000fe200000418ff */
[----:B------:R-:W-:Y:S04]  /*28b0*/  LDSM.16.M88.4 R20, [R3+0x6080] ;  /* 0x006080000314783b */ /* 0x000fe80000000200 */
[----:B------:R-:W1:Y:S03]  /*28c0*/  LDSM.16.M88.4 R24, [R226+0x80] ;  /* 0x00008000e218783b */ /* 0x000e660000000200 */
        /* <DEDUP_REMOVED lines=66> */
[----:B------:R-:W-:Y:S08]  /*2cf0*/  HMMA.16816.F32.BF16 R16, R20, R26, R16 ;  /* 0x0000001a1410723c */ /* 0x000ff00000041810 */
[-C--:B--2---:R-:W-:Y:S08]  /*2d00*/  HMMA.16816.F32.BF16 R4, R32, R132.reuse, R4 ;  /* 0x000000842004723c */ /* 0x084ff00000041804 */
[C---:B------:R-:W-:Y:S08]  /*2d10*/  HMMA.16816.F32.BF16 R8, R136.reuse, R132, R8 ;  /* 0x000000848808723c */ /* 0x040ff00000041808 */
[-C--:B------:R-:W-:Y:S08]  /*2d20*/  HMMA.16816.F32.BF16 R12, R136, R134.reuse, R12 ;  /* 0x00000086880c723c */ /* 0x080ff0000004180c */
[----:B------:R-:W-:Y:S01]  /*2d30*/  HMMA.16816.F32.BF16 R16, R32, R134, R16 ;  /* 0x000000862010723c */ /* 0x000fe20000041810 */
[----:B------:R-:W-:-:S07]  /*2d40*/  @!P5 BRA `(.L_x_291) ;  /* 0x000001900000d947 */ /* 0x000fce0003800000 */
[----:B------:R-:W-:Y:S01]  /*2d50*/  IADD3 R21, R140, UR7, RZ ;  /* 0x000000078c157c10 */ /* 0x000fe2000fffe0ff */
[----:B------:R-:W-:Y:S03]  /*2d60*/  BSSY B0, `(.L_x_292) ;  /* 0x0000011000007945 */ /* 0x000fe60003800000 */
[----:B------:R-:W-:Y:S11]  /*2d70*/  ISETP.GT.AND P0, PT, R21, -0x1, PT ;  /* 0xffffffff1500780c */ /* 0x000ff60003f04270 */
[----:B------:R-:W-:Y:S02]  /*2d80*/  @!UPT UIADD3 URZ, URZ, URZ, URZ ;  /* 0x0000003f3f3ff290 */ /* 0x000fe4000fffe03f */
[----:B------:R-:W-:-:S05]  /*2d90*/  @P0 BRA `(.L_x_293) ;  /* 0x0000008000000947 */ /* 0x000fca0003800000 */
[----:B------:R-:W-:Y:S01]  /*2da0*/  LOP3.LUT R21, RZ, R21, RZ, 0x33, !PT ;  /* 0x00000015ff157212 */ /* 0x000fe200078e33ff */
[----:B------:R-:W-:Y:S05]  /*2db0*/  IMAD.MOV.U32 R20, RZ, RZ, c[0x0][0x2a8] ;  /* 0x0000aa00ff147624 */ /* 0x000fea00078e00ff */
[----:B------:R-:W-:Y:S11]  /*2dc0*/  ISETP.NE.AND P0, PT, R20, 0x1, PT ;  /* 0x000000011400780c */ /* 0x000ff60003f05270 */
[----:B------:R-:W-:Y:S02]  /*2dd0*/  @!UPT UIADD3 URZ, URZ, URZ, URZ ;  /* 0x0000003f3f3ff290 */ /* 0x000fe4000fffe03f */
[----:B------:R-:W-:Y:S05]  /*2de0*/  @P0 IMAD.HI.U32 R20, R21, c[0x0][0x2ac], RZ ;  /* 0x0000ab0015140a27 */ /* 0x000fea00078e00ff */
[----:B------:R-:W-:Y:S04]  /*2df0*/  @P0 SHF.R.U32.HI R21, RZ, c[0x0][0x2b0], R20 ;  /* 0x0000ac00ff150a19 */ /* 0x000fe80000011614 */
[----:B------:R-:W-:Y:S01]  /*2e00*/  LOP3.LUT R21, RZ, R21, RZ, 0x33, !PT ;  /* 0x00000015ff157212 */ /* 0x000fe200078e33ff */
[----:B------:R-:W-:-:S05]  /*2e10*/  BRA `(.L_x_294) ;  /* 0x0000005000007947 */ /* 0x000fca0003800000 */
.L_x_293:
[----:B------:R-:W-:Y:S04]  /*2e20*/  MOV R20, c[0x0][0x2a8] ;  /* 0x0000aa0000147a02 */ /* 0x000fe80000000f00 */
[----:B------:R-:W-:Y:S11]  /*2e30*/  ISETP.NE.AND P0, PT, R20, 0x1, PT ;  /* 0x000000011400780c */ /* 0x000ff60003f05270 */
[----:B------:R-:W-:Y:S02]  /*2e40*/  @!UPT UIADD3 URZ, URZ, URZ, URZ ;  /* 0x0000003f3f3ff290 */ /* 0x000fe4000fffe03f */
[----:B------:R-:W-:Y:S05]  /*2e50*/  @P0 IMAD.HI.U32 R20, R21, c[0x0][0x2ac], RZ ;  /* 0x0000ab0015140a27 */ /* 0x000fea00078e00ff */
[----:B------:R-:W-:Y:S02]  /*2e60*/  @P0 SHF.R.U32.HI R21, RZ, c[0x0][0x2b0], R20 ;  /* 0x0000ac00ff150a19 */ /* 0x000fe40000011614 */
.L_x_294:
[----:B------:R-:W-:Y:S05]  /*2e70*/  BSYNC B0 ;  /* 0x0000000000007941 */ /* 0x000fea0003800000 */
.L_x_292:
[----:B------:R-:W-:Y:S04]  /*2e80*/  IMAD.MOV.U32 R20, RZ, RZ, c[0x0][0x2a8] ;  /* 0x0000aa00ff147624 */ /* 0x000fe800078e00ff */
[----:B------:R-:W-:Y:S04]  /*2e90*/  IMAD R20, R21, R20, -UR14 ;  /* 0x8000000e15147e24 */ /* 0x000fe8000f8e0214 */
[----:B------:R-:W-:Y:S05]  /*2ea0*/  IMAD.IADD R20, R20, 0x1, -R247 ;  /* 0x0000000114147824 */ /* 0x000fea00078e0af7 */
[----:B------:R-:W-:Y:S02]  /*2eb0*/  IADD3 R21, R20, c[0x0][0x2a8], RZ ;  /* 0x0000aa0014157a10 */ /* 0x000fe40007ffe0ff */
[----:B------:R-:W-:Y:S02]  /*2ec0*/  IMNMX R211, R211, R20, !PT ;  /* 0x00000014d3d37217 */ /* 0x000fe40007800200 */
[----:B------:R-:W-:Y:S02]  /*2ed0*/  IMNMX R210, R210, R21, PT ;  /* 0x00000015d2d27217 */ /* 0x000fe40003800200 */
.L_x_291:
[----:B------:R-:W-:Y:S05]  /*2ee0*/  IADD3 R21, R140, 0x8, RZ ;  /* 0x000000088c157810 */ /* 0x000fea0007ffe0ff */
[--C-:B------:R-:W-:Y:S02]  /*2ef0*/  IMAD.IADD R208, R251, 0x1, R21.reuse ;  /* 0x00000001fbd07824 */ /* 0x100fe400078e0215 */
[----:B------:R-:W-:Y:S03]  /*2f00*/  IMAD.IADD R209, R252, 0x1, R21 ;  /* 0x00000001fcd17824 */ /* 0x000fe600078e0215 */
[----:B------:R-:W-:Y:S01]  /*2f10*/  IMNMX R208, R239, R208, PT ;  /* 0x000000d0efd07217 */ /* 0x000fe20003800200 */
[----:B------:R-:W-:-:S05]  /*2f20*/  @!P5 BRA `(.L_x_295) ;  /* 0x000001900000d947 */ /* 0x000fca0003800000 */
        /* <DEDUP_REMOVED lines=13> */
.L_x_297:
[----:B------:R-:W-:Y:S04]  /*3000*/  MOV R20, c[0x0][0x2a8] ;  /* 0x0000aa0000147a02 */ /* 0x000fe80000000f00 */
[----:B------:R-:W-:Y:S11]  /*3010*/  ISETP.NE.AND P0, PT, R20, 0x1, PT ;  /* 0x000000011400780c */ /* 0x000ff60003f05270 */
[----:B------:R-:W-:Y:S02]  /*3020*/  @!UPT UIADD3 URZ, URZ, URZ, URZ ;  /* 0x0000003f3f3ff290 */ /* 0x000fe4000fffe03f */
[----:B------:R-:W-:Y:S05]  /*3030*/  @P0 IMAD.HI.U32 R20, R21, c[0x0][0x2ac], RZ ;  /* 0x0000ab0015140a27 */ /* 0x000fea00078e00ff */
[----:B------:R-:W-:Y:S02]  /*3040*/  @P0 SHF.R.U32.HI R21, RZ, c[0x0][0x2b0], R20 ;  /* 0x0000ac00ff150a19 */ /* 0x000fe40000011614 */
.L_x_298:
[----:B------:R-:W-:Y:S05]  /*3050*/  BSYNC B0 ;  /* 0x0000000000007941 */ /* 0x000fea0003800000 */
.L_x_296:
[----:B------:R-:W-:Y:S04]  /*3060*/  IMAD.MOV.U32 R20, RZ, RZ, c[0x0][0x2a8] ;  /* 0x0000aa00ff147624 */ /* 0x000fe800078e00ff */
[----:B------:R-:W-:Y:S04]  /*3070*/  IMAD R20, R21, R20, -UR14 ;  /* 0x8000000e15147e24 */ /* 0x000fe8000f8e0214 */
[----:B------:R-:W-:Y:S05]  /*3080*/  IMAD.IADD R20, R20, 0x1, -R247 ;  /* 0x0000000114147824 */ /* 0x000fea00078e0af7 */
[----:B------:R-:W-:Y:S02]  /*3090*/  IADD3 R21, R20, c[0x0][0x2a8], RZ ;  /* 0x0000aa0014157a10 */ /* 0x000fe40007ffe0ff */
[----:B------:R-:W-:Y:S02]  /*30a0*/  IMNMX R209, R209, R20, !PT ;  /* 0x00000014d1d17217 */ /* 0x000fe40007800200 */
[----:B------:R-:W-:Y:S02]  /*30b0*/  IMNMX R208, R208, R21, PT ;  /* 0x00000015d0d07217 */ /* 0x000fe40003800200 */
.L_x_295:
        /* <DEDUP_REMOVED lines=18> */
.L_x_301:
[----:B------:R-:W-:Y:S04]  /*31e0*/  MOV R20, c[0x0][0x2a8] ;  /* 0x0000aa0000147a02 */ /* 0x000fe80000000f00 */
[----:B------:R-:W-:Y:S11]  /*31f0*/  ISETP.NE.AND P0, PT, R20, 0x1, PT ;  /* 0x000000011400780c */ /* 0x000ff60003f05270 */
[----:B------:R-:W-:Y:S02]  /*3200*/  @!UPT UIADD3 URZ, URZ, URZ, URZ ;  /* 0x0000003f3f3ff290 */ /* 0x000fe4000fffe03f */
[----:B------:R-:W-:Y:S05]  /*3210*/  @P0 IMAD.HI.U32 R20, R21, c[0x0][0x2ac], RZ ;  /* 0x0000ab0015140a27 */ /* 0x000fea00078e00ff */
[----:B------:R-:W-:Y:S02]  /*3220*/  @P0 SHF.R.U32.HI R21, RZ, c[0x0][0x2b0], R20 ;  /* 0x0000ac00ff150a19 */ /* 0x000fe40000011614 */
.L_x_302:
[----:B------:R-:W-:Y:S05]  /*3230*/  BSYNC B0 ;  /* 0x0000000000007941 */ /* 0x000fea0003800000 */
.L_x_300:
[----:B------:R-:W-:Y:S04]  /*3240*/  IMAD.MOV.U32 R20, RZ, RZ, c[0x0][0x2a8] ;  /* 0x0000aa00ff147624 */ /* 0x000fe800078e00ff */
[----:B------:R-:W-:Y:S04]  /*3250*/  IMAD R20, R21, R20, -UR14 ;  /* 0x8000000e15147e24 */ /* 0x000fe8000f8e0214 */
[----:B------:R-:W-:Y:S05]  /*3260*/  IMAD.IADD R20, R20, 0x1, -R247 ;  /* 0x0000000114147824 */ /* 0x000fea00078e0af7 */
[----:B------:R-:W-:Y:S02]  /*3270*/  IADD3 R21, R20, c[0x0][0x2a8], RZ ;  /* 0x0000aa0014157a10 */ /* 0x000fe40007ffe0ff */
[----:B------:R-:W-:Y:S02]  /*3280*/  IMNMX R205, R205, R20, !PT ;  /* 0x00000014cdcd7217 */ /* 0x000fe40007800200 */
[----:B------:R-:W-:Y:S02]  /*3290*/  IMNMX R206, R206, R21, PT ;  /* 0x00000015cece7217 */ /* 0x000fe40003800200 */
.L_x_299:
        /* <DEDUP_REMOVED lines=18> */
.L_x_305:
[----:B------:R-:W-:Y:S04]  /*33c0*/  MOV R20, c[0x0][0x2a8] ;  /* 0x0000aa0000147a02 */ /* 0x000fe80000000f00 */
[----:B------:R-:W-:Y:S11]  /*33d0*/  ISETP.NE.AND P0, PT, R20, 0x1, PT ;  /* 0x000000011400780c */ /* 0x000ff60003f05270 */
[----:B------:R-:W-:Y:S02]  /*33e0*/  @!UPT UIADD3 URZ, URZ, URZ, URZ ;  /* 0x0000003f3f3ff290 */ /* 0x000fe4000fffe03f */
[----:B------:R-:W-:Y:S05]  /*33f0*/  @P0 IMAD.HI.U32 R20, R21, c[0x0][0x2ac], RZ ;  /* 0x0000ab0015140a27 */ /* 0x000fea00078e00ff */
[----:B------:R-:W-:Y:S02]  /*3400*/  @P0 SHF.R.U32.HI R21, RZ, c[0x0][0x2b0], R20 ;  /* 0x0000ac00ff150a19 */ /* 0x000fe40000011614 */
.L_x_306:
[----:B------:R-:W-:Y:S05]  /*3410*/  BSYNC B0 ;  /* 0x0000000000007941 */ /* 0x000fea0003800000 */
.L_x_304:
[----:B------:R-:W-:Y:S04]  /*3420*/  IMAD.MOV.U32 R20, RZ, RZ, c[0x0][0x2a8] ;  /* 0x0000aa00ff147624 */ /* 0x000fe800078e00ff */
[----:B------:R-:W-:Y:S04]  /*3430*/  IMAD R20, R21, R20, -UR14 ;  /* 0x8000000e15147e24 */ /* 0x000fe8000f8e0214 */
[----:B------:R-:W-:Y:S05]  /*3440*/  IMAD.IADD R20, R20, 0x1, -R247 ;  /* 0x0000000114147824 */ /* 0x000fea00078e0af7 */
[----:B------:R-:W-:Y:S02]  /*3450*/  IADD3 R21, R20, c[0x0][0x2a8], RZ ;  /* 0x0000aa0014157a10 */ /* 0x000fe40007ffe0ff */
[----:B------:R-:W-:Y:S02]  /*3460*/  IMNMX R203, R203, R20, !PT ;  /* 0x00000014cbcb7217 */ /* 0x000fe40007800200 */
[----:B------:R-:W-:Y:S02]  /*3470*/  IMNMX R204, R204, R21, PT ;  /* 0x00000015cccc7217 */ /* 0x000fe40003800200 */
.L_x_303:
[----:B------:R-:W-:Y:S04]  /*3480*/  DEPBAR.LE SB0, 0x0 ;  /* 0x000080000000791a */ /* 0x000fe80000000000 */
[----:B------:R-:W-:Y:S01]  /*3490*/  BAR.SYNC.DEFER_BLOCKING 0x0 ;  /* 0x0000000000007b1d */ /* 0x000fe20000010000 */
[----:B------:R-:W-:Y:S01]  /*34a0*/  PLOP3.LUT P0, PT, PT, PT, UP1, 0x80, 0x0 ;  /* 0x000000000000781c */ /* 0x000fe20003f0f018 */
[----:B------:R-:W-:Y:S03]  /*34b0*/  UIADD3 UR11, UR6, 0x1, URZ ;  /* 0x00000001060b7890 */ /* 0x000fe6000fffe03f */
[C---:B------:R-:W-:Y:S01]  /*34c0*/  ISETP.GT.AND P1, PT, R211.reuse, RZ, P0 ;  /* 0x000000ffd300720c */ /* 0x040fe20000724270 */
[----:B------:R-:W-:Y:S01]  /*34d0*/  UISETP.GE.AND UP0, UPT, UR11, UR12, UPT ;  /* 0x0000000c0b00728c */ /* 0x000fe2000bf06270 */
[C---:B------:R-:W-:Y:S02]  /*34e0*/  ISETP.GT.AND P2, PT, R211.reuse, 0x20, P0 ;  /* 0x00000020d300780c */ /* 0x040fe40000744270 */
[C---:B------:R-:W-:Y:S02]  /*34f0*/  ISETP.LT.OR P1, PT, R210.reuse, 0x1, P1 ;  /* 0x00000001d200780c */ /* 0x040fe40000f21670 */
[----:B------:R-:W-:Y:S02]  /*3500*/  ISETP.LT.OR P2, PT, R210, 0x21, P2 ;  /* 0x00000021d200780c */ /* 0x000fe40001741670 */
[----:B------:R-:W-:Y:S02]  /*3510*/  FSEL R4, R4, -INF , !P1 ;  /* 0xff80000004047808 */ /* 0x000fe40004800000 */
[----:B------:R-:W-:Y:S04]  /*3520*/  ISETP.GT.AND P1, PT, R211, 0x1, P0 ;  /* 0x00000001d300780c */ /* 0x000fe80000724270 */
[----:B------:R-:W-:Y:S01]  /*3530*/  ISETP.LT.OR P1, PT, R210, 0x2, P1 ;  /* 0x00000002d200780c */ /* 0x000fe20000f21670 */
[----:B------:R-:W1:Y:S05]  /*3540*/  LDSM.16.M88.4 R132, [R230+0xc080] ;  /* 0x00c08000e684783b */ /* 0x000e6a0000000200 */
[----:B------:R-:W2:Y:S05]  /*3550*/  LDSM.16.M88.4 R136, [R230+0xd080] ;  /* 0x00d08000e688783b */ /* 0x000eaa0000000200 */
[----:B------:R-:W3:Y:S05]  /*3560*/  LDSM.16.M88.4 R140, [R224+0xc080] ;  /* 0x00c08000e08c783b */ /* 0x000eea0000000200 */
[----:B------:R-:W4:Y:S05]  /*3570*/  LDSM.16.M88.4 R144, [R224+0xd080] ;  /* 0x00d08000e090783b */ /* 0x000f2a0000000200 */
[----:B------:R-:W-:Y:S01]  /*3580*/  LDSM.16.M88.4 R160, [R3+0xd080] ;  /* 0x00d0800003a0783b */ /* 0x000fe20000000200 */
[-C--:B-1----:R-:W-:Y:S08]  /*3590*/  HMMA.16816.F32.BF16 R20, R132, R148.reuse, RZ ;  /* 0x000000948414723c */ /* 0x082ff000000418ff */
[C---:B--2---:R-:W-:Y:S08]  /*35a0*/  HMMA.16816.F32.BF16 R24, R136.reuse, R148, RZ ;  /* 0x000000948818723c */ /* 0x044ff000000418ff */
[-C--:B------:R-:W-:Y:S01]  /*35b0*/  HMMA.16816.F32.BF16 R28, R136, R150.reuse, RZ ;  /* 0x00000096881c723c */ /* 0x080fe200000418ff */
[----:B------:R-:W1:Y:S07]  /*35c0*/  LDSM.16.M88.4 R136, [R3+0xc080] ;  /* 0x00c080000388783b */ /* 0x000e6e0000000200 */
[----:B------:R-:W-:Y:S01]  /*35d0*/  HMMA.16816.F32.BF16 R32, R132, R150, RZ ;  /* 0x000000968420723c */ /* 0x000fe200000418ff */
[----:B------:R-:W2:Y:S07]  /*35e0*/  LDSM.16.M88.4 R132, [R2+0xc080] ;  /* 0x00c080000284783b */ /* 0x000eae0000000200 */
[-C--:B---3--:R-:W-:Y:S08]  /*35f0*/  HMMA.16816.F32.BF16 R20, R140, R152.reuse, R20 ;  /* 0x000000988c14723c */ /* 0x088ff00000041814 */
[C---:B----4-:R-:W-:Y:S08]  /*3600*/  HMMA.16816.F32.BF16 R24, R144.reuse, R152, R24 ;  /* 0x000000989018723c */ /* 0x050ff00000041818 */
        /* <DEDUP_REMOVED lines=19> */
[----:B------:R-:W1:Y:S07]  /*3740*/  LDSM.16.M88.4 R160, [R3+0xf080] ;  /* 0x00f0800003a0783b */ /* 0x000e6e0000000200 */
[----:B------:R-:W-:Y:S01]  /*3750*/  HMMA.16816.F32.BF16 R32, R140, R170, R32 ;  /* 0x000000aa8c20723c */ /* 0x000fe20000041820 */
[----:B------:R-:W4:Y:S07]  /*3760*/  LDSM.16.M88.4 R140, [R2+0xe080] ;  /* 0x00e08000028c783b */ /* 0x000f2e0000000200 */
[-C--:B-----5:R-:W-:Y:S08]  /*3770*/  HMMA.16816.F32.BF16 R20, R136, R172.reuse, R20 ;  /* 0x000000ac8814723c */ /* 0x0a0ff00000041814 */
[C---:B--2---:R-:W-:Y:S08]  /*3780*/  HMMA.16816.F32.BF16 R24, R144.reuse, R172, R24 ;  /* 0x000000ac9018723c */ /* 0x044ff00000041818 */
[-C--:B------:R-:W-:Y:S01]  /*3790*/  HMMA.16816.F32.BF16 R28, R144, R174.reuse, R28 ;  /* 0x000000ae901c723c */ /* 0x080fe2000004181c */
[----:B------:R-:W-:Y:S07]  /*37a0*/  LDSM.16.M88.4 R144, [R230+0x10080] ;  /* 0x01008000e690783b */ /* 0x000fee0000000200 */
[----:B------:R-:W-:Y:S01]  /*37b0*/  HMMA.16816.F32.BF16 R32, R136, R174, R32 ;  /* 0x000000ae8820723c */ /* 0x000fe20000041820 */
[----:B------:R-:W2:Y:S07]  /*37c0*/  LDSM.16.M88.4 R136, [R2+0xf080] ;  /* 0x00f080000288783b */ /* 0x000eae0000000200 */
[-C--:B---3--:R-:W-:Y:S08]  /*37d0*/  HMMA.16816.F32.BF16 R20, R132, R176.reuse, R20 ;  /* 0x000000b08414723c */ /* 0x088ff00000041814 */
[C---:B-1----:R-:W-:Y:S08]  /*37e0*/  HMMA.16816.F32.BF16 R24, R160.reuse, R176, R24 ;  /* 0x000000b0a018723c */ /* 0x042ff00000041818 */
[-C--:B------:R-:W-:Y:S07]  /*37f0*/  HMMA.16816.F32.BF16 R28, R160, R178.reuse, R28 ;  /* 0x000000b2a01c723c */ /* 0x080fee000004181c */
[--C-:B------:R-:W-:Y:S01]  /*3800*/  FFMA.FTZ R160, R4, c[0x0][0x29c], -R207.reuse ;  /* 0x0000a70004a07a23 */ /* 0x100fe200000108cf */
[----:B------:R-:W-:Y:S01]  /*3810*/  HMMA.16816.F32.BF16 R32, R132, R178, R32 ;  /* 0x000000b28420723c */ /* 0x000fe20000041820 */
[----:B------:R-:W1:Y:S03]  /*3820*/  LDSM.16.M88.4 R132, [R230+0x11080] ;  /* 0x01108000e684783b */ /* 0x000e660000000200 */
[----:B------:R-:W-:Y:S01]  /*3830*/  FSEL R4, R5, -INF , !P1 ;  /* 0xff80000005047808 */ /* 0x000fe20004800000 */
[----:B------:R-:W3:Y:S01]  /*3840*/  MUFU.EX2 R160, R160 ;  /* 0x000000a000a07308 */ /* 0x000ee20000000800 */
[----:B------:R-:W-:Y:S02]  /*3850*/  ISETP.GT.AND P1, PT, R211, 0x21, P0 ;  /* 0x00000021d300780c */ /* 0x000fe40000724270 */
[-C--:B----4-:R-:W-:Y:S05]  /*3860*/  HMMA.16816.F32.BF16 R20, R140, R180.reuse, R20 ;  /* 0x000000b48c14723c */ /* 0x090fea0000041814 */
[----:B------:R-:W-:Y:S01]  /*3870*/  ISETP.LT.OR P1, PT, R210, 0x22, P1 ;  /* 0x00000022d200780c */ /* 0x000fe20000f21670 */
[--C-:B------:R-:W-:Y:S01]  /*3880*/  FFMA.FTZ R161, R4, c[0x0][0x29c], -R207.reuse ;  /* 0x0000a70004a17a23 */ /* 0x100fe200000108cf */
[----:B------:R-:W-:Y:S01]  /*3890*/  FSEL R4, R16, -INF , !P2 ;  /* 0xff80000010047808 */ /* 0x000fe20005000000 */
[C---:B--2---:R-:W-:Y:S04]  /*38a0*/  HMMA.16816.F32.BF16 R24, R136.reuse, R180, R24 ;  /* 0x000000b48818723c */ /* 0x044fe80000041818 */
[--C-:B------:R-:W-:Y:S01]  /*38b0*/  FFMA.FTZ R16, R4, c[0x0][0x29c], -R207.reuse ;  /* 0x0000a70004107a23 */ /* 0x100fe200000108cf */
[----:B------:R-:W-:Y:S01]  /*38c0*/  FSEL R4, R17, -INF , !P1 ;  /* 0xff80000011047808 */ /* 0x000fe20004800000 */
[----:B------:R-:W2:Y:S01]  /*38d0*/  MUFU.EX2 R161, R161 ;  /* 0x000000a100a17308 */ /* 0x000ea20000000800 */
[C---:B------:R-:W-:Y:S01]  /*38e0*/  ISETP.GT.AND P2, PT, R209.reuse, RZ, P0 ;  /* 0x000000ffd100720c */ /* 0x040fe20000744270 */
[-C--:B------:R-:W-:Y:S01]  /*38f0*/  HMMA.16816.F32.BF16 R28, R136, R182.reuse, R28 ;  /* 0x000000b6881c723c */ /* 0x080fe2000004181c */
[----:B------:R-:W4:Y:S02]  /*3900*/  LDSM.16.M88.4 R136, [R224+0x10080] ;  /* 0x01008000e088783b */ /* 0x000f240000000200 */
[----:B------:R-:W-:Y:S01]  /*3910*/  ISETP.LT.OR P2, PT, R208, 0x1, P2 ;  /* 0x00000001d000780c */ /* 0x000fe20001741670 */
[----:B------:R-:W-:Y:S01]  /*3920*/  FFMA.FTZ R207, R4, c[0x0][0x29c], -R207 ;  /* 0x0000a70004cf7a23 */ /* 0x000fe200000108cf */
[----:B------:R-:W-:Y:S02]  /*3930*/  ISETP.GT.AND P1, PT, R209, 0x1, P0 ;  /* 0x00000001d100780c */ /* 0x000fe40000724270 */
[----:B------:R-:W-:Y:S01]  /*3940*/  FSEL R5, R6, -INF , !P2 ;  /* 0xff80000006057808 */ /* 0x000fe20005000000 */
[----:B------:R-:W-:Y:S01]  /*3950*/  HMMA.16816.F32.BF16 R32, R140, R182, R32 ;  /* 0x000000b68c20723c */ /* 0x000fe20000041820 */
[----:B------:R-:W5:Y:S01]  /*3960*/  LDSM.16.M88.4 R140, [R224+0x11080] ;  /* 0x01108000e08c783b */ /* 0x000f620000000200 */
[----:B------:R-:W-:Y:S02]  /*3970*/  MUFU.EX2 R16, R16 ;  /* 0x0000001000107308 */ /* 0x000fe40000000800 */
[--C-:B------:R-:W-:Y:S01]  /*3980*/  FFMA.FTZ R17, R5, c[0x0][0x29c], -R202.reuse ;  /* 0x0000a70005117a23 */ /* 0x100fe200000108ca */
[C---:B------:R-:W-:Y:S02]  /*3990*/  ISETP.LT.OR P1, PT, R208.reuse, 0x2, P1 ;  /* 0x00000002d000780c */ /* 0x040fe40000f21670 */
[----:B------:R-:W-:Y:S01]  /*39a0*/  ISETP.GT.AND P2, PT, R209, 0x20, P0 ;  /* 0x00000020d100780c */ /* 0x000fe20000744270 */
[-C--:B------:R-:W-:Y:S04]  /*39b0*/  HMMA.16816.F32.BF16 R20, R144, R184.reuse, R20 ;  /* 0x000000b89014723c */ /* 0x080fe80000041814 */
[----:B------:R-:W2:Y:S01]  /*39c0*/  MUFU.EX2 R17, R17 ;  /* 0x0000001100117308 */ /* 0x000ea20000000800 */
[----:B------:R-:W-:Y:S02]  /*39d0*/  FSEL R163, R7, -INF , !P1 ;  /* 0xff80000007a37808 */ /* 0x000fe40004800000 */
[----:B------:R-:W-:Y:S01]  /*39e0*/  LDSM.16.M88.4 R4, [R2+0x10080] ;  /* 0x010080000204783b */ /* 0x000fe20000000200 */
[C---:B-1----:R-:W-:Y:S04]  /*39f0*/  HMMA.16816.F32.BF16 R24, R132.reuse, R184, R24 ;  /* 0x000000b88418723c */ /* 0x042fe80000041818 */
[C---:B------:R-:W-:Y:S01]  /*3a00*/  ISETP.LT.OR P2, PT, R208.reuse, 0x21, P2 ;  /* 0x00000021d000780c */ /* 0x040fe20001741670 */
[--C-:B------:R-:W-:Y:S01]  /*3a10*/  FFMA.FTZ R162, R163, c[0x0][0x29c], -R202.reuse ;  /* 0x0000a700a3a27a23 */ /* 0x100fe200000108ca */
[----:B------:R-:W-:Y:S01]  /*3a20*/  MUFU.EX2 R207, R207 ;  /* 0x000000cf00cf7308 */ /* 0x000fe20000000800 */
[----:B------:R-:W-:Y:S01]  /*3a30*/  ISETP.GT.AND P1, PT, R209, 0x21, P0 ;  /* 0x00000021d100780c */ /* 0x000fe20000724270 */
[-C--:B------:R-:W-:Y:S01]  /*3a40*/  HMMA.16816.F32.BF16 R28, R132, R186.reuse, R28 ;  /* 0x000000ba841c723c */ /* 0x080fe2000004181c */
[----:B------:R-:W1:Y:S02]  /*3a50*/  LDSM.16.M88.4 R132, [R3+0x10080] ;  /* 0x010080000384783b */ /* 0x000e640000000200 */
[----:B------:R-:W-:Y:S02]  /*3a60*/  ISETP.LT.OR P1, PT, R208, 0x22, P1 ;  /* 0x00000022d000780c */ /* 0x000fe40000f21670 */
[----:B------:R-:W-:Y:S02]  /*3a70*/  FSEL R163, R18, -INF , !P2 ;  /* 0xff80000012a37808 */ /* 0x000fe40005000000 */
[----:B------:R-:W-:Y:S01]  /*3a80*/  FSEL R19, R19, -INF , !P1 ;  /* 0xff80000013137808 */ /* 0x000fe20004800000 */
[----:B------:R-:W-:Y:S01]  /*3a90*/  HMMA.16816.F32.BF16 R32, R144, R186, R32 ;  /* 0x000000ba9020723c */ /* 0x000fe20000041820 */
[----:B------:R-:W2:Y:S01]  /*3aa0*/  LDSM.16.M88.4 R144, [R3+0x11080] ;  /* 0x011080000390783b */ /* 0x000ea20000000200 */
[----:B------:R-:W1:Y:S02]  /*3ab0*/  MUFU.EX2 R162, R162 ;  /* 0x000000a200a27308 */ /* 0x000e640000000800 */
[--C-:B------:R-:W-:Y:S01]  /*3ac0*/  FFMA.FTZ R18, R163, c[0x0][0x29c], -R202.reuse ;  /* 0x0000a700a3127a23 */ /* 0x100fe200000108ca */
[----:B------:R-:W-:Y:S01]  /*3ad0*/  ISETP.GT.AND P1, PT, R205, RZ, P0 ;  /* 0x000000ffcd00720c */ /* 0x000fe20000724270 */
[----:B------:R-:W-:Y:S01]  /*3ae0*/  FFMA.FTZ R202, R19, c[0x0][0x29c], -R202 ;  /* 0x0000a70013ca7a23 */ /* 0x000fe200000108ca */
[----:B------:R-:W-:Y:S01]  /*3af0*/  ISETP.GT.AND P2, PT, R205, 0x1, P0 ;  /* 0x00000001cd00780c */ /* 0x000fe20000744270 */
[-C--:B----4-:R-:W-:Y:S04]  /*3b00*/  HMMA.16816.F32.BF16 R20, R136, R188.reuse, R20 ;  /* 0x000000bc8814723c */ /* 0x090fe80000041814 */
[----:B------:R-:W-:Y:S01]  /*3b10*/  MUFU.EX2 R18, R18 ;  /* 0x0000001200127308 */ /* 0x000fe20000000800 */
[C---:B------:R-:W-:Y:S02]  /*3b20*/  ISETP.LT.OR P1, PT, R206.reuse, 0x1, P1 ;  /* 0x00000001ce00780c */ /* 0x040fe40000f21670 */
[----:B------:R-:W-:Y:S01]  /*3b30*/  ISETP.LT.OR P2, PT, R206, 0x2, P2 ;  /* 0x00000002ce00780c */ /* 0x000fe20001741670 */
[C---:B-----5:R-:W-:Y:S04]  /*3b40*/  HMMA.16816.F32.BF16 R24, R140.reuse, R188, R24 ;  /* 0x000000bc8c18723c */ /* 0x060fe80000041818 */
[----:B------:R-:W-:Y:S02]  /*3b50*/  FSEL R208, R9, -INF , !P2 ;  /* 0xff80000009d07808 */ /* 0x000fe40005000000 */
[----:B------:R-:W-:Y:S01]  /*3b60*/  LDS R9, [R250.X4+0x12180] ;  /* 0x01218000fa097984 */ /* 0x000fe20000004800 */
[----:B------:R4:W5:Y:S01]  /*3b70*/  MUFU.EX2 R19, R202 ;  /* 0x000000ca00137308 */ /* 0x0009620000000800 */
[-C--:B------:R-:W-:Y:S03]  /*3b80*/  HMMA.16816.F32.BF16 R28, R140, R190.reuse, R28 ;  /* 0x000000be8c1c723c */ /* 0x080fe6000004181c */
[----:B------:R-:W-:Y:S01]  /*3b90*/  ISETP.GT.AND P2, PT, R203, 0x1, P0 ;  /* 0x00000001cb00780c */ /* 0x000fe20000744270 */
[--C-:B------:R-:W-:Y:S01]  /*3ba0*/  FFMA.FTZ R163, R208, c[0x0][0x29c], -R201.reuse ;  /* 0x0000a700d0a37a23 */ /* 0x100fe200000108c9 */
[----:B------:R-:W-:Y:S02]  /*3bb0*/  FSEL R8, R8, -INF , !P1 ;  /* 0xff80000008087808 */ /* 0x000fe40004800000 */
[----:B------:R-:W-:Y:S01]  /*3bc0*/  ISETP.LT.OR P2, PT, R204, 0x2, P2 ;  /* 0x00000002cc00780c */ /* 0x000fe20001741670 */
[----:B------:R-:W-:Y:S01]  /*3bd0*/  HMMA.16816.F32.BF16 R32, R136, R190, R32 ;  /* 0x000000be8820723c */ /* 0x000fe20000041820 */
[----:B------:R-:W3:Y:S01]  /*3be0*/  LDSM.16.M88.4 R136, [R2+0x11080] ;  /* 0x011080000288783b */ /* 0x000ee20000000200 */
[----:B------:R-:W-:Y:S02]  /*3bf0*/  MUFU.EX2 R163, R163 ;  /* 0x000000a300a37308 */ /* 0x000fe40000000800 */
[--C-:B------:R-:W-:Y:S01]  /*3c00*/  FFMA.FTZ R209, R8, c[0x0][0x29c], -R201.reuse ;  /* 0x0000a70008d17a23 */ /* 0x100fe200000108c9 */
[----:B------:R-:W-:Y:S02]  /*3c10*/  ISETP.GT.AND P1, PT, R205, 0x20, P0 ;  /* 0x00000020cd00780c */ /* 0x000fe40000724270 */
[----:B------:R-:W-:Y:S01]  /*3c20*/  FSEL R11, R11, -INF , !P2 ;  /* 0xff8000000b0b7808 */ /* 0x000fe20005000000 */
[-C--:B-1----:R-:W-:Y:S04]  /*3c30*/  HMMA.16816.F32.BF16 R20, R132, R192.reuse, R20 ;  /* 0x000000c08414723c */ /* 0x082fe80000041814 */
[----:B------:R1:W-:Y:S01]  /*3c40*/  MUFU.EX2 R8, R209 ;  /* 0x000000d100087308 */ /* 0x0003e20000000800 */
[----:B------:R-:W-:Y:S03]  /*3c50*/  ISETP.LT.OR P1, PT, R206, 0x21, P1 ;  /* 0x00000021ce00780c */ /* 0x000fe60000f21670 */
[C---:B--2---:R-:W-:Y:S04]  /*3c60*/  HMMA.16816.F32.BF16 R24, R144.reuse, R192, R24 ;  /* 0x000000c09018723c */ /* 0x044fe80000041818 */
[----:B------:R-:W-:Y:S02]  /*3c70*/  FSEL R12, R12, -INF , !P1 ;  /* 0xff8000000c0c7808 */ /* 0x000fe40004800000 */
[----:B------:R-:W-:Y:S02]  /*3c80*/  ISETP.GT.AND P1, PT, R205, 0x21, P0 ;  /* 0x00000021cd00780c */ /* 0x000fe40000724270 */
[-C--:B------:R-:W-:Y:S03]  /*3c90*/  HMMA.16816.F32.BF16 R28, R144, R194.reuse, R28 ;  /* 0x000000c2901c723c */ /* 0x080fe6000004181c */
[----:B------:R-:W-:Y:S01]  /*3ca0*/  ISETP.LT.OR P1, PT, R206, 0x22, P1 ;  /* 0x00000022ce00780c */ /* 0x000fe20000f21670 */
[--C-:B----4-:R-:W-:Y:S02]  /*3cb0*/  FFMA.FTZ R202, R12, c[0x0][0x29c], -R201.reuse ;  /* 0x0000a7000cca7a23 */ /* 0x110fe400000108c9 */
[----:B------:R-:W2:Y:S01]  /*3cc0*/  LDS R12, [R250.X4+0x121a0] ;  /* 0x0121a000fa0c7984 */ /* 0x000ea20000004800 */
[----:B------:R-:W-:Y:S01]  /*3cd0*/  FSEL R206, R13, -INF , !P1 ;  /* 0xff8000000dce7808 */ /* 0x000fe20004800000 */
[----:B------:R-:W-:Y:S02]  /*3ce0*/  HMMA.16816.F32.BF16 R32, R132, R194, R32 ;  /* 0x000000c28420723c */ /* 0x000fe40000041820 */
[----:B------:R-:W-:Y:S01]  /*3cf0*/  MUFU.EX2 R202, R202 ;  /* 0x000000ca00ca7308 */ /* 0x000fe20000000800 */
[----:B------:R-:W-:Y:S01]  /*3d00*/  LDS R13, [R250.X4+0x12220] ;  /* 0x01222000fa0d7984 */ /* 0x000fe20000004800 */
[----:B------:R-:W-:Y:S01]  /*3d10*/  FFMA.FTZ R201, R206, c[0x0][0x29c], -R201 ;  /* 0x0000a700cec97a23 */ /* 0x000fe200000108c9 */
[----:B------:R-:W-:Y:S03]  /*3d20*/  ISETP.GT.AND P1, PT, R203, RZ, P0 ;  /* 0x000000ffcb00720c */ /* 0x000fe60000724270 */
[-C--:B------:R-:W-:Y:S04]  /*3d30*/  HMMA.16816.F32.BF16 R20, R4, R196.reuse, R20 ;  /* 0x000000c40414723c */ /* 0x080fe80000041814 */
[----:B------:R-:W-:Y:S01]  /*3d40*/  MUFU.EX2 R201, R201 ;  /* 0x000000c900c97308 */ /* 0x000fe20000000800 */
[----:B------:R-:W-:Y:S03]  /*3d50*/  ISETP.LT.OR P1, PT, R204, 0x1, P1 ;  /* 0x00000001cc00780c */ /* 0x000fe60000f21670 */
[C---:B---3--:R-:W-:Y:S08]  /*3d60*/  HMMA.16816.F32.BF16 R24, R136.reuse, R196, R24 ;  /* 0x000000c48818723c */ /* 0x048ff00000041818 */
[-C--:B------:R-:W-:Y:S08]  /*3d70*/  HMMA.16816.F32.BF16 R28, R136, R198.reuse, R28 ;  /* 0x000000c6881c723c */ /* 0x080ff0000004181c */
[----:B------:R-:W-:Y:S01]  /*3d80*/  HMMA.16816.F32.BF16 R32, R4, R198, R32 ;  /* 0x000000c60420723c */ /* 0x000fe20000041820 */
[----:B------:R-:W3:Y:S06]  /*3d90*/  LDS R4, [R250.X4+0x12200] ;  /* 0x01220000fa047984 */ /* 0x000eec0000004800 */
[----:B------:R-:W-:Y:S01]  /*3da0*/  FSEL R5, R10, -INF , !P1 ;  /* 0xff8000000a057808 */ /* 0x000fe20004800000 */
[--C-:B------:R-:W-:Y:S01]  /*3db0*/  FFMA.FTZ R7, R11, c[0x0][0x29c], -R200.reuse ;  /* 0x0000a7000b077a23 */ /* 0x100fe200000108c8 */
[C---:B------:R-:W-:Y:S02]  /*3dc0*/  ISETP.GT.AND P1, PT, R203.reuse, 0x20, P0 ;  /* 0x00000020cb00780c */ /* 0x040fe40000724270 */
[----:B------:R-:W-:Y:S01]  /*3dd0*/  ISETP.GT.AND P0, PT, R203, 0x21, P0 ;  /* 0x00000021cb00780c */ /* 0x000fe20000704270 */
[--C-:B------:R-:W-:Y:S01]  /*3de0*/  FFMA.FTZ R6, R5, c[0x0][0x29c], -R200.reuse ;  /* 0x0000a70005067a23 */ /* 0x100fe200000108c8 */
[C---:B------:R-:W-:Y:S01]  /*3df0*/  ISETP.LT.OR P1, PT, R204.reuse, 0x21, P1 ;  /* 0x00000021cc00780c */ /* 0x040fe20000f21670 */
[----:B------:R-:W-:Y:S01]  /*3e00*/  MUFU.EX2 R7, R7 ;  /* 0x0000000700077308 */ /* 0x000fe20000000800 */
[----:B------:R-:W-:Y:S01]  /*3e10*/  ISETP.LT.OR P0, PT, R204, 0x22, P0 ;  /* 0x00000022cc00780c */ /* 0x000fe20000701670 */
[--C-:B------:R-:W-:Y:S01]  /*3e20*/  FADD.FTZ R11, R20, -R9.reuse ;  /* 0x80000009140b7221 */ /* 0x100fe20000010000 */
[----:B------:R-:W-:Y:S01]  /*3e30*/  FSEL R5, R14, -INF , !P1 ;  /* 0xff8000000e057808 */ /* 0x000fe20004800000 */
[--C-:B------:R-:W-:Y:S01]  /*3e40*/  FADD.FTZ R10, R21, -R9.reuse ;  /* 0x80000009150a7221 */ /* 0x100fe20000010000 */
[----:B------:R-:W-:Y:S01]  /*3e50*/  FSEL R15, R15, -INF , !P0 ;  /* 0xff8000000f0f7808 */ /* 0x000fe20004000000 */
[----:B------:R-:W-:Y:S01]  /*3e60*/  FMUL.FTZ R11, R160, R11 ;  /* 0x0000000ba00b7220 */ /* 0x000fe20000410000 */
[----:B------:R-:W-:Y:S01]  /*3e70*/  PLOP3.LUT P0, PT, PT, PT, UP0, 0x80, 0x0 ;  /* 0x000000000000781c */ /* 0x000fe20003f0f008 */
[--C-:B------:R-:W-:Y:S02]  /*3e80*/  FFMA.FTZ R5, R5, c[0x0][0x29c], -R200.reuse ;  /* 0x0000a70005057a23 */ /* 0x100fe400000108c8 */
[----:B------:R-:W-:Y:S01]  /*3e90*/  FFMA.FTZ R200, R15, c[0x0][0x29c], -R200 ;  /* 0x0000a7000fc87a23 */ /* 0x000fe200000108c8 */
[----:B------:R-:W4:Y:S01]  /*3ea0*/  MUFU.EX2 R6, R6 ;  /* 0x0000000600067308 */ /* 0x000f220000000800 */
[C---:B------:R-:W-:Y:S01]  /*3eb0*/  FMUL.FTZ R10, R161.reuse, R10 ;  /* 0x0000000aa10a7220 */ /* 0x040fe20000410000 */
[----:B------:R-:W-:Y:S01]  /*3ec0*/  F2FP.BF16.PACK_AB R161, R161, R160 ;  /* 0x000000a0a1a1723e */ /* 0x000fe200000010ff */
[--C-:B------:R-:W-:Y:S02]  /*3ed0*/  FADD.FTZ R14, R33, -R9.reuse ;  /* 0x80000009210e7221 */ /* 0x100fe40000010000 */
[----:B------:R-:W-:Y:S01]  /*3ee0*/  FADD.FTZ R15, R32, -R9 ;  /* 0x80000009200f7221 */ /* 0x000fe20000010000 */
[----:B------:R-:W-:Y:S01]  /*3ef0*/  F2FP.BF16.PACK_AB R33, R10, R11 ;  /* 0x0000000b0a21723e */ /* 0x000fe200000010ff */
[--C-:B--2---:R-:W-:Y:S01]  /*3f00*/  FADD.FTZ R10, R22, -R12.reuse ;  /* 0x8000000c160a7221 */ /* 0x104fe20000010000 */
[----:B------:R2:W-:Y:S01]  /*3f10*/  STS [R236+0x12280], R161 ;  /* 0x012280a1ec007388 */ /* 0x0005e20000000800 */
[--C-:B------:R-:W-:Y:S01]  /*3f20*/  FADD.FTZ R11, R23, -R12.reuse ;  /* 0x8000000c170b7221 */ /* 0x100fe20000010000 */
[----:B------:R-:W-:Y:S01]  /*3f30*/  MUFU.EX2 R5, R5 ;  /* 0x0000000500057308 */ /* 0x000fe20000000800 */
[----:B------:R-:W-:Y:S01]  /*3f40*/  FMUL.FTZ R10, R17, R10 ;  /* 0x0000000a110a7220 */ /* 0x000fe20000410000 */
[----:B------:R-:W-:Y:S01]  /*3f50*/  F2FP.BF16.PACK_AB R17, R162, R17 ;  /* 0x00000011a211723e */ /* 0x000fe200000010ff */
[--C-:B------:R-:W-:Y:S01]  /*3f60*/  FADD.FTZ R203, R34, -R12.reuse ;  /* 0x8000000c22cb7221 */ /* 0x100fe20000010000 */
[----:B------:R-:W-:Y:S01]  /*3f70*/  F2FP.BF16.PACK_AB R9, R207, R16 ;  /* 0x00000010cf09723e */ /* 0x000fe200000010ff */
[----:B------:R-:W-:Y:S01]  /*3f80*/  FADD.FTZ R12, R35, -R12 ;  /* 0x8000000c230c7221 */ /* 0x000fe20000010000 */
[C---:B-----5:R-:W-:Y:S01]  /*3f90*/  F2FP.BF16.PACK_AB R35, R19.reuse, R18 ;  /* 0x000000121323723e */ /* 0x060fe200000010ff */
[----:B------:R-:W-:Y:S01]  /*3fa0*/  STS [R236+0x12680], R17 ;  /* 0x01268011ec007388 */ /* 0x000fe20000000800 */
[----:B------:R-:W-:Y:S02]  /*3fb0*/  FMUL.FTZ R11, R162, R11 ;  /* 0x0000000ba20b7220 */ /* 0x000fe40000410000 */
[----:B------:R-:W5:Y:S01]  /*3fc0*/  MUFU.EX2 R200, R200 ;  /* 0x000000c800c87308 */ /* 0x000f620000000800 */
[----:B------:R-:W-:Y:S01]  /*3fd0*/  FMUL.FTZ R12, R19, R12 ;  /* 0x0000000c130c7220 */ /* 0x000fe20000410000 */
[----:B------:R-:W-:Y:S01]  /*3fe0*/  STS [R234], R9 ;  /* 0x00000009ea007388 */ /* 0x000fe20000000800 */
[----:B------:R-:W-:Y:S01]  /*3ff0*/  FMUL.FTZ R15, R16, R15 ;  /* 0x0000000f100f7220 */ /* 0x000fe20000410000 */
[----:B-1----:R-:W-:Y:S01]  /*4000*/  F2FP.BF16.PACK_AB R209, R11, R10 ;  /* 0x0000000a0bd1723e */ /* 0x002fe200000010ff */
[--C-:B---3--:R-:W-:Y:S01]  /*4010*/  FADD.FTZ R16, R25, -R4.reuse ;  /* 0x8000000419107221 */ /* 0x108fe20000010000 */
[----:B----4-:R-:W-:Y:S01]  /*4020*/  F2FP.BF16.PACK_AB R11, R7, R6 ;  /* 0x00000006070b723e */ /* 0x010fe200000010ff */
[--C-:B------:R-:W-:Y:S01]  /*4030*/  FADD.FTZ R19, R24, -R4.reuse ;  /* 0x8000000418137221 */ /* 0x100fe20000010000 */
[----:B------:R-:W-:Y:S01]  /*4040*/  STS [R234+0x400], R35 ;  /* 0x00040023ea007388 */ /* 0x000fe20000000800 */
[----:B------:R-:W-:Y:S01]  /*4050*/  FMUL.FTZ R14, R207, R14 ;  /* 0x0000000ecf0e7220 */ /* 0x000fe20000410000 */
[C---:B------:R-:W-:Y:S01]  /*4060*/  F2FP.BF16.PACK_AB R207, R163.reuse, R8 ;  /* 0x00000008a3cf723e */ /* 0x040fe200000010ff */
[----:B------:R-:W-:Y:S01]  /*4070*/  FMUL.FTZ R16, R163, R16 ;  /* 0x00000010a3107220 */ /* 0x000fe20000410000 */
[----:B------:R-:W-:Y:S01]  /*4080*/  F2FP.BF16.PACK_AB R163, R201, R202 ;  /* 0x000000cac9a3723e */ /* 0x000fe200000010ff */
[----:B------:R-:W-:Y:S01]  /*4090*/  FMUL.FTZ R19, R8, R19 ;  /* 0x0000001308137220 */ /* 0x000fe20000410000 */
[----:B------:R-:W-:Y:S01]  /*40a0*/  STS [R236+0x13680], R11 ;  /* 0x0136800bec007388 */ /* 0x000fe20000000800 */
[--C-:B------:R-:W-:Y:S02]  /*40b0*/  FADD.FTZ R205, R28, -R4.reuse ;  /* 0x800000041ccd7221 */ /* 0x100fe40000010000 */
[----:B------:R-:W-:Y:S01]  /*40c0*/  FADD.FTZ R4, R29, -R4 ;  /* 0x800000041d047221 */ /* 0x000fe20000010000 */
[----:B------:R-:W-:Y:S01]  /*40d0*/  F2FP.BF16.PACK_AB R211, R16, R19 ;  /* 0x0000001310d3723e */ /* 0x000fe200000010ff */
[----:B------:R1:W-:Y:S01]  /*40e0*/  STS [R236+0x13280], R207 ;  /* 0x013280cfec007388 */ /* 0x0003e20000000800 */
[----:B------:R-:W-:Y:S02]  /*40f0*/  FMUL.FTZ R205, R202, R205 ;  /* 0x000000cdcacd7220 */ /* 0x000fe40000410000 */
[----:B------:R-:W-:Y:S01]  /*4100*/  FMUL.FTZ R4, R201, R4 ;  /* 0x00000004c9047220 */ /* 0x000fe20000410000 */
[----:B------:R-:W-:Y:S01]  /*4110*/  F2FP.BF16.PACK_AB R201, R14, R15 ;  /* 0x0000000f0ec9723e */ /* 0x000fe200000010ff */
[----:B------:R-:W-:Y:S01]  /*4120*/  STS [R234+0x1000], R163 ;  /* 0x001000a3ea007388 */ /* 0x000fe20000000800 */
[----:B-----5:R-:W-:Y:S01]  /*4130*/  F2FP.BF16.PACK_AB R19, R200, R5 ;  /* 0x00000005c813723e */ /* 0x020fe200000010ff */
[----:B------:R-:W-:Y:S01]  /*4140*/  FMUL.FTZ R203, R18, R203 ;  /* 0x000000cb12cb7220 */ /* 0x000fe20000410000 */
[----:B------:R-:W-:Y:S01]  /*4150*/  F2FP.BF16.PACK_AB R205, R4, R205 ;  /* 0x000000cd04cd723e */ /* 0x000fe200000010ff */
[--C-:B------:R-:W-:Y:S02]  /*4160*/  FADD.FTZ R15, R26, -R13.reuse ;  /* 0x8000000d1a0f7221 */ /* 0x100fe40000010000 */
[----:B------:R-:W-:Y:S01]  /*4170*/  STS [R234+0x1400], R19 ;  /* 0x00140013ea007388 */ /* 0x000fe20000000800 */
[--C-:B------:R-:W-:Y:S01]  /*4180*/  FADD.FTZ R4, R27, -R13.reuse ;  /* 0x8000000d1b047221 */ /* 0x100fe20000010000 */
[----:B------:R-:W-:Y:S01]  /*4190*/  F2FP.BF16.PACK_AB R203, R12, R203 ;  /* 0x000000cb0ccb723e */ /* 0x000fe200000010ff */
[----:B------:R-:W-:Y:S02]  /*41a0*/  FMUL.FTZ R15, R6, R15 ;  /* 0x0000000f060f7220 */ /* 0x000fe40000410000 */
[----:B------:R-:W-:Y:S01]  /*41b0*/  BAR.SYNC.DEFER_BLOCKING 0x0 ;  /* 0x0000000000007b1d */ /* 0x000fe20000010000 */
[----:B------:R-:W-:Y:S02]  /*41c0*/  FMUL.FTZ R4, R7, R4 ;  /* 0x0000000407047220 */ /* 0x000fe40000410000 */
[--C-:B------:R-:W-:Y:S02]  /*41d0*/  FADD.FTZ R8, R30, -R13.reuse ;  /* 0x8000000d1e087221 */ /* 0x100fe40000010000 */
[----:B------:R-:W-:Y:S01]  /*41e0*/  FADD.FTZ R13, R31, -R13 ;  /* 0x8000000d1f0d7221 */ /* 0x000fe20000010000 */
[----:B--2---:R-:W-:Y:S01]  /*41f0*/  F2FP.BF16.PACK_AB R161, R4, R15 ;  /* 0x0000000f04a1723e */ /* 0x004fe200000010ff */
[----:B------:R-:W-:Y:S02]  /*4200*/  FMUL.FTZ R8, R5, R8 ;  /* 0x0000000805087220 */ /* 0x000fe40000410000 */
[----:B------:R-:W-:Y:S05]  /*4210*/  FMUL.FTZ R13, R200, R13 ;  /* 0x0000000dc80d7220 */ /* 0x000fea0000410000 */
[----:B-1----:R-:W-:Y:S01]  /*4220*/  F2FP.BF16.PACK_AB R207, R13, R8 ;  /* 0x000000080dcf723e */ /* 0x002fe200000010ff */
        /* <DEDUP_REMOVED lines=89> */
[----:B------:R-:W2:Y:S01]  /*47c0*/  LDL.64 R222, [R1+0x10] ;  /* 0x0000100001de7983 */ /* 0x000ea20000100a00 */
[----:B------:R-:W-:Y:S02]  /*47d0*/  USHF.R.S32.HI UR15, URZ, 0x1f, UR11 ;  /* 0x0000001f3f0f7899 */ /* 0x000fe4000801140b */
[----:B------:R-:W-:Y:S01]  /*47e0*/  ULDC.64 UR4, c[0x0][0x208] ;  /* 0x0000820000047ab9 */ /* 0x000fe20000000a00 */
[----:B------:R-:W3:Y:S01]  /*47f0*/  LDL.64 R220, [R1] ;  /* 0x0000000001dc7983 */ /* 0x000ee20000100a00 */
[----:B------:R-:W-:Y:S02]  /*4800*/  UIMAD UR15, UR15, UR4, URZ ;  /* 0x000000040f0f72a4 */ /* 0x000fe4000f8e023f */
[----:B------:R-:W-:Y:S02]  /*4810*/  USHF.L.U32 UR18, UR11, 0x6, URZ ;  /* 0x000000060b127899 */ /* 0x000fe4000800063f */
[----:B------:R-:W-:Y:S02]  /*4820*/  UIMAD.WIDE.U32 UR20, UR11, UR4, URZ ;  /* 0x000000040b1472a5 */ /* 0x000fe4000f8e003f */
[----:B------:R-:W-:Y:S02]  /*4830*/  UIMAD UR15, UR11, UR5, UR15 ;  /* 0x000000050b0f72a4 */ /* 0x000fe4000f8e020f */
[----:B------:R-:W-:Y:S01]  /*4840*/  USHF.L.U32 UR4, UR20, 0x6, URZ ;  /* 0x0000000614047899 */ /* 0x000fe2000800063f */
[----:B------:R-:W-:Y:S01]  /*4850*/  IMAD.U32 R10, RZ, RZ, UR18 ;  /* 0x00000012ff0a7e24 */ /* 0x000fe2000f8e00ff */
[----:B------:R-:W-:Y:S04]  /*4860*/  UIADD3 UR15, UR21, UR15, URZ ;  /* 0x0000000f150f7290 */ /* 0x000fe8000fffe03f */
[----:B------:R-:W-:Y:S01]  /*4870*/  IADD3 R9, P2, R240, UR4, RZ ;  /* 0x00000004f0097c10 */ /* 0x000fe2000ff5e0ff */
[----:B------:R-:W-:Y:S03]  /*4880*/  USHF.L.U64.HI UR15, UR20, 0x6, UR15 ;  /* 0x00000006140f7899 */ /* 0x000fe6000801020f */
[----:B------:R-:W-:Y:S02]  /*4890*/  LEA R18, P1, R9, c[0x0][0x1f0], 0x1 ;  /* 0x00007c0009127a11 */ /* 0x000fe400078208ff */
[----:B--2---:R-:W-:Y:S04]  /*48a0*/  IADD3 R11, P0, R222, UR18, RZ ;  /* 0x00000012de0b7c10 */ /* 0x004fe8000ff1e0ff */
[----:B------:R-:W-:Y:S02]  /*48b0*/  LEA.HI.X.SX32 R10, R10, R243, 0x1, P0 ;  /* 0x000000f30a0a7211 */ /* 0x000fe400000f0eff */
[----:B------:R-:W-:Y:S02]  /*48c0*/  LEA R16, P0, R11, c[0x0][0x280], 0x2 ;  /* 0x0000a0000b107a11 */ /* 0x000fe400078010ff */
[----:B---3--:R-:W-:Y:S02]  /*48d0*/  IADD3.X R8, R221, UR15, RZ, P2, !PT ;  /* 0x0000000fdd087c10 */ /* 0x008fe400097fe4ff */
[----:B------:R-:W-:Y:S01]  /*48e0*/  LEA.HI.X R17, R11, c[0x0][0x284], R10, 0x2, P0 ;  /* 0x0000a1000b117a11 */ /* 0x000fe200000f140a */
[----:B------:R-:W-:Y:S01]  /*48f0*/  IMAD.U32 R11, RZ, RZ, UR9 ;  /* 0x00000009ff0b7e24 */ /* 0x000fe2000f8e00ff */
[----:B------:R-:W-:Y:S01]  /*4900*/  LEA.HI.X R19, R9, c[0x0][0x1f4], R8, 0x1, P1 ;  /* 0x00007d0009137a11 */ /* 0x000fe200008f0c08 */
[----:B------:R-:W-:Y:S01]  /*4910*/  IMAD.U32 R10, RZ, RZ, UR18 ;  /* 0x00000012ff0a7e24 */ /* 0x000fe2000f8e00ff */
[----:B------:R-:W-:Y:S01]  /*4920*/  LOP3.LUT P2, RZ, R248, 0x2, RZ, 0xc0, !PT ;  /* 0x00000002f8ff7812 */ /* 0x000fe2000784c0ff */
[----:B------:R-:W-:Y:S01]  /*4930*/  IMAD.U32 R8, RZ, RZ, UR8 ;  /* 0x00000008ff087e24 */ /* 0x000fe2000f8e00ff */
[----:B------:R-:W-:Y:S01]  /*4940*/  IADD3 R11, P1, P0, R240, UR4, R11 ;  /* 0x00000004f00b7c10 */ /* 0x000fe2000f83e00b */
[----:B------:R-:W-:Y:S01]  /*4950*/  @!P3 IMAD.SHL.U32 R9, R233, 0x10, RZ ;  /* 0x00000010e909b824 */ /* 0x000fe200078e00ff */
[----:B------:R-:W-:Y:S02]  /*4960*/  IADD3 R10, -R237, UR13, -R10 ;  /* 0x0000000ded0a7c10 */ /* 0x000fe4000fffe90a */
[----:B------:R-:W-:Y:S02]  /*4970*/  IADD3.X R8, R221, UR15, R8, P1, P0 ;  /* 0x0000000fdd087c10 */ /* 0x000fe40008fe0408 */
[C---:B------:R-:W-:Y:S02]  /*4980*/  LEA R20, P0, R11.reuse, c[0x0][0x1f0], 0x1 ;  /* 0x00007c000b147a11 */ /* 0x040fe400078008ff */
[C---:B------:R-:W-:Y:S02]  /*4990*/  ISETP.LT.OR P1, PT, R10.reuse, 0x1, !P4 ;  /* 0x000000010a00780c */ /* 0x040fe40006721670 */
[----:B------:R-:W-:Y:S02]  /*49a0*/  LEA.HI.X R21, R11, c[0x0][0x1f4], R8, 0x1, P0 ;  /* 0x00007d000b157a11 */ /* 0x000fe400000f0c08 */
[C---:B------:R-:W-:Y:S02]  /*49b0*/  ISETP.LT.OR P0, PT, R10.reuse, 0x1, !P2 ;  /* 0x000000010a00780c */ /* 0x040fe40005701670 */
[C---:B------:R-:W-:Y:S02]  /*49c0*/  ISETP.LT.OR P4, PT, R10.reuse, 0x21, !P4 ;  /* 0x000000210a00780c */ /* 0x040fe40006781670 */
[----:B------:R-:W-:Y:S05]  /*49d0*/  ISETP.LT.OR P2, PT, R10, 0x21, !P2 ;  /* 0x000000210a00780c */ /* 0x000fea0005741670 */
[----:B------:R-:W-:Y:S01]  /*49e0*/  @!PT LDS RZ, [RZ] ;  /* 0x00000000fffff984 */ /* 0x000fe20000000800 */
[----:B------:R-:W-:Y:S01]  /*49f0*/  @!PT LDS RZ, [RZ] ;  /* 0x00000000fffff984 */ /* 0x000fe20000000800 */
[----:B------:R-:W-:Y:S01]  /*4a00*/  @!PT LDS RZ, [RZ] ;  /* 0x00000000fffff984 */ /* 0x000fe20000000800 */
[----:B------:R1:W-:Y:S01]  /*4a10*/  LDGSTS.E.BYPASS.LTC128B.128 [R235+0xc080], [R18.64], !P1 ;  /* 0x0c08000012eb7fae */ /* 0x0003e2000c901d50 */
[----:B------:R-:W-:Y:S03]  /*4a20*/  LOP3.LUT P1, RZ, R248, 0x4, RZ, 0xc0, !PT ;  /* 0x00000004f8ff7812 */ /* 0x000fe6000782c0ff */
[----:B------:R1:W-:Y:S01]  /*4a30*/  LDGSTS.E.BYPASS.LTC128B.128 [R235+0xe080], [R18.64+0x80], !P0 ;  /* 0x0e08008012eb7fae */ /* 0x0003e2000c101d50 */
[C---:B------:R-:W-:Y:S02]  /*4a40*/  ISETP.LT.OR P0, PT, R10.reuse, 0x1, !P1 ;  /* 0x000000010a00780c */ /* 0x040fe40004f01670 */
[----:B------:R-:W-:Y:S11]  /*4a50*/  ISETP.LT.OR P1, PT, R10, 0x21, !P1 ;  /* 0x000000210a00780c */ /* 0x000ff60004f21670 */
[----:B------:R1:W-:Y:S04]  /*4a60*/  LDGSTS.E.BYPASS.LTC128B.128 [R235+0x10080], [R18.64+0x100], !P0 ;  /* 0x1008010012eb7fae */ /* 0x0003e8000c101d50 */
[----:B------:R1:W-:Y:S04]  /*4a70*/  LDGSTS.E.BYPASS.LTC128B.128 [R235+0xd080], [R20.64], !P4 ;  /* 0x0d08000014eb7fae */ /* 0x0003e8000e101d50 */
[----:B------:R1:W-:Y:S04]  /*4a80*/  LDGSTS.E.BYPASS.LTC128B.128 [R235+0xf080], [R20.64+0x80], !P2 ;  /* 0x0f08008014eb7fae */ /* 0x0003e8000d101d50 */
[----:B------:R1:W-:Y:S04]  /*4a90*/  LDGSTS.E.BYPASS.LTC128B.128 [R235+0x11080], [R20.64+0x100], !P1 ;  /* 0x1108010014eb7fae */ /* 0x0003e8000c901d50 */
[----:B------:R1:W-:Y:S02]  /*4aa0*/  @!P3 LDGSTS.E.BYPASS.LTC128B.128 [R9+0x12180], [R16.64] ;  /* 0x121800001009bfae */ /* 0x0003e4000b901d50 */
.L_x_307:
        /* <DEDUP_REMOVED lines=10> */
[----:B------:R-:W-:Y:S07]  /*4b50*/  LDSM.16.MT88.4 R24, [R229+0x15a80] ;  /* 0x015a8000e518783b */ /* 0x000fee0000004200 */
[C---:B------:R-:W-:Y:S01]  /*4b60*/  HMMA.16816.F32.BF16 R104, R32.reuse, R132, R104 ;  /* 0x000000842068723c */ /* 0x040fe20000041868 */
[----:B------:R-:W-:Y:S07]  /*4b70*/  LDSM.16.MT88.4 R28, [R228+0x7880] ;  /* 0x00788000e41c783b */ /* 0x000fee0000004200 */
[-C--:B------:R-:W-:Y:S01]  /*4b80*/  HMMA.16816.F32.BF16 R108, R32, R134.reuse, R108 ;  /* 0x00000086206c723c */ /* 0x080fe2000004186c */
[----:B------:R-:W0:Y:S07]  /*4b90*/  LDGDEPBAR ;  /* 0x00000000000079af */ /* 0x000e2e0000000000 */
[C---:B------:R-:W-:Y:S01]  /*4ba0*/  HMMA.16816.F32.BF16 R112, R4.reuse, R134, R112 ;  /* 0x000000860470723c */ /* 0x040fe20000041870 */
[----:B------:R-:W-:Y:S07]  /*4bb0*/  LDSM.16.MT88.4 R132, [R228+0xb880] ;  /* 0x00b88000e484783b */ /* 0x000fee0000004200 */
[-C--:B------:R-:W-:Y:S08]  /*4bc0*/  HMMA.16816.F32.BF16 R116, R4, R136.reuse, R116 ;  /* 0x000000880474723c */ /* 0x080ff00000041874 */
[C---:B------:R-:W-:Y:S08]  /*4bd0*/  HMMA.16816.F32.BF16 R120, R32.reuse, R136, R120 ;  /* 0x000000882078723c */ /* 0x040ff00000041878 */
[-C--:B------:R-:W-:Y:S01]  /*4be0*/  HMMA.16816.F32.BF16 R124, R32, R138.reuse, R124 ;  /* 0x0000008a207c723c */ /* 0x080fe2000004187c */
[----:B------:R-:W-:Y:S07]  /*4bf0*/  LDSM.16.MT88.4 R32, [R0+0x15a80] ;  /* 0x015a80000020783b */ /* 0x000fee0000004200 */
[----:B------:R-:W-:Y:S01]  /*4c00*/  HMMA.16816.F32.BF16 R128, R4, R138, R128 ;  /* 0x0000008a0480723c */ /* 0x000fe20000041880 */
[----:B------:R-:W2:Y:S07]  /*4c10*/  LDSM.16.MT88.4 R4, [R228+0xb080] ;  /* 0x00b08000e404783b */ /* 0x000eae0000004200 */
        /* <DEDUP_REMOVED lines=13> */
[C---:B------:R-:W-:Y:S08]  /*4cf0*/  HMMA.16816.F32.BF16 R88, R16.reuse, R12, R88 ;  /* 0x0000000c1058723c */ /* 0x040ff00000041858 */
[-C--:B------:R-:W-:Y:S08]  /*4d00*/  HMMA.16816.F32.BF16 R92, R16, R14.reuse, R92 ;  /* 0x0000000e105c723c */ /* 0x080ff0000004185c */
[C---:B------:R-:W-:Y:S01]  /*4d10*/  HMMA.16816.F32.BF16 R96, R8.reuse, R14, R96 ;  /* 0x0000000e0860723c */ /* 0x040fe20000041860 */
[----:B------:R-:W1:Y:S07]  /*4d20*/  LDSM.16.MT88.4 R12, [R228+0x9880] ;  /* 0x00988000e40c783b */ /* 0x000e6e0000004200 */
[-C--:B------:R-:W-:Y:S01]  /*4d30*/  HMMA.16816.F32.BF16 R100, R8, R20.reuse, R100 ;  /* 0x000000140864723c */ /* 0x080fe20000041864 */
[----:B------:R-:W-:Y:S07]  /*4d40*/  BAR.SYNC.DEFER_BLOCKING 0x0 ;  /* 0x0000000000007b1d */ /* 0x000fee0000010000 */
[C---:B------:R-:W-:Y:S08]  /*4d50*/  HMMA.16816.F32.BF16 R104, R16.reuse, R20, R104 ;  /* 0x000000141068723c */ /* 0x040ff00000041868 */
[-C--:B------:R-:W-:Y:S08]  /*4d60*/  HMMA.16816.F32.BF16 R108, R16, R22.reuse, R108 ;  /* 0x00000016106c723c */ /* 0x080ff0000004186c */
[C---:B------:R-:W-:Y:S01]  /*4d70*/  HMMA.16816.F32.BF16 R112, R8.reuse, R22, R112 ;  /* 0x000000160870723c */ /* 0x040fe20000041870 */
[----:B------:R3:W4:Y:S07]  /*4d80*/  LDSM.16.M88.4 R160, [R230+0x14280] ;  /* 0x01428000e6a0783b */ /* 0x00072e0000000200 */
[-C--:B--2---:R-:W-:Y:S01]  /*4d90*/  HMMA.16816.F32.BF16 R116, R8, R4.reuse, R116 ;  /* 0x000000040874723c */ /* 0x084fe20000041874 */
[----:B------:R3:W2:Y:S07]  /*4da0*/  LDSM.16.M88.4 R140, [R230+0x15280] ;  /* 0x01528000e68c783b */ /* 0x0006ae0000000200 */
        /* <DEDUP_REMOVED lines=25> */
[----:B------:R-:W2:Y:S01]  /*4f40*/  LDL.64 R20, [R1+0x18] ;  /* 0x0000180001147983 */ /* 0x000ea20000100a00 */
[----:B------:R-:W-:Y:S02]  /*4f50*/  USHF.R.S32.HI UR18, URZ, 0x1f, UR11 ;  /* 0x0000001f3f127899 */ /* 0x000fe4000801140b */
[----:B------:R-:W-:Y:S02]  /*4f60*/  ULDC.64 UR4, c[0x0][0x178] ;  /* 0x00005e0000047ab9 */ /* 0x000fe40000000a00 */
[----:B------:R-:W-:Y:S02]  /*4f70*/  UIMAD UR18, UR18, UR4, URZ ;  /* 0x00000004121272a4 */ /* 0x000fe4000f8e023f */
[----:B------:R-:W-:Y:S02]  /*4f80*/  UIMAD.WIDE.U32 UR22, UR11, UR4, URZ ;  /* 0x000000040b1672a5 */ /* 0x000fe4000f8e003f */
[----:B------:R-:W-:Y:S02]  /*4f90*/  UIMAD UR18, UR11, UR5, UR18 ;  /* 0x000000050b1272a4 */ /* 0x000fe4000f8e0212 */
[----:B------:R-:W-:Y:S02]  /*4fa0*/  USHF.L.U32 UR15, UR11, 0x6, URZ ;  /* 0x000000060b0f7899 */ /* 0x000fe4000800063f */
[----:B------:R-:W-:Y:S02]  /*4fb0*/  USHF.L.U32 UR19, UR22, 0x6, URZ ;  /* 0x0000000616137899 */ /* 0x000fe4000800063f */
[----:B------:R-:W-:Y:S02]  /*4fc0*/  UIADD3 UR18, UR23, UR18, URZ ;  /* 0x0000001217127290 */ /* 0x000fe4000fffe03f */
[----:B------:R-:W-:Y:S01]  /*4fd0*/  IMAD.U32 R5, RZ, RZ, UR15 ;  /* 0x0000000fff057e24 */ /* 0x000fe2000f8e00ff */
[----:B------:R-:W-:Y:S01]  /*4fe0*/  ULEA UR20, UP0, UR4, UR19, 0x5 ;  /* 0x0000001304147291 */ /* 0x000fe2000f80283f */
[----:B------:R-:W-:Y:S01]  /*4ff0*/  IADD3 R6, P1, R244, UR19, RZ ;  /* 0x00000013f4067c10 */ /* 0x000fe2000ff3e0ff */
[----:B------:R-:W-:Y:S01]  /*5000*/  USHF.L.U64.HI UR18, UR22, 0x6, UR18 ;  /* 0x0000000616127899 */ /* 0x000fe20008010212 */
[----:B------:R-:W-:Y:S02]  /*5010*/  IMAD.U32 R4, RZ, RZ, UR15 ;  /* 0x0000000fff047e24 */ /* 0x000fe4000f8e00ff */
[----:B------:R-:W-:Y:S01]  /*5020*/  LEA R12, P2, R6, c[0x0][0x160], 0x1 ;  /* 0x00005800060c7a11 */ /* 0x000fe200078408ff */
[----:B------:R-:W-:Y:S02]  /*5030*/  ULEA.HI.X UR4, UR4, UR18, UR5, 0x5, UP0 ;  /* 0x0000001204047291 */ /* 0x000fe400080f2c05 */
[----:B------:R-:W-:Y:S02]  /*5040*/  IADD3 R4, -R237, UR13, -R4 ;  /* 0x0000000ded047c10 */ /* 0x000fe4000fffe904 */
[----:B--2---:R-:W-:Y:S04]  /*5050*/  IADD3 R9, P0, R20, UR15, RZ ;  /* 0x0000000f14097c10 */ /* 0x004fe8000ff1e0ff */
[----:B------:R-:W-:Y:S02]  /*5060*/  LEA.HI.X.SX32 R8, R5, R246, 0x1, P0 ;  /* 0x000000f605087211 */ /* 0x000fe400000f0eff */
[----:B------:R-:W-:Y:S02]  /*5070*/  IADD3.X R5, R232, UR18, RZ, P1, !PT ;  /* 0x00000012e8057c10 */ /* 0x000fe40008ffe4ff */
[----:B------:R-:W-:Y:S02]  /*5080*/  LEA R10, P0, R9, c[0x0][0x258], 0x2 ;  /* 0x00009600090a7a11 */ /* 0x000fe400078010ff */
[----:B------:R-:W-:Y:S01]  /*5090*/  LEA.HI.X R13, R6, c[0x0][0x164], R5, 0x1, P2 ;  /* 0x00005900060d7a11 */ /* 0x000fe200010f0c05 */
[----:B------:R-:W-:Y:S01]  /*50a0*/  @!P3 IMAD.SHL.U32 R5, R233, 0x10, RZ ;  /* 0x00000010e905b824 */ /* 0x000fe200078e00ff */
[----:B------:R-:W-:Y:S02]  /*50b0*/  ISETP.LT.OR P2, PT, R4, 0x1, !P4 ;  /* 0x000000010400780c */ /* 0x000fe40006741670 */
[----:B------:R-:W-:Y:S02]  /*50c0*/  IADD3 R7, P1, R244, UR20, RZ ;  /* 0x00000014f4077c10 */ /* 0x000fe4000ff3e0ff */
[----:B------:R-:W-:Y:S02]  /*50d0*/  LEA.HI.X R11, R9, c[0x0][0x25c], R8, 0x2, P0 ;  /* 0x00009700090b7a11 */ /* 0x000fe400000f1408 */
[----:B------:R-:W-:Y:S02]  /*50e0*/  LEA R8, P0, R7, c[0x0][0x160], 0x1 ;  /* 0x0000580007087a11 */ /* 0x000fe400078008ff */
[----:B------:R-:W-:Y:S02]  /*50f0*/  IADD3.X R6, R232, UR4, RZ, P1, !PT ;  /* 0x00000004e8067c10 */ /* 0x000fe40008ffe4ff */
[----:B------:R-:W-:Y:S02]  /*5100*/  LOP3.LUT P1, RZ, R249, 0x2, RZ, 0xc0, !PT ;  /* 0x00000002f9ff7812 */ /* 0x000fe4000782c0ff */
[----:B------:R-:W-:Y:S01]  /*5110*/  LEA.HI.X R9, R7, c[0x0][0x164], R6, 0x1, P0 ;  /* 0x0000590007097a11 */ /* 0x000fe200000f0c06 */
[----:B------:R-:W-:Y:S01]  /*5120*/  @!PT LDS RZ, [RZ] ;  /* 0x00000000fffff984 */ /* 0x000fe20000000800 */
[----:B------:R-:W-:Y:S01]  /*5130*/  @!PT LDS RZ, [RZ] ;  /* 0x00000000fffff984 */ /* 0x000fe20000000800 */
[----:B------:R-:W-:Y:S01]  /*5140*/  @!PT LDS RZ, [RZ] ;  /* 0x00000000fffff984 */ /* 0x000fe20000000800 */
[----:B------:R1:W-:Y:S01]  /*5150*/  LDGSTS.E.BYPASS.LTC128B.128 [R235+0x6080], [R12.64], !P2 ;  /* 0x060800000ceb7fae */ /* 0x0003e2000d101d50 */
[C---:B------:R-:W-:Y:S02]  /*5160*/  ISETP.LT.OR P0, PT, R4.reuse, 0x1, !P1 ;  /* 0x000000010400780c */ /* 0x040fe40004f01670 */
[C---:B------:R-:W-:Y:S02]  /*5170*/  ISETP.LT.OR P2, PT, R4.reuse, 0x1, P6 ;  /* 0x000000010400780c */ /* 0x040fe40003741670 */
[C---:B------:R-:W-:Y:S02]  /*5180*/  ISETP.LT.OR P4, PT, R4.reuse, 0x21, !P4 ;  /* 0x000000210400780c */ /* 0x040fe40006781670 */
[C---:B------:R-:W-:Y:S07]  /*5190*/  ISETP.LT.OR P1, PT, R4.reuse, 0x21, !P1 ;  /* 0x000000210400780c */ /* 0x040fee0004f21670 */
[----:B------:R1:W-:Y:S01]  /*51a0*/  LDGSTS.E.BYPASS.LTC128B.128 [R235+0x8080], [R12.64+0x80], !P0 ;  /* 0x080800800ceb7fae */ /* 0x0003e2000c101d50 */
[----:B------:R-:W-:Y:S03]  /*51b0*/  ISETP.LT.OR P0, PT, R4, 0x21, P6 ;  /* 0x000000210400780c */ /* 0x000fe60003701670 */
[----:B------:R1:W-:Y:S04]  /*51c0*/  LDGSTS.E.BYPASS.LTC128B.128 [R235+0xa080], [R12.64+0x100], !P2 ;  /* 0x0a0801000ceb7fae */ /* 0x0003e8000d101d50 */
[----:B------:R1:W-:Y:S04]  /*51d0*/  LDGSTS.E.BYPASS.LTC128B.128 [R235+0x7080], [R8.64], !P4 ;  /* 0x0708000008eb7fae */ /* 0x0003e8000e101d50 */
[----:B------:R1:W-:Y:S04]  /*51e0*/  LDGSTS.E.BYPASS.LTC128B.128 [R235+0x9080], [R8.64+0x80], !P1 ;  /* 0x0908008008eb7fae */ /* 0x0003e8000c901d50 */
[----:B------:R1:W-:Y:S04]  /*51f0*/  LDGSTS.E.BYPASS.LTC128B.128 [R235+0xb080], [R8.64+0x100], !P0 ;  /* 0x0b08010008eb7fae */ /* 0x0003e8000c101d50 */
[----:B------:R1:W-:Y:S02]  /*5200*/  @!P3 LDGSTS.E.BYPASS.LTC128B.128 [R5+0x12080], [R10.64] ;  /* 0x120800000a05bfae */ /* 0x0003e4000b901d50 */
.L_x_308:
        /* <DEDUP_REMOVED lines=45> */
[C---:B------:R-:W-:Y:S01]  /*54e0*/  HMMA.16816.F32.BF16 R136, R208.reuse, R212, R136 ;  /* 0x000000d4d088723c */ /* 0x040fe20000041888 */
[----:B------:R-:W3:Y:S07]  /*54f0*/  LDL.64 R212, [R1+0x8] ;  /* 0x0000080001d47983 */ /* 0x000eee0000100a00 */
[-C--:B------:R-:W-:Y:S01]  /*5500*/  HMMA.16816.F32.BF16 R140, R208, R214.reuse, R140 ;  /* 0x000000d6d08c723c */ /* 0x080fe2000004188c */
[----:B------:R-:W4:Y:S07]  /*5510*/  LDSM.16.MT88.4 R208, [R228+0x5880] ;  /* 0x00588000e4d0783b */ /* 0x000f2e0000004200 */
[----:B------:R-:W-:Y:S08]  /*5520*/  HMMA.16816.F32.BF16 R144, R160, R214, R144 ;  /* 0x000000d6a090723c */ /* 0x000ff00000041890 */
[-C--:B-1----:R-:W-:Y:S08]  /*5530*/  HMMA.16816.F32.BF16 R4, R200, R204.reuse, R4 ;  /* 0x000000ccc804723c */ /* 0x082ff00000041804 */
[C---:B------:R-:W-:Y:S07]  /*5540*/  HMMA.16816.F32.BF16 R8, R220.reuse, R204, R8 ;  /* 0x000000ccdc08723c */ /* 0x040fee0000041808 */
[----:B------:R-:W-:Y:S01]  /*5550*/  IMAD.U32 R205, RZ, RZ, UR6 ;  /* 0x00000006ffcd7e24 */ /* 0x000fe2000f8e00ff */
[-C--:B------:R-:W-:Y:S08]  /*5560*/  HMMA.16816.F32.BF16 R12, R220, R206.reuse, R12 ;  /* 0x000000cedc0c723c */ /* 0x080ff0000004180c */
[C---:B------:R-:W-:Y:S08]  /*5570*/  HMMA.16816.F32.BF16 R16, R200.reuse, R206, R16 ;  /* 0x000000cec810723c */ /* 0x040ff00000041810 */
[-C--:B--2---:R-:W-:Y:S08]  /*5580*/  HMMA.16816.F32.BF16 R20, R200, R216.reuse, R20 ;  /* 0x000000d8c814723c */ /* 0x084ff00000041814 */
[C---:B------:R-:W-:Y:S08]  /*5590*/  HMMA.16816.F32.BF16 R24, R220.reuse, R216, R24 ;  /* 0x000000d8dc18723c */ /* 0x040ff00000041818 */
[-C--:B------:R-:W-:Y:S08]  /*55a0*/  HMMA.16816.F32.BF16 R28, R220, R218.reuse, R28 ;  /* 0x000000dadc1c723c */ /* 0x080ff0000004181c */
[C---:B------:R-:W-:Y:S08]  /*55b0*/  HMMA.16816.F32.BF16 R32, R200.reuse, R218, R32 ;  /* 0x000000dac820723c */ /* 0x040ff00000041820 */
[-C--:B----4-:R-:W-:Y:S08]  /*55c0*/  HMMA.16816.F32.BF16 R132, R200, R208.reuse, R132 ;  /* 0x000000d0c884723c */ /* 0x090ff00000041884 */
[C---:B------:R-:W-:Y:S08]  /*55d0*/  HMMA.16816.F32.BF16 R136, R220.reuse, R208, R136 ;  /* 0x000000d0dc88723c */ /* 0x040ff00000041888 */
[-C--:B------:R-:W-:Y:S08]  /*55e0*/  HMMA.16816.F32.BF16 R140, R220, R210.reuse, R140 ;  /* 0x000000d2dc8c723c */ /* 0x080ff0000004188c */
[----:B------:R-:W-:Y:S04]  /*55f0*/  HMMA.16816.F32.BF16 R144, R200, R210, R144 ;  /* 0x000000d2c890723c */ /* 0x000fe80000041890 */
[----:B---3--:R-:W-:Y:S01]  /*5600*/  IADD3 R204, P0, R212, UR6, RZ ;  /* 0x00000006d4cc7c10 */ /* 0x008fe2000ff1e0ff */
[----:B------:R-:W-:Y:S03]  /*5610*/  UMOV UR6, UR11 ;  /* 0x0000000b00067c82 */ /* 0x000fe60008000000 */
[----:B------:R-:W-:Y:S04]  /*5620*/  LEA.HI.X.SX32 R205, R205, R242, 0x1, P0 ;  /* 0x000000f2cdcd7211 */ /* 0x000fe800000f0eff */
[C---:B------:R-:W-:Y:S04]  /*5630*/  LEA R206, P0, R204.reuse, c[0x0][0x220], 0x2 ;  /* 0x00008800ccce7a11 */ /* 0x040fe800078010ff */
[----:B------:R-:W-:Y:S02]  /*5640*/  LEA.HI.X R207, R204, c[0x0][0x224], R205, 0x2, P0 ;  /* 0x00008900cccf7a11 */ /* 0x000fe400000f14cd */
[----:B------:R-:W-:Y:S03]  /*5650*/  PLOP3.LUT P0, PT, PT, PT, UP0, 0x80, 0x0 ;  /* 0x000000000000781c */ /* 0x000fe60003f0f008 */
        /* <DEDUP_REMOVED lines=98> */
.L_x_290:
[----:B------:R-:W-:Y:S05]  /*5c80*/  @P2 BRA `(.L_x_310) ;  /* 0x0000113000002947 */ /* 0x000fea0003800000 */
[----:B-----5:R-:W-:Y:S01]  /*5c90*/  SHF.R.S32.HI R0, RZ, 0x1f, R233 ;  /* 0x0000001fff007819 */ /* 0x020fe200000114e9 */
[----:B------:R-:W-:Y:S01]  /*5ca0*/  BAR.SYNC.DEFER_BLOCKING 0x1, 0x100 ;  /* 0x0044000000007b1d */ /* 0x000fe20000010000 */
[----:B------:R-:W-:Y:S02]  /*5cb0*/  F2FP.BF16.PACK_AB R36, R37, R36 ;  /* 0x000000242524723e */ /* 0x000fe400000010ff */
[----:B------:R-:W-:-:S02]  /*5cc0*/  LEA.HI R2, R0, R233, RZ, 0x2 ;  /* 0x000000e900027211 */ /* 0x000fc400078f10ff */
[CC--:B-1----:R-:W-:Y:S02]  /*5cd0*/  LEA.HI R5, R0.reuse, R233.reuse, RZ, 0x5 ;  /* 0x000000e900057211 */ /* 0x0c2fe400078f28ff */
[--C-:B------:R-:W-:Y:S02]  /*5ce0*/  SHF.R.S32.HI R4, RZ, 0x2, R2.reuse ;  /* 0x00000002ff047819 */ /* 0x100fe40000011402 */
[----:B------:R-:W-:Y:S02]  /*5cf0*/  SHF.R.S32.HI R3, RZ, 0x1f, R2 ;  /* 0x0000001fff037819 */ /* 0x000fe40000011402 */
[----:B------:R-:W-:Y:S02]  /*5d00*/  SHF.R.S32.HI R6, RZ, 0x5, R5 ;  /* 0x00000005ff067819 */ /* 0x000fe40000011405 */
[----:B------:R-:W-:Y:S02]  /*5d10*/  LEA.HI R3, R3, R4, RZ, 0x3 ;  /* 0x0000000403037211 */ /* 0x000fe400078f18ff */
[----:B------:R-:W-:-:S02]  /*5d20*/  LEA.HI R7, R0, R233, RZ, 0x6 ;  /* 0x000000e900077211 */ /* 0x000fc400078f30ff */
[----:B------:R-:W-:Y:S02]  /*5d30*/  LOP3.LUT R3, R3, 0xfffffff8, RZ, 0xc0, !PT ;  /* 0xfffffff803037812 */ /* 0x000fe400078ec0ff */
[----:B------:R-:W-:Y:S02]  /*5d40*/  LEA.HI R5, R5, R6, RZ, 0x1 ;  /* 0x0000000605057211 */ /* 0x000fe400078f08ff */
[----:B------:R-:W-:Y:S01]  /*5d50*/  SHF.R.S32.HI R7, RZ, 0x6, R7 ;  /* 0x00000006ff077819 */ /* 0x000fe20000011407 */
[----:B------:R-:W-:Y:S01]  /*5d60*/  IMAD.IADD R3, R4, 0x1, -R3 ;  /* 0x0000000104037824 */ /* 0x000fe200078e0a03 */
[----:B------:R-:W-:Y:S02]  /*5d70*/  LOP3.LUT R9, R5, 0x1ffffe, RZ, 0xc0, !PT ;  /* 0x001ffffe05097812 */ /* 0x000fe400078ec0ff */
[----:B------:R-:W-:Y:S01]  /*5d80*/  LOP3.LUT R2, R2, 0x3ffffffc, RZ, 0xc0, !PT ;  /* 0x3ffffffc02027812 */ /* 0x000fe200078ec0ff */
[C---:B------:R-:W-:Y:S01]  /*5d90*/  IMAD.SHL.U32 R4, R3.reuse, 0x40, RZ ;  /* 0x0000004003047824 */ /* 0x040fe200078e00ff */
[----:B------:R-:W-:Y:S01]  /*5da0*/  LOP3.LUT P0, RZ, R3, 0x4, RZ, 0xc0, !PT ;  /* 0x0000000403ff7812 */ /* 0x000fe2000780c0ff */
[----:B------:R-:W-:Y:S01]  /*5db0*/  IMAD.SHL.U32 R5, R7, 0x8, RZ ;  /* 0x0000000807057824 */ /* 0x000fe200078e00ff */
[----:B------:R-:W-:Y:S01]  /*5dc0*/  F2FP.BF16.PACK_AB R38, R39, R38 ;  /* 0x000000262726723e */ /* 0x000fe200000010ff */
[----:B------:R-:W-:Y:S01]  /*5dd0*/  IMAD.IADD R9, R6, 0x1, -R9 ;  /* 0x0000000106097824 */ /* 0x000fe200078e0a09 */
[----:B------:R-:W-:Y:S01]  /*5de0*/  LOP3.LUT R4, R4, 0x1c0, RZ, 0xc0, !PT ;  /* 0x000001c004047812 */ /* 0x000fe200078ec0ff */
[----:B------:R-:W-:Y:S01]  /*5df0*/  IMAD.IADD R2, R233, 0x1, -R2 ;  /* 0x00000001e9027824 */ /* 0x000fe200078e0a02 */
[----:B------:R-:W-:-:S02]  /*5e00*/  F2FP.BF16.PACK_AB R48, R49, R48 ;  /* 0x000000303130723e */ /* 0x000fc400000010ff */
[----:B------:R-:W-:Y:S01]  /*5e10*/  LOP3.LUT R5, R4, 0x18, R5, 0xf8, !PT ;  /* 0x0000001804057812 */ /* 0x000fe200078ef805 */
[----:B------:R-:W-:Y:S01]  /*5e20*/  IMAD R2, R9, 0x200, R2 ;  /* 0x0000020009027824 */ /* 0x000fe200078e0202 */
[----:B------:R-:W-:Y:S01]  /*5e30*/  SHF.R.U32.HI R4, RZ, 0x3, R4 ;  /* 0x00000003ff047819 */ /* 0x000fe20000011604 */
[----:B------:R-:W-:Y:S01]  /*5e40*/  IMAD.MOV.U32 R9, RZ, RZ, 0x4 ;  /* 0x00000004ff097424 */ /* 0x000fe200078e00ff */
[----:B------:R-:W-:Y:S02]  /*5e50*/  F2FP.BF16.PACK_AB R50, R51, R50 ;  /* 0x000000323332723e */ /* 0x000fe400000010ff */
[----:B------:R-:W-:Y:S01]  /*5e60*/  LOP3.LUT R5, R5, R4, RZ, 0x3c, !PT ;  /* 0x0000000405057212 */ /* 0x000fe200078e3cff */
[----:B------:R-:W-:Y:S01]  /*5e70*/  IMAD.WIDE R10, R238, R9, c[0x0][0x358] ;  /* 0x0000d600ee0a7625 */ /* 0x000fe200078e0209 */
[----:B------:R-:W-:Y:S02]  /*5e80*/  F2FP.BF16.PACK_AB R40, R41, R40 ;  /* 0x000000282928723e */ /* 0x000fe400000010ff */
[----:B------:R-:W-:Y:S01]  /*5e90*/  F2FP.BF16.PACK_AB R42, R43, R42 ;  /* 0x0000002a2b2a723e */ /* 0x000fe200000010ff */
[----:B------:R-:W-:Y:S01]  /*5ea0*/  IMAD.U32 R2, R2, 0x2, R5 ;  /* 0x0000000202027824 */ /* 0x000fe200078e0005 */
[----:B------:R-:W-:-:S02]  /*5eb0*/  F2FP.BF16.PACK_AB R44, R45, R44 ;  /* 0x0000002c2d2c723e */ /* 0x000fc400000010ff */
[----:B------:R-:W-:Y:S01]  /*5ec0*/  F2FP.BF16.PACK_AB R46, R47, R46 ;  /* 0x0000002e2f2e723e */ /* 0x000fe200000010ff */
[----:B------:R-:W-:Y:S01]  /*5ed0*/  IMAD.SHL.U32 R3, R2, 0x2, RZ ;  /* 0x0000000202037824 */ /* 0x000fe200078e00ff */
[----:B------:R-:W-:Y:S02]  /*5ee0*/  F2FP.BF16.PACK_AB R52, R53, R52 ;  /* 0x000000343534723e */ /* 0x000fe400000010ff */
[----:B------:R-:W-:Y:S02]  /*5ef0*/  F2FP.BF16.PACK_AB R54, R55, R54 ;  /* 0x000000363736723e */ /* 0x000fe400000010ff */
[C---:B------:R-:W-:Y:S01]  /*5f00*/  IADD3 R5, R3.reuse, 0x40, RZ ;  /* 0x0000004003057810 */ /* 0x040fe20007ffe0ff */
[----:B------:R-:W-:Y:S01]  /*5f10*/  STS [R3+0x6080], R36 ;  /* 0x0060802403007388 */ /* 0x000fe20000000800 */
[----:B------:R-:W-:Y:S02]  /*5f20*/  @P0 IADD3 R5, R3, -0x40, RZ ;  /* 0xffffffc003050810 */ /* 0x000fe40007ffe0ff */
        /* <DEDUP_REMOVED lines=10> */
[----:B------:R1:W-:Y:S01]  /*5fd0*/  STS [R3+0x7080], R40 ;  /* 0x0070802803007388 */ /* 0x0003e20000000800 */
[----:B------:R-:W-:-:S02]  /*5fe0*/  F2FP.BF16.PACK_AB R70, R71, R70 ;  /* 0x000000464746723e */ /* 0x000fc400000010ff */
[----:B------:R-:W-:Y:S01]  /*5ff0*/  F2FP.BF16.PACK_AB R80, R81, R80 ;  /* 0x000000505150723e */ /* 0x000fe200000010ff */
[----:B------:R-:W-:Y:S01]  /*6000*/  STS [R3+0x7480], R42 ;  /* 0x0074802a03007388 */ /* 0x000fe20000000800 */
[----:B------:R-:W-:Y:S02]  /*6010*/  F2FP.BF16.PACK_AB R82, R83, R82 ;  /* 0x000000525352723e */ /* 0x000fe400000010ff */
[----:B------:R-:W-:Y:S01]  /*6020*/  F2FP.BF16.PACK_AB R72, R73, R72 ;  /* 0x000000484948723e */ /* 0x000fe200000010ff */
[----:B------:R2:W-:Y:S01]  /*6030*/  STS [R5+0x7080], R44 ;  /* 0x0070802c05007388 */ /* 0x0005e20000000800 */
[----:B------:R-:W-:Y:S02]  /*6040*/  F2FP.BF16.PACK_AB R74, R75, R74 ;  /* 0x0000004a4b4a723e */ /* 0x000fe400000010ff */
[----:B------:R-:W-:Y:S01]  /*6050*/  F2FP.BF16.PACK_AB R76, R77, R76 ;  /* 0x0000004c4d4c723e */ /* 0x000fe200000010ff */
[----:B------:R3:W-:Y:S01]  /*6060*/  STS [R5+0x7480], R46 ;  /* 0x0074802e05007388 */ /* 0x0007e20000000800 */
[----:B------:R-:W-:-:S02]  /*6070*/  F2FP.BF16.PACK_AB R78, R79, R78 ;  /* 0x0000004e4f4e723e */ /* 0x000fc400000010ff */
[----:B------:R-:W-:Y:S01]  /*6080*/  F2FP.BF16.PACK_AB R84, R85, R84 ;  /* 0x000000545554723e */ /* 0x000fe200000010ff */
[----:B------:R3:W-:Y:S01]  /*6090*/  STS [R3+0x8080], R52 ;  /* 0x0080803403007388 */ /* 0x0007e20000000800 */
        /* <DEDUP_REMOVED lines=34> */
[----:B------:R-:W-:Y:S01]  /*62c0*/  ISETP.NE.U32.AND P0, PT, RZ, c[0x0][0x360], PT ;  /* 0x0000d800ff007a0c */ /* 0x000fe20003f05070 */
[----:B------:R3:W-:Y:S01]  /*62d0*/  STS [R3+0xb080], R72 ;  /* 0x00b0804803007388 */ /* 0x0007e20000000800 */
[----:B------:R-:W-:Y:S02]  /*62e0*/  ISETP.NE.U32.AND P1, PT, RZ, c[0x0][0x358], PT ;  /* 0x0000d600ff007a0c */ /* 0x000fe40003f25070 */
[----:B------:R-:W-:Y:S01]  /*62f0*/  ISETP.NE.AND.EX P0, PT, RZ, c[0x0][0x364], PT, P0 ;  /* 0x0000d900ff007a0c */ /* 0x000fe20003f05300 */
[----:B------:R3:W-:Y:S01]  /*6300*/  STS [R3+0xb480], R74 ;  /* 0x00b4804a03007388 */ /* 0x0007e20000000800 */
[----:B------:R-:W-:-:S03]  /*6310*/  ISETP.NE.AND.EX P1, PT, RZ, c[0x0][0x35c], PT, P1 ;  /* 0x0000d700ff007a0c */ /* 0x000fc60003f25310 */
[----:B------:R3:W-:Y:S04]  /*6320*/  STS [R5+0xb080], R76 ;  /* 0x00b0804c05007388 */ /* 0x0007e80000000800 */
        /* <DEDUP_REMOVED lines=25> */
[----:B------:R-:W-:Y:S01]  /*64c0*/  BAR.SYNC.DEFER_BLOCKING 0x1, 0x100 ;  /* 0x0044000000007b1d */ /* 0x000fe20000010000 */
[----:B-1----:R-:W-:-:S02]  /*64d0*/  IMAD.MOV.U32 R40, RZ, RZ, c[0x0][0x2f0] ;  /* 0x0000bc00ff287624 */ /* 0x002fc400078e00ff */
[----:B------:R-:W-:-:S03]  /*64e0*/  @P0 IMAD.WIDE R8, R238, R9, c[0x0][0x360] ;  /* 0x0000d800ee080625 */ /* 0x000fc600078e0209 */
[----:B------:R-:W4:Y:S04]  /*64f0*/  @P1 LDG.E R13, [R10.64] ;  /* 0x000000100a0d1981 */ /* 0x000f28000c1e1900 */
[----:B------:R3:W5:Y:S01]  /*6500*/  @P0 LDG.E R40, [R8.64] ;  /* 0x0000001008280981 */ /* 0x000762000c1e1900 */
[----:B--2---:R-:W-:Y:S02]  /*6510*/  CS2R R44, SRZ ;  /* 0x00000000002c7805 */ /* 0x004fe4000001ff00 */
[--C-:B----4-:R-:W-:Y:S01]  /*6520*/  @P1 SHF.R.S32.HI R45, RZ, 0x1f, R13.reuse ;  /* 0x0000001fff2d1819 */ /* 0x110fe2000001140d */
[----:B------:R-:W-:Y:S01]  /*6530*/  @P1 IMAD.MOV.U32 R44, RZ, RZ, R13 ;  /* 0x000000ffff2c1224 */ /* 0x000fe200078e000d */
[----:B------:R-:W-:Y:S05]  /*6540*/  @P0 BRA `(.L_x_311) ;  /* 0x0000004000000947 */ /* 0x000fea0003800000 */
[----:B---3--:R-:W-:Y:S05]  /*6550*/  @!P1 BRA `(.L_x_311) ;  /* 0x0000003000009947 */ /* 0x008fea0003800000 */
[----:B-----5:R-:W2:Y:S04]  /*6560*/  LDG.E R40, [R10.64] ;  /* 0x000000100a287981 */ /* 0x020ea8000c1e1900 */
[----:B------:R-:W2:Y:S02]  /*6570*/  LDG.E R3, [R10.64+0x4] ;  /* 0x000004100a037981 */ /* 0x000ea4000c1e1900 */
[----:B--2---:R-:W-:-:S02]  /*6580*/  IADD3 R40, -R40, R3, RZ ;  /* 0x0000000328287210 */ /* 0x004fc40007ffe1ff */
.L_x_311:
[----:B---3--:R-:W-:Y:S01]  /*6590*/  LEA.HI R0, R0, R233, RZ, 0x3 ;  /* 0x000000e900007211 */ /* 0x008fe200078f18ff */
[----:B------:R-:W-:Y:S01]  /*65a0*/  BSSY B0, `(.L_x_312) ;  /* 0x000003e000007945 */ /* 0x000fe20003800000 */
[----:B-----5:R-:W-:-:S02]  /*65b0*/  IADD3 R40, R40, -UR14, RZ ;  /* 0x8000000e28287c10 */ /* 0x020fc4000fffe0ff */
[----:B------:R-:W-:Y:S02]  /*65c0*/  LOP3.LUT R2, R0, 0x1ffffff8, RZ, 0xc0, !PT ;  /* 0x1ffffff800027812 */ /* 0x000fe400078ec0ff */
[----:B------:R-:W-:Y:S02]  /*65d0*/  SHF.R.S32.HI R0, RZ, 0x3, R0 ;  /* 0x00000003ff007819 */ /* 0x000fe40000011400 */
[----:B------:R-:W-:Y:S01]  /*65e0*/  IMNMX R53, R40, 0x40, PT ;  /* 0x0000004028357817 */ /* 0x000fe20003800200 */
[----:B------:R-:W-:Y:S01]  /*65f0*/  IMAD.IADD R2, R233, 0x1, -R2 ;  /* 0x00000001e9027824 */ /* 0x000fe200078e0a02 */
[----:B------:R-:W-:Y:S01]  /*6600*/  SHF.R.S32.HI R52, RZ, 0x1f, R238 ;  /* 0x0000001fff347819 */ /* 0x000fe200000114ee */
[C---:B------:R-:W-:Y:S01]  /*6610*/  IMAD.SHL.U32 R3, R0.reuse, 0x40, RZ ;  /* 0x0000004000037824 */ /* 0x040fe200078e00ff */
[----:B------:R-:W-:Y:S01]  /*6620*/  ISETP.GE.AND P4, PT, R0, R53, PT ;  /* 0x000000350000720c */ /* 0x000fe20003f86270 */
[----:B------:R-:W-:Y:S01]  /*6630*/  IMAD.SHL.U32 R58, R2, 0x8, RZ ;  /* 0x00000008023a7824 */ /* 0x000fe200078e00ff */
[----:B------:R-:W-:Y:S01]  /*6640*/  SEL R52, R52, RZ, !P1 ;  /* 0x000000ff34347207 */ /* 0x000fe20004800000 */
[----:B------:R-:W1:Y:S01]  /*6650*/  S2R R2, SR_CTAID.Y ;  /* 0x0000000000027919 */ /* 0x000e620000002600 */
[----:B------:R-:W-:-:S02]  /*6660*/  LOP3.LUT R3, R3, 0x1c0, RZ, 0xc0, !PT ;  /* 0x000001c003037812 */ /* 0x000fc400078ec0ff */
[--C-:B------:R-:W-:Y:S02]  /*6670*/  SHF.R.S32.HI R59, RZ, 0x1f, R58.reuse ;  /* 0x0000001fff3b7819 */ /* 0x100fe4000001143a */
[----:B------:R-:W-:Y:S02]  /*6680*/  LOP3.LUT R4, R3, 0x38, R58, 0xf8, !PT ;  /* 0x0000003803047812 */ /* 0x000fe400078ef83a */
[----:B------:R-:W-:Y:S02]  /*6690*/  SHF.R.U32.HI R3, RZ, 0x3, R3 ;  /* 0x00000003ff037819 */ /* 0x000fe40000011603 */
[----:B------:R-:W-:Y:S02]  /*66a0*/  IADD3 R62, P0, R0, R44, RZ ;  /* 0x0000002c003e7210 */ /* 0x000fe40007f1e0ff */
[----:B------:R-:W-:Y:S02]  /*66b0*/  LOP3.LUT R4, R4, R3, RZ, 0x3c, !PT ;  /* 0x0000000304047212 */ /* 0x000fe400078e3cff */
[----:B------:R-:W-:-:S02]  /*66c0*/  SEL R238, R238, RZ, !P1 ;  /* 0x000000ffeeee7207 */ /* 0x000fc40004800000 */
[----:B------:R-:W-:Y:S01]  /*66d0*/  LEA.HI.X.SX32 R63, R0, R45, 0x1, P0 ;  /* 0x0000002d003f7211 */ /* 0x000fe200000f0eff */
[----:B------:R-:W-:Y:S01]  /*66e0*/  IMAD R4, R7, 0x200, R4 ;  /* 0x0000020007047824 */ /* 0x000fe200078e0204 */
[----:B------:R-:W-:-:S03]  /*66f0*/  IADD3 R56, R58, 0x40, RZ ;  /* 0x000000403a387810 */ /* 0x000fc60007ffe0ff */
[----:B------:R-:W-:Y:S01]  /*6700*/  IMAD.SHL.U32 R57, R4, 0x2, RZ ;  /* 0x0000000204397824 */ /* 0x000fe200078e00ff */
[----:B-1----:R-:W-:-:S04]  /*6710*/  SHF.R.S32.HI R3, RZ, 0x1f, R2 ;  /* 0x0000001fff037819 */ /* 0x002fc80000011402 */
[----:B------:R1:W2:Y:S01]  /*6720*/  LDS.128 R36, [R57+0x7080] ;  /* 0x0070800039247984 */ /* 0x0002a20000000c00 */
[----:B------:R-:W-:-:S03]  /*6730*/  IMAD.WIDE.U32 R42, R2, c[0x0][0x338], R58 ;  /* 0x0000ce00022a7a25 */ /* 0x000fc600078e003a */
[----:B------:R1:W3:Y:S01]  /*6740*/  LDS.128 R32, [R57+0x9080] ;  /* 0x0090800039207984 */ /* 0x0002e20000000c00 */
[----:B------:R-:W-:Y:S02]  /*6750*/  IMAD R41, R3, c[0x0][0x338], RZ ;  /* 0x0000ce0003297a24 */ /* 0x000fe400078e02ff */
[----:B------:R-:W-:Y:S01]  /*6760*/  IMAD.MOV.U32 R60, RZ, RZ, R42 ;  /* 0x000000ffff3c7224 */ /* 0x000fe200078e002a */
[----:B------:R1:W4:Y:S01]  /*6770*/  LDS.128 R28, [R57+0xb080] ;  /* 0x00b08000391c7984 */ /* 0x0003220000000c00 */
[----:B------:R-:W-:-:S03]  /*6780*/  IMAD R41, R2, c[0x0][0x33c], R41 ;  /* 0x0000cf0002297a24 */ /* 0x000fc600078e0229 */
[----:B------:R1:W1:Y:S01]  /*6790*/  LDS.128 R24, [R57+0x80] ;  /* 0x0000800039187984 */ /* 0x0002620000000c00 */
[----:B------:R-:W-:Y:S02]  /*67a0*/  IMAD.IADD R61, R43, 0x1, R41 ;  /* 0x000000012b3d7824 */ /* 0x000fe400078e0229 */
[----:B------:R-:W-:Y:S01]  /*67b0*/  IMAD R43, R52, c[0x0][0x340], RZ ;  /* 0x0000d000342b7a24 */ /* 0x000fe200078e02ff */
[----:B------:R1:W1:Y:S01]  /*67c0*/  LDS.128 R20, [R57+0x2080] ;  /* 0x0020800039147984 */ /* 0x0002620000000c00 */
[----:B------:R-:W-:Y:S02]  /*67d0*/  IMAD.U32 R41, RZ, RZ, UR10 ;  /* 0x0000000aff297e24 */ /* 0x000fe4000f8e00ff */
[C---:B------:R-:W-:Y:S01]  /*67e0*/  IMAD R40, R238.reuse, c[0x0][0x344], R43 ;  /* 0x0000d100ee287a24 */ /* 0x040fe200078e022b */
[----:B------:R1:W1:Y:S01]  /*67f0*/  LDS.128 R16, [R57+0x4080] ;  /* 0x0040800039107984 */ /* 0x0002620000000c00 */
[----:B------:R-:W-:-:S03]  /*6800*/  IMAD.WIDE.U32 R60, R238, c[0x0][0x340], R60 ;  /* 0x0000d000ee3c7a25 */ /* 0x000fc600078e003c */
[----:B------:R1:W1:Y:S01]  /*6810*/  LDS.128 R12, [R57+0x1080] ;  /* 0x00108000390c7984 */ /* 0x0002620000000c00 */
[----:B------:R-:W-:-:S03]  /*6820*/  IMAD.WIDE R62, R41, 0x40, R62 ;  /* 0x00000040293e7825 */ /* 0x000fc600078e023e */
[----:B------:R1:W1:Y:S01]  /*6830*/  LDS.128 R8, [R57+0x3080] ;  /* 0x0030800039087984 */ /* 0x0002620000000c00 */
[----:B------:R-:W-:-:S03]  /*6840*/  IMAD.IADD R65, R61, 0x1, R40 ;  /* 0x000000013d417824 */ /* 0x000fc600078e0228 */
[----:B------:R1:W1:Y:S01]  /*6850*/  LDS.128 R4, [R57+0x5080] ;  /* 0x0050800039047984 */ /* 0x0002620000000c00 */
[----:B------:R-:W-:Y:S05]  /*6860*/  @P4 BRA `(.L_x_313) ;  /* 0x0000011000004947 */ /* 0x000fea0003800000 */
[C---:B------:R-:W-:Y:S01]  /*6870*/  ISETP.GE.AND P3, PT, R58.reuse, c[0x0][0x324], PT ;  /* 0x0000c9003a007a0c */ /* 0x040fe20003f66270 */
[----:B------:R-:W5:Y:S01]  /*6880*/  LDS.128 R48, [R57+0x8080] ;  /* 0x0080800039307984 */ /* 0x000f620000000c00 */
[----:B------:R-:W-:Y:S01]  /*6890*/  IMAD R54, R63, c[0x0][0x330], RZ ;  /* 0x0000cc003f367a24 */ /* 0x000fe200078e02ff */
[----:B------:R-:W-:Y:S01]  /*68a0*/  IADD3 R55, R58, 0x80, RZ ;  /* 0x000000803a377810 */ /* 0x000fe20007ffe0ff */
[----:B------:R-:W-:Y:S01]  /*68b0*/  IMAD.MOV.U32 R64, RZ, RZ, R60 ;  /* 0x000000ffff407224 */ /* 0x000fe200078e003c */
[----:B------:R-:W4:Y:S01]  /*68c0*/  LDS.128 R44, [R57+0xa080] ;  /* 0x00a08000392c7984 */ /* 0x000f220000000c00 */
[----:B------:R-:W-:Y:S01]  /*68d0*/  IMAD R54, R62, c[0x0][0x334], R54 ;  /* 0x0000cd003e367a24 */ /* 0x000fe200078e0236 */
[----:B------:R-:W-:Y:S01]  /*68e0*/  ISETP.GE.AND P2, PT, R56, c[0x0][0x324], PT ;  /* 0x0000c90038007a0c */ /* 0x000fe20003f46270 */
[----:B------:R-:W-:Y:S01]  /*68f0*/  IMAD.WIDE.U32 R66, R62, c[0x0][0x330], R64 ;  /* 0x0000cc003e427a25 */ /* 0x000fe200078e0040 */
[----:B------:R-:W-:-:S03]  /*6900*/  ISETP.GE.AND P1, PT, R55, c[0x0][0x324], PT ;  /* 0x0000c90037007a0c */ /* 0x000fc60003f26270 */
[----:B------:R-:W-:Y:S01]  /*6910*/  IMAD.IADD R54, R67, 0x1, R54 ;  /* 0x0000000143367824 */ /* 0x000fe200078e0236 */
[----:B------:R-:W3:Y:S01]  /*6920*/  @!P3 LDS.128 R40, [R57+0x6080] ;  /* 0x006080003928b984 */ /* 0x000ee20000000c00 */
[----:B------:R-:W-:-:S04]  /*6930*/  LEA R68, P0, R66, c[0x0][0x318], 0x1 ;  /* 0x0000c60042447a11 */ /* 0x000fc800078008ff */
[----:B------:R-:W-:-:S05]  /*6940*/  LEA.HI.X R69, R66, c[0x0][0x31c], R54, 0x1, P0 ;  /* 0x0000c70042457a11 */ /* 0x000fca00000f0c36 */
[----:B-----5:R2:W-:Y:S04]  /*6950*/  @!P2 STG.E.128 [R68.64+0x80], R48 ;  /* 0x000080304400a986 */ /* 0x0205e8000c101d10 */
[----:B----4-:R2:W-:Y:S04]  /*6960*/  @!P1 STG.E.128 [R68.64+0x100], R44 ;  /* 0x0001002c44009986 */ /* 0x0105e8000c101d10 */
[----:B---3--:R2:W-:Y:S02]  /*6970*/  @!P3 STG.E.128 [R68.64], R40 ;  /* 0x000000284400b986 */ /* 0x0085e4000c101d10 */
.L_x_313:
[----:B------:R-:W-:Y:S05]  /*6980*/  BSYNC B0 ;  /* 0x0000000000007941 */ /* 0x000fea0003800000 */
.L_x_312:
[----:B------:R-:W-:Y:S01]  /*6990*/  IADD3 R0, R0, 0x20, RZ ;  /* 0x0000002000007810 */ /* 0x000fe20007ffe0ff */
[----:B------:R-:W-:Y:S03]  /*69a0*/  BSSY B0, `(.L_x_314) ;  /* 0x0000014000007945 */ /* 0x000fe60003800000 */
[----:B------:R-:W-:-:S13]  /*69b0*/  ISETP.GE.AND P3, PT, R0, R53, PT ;  /* 0x000000350000720c */ /* 0x000fda0003f66270 */
[----:B------:R-:W-:Y:S05]  /*69c0*/  @P3 BRA `(.L_x_315) ;  /* 0x0000011000003947 */ /* 0x000fea0003800000 */
[----:B--2---:R-:W-:Y:S01]  /*69d0*/  IADD3 R41, P0, R62, 0x20, RZ ;  /* 0x000000203e297810 */ /* 0x004fe20007f1e0ff */
[----:B------:R-:W-:Y:S01]  /*69e0*/  IMAD.MOV.U32 R42, RZ, RZ, R60 ;  /* 0x000000ffff2a7224 */ /* 0x000fe200078e003c */
[C---:B------:R-:W-:Y:S01]  /*69f0*/  IADD3 R0, R58.reuse, 0x80, RZ ;  /* 0x000000803a007810 */ /* 0x040fe20007ffe0ff */
[----:B------:R-:W-:Y:S01]  /*6a00*/  IMAD.MOV.U32 R43, RZ, RZ, R65 ;  /* 0x000000ffff2b7224 */ /* 0x000fe200078e0041 */
[----:B------:R-:W-:Y:S01]  /*6a10*/  ISETP.GE.AND P2, PT, R58, c[0x0][0x324], PT ;  /* 0x0000c9003a007a0c */ /* 0x000fe20003f46270 */
[----:B------:R-:W-:Y:S01]  /*6a20*/  IMAD.X R40, RZ, RZ, R63, P0 ;  /* 0x000000ffff287224 */ /* 0x000fe200000e063f */
[----:B------:R-:W-:Y:S01]  /*6a30*/  ISETP.GE.AND P0, PT, R0, c[0x0][0x324], PT ;  /* 0x0000c90000007a0c */ /* 0x000fe20003f06270 */
[----:B------:R-:W-:Y:S01]  /*6a40*/  IMAD.WIDE.U32 R42, R41, c[0x0][0x330], R42 ;  /* 0x0000cc00292a7a25 */ /* 0x000fe200078e002a */
[----:B------:R-:W-:-:S03]  /*6a50*/  ISETP.GE.AND P1, PT, R56, c[0x0][0x324], PT ;  /* 0x0000c90038007a0c */ /* 0x000fc60003f26270 */
[----:B------:R-:W-:Y:S01]  /*6a60*/  IMAD R40, R40, c[0x0][0x330], RZ ;  /* 0x0000cc0028287a24 */ /* 0x000fe200078e02ff */
[----:B------:R-:W-:-:S03]  /*6a70*/  LEA R44, P5, R42, c[0x0][0x318], 0x1 ;  /* 0x0000c6002a2c7a11 */ /* 0x000fc600078a08ff */
[----:B------:R-:W-:-:S04]  /*6a80*/  IMAD R40, R41, c[0x0][0x334], R40 ;  /* 0x0000cd0029287a24 */ /* 0x000fc800078e0228 */
[----:B------:R-:W-:-:S05]  /*6a90*/  IMAD.IADD R40, R43, 0x1, R40 ;  /* 0x000000012b287824 */ /* 0x000fca00078e0228 */
[----:B------:R-:W-:-:S05]  /*6aa0*/  LEA.HI.X R45, R42, c[0x0][0x31c], R40, 0x1, P5 ;  /* 0x0000c7002a2d7a11 */ /* 0x000fca00028f0c28 */
[----:B------:R2:W-:Y:S04]  /*6ab0*/  @!P2 STG.E.128 [R44.64], R36 ;  /* 0x000000242c00a986 */ /* 0x0005e8000c101d10 */
[----:B---3--:R2:W-:Y:S04]  /*6ac0*/  @!P1 STG.E.128 [R44.64+0x80], R32 ;  /* 0x000080202c009986 */ /* 0x0085e8000c101d10 */
[----:B----4-:R2:W-:Y:S02]  /*6ad0*/  @!P0 STG.E.128 [R44.64+0x100], R28 ;  /* 0x0001001c2c008986 */ /* 0x0105e4000c101d10 */
.L_x_315:
[----:B------:R-:W-:Y:S05]  /*6ae0*/  BSYNC B0 ;  /* 0x0000000000007941 */ /* 0x000fea0003800000 */
.L_x_314:
[----:B------:R-:W-:Y:S01]  /*6af0*/  IMAD R3, R3, c[0x0][0x308], RZ ;  /* 0x0000c20003037a24 */ /* 0x000fe200078e02ff */
[----:B------:R-:W-:Y:S01]  /*6b00*/  BSSY B0, `(.L_x_316) ;  /* 0x0000017000007945 */ /* 0x000fe20003800000 */
[----:B--2-4-:R-:W-:-:S04]  /*6b10*/  IMAD.WIDE.U32 R30, R2, c[0x0][0x308], R58 ;  /* 0x0000c200021e7a25 */ /* 0x014fc800078e003a */
        /* <DEDUP_REMOVED lines=16> */
[----:B---3--:R-:W-:-:S04]  /*6c20*/  LEA R32, P0, R30, c[0x0][0x2e8], 0x1 ;  /* 0x0000ba001e207a11 */ /* 0x008fc800078008ff */
[----:B------:R-:W-:-:S05]  /*6c30*/  LEA.HI.X R33, R30, c[0x0][0x2ec], R2, 0x1, P0 ;  /* 0x0000bb001e217a11 */ /* 0x000fca00000f0c02 */
[----:B-1----:R1:W-:Y:S04]  /*6c40*/  @!P4 STG.E.128 [R32.64], R24 ;  /* 0x000000182000c986 */ /* 0x0023e8000c101d10 */
[----:B------:R1:W-:Y:S04]  /*6c50*/  @!P2 STG.E.128 [R32.64+0x80], R20 ;  /* 0x000080142000a986 */ /* 0x0003e8000c101d10 */
[----:B------:R1:W-:Y:S02]  /*6c60*/  @!P1 STG.E.128 [R32.64+0x100], R16 ;  /* 0x0001001020009986 */ /* 0x0003e4000c101d10 */
.L_x_317:
[----:B------:R-:W-:Y:S05]  /*6c70*/  BSYNC B0 ;  /* 0x0000000000007941 */ /* 0x000fea0003800000 */
.L_x_316:
[----:B------:R-:W-:Y:S05]  /*6c80*/  @P3 EXIT ;  /* 0x000000000000394d */ /* 0x000fea0003800000 */
[----:B------:R-:W-:Y:S01]  /*6c90*/  IADD3 R0, P0, R62, 0x20, RZ ;  /* 0x000000203e007810 */ /* 0x000fe20007f1e0ff */
[----:B-1----:R-:W-:Y:S01]  /*6ca0*/  IMAD.MOV.U32 R16, RZ, RZ, R238 ;  /* 0x000000ffff107224 */ /* 0x002fe200078e00ee */
[C---:B------:R-:W-:Y:S01]  /*6cb0*/  ISETP.GE.AND P1, PT, R58.reuse, c[0x0][0x2f4], PT ;  /* 0x0000bd003a007a0c */ /* 0x040fe20003f26270 */
[----:B------:R-:W-:Y:S01]  /*6cc0*/  IMAD.MOV.U32 R17, RZ, RZ, R29 ;  /* 0x000000ffff117224 */ /* 0x000fe200078e001d */
        /* <DEDUP_REMOVED lines=15> */
.L_x_310:
[----:B------:R-:W-:Y:S01]  /*6dc0*/  ISETP.NE.U32.AND P0, PT, RZ, c[0x0][0x360], PT ;  /* 0x0000d800ff007a0c */ /* 0x000fe20003f05070 */
[----:B-1----:R-:W-:Y:S01]  /*6dd0*/  IMAD.MOV.U32 R7, RZ, RZ, 0x4 ;  /* 0x00000004ff077424 */ /* 0x002fe200078e00ff */
[----:B------:R-:W-:-:S02]  /*6de0*/  ISETP.NE.U32.AND P1, PT, RZ, c[0x0][0x358], PT ;  /* 0x0000d600ff007a0c */ /* 0x000fc40003f25070 */
[----:B------:R-:W-:Y:S01]  /*6df0*/  ISETP.NE.AND.EX P0, PT, RZ, c[0x0][0x364], PT, P0 ;  /* 0x0000d900ff007a0c */ /* 0x000fe20003f05300 */
[----:B------:R-:W-:Y:S01]  /*6e00*/  IMAD.WIDE R4, R238, R7, c[0x0][0x358] ;  /* 0x0000d600ee047625 */ /* 0x000fe200078e0207 */
[----:B------:R-:W-:-:S03]  /*6e10*/  ISETP.NE.AND.EX P1, PT, RZ, c[0x0][0x35c], PT, P1 ;  /* 0x0000d700ff007a0c */ /* 0x000fc60003f25310 */
[----:B------:R-:W-:-:S08]  /*6e20*/  IMAD.MOV.U32 R6, RZ, RZ, c[0x0][0x2f0] ;  /* 0x0000bc00ff067624 */ /* 0x000fd000078e00ff */
[----:B------:R-:W-:Y:S02]  /*6e30*/  @P0 IMAD.WIDE R8, R238, R7, c[0x0][0x360] ;  /* 0x0000d800ee080625 */ /* 0x000fe400078e0207 */
[----:B------:R-:W2:Y:S04]  /*6e40*/  @P1 LDG.E R3, [R4.64] ;  /* 0x0000001004031981 */ /* 0x000ea8000c1e1900 */
[----:B------:R1:W5:Y:S01]  /*6e50*/  @P0 LDG.E R6, [R8.64] ;  /* 0x0000001008060981 */ /* 0x000362000c1e1900 */
[----:B------:R-:W-:Y:S02]  /*6e60*/  CS2R R10, SRZ ;  /* 0x00000000000a7805 */ /* 0x000fe4000001ff00 */
[--C-:B--2---:R-:W-:Y:S01]  /*6e70*/  @P1 SHF.R.S32.HI R11, RZ, 0x1f, R3.reuse ;  /* 0x0000001fff0b1819 */ /* 0x104fe20000011403 */
[----:B------:R-:W-:Y:S01]  /*6e80*/  @P1 IMAD.MOV.U32 R10, RZ, RZ, R3 ;  /* 0x000000ffff0a1224 */ /* 0x000fe200078e0003 */
[----:B------:R-:W-:Y:S05]  /*6e90*/  @P0 BRA `(.L_x_318) ;  /* 0x0000004000000947 */ /* 0x000fea0003800000 */
[----:B-1----:R-:W-:Y:S05]  /*6ea0*/  @!P1 BRA `(.L_x_318) ;  /* 0x0000003000009947 */ /* 0x002fea0003800000 */
[----:B-----5:R-:W2:Y:S04]  /*6eb0*/  LDG.E R6, [R4.64] ;  /* 0x0000001004067981 */ /* 0x020ea8000c1e1900 */
[----:B------:R-:W2:Y:S02]  /*6ec0*/  LDG.E R3, [R4.64+0x4] ;  /* 0x0000041004037981 */ /* 0x000ea4000c1e1900 */
[----:B--2---:R-:W-:-:S02]  /*6ed0*/  IADD3 R6, -R6, R3, RZ ;  /* 0x0000000306067210 */ /* 0x004fc40007ffe1ff */
.L_x_318:
[----:B-1---5:R-:W1:Y:S01]  /*6ee0*/  S2R R0, SR_CTAID.Y ;  /* 0x0000000000007919 */ /* 0x022e620000002600 */
[----:B------:R-:W-:Y:S01]  /*6ef0*/  SHF.R.S32.HI R2, RZ, 0x1f, R233 ;  /* 0x0000001fff027819 */ /* 0x000fe200000114e9 */
[----:B------:R-:W-:Y:S01]  /*6f00*/  BSSY B0, `(.L_x_319) ;  /* 0x000002a000007945 */ /* 0x000fe20003800000 */
[----:B------:R-:W-:-:S02]  /*6f10*/  IADD3 R6, R6, -UR14, RZ ;  /* 0x8000000e06067c10 */ /* 0x000fc4000fffe0ff */
[----:B------:R-:W-:Y:S02]  /*6f20*/  LEA.HI R3, R2, R233, RZ, 0x3 ;  /* 0x000000e902037211 */ /* 0x000fe400078f18ff */
[----:B------:R-:W-:Y:S02]  /*6f30*/  SHF.R.S32.HI R4, RZ, 0x1f, R238 ;  /* 0x0000001fff047819 */ /* 0x000fe400000114ee */
[----:B------:R-:W-:Y:S02]  /*6f40*/  LOP3.LUT R8, R3, 0x1ffffff8, RZ, 0xc0, !PT ;  /* 0x1ffffff803087812 */ /* 0x000fe400078ec0ff */
[----:B------:R-:W-:Y:S02]  /*6f50*/  SHF.R.S32.HI R3, RZ, 0x3, R3 ;  /* 0x00000003ff037819 */ /* 0x000fe40000011403 */
[----:B------:R-:W-:Y:S01]  /*6f60*/  SEL R4, R4, RZ, !P1 ;  /* 0x000000ff04047207 */ /* 0x000fe20004800000 */
[----:B------:R-:W-:Y:S01]  /*6f70*/  IMAD.IADD R8, R233, 0x1, -R8 ;  /* 0x00000001e9087824 */ /* 0x000fe200078e0a08 */
[----:B------:R-:W-:-:S02]  /*6f80*/  ISETP.GE.AND P4, PT, R3, R6, PT ;  /* 0x000000060300720c */ /* 0x000fc40003f86270 */
[C---:B------:R-:W-:Y:S01]  /*6f90*/  IADD3 R10, P0, R3.reuse, R10, RZ ;  /* 0x0000000a030a7210 */ /* 0x040fe20007f1e0ff */
[----:B------:R-:W-:Y:S01]  /*6fa0*/  IMAD.SHL.U32 R8, R8, 0x8, RZ ;  /* 0x0000000808087824 */ /* 0x000fe200078e00ff */
[----:B------:R-:W-:Y:S01]  /*6fb0*/  SEL R238, R238, RZ, !P1 ;  /* 0x000000ffeeee7207 */ /* 0x000fe20004800000 */
[----:B------:R-:W-:Y:S01]  /*6fc0*/  IMAD R17, R4, c[0x0][0x310], RZ ;  /* 0x0000c40004117a24 */ /* 0x000fe200078e02ff */
[----:B------:R-:W-:Y:S02]  /*6fd0*/  LEA.HI.X.SX32 R11, R3, R11, 0x1, P0 ;  /* 0x0000000b030b7211 */ /* 0x000fe400000f0eff */
[----:B------:R-:W-:Y:S01]  /*6fe0*/  SHF.R.S32.HI R9, RZ, 0x1f, R8 ;  /* 0x0000001fff097819 */ /* 0x000fe20000011408 */
[----:B------:R-:W-:Y:S01]  /*6ff0*/  IMAD R17, R238, c[0x0][0x314], R17 ;  /* 0x0000c500ee117a24 */ /* 0x000fe200078e0211 */
[----:B-1----:R-:W-:Y:S02]  /*7000*/  SHF.R.S32.HI R2, RZ, 0x1f, R0 ;  /* 0x0000001fff027819 */ /* 0x002fe40000011400 */
[----:B------:R-:W-:Y:S01]  /*7010*/  IADD3 R7, R8, 0x40, RZ ;  /* 0x0000004008077810 */ /* 0x000fe20007ffe0ff */
[----:B------:R-:W-:-:S04]  /*7020*/  IMAD.WIDE.U32 R14, R0, c[0x0][0x308], R8 ;  /* 0x0000c200000e7a25 */ /* 0x000fc800078e0008 */
[----:B------:R-:W-:-:S04]  /*7030*/  IMAD R5, R2, c[0x0][0x308], RZ ;  /* 0x0000c20002057a24 */ /* 0x000fc800078e02ff */
[----:B------:R-:W-:Y:S01]  /*7040*/  IMAD R12, R0, c[0x0][0x30c], R5 ;  /* 0x0000c300000c7a24 */ /* 0x000fe200078e0205 */
[----:B------:R-:W-:-:S03]  /*7050*/  IADD3 R5, R8, 0x80, RZ ;  /* 0x0000008008057810 */ /* 0x000fc60007ffe0ff */
[----:B------:R-:W-:Y:S02]  /*7060*/  IMAD.IADD R13, R15, 0x1, R12 ;  /* 0x000000010f0d7824 */ /* 0x000fe400078e020c */
[----:B------:R-:W-:Y:S02]  /*7070*/  IMAD.MOV.U32 R12, RZ, RZ, R14 ;  /* 0x000000ffff0c7224 */ /* 0x000fe400078e000e */
[----:B------:R-:W-:Y:S02]  /*7080*/  IMAD.U32 R14, RZ, RZ, UR10 ;  /* 0x0000000aff0e7e24 */ /* 0x000fe4000f8e00ff */
        /* <DEDUP_REMOVED lines=17> */
.L_x_320:
[----:B------:R-:W-:Y:S05]  /*71a0*/  BSYNC B0 ;  /* 0x0000000000007941 */ /* 0x000fea0003800000 */
.L_x_319:
[----:B------:R-:W-:Y:S01]  /*71b0*/  IADD3 R3, R3, 0x20, RZ ;  /* 0x0000002003037810 */ /* 0x000fe20007ffe0ff */
[----:B------:R-:W-:Y:S03]  /*71c0*/  BSSY B0, `(.L_x_321) ;  /* 0x0000013000007945 */ /* 0x000fe60003800000 */
[----:B------:R-:W-:-:S13]  /*71d0*/  ISETP.GE.AND P3, PT, R3, R6, PT ;  /* 0x000000060300720c */ /* 0x000fda0003f66270 */
[----:B------:R-:W-:Y:S05]  /*71e0*/  @P3 BRA `(.L_x_322) ;  /* 0x0000010000003947 */ /* 0x000fea0003800000 */
[----:B------:R-:W-:Y:S01]  /*71f0*/  IADD3 R6, P0, R14, 0x20, RZ ;  /* 0x000000200e067810 */ /* 0x000fe20007f1e0ff */
[----:B------:R-:W-:Y:S01]  /*7200*/  IMAD.MOV.U32 R10, RZ, RZ, R12 ;  /* 0x000000ffff0a7224 */ /* 0x000fe200078e000c */
[----:B------:R-:W-:Y:S02]  /*7210*/  MOV R11, R17 ;  /* 0x00000011000b7202 */ /* 0x000fe40000000f00 */
        /* <DEDUP_REMOVED lines=10> */
[----:B------:R2:W-:Y:S04]  /*72c0*/  @!P2 STG.E.128 [R12.64], RZ ;  /* 0x000000ff0c00a986 */ /* 0x0005e8000c101d10 */
[----:B------:R2:W-:Y:S04]  /*72d0*/  @!P1 STG.E.128 [R12.64+0x80], RZ ;  /* 0x000080ff0c009986 */ /* 0x0005e8000c101d10 */
[----:B------:R2:W-:Y:S02]  /*72e0*/  @!P0 STG.E.128 [R12.64+0x100], RZ ;  /* 0x000100ff0c008986 */ /* 0x0005e4000c101d10 */
.L_x_322:
[----:B------:R-:W-:Y:S05]  /*72f0*/  BSYNC B0 ;  /* 0x0000000000007941 */ /* 0x000fea0003800000 */
.L_x_321:
[----:B------:R-:W-:Y:S01]  /*7300*/  IMAD R3, R2, c[0x0][0x338], RZ ;  /* 0x0000ce0002037a24 */ /* 0x000fe200078e02ff */
[----:B------:R-:W-:Y:S01]  /*7310*/  BSSY B0, `(.L_x_323) ;  /* 0x0000016000007945 */ /* 0x000fe20003800000 */
[----:B------:R-:W-:-:S04]  /*7320*/  IMAD.WIDE.U32 R10, R0, c[0x0][0x338], R8 ;  /* 0x0000ce00000a7a25 */ /* 0x000fc800078e0008 */
[----:B------:R-:W-:Y:S02]  /*7330*/  IMAD R3, R0, c[0x0][0x33c], R3 ;  /* 0x0000cf0000037a24 */ /* 0x000fe400078e0203 */
[----:B--2---:R-:W-:-:S03]  /*7340*/  IMAD R13, R4, c[0x0][0x340], RZ ;  /* 0x0000d000040d7a24 */ /* 0x004fc600078e02ff */
        /* <DEDUP_REMOVED lines=18> */
.L_x_324:
[----:B------:R-:W-:Y:S05]  /*7470*/  BSYNC B0 ;  /* 0x0000000000007941 */ /* 0x000fea0003800000 */
.L_x_323:
[----:B------:R-:W-:Y:S05]  /*7480*/  @P3 EXIT ;  /* 0x000000000000394d */ /* 0x000fea0003800000 */
[----:B------:R-:W-:Y:S01]  /*7490*/  IADD3 R0, P0, R14, 0x20, RZ ;  /* 0x000000200e007810 */ /* 0x000fe20007f1e0ff */
[----:B------:R-:W-:Y:S01]  /*74a0*/  IMAD.MOV.U32 R10, RZ, RZ, R238 ;  /* 0x000000ffff0a7224 */ /* 0x000fe200078e00ee */
[----:B------:R-:W-:-:S03]  /*74b0*/  ISETP.GE.AND P1, PT, R8, c[0x0][0x324], PT ;  /* 0x0000c90008007a0c */ /* 0x000fc60003f26270 */
[----:B------:R-:W-:Y:S01]  /*74c0*/  IMAD.X R14, RZ, RZ, R15, P0 ;  /* 0x000000ffff0e7224 */ /* 0x000fe200000e060f */
[----:B------:R-:W-:Y:S01]  /*74d0*/  ISETP.GE.AND P0, PT, R7, c[0x0][0x324], PT ;  /* 0x0000c90007007a0c */ /* 0x000fe20003f06270 */
[----:B------:R-:W-:-:S04]  /*74e0*/  IMAD.WIDE.U32 R10, R0, c[0x0][0x330], R10 ;  /* 0x0000cc00000a7a25 */ /* 0x000fc800078e000a */
[----:B--2---:R-:W-:Y:S01]  /*74f0*/  IMAD R3, R14, c[0x0][0x330], RZ ;  /* 0x0000cc000e037a24 */ /* 0x004fe200078e02ff */
        /* <DEDUP_REMOVED lines=10> */
.L_x_325:
        /* <DEDUP_REMOVED lines=14> */
.L_x_1386:


//--------------------- .text._ZN7cutlass13device_kernelIN5flash19enable_sm80_to_sm89INS1_16FlashAttnBwdSm80INS1_25CollectiveMainloopBwdSm80ILi1ELi1EN4cute5tupleIJNS5_1CILi64EEES8_NS7_ILi192EEEEEENS_10bfloat16_tEfNS_4arch4Sm80ELb0ELb1ELb0ELb1ELb1ELb0ELb0ELb0ELi2ELi2ELi2ELi2ELb1EEENS1_21CollectiveEpilogueBwdISA_SB_SD_Li256ELb1ELb0ELi4EEENS1_19SingleTileSchedulerILb1ELb0ELb0ELi64EEEEEEEEEvNT_6ParamsE --------------------------
	.section	.text._ZN7cutlass13device_kernelIN5flash19enable_sm80_to_sm89INS1_16FlashAttnBwdSm80INS1_25CollectiveMainloopBwdSm80ILi1ELi1EN4cute5tupleIJNS5_1CILi64EEES8_NS7_ILi192EEEEEENS_10bfloat16_tEfNS_4arch4Sm80ELb0ELb1ELb0ELb1ELb1ELb0ELb0ELb0ELi2ELi2ELi2ELi2ELb1EEENS1_21CollectiveEpilogueBwdISA_SB_SD_Li256ELb1ELb0ELi4EEENS1_19SingleTileSchedulerILb1ELb0ELb0ELi64EEEEEEEEEvNT_6ParamsE,"ax",@progbits
	.sectioninfo	@"SHI_REGISTERS=255"
	.align	128
.text._ZN7cutlass13device_kernelIN5flash19enable_sm80_to_sm89INS1_16FlashAttnBwdSm80INS1_25CollectiveMainloopBwdSm80ILi1ELi1EN4cute5tupleIJNS5_1CILi64EEES8_NS7_ILi192EEEEEENS_10bfloat16_tEfNS_4arch4Sm80ELb0ELb1ELb0ELb1ELb1ELb0ELb0ELb0ELi2ELi2ELi2ELi2ELb1EEENS1_21CollectiveEpilogueBwdISA_SB_SD_Li256ELb1ELb0ELi4EEENS1_19SingleTileSchedulerILb1ELb0ELb0ELi64EEEEEEEEEvNT_6ParamsE:
        .type           _ZN7cutlass13device_kernelIN5flash19enable_sm80_to_sm89INS1_16FlashAttnBwdSm80INS1_25CollectiveMainloopBwdSm80ILi1ELi1EN4cute5tupleIJNS5_1CILi64EEES8_NS7_ILi192EEEEEENS_10bfloat16_tEfNS_4arch4Sm80ELb0ELb1ELb0ELb1ELb1ELb0ELb0ELb0ELi2ELi2ELi2ELi2ELb1EEENS1_21CollectiveEpilogueBwdISA_SB_SD_Li256ELb1ELb0ELi4EEENS1_19SingleTileSchedulerILb1ELb0ELb0ELi64EEEEEEEEEvNT_6ParamsE,@function
        .size           _ZN7cutlass13device_kernelIN5flash19enable_sm80_to_sm89INS1_16FlashAttnBwdSm80INS1_25CollectiveMainloopBwdSm80ILi1ELi1EN4cute5tupleIJNS5_1CILi64EEES8_NS7_ILi192EEEEEENS_10bfloat16_tEfNS_4arch4Sm80ELb0ELb1ELb0ELb1ELb1ELb0ELb0ELb0ELi2ELi2ELi2ELi2ELb1EEENS1_21CollectiveEpilogueBwdISA_SB_SD_Li256ELb1ELb0ELi4EEENS1_19SingleTileSchedulerILb1ELb0ELb0ELi64EEEEEEEEEvNT_6ParamsE,(.L_x_1387 - _ZN7cutlass13device_kernelIN5flash19enable_sm80_to_sm89INS1_16FlashAttnBwdSm80INS1_25CollectiveMainloopBwdSm80ILi1ELi1EN4cute5tupleIJNS5_1CILi64EEES8_NS7_ILi192EEEEEENS_10bfloat16_tEfNS_4arch4Sm80ELb0ELb1ELb0ELb1ELb1ELb0ELb0ELb0ELi2ELi2ELi2ELi2ELb1EEENS1_21CollectiveEpilogueBwdISA_SB_SD_Li256ELb1ELb0ELi4EEENS1_19SingleTileSchedulerILb1ELb0ELb0ELi64EEEEEEEEEvNT_6ParamsE)
        .other          _ZN7cutlass13device_kernelIN5flash19enable_sm80_to_sm89INS1_16FlashAttnBwdSm80INS1_25CollectiveMainloopBwdSm80ILi1ELi1EN4cute5tupleIJNS5_1CILi64EEES8_NS7_ILi192EEEEEENS_10bfloat16_tEfNS_4arch4Sm80ELb0ELb1ELb0ELb1ELb1ELb0ELb0ELb0ELi2ELi2ELi2ELi2ELb1EEENS1_21CollectiveEpilogueBwdISA_SB_SD_Li256ELb1ELb0ELi4EEENS1_19SingleTileSchedulerILb1ELb0ELb0ELi64EEEEEEEEEvNT_6ParamsE,@"STO_CUDA_ENTRY STV_DEFAULT"
_ZN7cutlass13device_kernelIN5flash19enable_sm80_to_sm89INS1_16FlashAttnBwdSm80INS1_25CollectiveMainloopBwdSm80ILi1ELi1EN4cute5tupleIJNS5_1CILi64EEES8_NS7_ILi192EEEEEENS_10bfloat16_tEfNS_4arch4Sm80ELb0ELb1ELb0ELb1ELb1ELb0ELb0ELb0ELi2ELi2ELi2ELi2ELb1EEENS1_21CollectiveEpilogueBwdISA_SB_SD_Li256ELb1ELb0ELi4EEENS1_19SingleTileSchedulerILb1ELb0ELb0ELi64EEEEEEEEEvNT_6ParamsE:
        /* <DEDUP_REMOVED lines=18> */
.L_x_327:
        /* <DEDUP_REMOVED lines=8> */
.L_x_329:
[----:B------:R-:W-:Y:S02]  /*01a0*/  MOV R0, c[0x0][0x3a4] ;  /* 0x0000e90000007a02 */ /* 0x000fe40000000f00 */
.L_x_328:
[----:B------:R-:W-:-:S06]  /*01b0*/  USHF.L.U32 UR14, UR10, 0x6, URZ ;  /* 0x000000060a0e7899 */ /* 0x000fcc000800063f */
[----:B-----5:R-:W-:-:S04]  /*01c0*/  ISETP.LE.AND P0, PT, R0, UR14, PT ;  /* 0x0000000e00007c0c */ /* 0x020fc8000bf03270 */
[----:B------:R-:W-:Y:S01]  /*01d0*/  SEL R238, R238, 0xffffffff, !P0 ;  /* 0xffffffffeeee7807 */ /* 0x000fe20004000000 */
[----:B------:R-:W-:Y:S05]  /*01e0*/  BRA `(.L_x_330) ;  /* 0x0000011000007947 */ /* 0x000fea0003800000 */
.L_x_326:
[----:B--2-4-:R-:W-:-:S04]  /*01f0*/  ISETP.NE.U32.AND P0, PT, RZ, c[0x0][0x3c0], PT ;  /* 0x0000f000ff007a0c */ /* 0x014fc80003f05070 */
[----:B------:R-:W-:-:S13]  /*0200*/  ISETP.NE.AND.EX P0, PT, RZ, c[0x0][0x3c4], PT, P0 ;  /* 0x0000f100ff007a0c */ /* 0x000fda0003f05300 */
[----:B------:R-:W-:Y:S05]  /*0210*/  @!P0 BRA `(.L_x_331) ;  /* 0x0000002000008947 */ /* 0x000fea0003800000 */
[----:B------:R1:W5:Y:S01]  /*0220*/  LDG.E R0, [R4.64] ;  /* 0x0000001004007981 */ /* 0x000362000c1e1900 */
[----:B------:R-:W-:Y:S05]  /*0230*/  BRA `(.L_x_332) ;  /* 0x0000009000007947 */ /* 0x000fea0003800000 */
.L_x_331:
        /* <DEDUP_REMOVED lines=8> */
.L_x_333:
[----:B------:R-:W-:Y:S02]  /*02c0*/  MOV R0, c[0x0][0x3a4] ;  /* 0x0000e90000007a02 */ /* 0x000fe40000000f00 */
.L_x_332:
[----:B------:R-:W-:-:S06]  /*02d0*/  USHF.L.U32 UR14, UR10, 0x6, URZ ;  /* 0x000000060a0e7899 */ /* 0x000fcc000800063f */
[----:B-----5:R-:W-:-:S04]  /*02e0*/  ISETP.LE.AND P0, PT, R0, UR14, PT ;  /* 0x0000000e00007c0c */ /* 0x020fc8000bf03270 */
[----:B------:R-:W-:-:S04]  /*02f0*/  SEL R238, R238, 0xffffffff, !P0 ;  /* 0xffffffffeeee7807 */ /* 0x000fc80004000000 */
.L_x_330:
        /* <DEDUP_REMOVED lines=32> */
.L_x_334:
[----:B------:R-:W-:-:S04]  /*0500*/  ISETP.NE.U32.AND P0, PT, RZ, c[0x0][0x2e0], PT ;  /* 0x0000b800ff007a0c */ /* 0x000fc80003f05070 */
[----:B------:R-:W-:-:S13]  /*0510*/  ISETP.NE.AND.EX P0, PT, RZ, c[0x0][0x2e4], PT, P0 ;  /* 0x0000b900ff007a0c */ /* 0x000fda0003f05300 */
[----:B------:R-:W-:Y:S05]  /*0520*/  @!P0 BRA `(.L_x_335) ;  /* 0x0000004000008947 */ /* 0x000fea0003800000 */
[----:B-1----:R-:W-:-:S05]  /*0530*/  IMAD.WIDE R6, R238, R7, c[0x0][0x2e0] ;  /* 0x0000b800ee067625 */ /* 0x002fca00078e0207 */
[----:B------:R-:W3:Y:S02]  /*0540*/  LDG.E R5, [R6.64] ;  /* 0x0000001006057981 */ /* 0x000ee4000c1e1900 */
[----:B---3--:R1:W3:Y:S02]  /*0550*/  R2UR UR7, R5 ;  /* 0x00000000050773c2 */ /* 0x0082e400000e0000 */
[----:B-1-3--:R-:W-:Y:S05]  /*0560*/  BRA `(.L_x_336) ;  /* 0x0000006000007947 */ /* 0x00afea0003800000 */
.L_x_335:
[----:B------:R-:W-:Y:S05]  /*0570*/  @!P4 BRA `(.L_x_336) ;  /* 0x000000500000c947 */ /* 0x000fea0003800000 */
[----:B------:R-:W3:Y:S04]  /*0580*/  LDG.E R5, [R8.64] ;  /* 0x0000001008057981 */ /* 0x000ee8000c1e1900 */
[----:B-1----:R-:W4:Y:S01]  /*0590*/  LDG.E R6, [R8.64+0x4] ;  /* 0x0000041008067981 */ /* 0x002f22000c1e1900 */
[----:B---3--:R-:W1:Y:S08]  /*05a0*/  R2UR UR7, R5 ;  /* 0x00000000050773c2 */ /* 0x008e7000000e0000 */
[----:B----4-:R-:W1:Y:S02]  /*05b0*/  R2UR UR4, R6 ;  /* 0x00000000060473c2 */ /* 0x010e6400000e0000 */
[----:B-1----:R-:W-:-:S06]  /*05c0*/  UIADD3 UR7, -UR7, UR4, URZ ;  /* 0x0000000407077290 */ /* 0x002fcc000fffe13f */
.L_x_336:
        /* <DEDUP_REMOVED lines=15> */
.L_x_337:
        /* <DEDUP_REMOVED lines=521> */
.L_x_357:
        /* <DEDUP_REMOVED lines=109> */
.L_x_341:
[----:B------:R-:W-:Y:S04]  /*2e20*/  MOV R20, c[0x0][0x2a8] ;  /* 0x0000aa0000147a02 */ /* 0x000fe80000000f00 */
[----:B------:R-:W-:Y:S11]  /*2e30*/  ISETP.NE.AND P0, PT, R20, 0x1, PT ;  /* 0x000000011400780c */ /* 0x000ff60003f05270 */
[----:B------:R-:W-:Y:S02]  /*2e40*/  @!UPT UIADD3 URZ, URZ, URZ, URZ ;  /* 0x0000003f3f3ff290 */ /* 0x000fe4000fffe03f */
[----:B------:R-:W-:Y:S05]  /*2e50*/  @P0 IMAD.HI.U32 R20, R21, c[0x0][0x2ac], RZ ;  /* 0x0000ab0015140a27 */ /* 0x000fea00078e00ff */
[----:B------:R-:W-:Y:S02]  /*2e60*/  @P0 SHF.R.U32.HI R21, RZ, c[0x0][0x2b0], R20 ;  /* 0x0000ac00ff150a19 */ /* 0x000fe40000011614 */
.L_x_342:
[----:B------:R-:W-:Y:S05]  /*2e70*/  BSYNC B0 ;  /* 0x0000000000007941 */ /* 0x000fea0003800000 */
.L_x_340:
[----:B------:R-:W-:Y:S04]  /*2e80*/  IMAD.MOV.U32 R20, RZ, RZ, c[0x0][0x2a8] ;  /* 0x0000aa00ff147624 */ /* 0x000fe800078e00ff */
[----:B------:R-:W-:Y:S04]  /*2e90*/  IMAD R20, R21, R20, -UR14 ;  /* 0x8000000e15147e24 */ /* 0x000fe8000f8e0214 */
[----:B------:R-:W-:Y:S05]  /*2ea0*/  IMAD.IADD R20, R20, 0x1, -R247 ;  /* 0x0000000114147824 */ /* 0x000fea00078e0af7 */
[----:B------:R-:W-:Y:S02]  /*2eb0*/  IADD3 R21, R20, c[0x0][0x2a8], RZ ;  /* 0x0000aa0014157a10 */ /* 0x000fe40007ffe0ff */
[----:B------:R-:W-:Y:S02]  /*2ec0*/  IMNMX R211, R211, R20, !PT ;  /* 0x00000014d3d37217 */ /* 0x000fe40007800200 */
[----:B------:R-:W-:Y:S02]  /*2ed0*/  IMNMX R210, R210, R21, PT ;  /* 0x00000015d2d27217 */ /* 0x000fe40003800200 */
.L_x_339:
        /* <DEDUP_REMOVED lines=18> */
.L_x_345:
[----:B------:R-:W-:Y:S04]  /*3000*/  MOV R20, c[0x0][0x2a8] ;  /* 0x0000aa0000147a02 */ /* 0x000fe80000000f00 */
[----:B------:R-:W-:Y:S11]  /*3010*/  ISETP.NE.AND P0, PT, R20, 0x1, PT ;  /* 0x000000011400780c */ /* 0x000ff60003f05270 */
[----:B------:R-:W-:Y:S02]  /*3020*/  @!UPT UIADD3 URZ, URZ, URZ, URZ ;  /* 0x0000003f3f3ff290 */ /* 0x000fe4000fffe03f */
[----:B------:R-:W-:Y:S05]  /*3030*/  @P0 IMAD.HI.U32 R20, R21, c[0x0][0x2ac], RZ ;  /* 0x0000ab0015140a27 */ /* 0x000fea00078e00ff */
[----:B------:R-:W-:Y:S02]  /*3040*/  @P0 SHF.R.U32.HI R21, RZ, c[0x0][0x2b0], R20 ;  /* 0x0000ac00ff150a19 */ /* 0x000fe40000011614 */
.L_x_346:
[----:B------:R-:W-:Y:S05]  /*3050*/  BSYNC B0 ;  /* 0x0000000000007941 */ /* 0x000fea0003800000 */
.L_x_344:
[----:B------:R-:W-:Y:S04]  /*3060*/  IMAD.MOV.U32 R20, RZ, RZ, c[0x0][0x2a8] ;  /* 0x0000aa00ff147624 */ /* 0x000fe800078e00ff */
[----:B------:R-:W-:Y:S04]  /*3070*/  IMAD R20, R21, R20, -UR14 ;  /* 0x8000000e15147e24 */ /* 0x000fe8000f8e0214 */
[----:B------:R-:W-:Y:S05]  /*3080*/  IMAD.IADD R20, R20, 0x1, -R247 ;  /* 0x0000000114147824 */ /* 0x000fea00078e0af7 */
[----:B------:R-:W-:Y:S02]  /*3090*/  IADD3 R21, R20, c[0x0][0x2a8], RZ ;  /* 0x0000aa0014157a10 */ /* 0x000fe40007ffe0ff */
[----:B------:R-:W-:Y:S02]  /*30a0*/  IMNMX R209, R209, R20, !PT ;  /* 0x00000014d1d17217 */ /* 0x000fe40007800200 */
[----:B------:R-:W-:Y:S02]  /*30b0*/  IMNMX R208, R208, R21, PT ;  /* 0x00000015d0d07217 */ /* 0x000fe40003800200 */
.L_x_343:
        /* <DEDUP_REMOVED lines=18> */
.L_x_349:
[----:B------:R-:W-:Y:S04]  /*31e0*/  MOV R20, c[0x0][0x2a8] ;  /* 0x0000aa0000147a02 */ /* 0x000fe80000000f00 */
[----:B------:R-:W-:Y:S11]  /*31f0*/  ISETP.NE.AND P0, PT, R20, 0x1, PT ;  /* 0x000000011400780c */ /* 0x000ff60003f05270 */
[----:B------:R-:W-:Y:S02]  /*3200*/  @!UPT UIADD3 URZ, URZ, URZ, URZ ;  /* 0x0000003f3f3ff290 */ /* 0x000fe4000fffe03f */
[----:B------:R-:W-:Y:S05]  /*3210*/  @P0 IMAD.HI.U32 R20, R21, c[0x0][0x2ac], RZ ;  /* 0x0000ab0015140a27 */ /* 0x000fea00078e00ff */
[----:B------:R-:W-:Y:S02]  /*3220*/  @P0 SHF.R.U32.HI R21, RZ, c[0x0][0x2b0], R20 ;  /* 0x0000ac00ff150a19 */ /* 0x000fe40000011614 */
.L_x_350:
[----:B------:R-:W-:Y:S05]  /*3230*/  BSYNC B0 ;  /* 0x0000000000007941 */ /* 0x000fea0003800000 */
.L_x_348:
[----:B------:R-:W-:Y:S04]  /*3240*/  IMAD.MOV.U32 R20, RZ, RZ, c[0x0][0x2a8] ;  /* 0x0000aa00ff147624 */ /* 0x000fe800078e00ff */
[----:B------:R-:W-:Y:S04]  /*3250*/  IMAD R20, R21, R20, -UR14 ;  /* 0x8000000e15147e24 */ /* 0x000fe8000f8e0214 */
[----:B------:R-:W-:Y:S05]  /*3260*/  IMAD.IADD R20, R20, 0x1, -R247 ;  /* 0x0000000114147824 */ /* 0x000fea00078e0af7 */
[----:B------:R-:W-:Y:S02]  /*3270*/  IADD3 R21, R20, c[0x0][0x2a8], RZ ;  /* 0x0000aa0014157a10 */ /* 0x000fe40007ffe0ff */
[----:B------:R-:W-:Y:S02]  /*3280*/  IMNMX R205, R205, R20, !PT ;  /* 0x00000014cdcd7217 */ /* 0x000fe40007800200 */
[----:B------:R-:W-:Y:S02]  /*3290*/  IMNMX R206, R206, R21, PT ;  /* 0x00000015cece7217 */ /* 0x000fe40003800200 */
.L_x_347:
        /* <DEDUP_REMOVED lines=18> */
.L_x_353:
[----:B------:R-:W-:Y:S04]  /*33c0*/  MOV R20, c[0x0][0x2a8] ;  /* 0x0000aa0000147a02 */ /* 0x000fe80000000f00 */
[----:B------:R-:W-:Y:S11]  /*33d0*/  ISETP.NE.AND P0, PT, R20, 0x1, PT ;  /* 0x000000011400780c */ /* 0x000ff60003f05270 */
[----:B------:R-:W-:Y:S02]  /*33e0*/  @!UPT UIADD3 URZ, URZ, URZ, URZ ;  /* 0x0000003f3f3ff290 */ /* 0x000fe4000fffe03f */
[----:B------:R-:W-:Y:S05]  /*33f0*/  @P0 IMAD.HI.U32 R20, R21, c[0x0][0x2ac], RZ ;  /* 0x0000ab0015140a27 */ /* 0x000fea00078e00ff */
[----:B------:R-:W-:Y:S02]  /*3400*/  @P0 SHF.R.U32.HI R21, RZ, c[0x0][0x2b0], R20 ;  /* 0x0000ac00ff150a19 */ /* 0x000fe40000011614 */
.L_x_354:
[----:B------:R-:W-:Y:S05]  /*3410*/  BSYNC B0 ;  /* 0x0000000000007941 */ /* 0x000fea0003800000 */
.L_x_352:
[----:B------:R-:W-:Y:S04]  /*3420*/  IMAD.MOV.U32 R20, RZ, RZ, c[0x0][0x2a8] ;  /* 0x0000aa00ff147624 */ /* 0x000fe800078e00ff */
[----:B------:R-:W-:Y:S04]  /*3430*/  IMAD R20, R21, R20, -UR14 ;  /* 0x8000000e15147e24 */ /* 0x000fe8000f8e0214 */
[----:B------:R-:W-:Y:S05]  /*3440*/  IMAD.IADD R20, R20, 0x1, -R247 ;  /* 0x0000000114147824 */ /* 0x000fea00078e0af7 */
[----:B------:R-:W-:Y:S02]  /*3450*/  IADD3 R21, R20, c[0x0][0x2a8], RZ ;  /* 0x0000aa0014157a10 */ /* 0x000fe40007ffe0ff */
[----:B------:R-:W-:Y:S02]  /*3460*/  IMNMX R203, R203, R20, !PT ;  /* 0x00000014cbcb7217 */ /* 0x000fe40007800200 */
[----:B------:R-:W-:Y:S02]  /*3470*/  IMNMX R204, R204, R21, PT ;  /* 0x00000015cccc7217 */ /* 0x000fe40003800200 */
.L_x_351:
        /* <DEDUP_REMOVED lines=355> */
.L_x_355:
        /* <DEDUP_REMOVED lines=118> */
.L_x_356:
        /* <DEDUP_REMOVED lines=167> */
.L_x_338:
        /* <DEDUP_REMOVED lines=145> */
.L_x_359:
        /* <DEDUP_REMOVED lines=63> */
.L_x_361:
[----:B------:R-:W-:Y:S05]  /*6980*/  BSYNC B0 ;  /* 0x0000000000007941 */ /* 0x000fea0003800000 */
.L_x_360:
        /* <DEDUP_REMOVED lines=21> */
.L_x_363:
[----:B------:R-:W-:Y:S05]  /*6ae0*/  BSYNC B0 ;  /* 0x0000000000007941 */ /* 0x000fea0003800000 */
.L_x_362:
        /* <DEDUP_REMOVED lines=24> */
.L_x_365:
[----:B------:R-:W-:Y:S05]  /*6c70*/  BSYNC B0 ;  /* 0x0000000000007941 */ /* 0x000fea0003800000 */
.L_x_364:
        /* <DEDUP_REMOVED lines=20> */
.L_x_358:
        /* <DEDUP_REMOVED lines=18> */
.L_x_366:
        /* <DEDUP_REMOVED lines=44> */
.L_x_368:
[----:B------:R-:W-:Y:S05]  /*71a0*/  BSYNC B0 ;  /* 0x0000000000007941 */ /* 0x000fea0003800000 */
.L_x_367:
        /* <DEDUP_REMOVED lines=20> */
.L_x_370:
[----:B------:R-:W-:Y:S05]  /*72f0*/  BSYNC B0 ;  /* 0x0000000000007941 */ /* 0x000fea0003800000 */
.L_x_369:
        /* <DEDUP_REMOVED lines=23> */
.L_x_372:
[----:B------:R-:W-:Y:S05]  /*7470*/  BSYNC B0 ;  /* 0x0000000000007941 */ /* 0x000fea0003800000 */
.L_x_371:
        /* <DEDUP_REMOVED lines=18> */
.L_x_373:
        /* <DEDUP_REMOVED lines=14> */
.L_x_1387:


//--------------------- .text._ZN7cutlass13device_kernelIN5flash19enable_sm80_to_sm89INS1_16FlashAttnBwdSm80INS1_25CollectiveMainloopBwdSm80ILi1ELi1EN4cute5tupleIJNS5_1CILi64EEES8_NS7_ILi192EEEEEENS_10bfloat16_tEfNS_4arch4Sm80ELb0ELb1ELb0ELb1ELb0ELb0ELb0ELb0ELi2ELi2ELi2ELi2ELb1EEENS1_24CollectiveEpilogueBwdGQAISA_fSD_Li256ELb1ELb0EEENS1_19SingleTileSchedulerILb1ELb0ELb0ELi64EEEEEEEEEvNT_6ParamsE --------------------------
	.section	.text._ZN7cutlass13device_kernelIN5flash19enable_sm80_to_sm89INS1_16FlashAttnBwdSm80INS1_25CollectiveMainloopBwdSm80ILi1ELi1EN4cute5tupleIJNS5_1CILi64EEES8_NS7_ILi192EEEEEENS_10bfloat16_tEfNS_4arch4Sm80ELb0ELb1ELb0ELb1ELb0ELb0ELb0ELb0ELi2ELi2ELi2ELi2ELb1EEENS1_24CollectiveEpilogueBwdGQAISA_fSD_Li256ELb1ELb0EEENS1_19SingleTileSchedulerILb1ELb0ELb0ELi64EEEEEEEEEvNT_6ParamsE,"ax",@progbits
	.sectioninfo	@"SHI_REGISTERS=255"
	.align	128
.text._ZN7cutlass13device_kernelIN5flash19enable_sm80_to_sm89INS1_16FlashAttnBwdSm80INS1_25CollectiveMainloopBwdSm80ILi1ELi1EN4cute5tupleIJNS5_1CILi64EEES8_NS7_ILi192EEEEEENS_10bfloat16_tEfNS_4arch4Sm80ELb0ELb1ELb0ELb1ELb0ELb0ELb0ELb0ELi2ELi2ELi2ELi2ELb1EEENS1_24CollectiveEpilogueBwdGQAISA_fSD_Li256ELb1ELb0EEENS1_19SingleTileSchedulerILb1ELb0ELb0ELi64EEEEEEEEEvNT_6ParamsE:
        .type           _ZN7cutlass13device_kernelIN5flash19enable_sm80_to_sm89INS1_16FlashAttnBwdSm80INS1_25CollectiveMainloopBwdSm80ILi1ELi1EN4cute5tupleIJNS5_1CILi64EEES8_NS7_ILi192EEEEEENS_10bfloat16_tEfNS_4arch4Sm80ELb0ELb1ELb0ELb1ELb0ELb0ELb0ELb0ELi2ELi2ELi2ELi2ELb1EEENS1_24CollectiveEpilogueBwdGQAISA_fSD_Li256ELb1ELb0EEENS1_19SingleTileSchedulerILb1ELb0ELb0ELi64EEEEEEEEEvNT_6ParamsE,@function
        .size           _ZN7cutlass13device_kernelIN5flash19enable_sm80_to_sm89INS1_16FlashAttnBwdSm80INS1_25CollectiveMainloopBwdSm80ILi1ELi1EN4cute5tupleIJNS5_1CILi64EEES8_NS7_ILi192EEEEEENS_10bfloat16_tEfNS_4arch4Sm80ELb0ELb1ELb0ELb1ELb0ELb0ELb0ELb0ELi2ELi2ELi2ELi2ELb1EEENS1_24CollectiveEpilogueBwdGQAISA_fSD_Li256ELb1ELb0EEENS1_19SingleTileSchedulerILb1ELb0ELb0ELi64EEEEEEEEEvNT_6ParamsE,(.L_x_1388 - _ZN7cutlass13device_kernelIN5flash19enable_sm80_to_sm89INS1_16FlashAttnBwdSm80INS1_25CollectiveMainloopBwdSm80ILi1ELi1EN4cute5tupleIJNS5_1CILi64EEES8_NS7_ILi192EEEEEENS_10bfloat16_tEfNS_4arch4Sm80ELb0ELb1ELb0ELb1ELb0ELb0ELb0ELb0ELi2ELi2ELi2ELi2ELb1EEENS1_24CollectiveEpilogueBwdGQAISA_fSD_Li256ELb1ELb0EEENS1_19SingleTileSchedulerILb1ELb0ELb0ELi64EEEEEEEEEvNT_6ParamsE)
        .other          _ZN7cutlass13device_kernelIN5flash19enable_sm80_to_sm89INS1_16FlashAttnBwdSm80INS1_25CollectiveMainloopBwdSm80ILi1ELi1EN4cute5tupleIJNS5_1CILi64EEES8_NS7_ILi192EEEEEENS_10bfloat16_tEfNS_4arch4Sm80ELb0ELb1ELb0ELb1ELb0ELb0ELb0ELb0ELi2ELi2ELi2ELi2ELb1EEENS1_24CollectiveEpilogueBwdGQAISA_fSD_Li256ELb1ELb0EEENS1_19SingleTileSchedulerILb1ELb0ELb0ELi64EEEEEEEEEvNT_6ParamsE,@"STO_CUDA_ENTRY STV_DEFAULT"
_ZN7cutlass13device_kernelIN5flash19enable_sm80_to_sm89INS1_16FlashAttnBwdSm80INS1_25CollectiveMainloopBwdSm80ILi1ELi1EN4cute5tupleIJNS5_1CILi64EEES8_NS7_ILi192EEEEEENS_10bfloat16_tEfNS_4arch4Sm80ELb0ELb1ELb0ELb1ELb0ELb0ELb0ELb0ELi2ELi2ELi2ELi2ELb1EEENS1_24CollectiveEpilogueBwdGQAISA_fSD_Li256ELb1ELb0EEENS1_19SingleTileSchedulerILb1ELb0ELb0ELi64EEEEEEEEEvNT_6ParamsE:
        /* <DEDUP_REMOVED lines=18> */
.L_x_375:
        /* <DEDUP_REMOVED lines=8> */
.L_x_377:
[----:B------:R-:W-:Y:S02]  /*01a0*/  MOV R0, c[0x0][0x3ac] ;  /* 0x0000eb0000007a02 */ /* 0x000fe40000000f00 */
.L_x_376:
[----:B------:R-:W-:-:S06]  /*01b0*/  USHF.L.U32 UR14, UR10, 0x6, URZ ;  /* 0x000000060a0e7899 */ /* 0x000fcc000800063f */
[----:B-----5:R-:W-:-:S04]  /*01c0*/  ISETP.LE.AND P0, PT, R0, UR14, PT ;  /* 0x0000000e00007c0c */ /* 0x020fc8000bf03270 */
[----:B------:R-:W-:Y:S01]  /*01d0*/  SEL R238, R238, 0xffffffff, !P0 ;  /* 0xffffffffeeee7807 */ /* 0x000fe20004000000 */
[----:B------:R-:W-:Y:S05]  /*01e0*/  BRA `(.L_x_378) ;  /* 0x0000011000007947 */ /* 0x000fea0003800000 */
.L_x_374:
[----:B--2-4-:R-:W-:-:S04]  /*01f0*/  ISETP.NE.U32.AND P0, PT, RZ, c[0x0][0x3c8], PT ;  /* 0x0000f200ff007a0c */ /* 0x014fc80003f05070 */
[----:B------:R-:W-:-:S13]  /*0200*/  ISETP.NE.AND.EX P0, PT, RZ, c[0x0][0x3cc], PT, P0 ;  /* 0x0000f300ff007a0c */ /* 0x000fda0003f05300 */
[----:B------:R-:W-:Y:S05]  /*0210*/  @!P0 BRA `(.L_x_379) ;  /* 0x0000002000008947 */ /* 0x000fea0003800000 */
[----:B------:R1:W5:Y:S01]  /*0220*/  LDG.E R0, [R4.64] ;  /* 0x0000001004007981 */ /* 0x000362000c1e1900 */
[----:B------:R-:W-:Y:S05]  /*0230*/  BRA `(.L_x_380) ;  /* 0x0000009000007947 */ /* 0x000fea0003800000 */
.L_x_379:
        /* <DEDUP_REMOVED lines=8> */
.L_x_381:
[----:B------:R-:W-:Y:S02]  /*02c0*/  MOV R0, c[0x0][0x3ac] ;  /* 0x0000eb0000007a02 */ /* 0x000fe40000000f00 */
.L_x_380:
[----:B------:R-:W-:-:S06]  /*02d0*/  USHF.L.U32 UR14, UR10, 0x6, URZ ;  /* 0x000000060a0e7899 */ /* 0x000fcc000800063f */
[----:B-----5:R-:W-:-:S04]  /*02e0*/  ISETP.LE.AND P0, PT, R0, UR14, PT ;  /* 0x0000000e00007c0c */ /* 0x020fc8000bf03270 */
[----:B------:R-:W-:-:S04]  /*02f0*/  SEL R238, R238, 0xffffffff, !P0 ;  /* 0xffffffffeeee7807 */ /* 0x000fc80004000000 */
.L_x_378:
        /* <DEDUP_REMOVED lines=10> */
[CC--:B------:R-:W-:Y:S02]  /*03a0*/  @P0 IMAD.WIDE R6, R238.reuse, R9.reuse, c[0x0][0x2d8] ;  /* 0x0000b600ee060625 */ /* 0x0c0fe400078e0209 */
[----:B------:R-:W3:Y:S02]  /*03b0*/  @P1 LDG.E R13, [R16.64] ;  /* 0x00000010100d1981 */ /* 0x000ee4000c1e1900 */
[----:B------:R-:W-:Y:S02]  /*03c0*/  IMAD.WIDE R14, R238, R9, c[0x0][0x2d0] ;  /* 0x0000b400ee0e7625 */ /* 0x000fe400078e0209 */
[----:B------:R1:W4:Y:S04]  /*03d0*/  @P0 LDG.E R8, [R6.64] ;  /* 0x0000001006080981 */ /* 0x000328000c1e1900 */
[----:B------:R-:W5:Y:S01]  /*03e0*/  @P4 LDG.E R11, [R14.64] ;  /* 0x000000100e0b4981 */ /* 0x000f62000c1e1900 */
[----:B------:R-:W-:-:S02]  /*03f0*/  ULDC UR13, c[0x0][0x168] ;  /* 0x00005a00000d7ab9 */ /* 0x000fc40000000800 */
[----:B------:R-:W-:Y:S01]  /*0400*/  ULDC UR7, c[0x0][0x198] ;  /* 0x0000660000077ab9 */ /* 0x000fe20000000800 */
[----:B------:R-:W-:Y:S01]  /*0410*/  IMAD.MOV.U32 R0, RZ, RZ, RZ ;  /* 0x000000ffff007224 */ /* 0x000fe200078e00ff */
[----:B-1----:R-:W-:Y:S01]  /*0420*/  CS2R R6, SRZ ;  /* 0x0000000000067805 */ /* 0x002fe2000001ff00 */
[----:B--2---:R-:W-:-:S05]  /*0430*/  @P1 IMAD R5, R238, 0x40, R5 ;  /* 0x00000040ee051824 */ /* 0x004fca00078e0205 */
[----:B------:R-:W-:Y:S01]  /*0440*/  @P1 SHF.R.S32.HI R2, RZ, 0x1f, R5 ;  /* 0x0000001fff021819 */ /* 0x000fe20000011405 */
[----:B----4-:R1:W2:Y:S03]  /*0450*/  @P0 R2UR UR13, R8 ;  /* 0x00000000080d03c2 */ /* 0x0102a600000e0000 */
[----:B------:R-:W-:Y:S02]  /*0460*/  @P1 LEA.HI R2, R2, R5, RZ, 0x6 ;  /* 0x0000000502021211 */ /* 0x000fe400078f30ff */
[----:B------:R-:W-:Y:S01]  /*0470*/  CS2R R4, SRZ ;  /* 0x0000000000047805 */ /* 0x000fe2000001ff00 */
[----:B-----5:R-:W-:Y:S01]  /*0480*/  @P4 SHF.R.S32.HI R7, RZ, 0x1f, R11 ;  /* 0x0000001fff074819 */ /* 0x020fe2000001140b */
[--C-:B---3--:R-:W-:Y:S01]  /*0490*/  @P1 IMAD.MOV.U32 R4, RZ, RZ, R13.reuse ;  /* 0x000000ffff041224 */ /* 0x108fe200078e000d */
[----:B------:R-:W-:Y:S01]  /*04a0*/  @P1 SHF.R.S32.HI R5, RZ, 0x1f, R13 ;  /* 0x0000001fff051819 */ /* 0x000fe2000001140d */
[----:B------:R-:W-:Y:S01]  /*04b0*/  @P4 IMAD.MOV.U32 R6, RZ, RZ, R11 ;  /* 0x000000ffff064224 */ /* 0x000fe200078e000b */
[----:B------:R-:W-:Y:S01]  /*04c0*/  @P1 LOP3.LUT R0, R2, 0xffffffc0, RZ, 0xc0, !PT ;  /* 0xffffffc002001812 */ /* 0x000fe200078ec0ff */
[----:B------:R-:W-:Y:S05]  /*04d0*/  @P0 BRA `(.L_x_382) ;  /* 0x0000006000000947 */ /* 0x000fea0003800000 */
[----:B------:R-:W-:Y:S05]  /*04e0*/  @!P1 BRA `(.L_x_382) ;  /* 0x0000005000009947 */ /* 0x000fea0003800000 */
[----:B-1----:R-:W3:Y:S04]  /*04f0*/  LDG.E R8, [R16.64] ;  /* 0x0000001010087981 */ /* 0x002ee8000c1e1900 */
[----:B------:R-:W4:Y:S01]  /*0500*/  LDG.E R2, [R16.64+0x4] ;  /* 0x0000041010027981 */ /* 0x000f22000c1e1900 */
[----:B--23--:R-:W1:Y:S08]  /*0510*/  R2UR UR13, R8 ;  /* 0x00000000080d73c2 */ /* 0x00ce7000000e0000 */
[----:B----4-:R-:W1:Y:S02]  /*0520*/  R2UR UR4, R2 ;  /* 0x00000000020473c2 */ /* 0x010e6400000e0000 */
[----:B-1----:R-:W-:-:S06]  /*0530*/  UIADD3 UR13, -UR13, UR4, URZ ;  /* 0x000000040d0d7290 */ /* 0x002fcc000fffe13f */
.L_x_382:
[----:B------:R-:W-:-:S04]  /*0540*/  ISETP.NE.U32.AND P0, PT, RZ, c[0x0][0x2e0], PT ;  /* 0x0000b800ff007a0c */ /* 0x000fc80003f05070 */
[----:B------:R-:W-:-:S13]  /*0550*/  ISETP.NE.AND.EX P0, PT, RZ, c[0x0][0x2e4], PT, P0 ;  /* 0x0000b900ff007a0c */ /* 0x000fda0003f05300 */
[----:B------:R-:W-:Y:S05]  /*0560*/  @!P0 BRA `(.L_x_383) ;  /* 0x0000004000008947 */ /* 0x000fea0003800000 */
[----:B-1----:R-:W-:-:S05]  /*0570*/  IMAD.WIDE R8, R238, R9, c[0x0][0x2e0] ;  /* 0x0000b800ee087625 */ /* 0x002fca00078e0209 */
[----:B------:R-:W3:Y:S02]  /*0580*/  LDG.E R2, [R8.64] ;  /* 0x0000001008027981 */ /* 0x000ee4000c1e1900 */
[----:B---3--:R1:W3:Y:S02]  /*0590*/  R2UR UR7, R2 ;  /* 0x00000000020773c2 */ /* 0x0082e400000e0000 */
[----:B-1-3--:R-:W-:Y:S05]  /*05a0*/  BRA `(.L_x_384) ;  /* 0x0000006000007947 */ /* 0x00afea0003800000 */
.L_x_383:
[----:B------:R-:W-:Y:S05]  /*05b0*/  @!P4 BRA `(.L_x_384) ;  /* 0x000000500000c947 */ /* 0x000fea0003800000 */
[----:B------:R-:W3:Y:S04]  /*05c0*/  LDG.E R2, [R14.64] ;  /* 0x000000100e027981 */ /* 0x000ee8000c1e1900 */
[----:B-1----:R-:W4:Y:S01]  /*05d0*/  LDG.E R8, [R14.64+0x4] ;  /* 0x000004100e087981 */ /* 0x002f22000c1e1900 */
[----:B---3--:R-:W1:Y:S08]  /*05e0*/  R2UR UR7, R2 ;  /* 0x00000000020773c2 */ /* 0x008e7000000e0000 */
[----:B----4-:R-:W1:Y:S02]  /*05f0*/  R2UR UR4, R8 ;  /* 0x00000000080473c2 */ /* 0x010e6400000e0000 */
[----:B-1----:R-:W-:-:S06]  /*0600*/  UIADD3 UR7, -UR7, UR4, URZ ;  /* 0x0000000407077290 */ /* 0x002fcc000fffe13f */
.L_x_384:
        /* <DEDUP_REMOVED lines=15> */
.L_x_385:
        /* <DEDUP_REMOVED lines=61> */
[----:B------:R-:W-:Y:S01]  /*0ad0*/  SHF.R.S32.HI R11, RZ, 0x1f, R0 ;  /* 0x0000001fff0b7819 */ /* 0x000fe20000011400 */
[----:B------:R-:W-:Y:S01]  /*0ae0*/  IMAD R10, R0, 0xc0, RZ ;  /* 0x000000c0000a7824 */ /* 0x000fe200078e02ff */
[--C-:B------:R-:W-:Y:S01]  /*0af0*/  SHF.R.S32.HI R9, RZ, 0x1f, R233.reuse ;  /* 0x0000001fff097819 */ /* 0x100fe200000114e9 */
[----:B------:R-:W-:Y:S01]  /*0b00*/  IMAD.SHL.U32 R12, R233, 0x4, RZ ;  /* 0x00000004e90c7824 */ /* 0x000fe200078e00ff */
[----:B------:R-:W-:Y:S01]  /*0b10*/  ISETP.NE.AND P3, PT, R2, 0x1, PT ;  /* 0x000000010200780c */ /* 0x000fe20003f65270 */
[----:B------:R-:W-:Y:S01]  /*0b20*/  IMAD.U32 R34, RZ, RZ, UR10 ;  /* 0x0000000aff227e24 */ /* 0x000fe2000f8e00ff */
[----:B------:R-:W-:Y:S01]  /*0b30*/  SHF.R.S32.HI R2, RZ, 0x1f, R233 ;  /* 0x0000001fff027819 */ /* 0x000fe200000114e9 */
[----:B------:R-:W-:Y:S01]  /*0b40*/  UIADD3 UR11, -UR14, UR7, URZ ;  /* 0x000000070e0b7290 */ /* 0x000fe2000fffe13f */
[----:B------:R-:W-:Y:S01]  /*0b50*/  IADD3 R28, P2, R12, R0, RZ ;  /* 0x000000000c1c7210 */ /* 0x000fe20007f5e0ff */
[----:B------:R-:W-:Y:S01]  /*0b60*/  USHF.R.S32.HI UR8, URZ, 0x1f, UR6 ;  /* 0x0000001f3f087899 */ /* 0x000fe20008011406 */
[-C--:B-1----:R-:W-:Y:S01]  /*0b70*/  LEA.HI R8, R2, R233.reuse, RZ, 0x3 ;  /* 0x000000e902087211 */ /* 0x082fe200078f18ff */
[----:B------:R-:W-:Y:S01]  /*0b80*/  ULDC.64 UR4, c[0x0][0x178] ;  /* 0x00005e0000047ab9 */ /* 0x000fe20000000a00 */
[----:B------:R-:W-:Y:S01]  /*0b90*/  IADD3 R26, P0, R10, R233, RZ ;  /* 0x000000e90a1a7210 */ /* 0x000fe20007f1e0ff */
        /* <DEDUP_REMOVED lines=9> */
[C---:B------:R-:W-:Y:S01]  /*0c30*/  IADD3 R25, P2, R237.reuse, R4, RZ ;  /* 0x00000004ed197210 */ /* 0x040fe20007f5e0ff */
[----:B------:R-:W-:Y:S01]  /*0c40*/  UIADD3 UR4, UR19, UR4, URZ ;  /* 0x0000000413047290 */ /* 0x000fe2000fffe03f */
[----:B------:R-:W-:Y:S01]  /*0c50*/  IADD3 R20, P0, R237, R6, RZ ;  /* 0x00000006ed147210 */ /* 0x000fe20007f1e0ff */
[----:B------:R-:W-:Y:S01]  /*0c60*/  USHF.L.U32 UR15, UR6, 0x6, URZ ;  /* 0x00000006060f7899 */ /* 0x000fe2000800063f */
[----:B------:R-:W-:Y:S01]  /*0c70*/  LOP3.LUT R4, R8, 0xfffffff8, RZ, 0xc0, !PT ;  /* 0xfffffff808047812 */ /* 0x000fe200078ec0ff */
[C---:B------:R-:W-:Y:S01]  /*0c80*/  IMAD.X R5, R9.reuse, 0x1, R5, P2 ;  /* 0x0000000109057824 */ /* 0x040fe200010e0605 */
[CC--:B------:R-:W-:Y:S01]  /*0c90*/  LEA.HI R17, R2.reuse, R233.reuse, RZ, 0x4 ;  /* 0x000000e902117211 */ /* 0x0c0fe200078f20ff */
[----:B------:R-:W-:Y:S01]  /*0ca0*/  IMAD.X R21, R9, 0x1, R7, P0 ;  /* 0x0000000109157824 */ /* 0x000fe200000e0607 */
[-C--:B------:R-:W-:Y:S01]  /*0cb0*/  LEA.HI R10, R2, R233.reuse, RZ, 0x5 ;  /* 0x000000e9020a7211 */ /* 0x080fe200078f28ff */
[----:B------:R-:W-:Y:S01]  /*0cc0*/  IMAD.IADD R9, R233, 0x1, -R4 ;  /* 0x00000001e9097824 */ /* 0x000fe200078e0a04 */
[----:B------:R-:W-:Y:S01]  /*0cd0*/  @P3 SHF.R.U32.HI R11, RZ, c[0x0][0x250], R0 ;  /* 0x00009400ff0b3a19 */ /* 0x000fe20000011600 */
[----:B------:R-:W-:Y:S01]  /*0ce0*/  IMAD.WIDE R34, R34, 0x40, R20 ;  /* 0x0000004022227825 */ /* 0x000fe200078e0214 */
[----:B------:R-:W-:Y:S01]  /*0cf0*/  SHF.R.S32.HI R13, RZ, 0x4, R17 ;  /* 0x00000004ff0d7819 */ /* 0x000fe20000011411 */
[----:B------:R-:W-:Y:S01]  /*0d00*/  UMOV UR9, 0x6 ;  /* 0x0000000600097882 */ /* 0x000fe20000000000 */
[----:B------:R-:W-:Y:S01]  /*0d10*/  LEA.HI R0, R2, R233, RZ, 0x2 ;  /* 0x000000e902007211 */ /* 0x000fe200078f10ff */
[----:B------:R-:W-:Y:S01]  /*0d20*/  IMAD.SHL.U32 R30, R9, 0x8, RZ ;  /* 0x00000008091e7824 */ /* 0x000fe200078e00ff */
[----:B------:R-:W-:Y:S01]  /*0d30*/  SHF.R.S32.HI R15, RZ, 0x5, R10 ;  /* 0x00000005ff0f7819 */ /* 0x000fe2000001140a */
[----:B------:R-:W-:Y:S01]  /*0d40*/  IMAD R40, R5, c[0x0][0x178], RZ ;  /* 0x00005e0005287a24 */ /* 0x000fe200078e02ff */
[----:B------:R-:W-:Y:S01]  /*0d50*/  LEA.HI R4, R17, R13, RZ, 0x1 ;  /* 0x0000000d11047211 */ /* 0x000fe200078f08ff */
[----:B------:R-:W-:Y:S01]  /*0d60*/  IMAD.WIDE.U32 R26, R3, c[0x0][0x238], R26 ;  /* 0x00008e00031a7a25 */ /* 0x000fe200078e001a */
[----:B------:R-:W-:Y:S01]  /*0d70*/  SHF.R.S32.HI R32, RZ, 0x1f, R11 ;  /* 0x0000001fff207819 */ /* 0x000fe2000001140b */
[----:B------:R-:W-:Y:S01]  /*0d80*/  CS2R R130, SRZ ;  /* 0x0000000000827805 */ /* 0x000fe2000001ff00 */
[----:B------:R-:W-:Y:S01]  /*0d90*/  SHF.R.S32.HI R7, RZ, 0x2, R0 ;  /* 0x00000002ff077819 */ /* 0x000fe20000011400 */
[----:B------:R-:W-:Y:S01]  /*0da0*/  IMAD R40, R25, c[0x0][0x17c], R40 ;  /* 0x00005f0019287a24 */ /* 0x000fe200078e0228 */
[----:B------:R-:W-:Y:S01]  /*0db0*/  SHF.R.S32.HI R6, RZ, 0x1f, R0 ;  /* 0x0000001fff067819 */ /* 0x000fe20000011400 */
[----:B------:R-:W-:Y:S01]  /*0dc0*/  IMAD R38, R32, c[0x0][0x1e0], RZ ;  /* 0x0000780020267a24 */ /* 0x000fe200078e02ff */
[----:B------:R-:W-:Y:S01]  /*0dd0*/  LEA.HI R12, R10, R15, RZ, 0x1 ;  /* 0x0000000f0a0c7211 */ /* 0x000fe200078f08ff */
[----:B------:R-:W-:Y:S01]  /*0de0*/  IMAD R32, R32, c[0x0][0x1b0], RZ ;  /* 0x00006c0020207a24 */ /* 0x000fe200078e02ff */
[----:B------:R-:W-:Y:S01]  /*0df0*/  LOP3.LUT R4, R4, 0xfffffffe, RZ, 0xc0, !PT ;  /* 0xfffffffe04047812 */ /* 0x000fe200078ec0ff */
[C---:B------:R-:W-:Y:S01]  /*0e00*/  IMAD R38, R11.reuse, c[0x0][0x1e4], R38 ;  /* 0x000079000b267a24 */ /* 0x040fe200078e0226 */
[----:B------:R-:W-:Y:S01]  /*0e10*/  SHF.R.S32.HI R31, RZ, 0x1f, R30 ;  /* 0x0000001fff1f7819 */ /* 0x000fe2000001141e */
[----:B------:R-:W-:Y:S01]  /*0e20*/  IMAD R32, R11, c[0x0][0x1b4], R32 ;  /* 0x00006d000b207a24 */ /* 0x000fe200078e0220 */
[----:B------:R-:W-:Y:S01]  /*0e30*/  LEA.HI R6, R6, R7, RZ, 0x3 ;  /* 0x0000000706067211 */ /* 0x000fe200078f18ff */
[----:B------:R-:W-:Y:S01]  /*0e40*/  IMAD.IADD R4, R13, 0x1, -R4 ;  /* 0x000000010d047824 */ /* 0x000fe200078e0a04 */
[----:B------:R-:W-:Y:S01]  /*0e50*/  LOP3.LUT R12, R12, 0xfffffffe, RZ, 0xc0, !PT ;  /* 0xfffffffe0c0c7812 */ /* 0x000fe200078ec0ff */
[----:B------:R-:W-:Y:S01]  /*0e60*/  IMAD.WIDE.U32 R18, R11, c[0x0][0x1e0], R30 ;  /* 0x000078000b127a25 */ /* 0x000fe200078e001e */
[----:B------:R-:W-:Y:S01]  /*0e70*/  LOP3.LUT R6, R6, 0xfffffff8, RZ, 0xc0, !PT ;  /* 0xfffffff806067812 */ /* 0x000fe200078ec0ff */
[----:B------:R-:W-:Y:S01]  /*0e80*/  CS2R R128, SRZ ;  /* 0x0000000000807805 */ /* 0x000fe2000001ff00 */
[----:B------:R-:W-:Y:S01]  /*0e90*/  SHF.R.S32.HI R13, RZ, 0x1f, R238 ;  /* 0x0000001fff0d7819 */ /* 0x000fe200000114ee */
[----:B------:R-:W-:Y:S01]  /*0ea0*/  IMAD.IADD R12, R15, 0x1, -R12 ;  /* 0x000000010f0c7824 */ /* 0x000fe200078e0a0c */
[----:B------:R-:W-:Y:S01]  /*0eb0*/  SEL R36, R238, RZ, !P4 ;  /* 0x000000ffee247207 */ /* 0x000fe20006000000 */
[----:B------:R-:W-:Y:S01]  /*0ec0*/  IMAD.WIDE.U32 R14, R11, c[0x0][0x1b0], R30 ;  /* 0x00006c000b0e7a25 */ /* 0x000fe200078e001e */
[----:B------:R-:W-:Y:S01]  /*0ed0*/  SEL R11, R13, RZ, !P4 ;  /* 0x000000ff0d0b7207 */ /* 0x000fe20006000000 */
[----:B------:R-:W-:Y:S01]  /*0ee0*/  CS2R R126, SRZ ;  /* 0x00000000007e7805 */ /* 0x000fe2000001ff00 */
[----:B------:R-:W-:Y:S01]  /*0ef0*/  LOP3.LUT R0, R0, 0x3ffffffc, RZ, 0xc0, !PT ;  /* 0x3ffffffc00007812 */ /* 0x000fe200078ec0ff */
[----:B------:R-:W-:Y:S01]  /*0f00*/  IMAD.IADD R39, R19, 0x1, R38 ;  /* 0x0000000113277824 */ /* 0x000fe200078e0226 */
[----:B------:R-:W-:Y:S01]  /*0f10*/  IADD3 R19, -R237, UR11, RZ ;  /* 0x0000000bed137c10 */ /* 0x000fe2000fffe1ff */
[----:B------:R-:W-:Y:S01]  /*0f20*/  IMAD.MOV.U32 R38, RZ, RZ, R18 ;  /* 0x000000ffff267224 */ /* 0x000fe200078e0012 */
[----:B------:R-:W-:Y:S01]  /*0f30*/  LEA.HI R18, R2, R233, RZ, 0x6 ;  /* 0x000000e902127211 */ /* 0x000fe200078f30ff */
[----:B------:R-:W-:Y:S01]  /*0f40*/  IMAD.IADD R6, R7, 0x1, -R6 ;  /* 0x0000000107067824 */ /* 0x000fe200078e0a06 */
[----:B------:R-:W-:Y:S01]  /*0f50*/  ISETP.GE.AND P4, PT, R30, c[0x0][0x1cc], PT ;  /* 0x000073001e007a0c */ /* 0x000fe20003f86270 */
[----:B------:R-:W-:Y:S01]  /*0f60*/  IMAD.SHL.U32 R7, R237, 0x40, RZ ;  /* 0x00000040ed077824 */ /* 0x000fe200078e00ff */
[----:B------:R-:W-:Y:S01]  /*0f70*/  SHF.R.S32.HI R18, RZ, 0x6, R18 ;  /* 0x00000006ff127819 */ /* 0x000fe20000011412 */
[----:B------:R-:W-:Y:S01]  /*0f80*/  IMAD.IADD R33, R15, 0x1, R32 ;  /* 0x000000010f217824 */ /* 0x000fe200078e0220 */
[----:B------:R-:W-:Y:S01]  /*0f90*/  LOP3.LUT P0, RZ, R6, 0x4, RZ, 0xc0, !PT ;  /* 0x0000000406ff7812 */ /* 0x000fe2000780c0ff */
[----:B------:R-:W-:Y:S01]  /*0fa0*/  IMAD R15, R11, c[0x0][0x1e8], RZ ;  /* 0x00007a000b0f7a24 */ /* 0x000fe200078e02ff */
[----:B------:R-:W-:Y:S01]  /*0fb0*/  LOP3.LUT R7, R7, 0x1c0, RZ, 0xc0, !PT ;  /* 0x000001c007077812 */ /* 0x000fe200078ec0ff */
[----:B------:R-:W-:Y:S01]  /*0fc0*/  IMAD R11, R11, c[0x0][0x1b8], RZ ;  /* 0x00006e000b0b7a24 */ /* 0x000fe200078e02ff */
[----:B------:R-:W-:Y:S01]  /*0fd0*/  ISETP.LT.OR P5, PT, R19, 0x1, P4 ;  /* 0x000000011300780c */ /* 0x000fe200027a1670 */
[----:B------:R-:W-:Y:S01]  /*0fe0*/  IMAD.MOV.U32 R32, RZ, RZ, R14 ;  /* 0x000000ffff207224 */ /* 0x000fe200078e000e */
[----:B------:R-:W-:Y:S01]  /*0ff0*/  LOP3.LUT R235, R7, 0x38, R30, 0xf8, !PT ;  /* 0x0000003807eb7812 */ /* 0x000fe200078ef81e */
[C---:B------:R-:W-:Y:S01]  /*1000*/  IMAD R22, R36.reuse, c[0x0][0x1ec], R15 ;  /* 0x00007b0024167a24 */ /* 0x040fe200078e020f */
[----:B------:R-:W-:Y:S01]  /*1010*/  SHF.R.U32.HI R2, RZ, 0x3, R7 ;  /* 0x00000003ff027819 */ /* 0x000fe20000011607 */
[----:B------:R-:W-:Y:S01]  /*1020*/  IMAD R14, R36, c[0x0][0x1bc], R11 ;  /* 0x00006f00240e7a24 */ /* 0x000fe200078e020b */
[----:B------:R-:W-:Y:S01]  /*1030*/  IADD3 R16, R30, 0x40, RZ ;  /* 0x000000401e107810 */ /* 0x000fe20007ffe0ff */
[----:B------:R-:W-:Y:S01]  /*1040*/  IMAD.SHL.U32 R21, R18, 0x200, RZ ;  /* 0x0000020012157824 */ /* 0x000fe200078e00ff */
[----:B------:R-:W-:Y:S01]  /*1050*/  ISETP.LT.OR P4, PT, R19, 0x21, P4 ;  /* 0x000000211300780c */ /* 0x000fe20002781670 */
[C---:B------:R-:W-:Y:S01]  /*1060*/  IMAD.WIDE.U32 R38, R36.reuse, c[0x0][0x1e8], R38 ;  /* 0x00007a0024267a25 */ /* 0x040fe200078e0026 */
[----:B------:R-:W-:Y:S01]  /*1070*/  SEL R13, R13, RZ, !P1 ;  /* 0x000000ff0d0d7207 */ /* 0x000fe20004800000 */
[----:B------:R-:W-:Y:S01]  /*1080*/  CS2R R124, SRZ ;  /* 0x00000000007c7805 */ /* 0x000fe2000001ff00 */
[----:B------:R-:W-:Y:S01]  /*1090*/  LOP3.LUT R235, R21, R235, R2, 0xf6, !PT ;  /* 0x000000eb15eb7212 */ /* 0x000fe200078ef602 */
[----:B------:R-:W-:Y:S01]  /*10a0*/  IMAD.WIDE.U32 R36, R36, c[0x0][0x1b8], R32 ;  /* 0x00006e0024247a25 */ /* 0x000fe200078e0020 */
[----:B------:R-:W-:Y:S01]  /*10b0*/  LOP3.LUT R10, R10, 0xffffffe0, RZ, 0xc0, !PT ;  /* 0xffffffe00a0a7812 */ /* 0x000fe200078ec0ff */
[----:B------:R-:W-:Y:S01]  /*10c0*/  CS2R R122, SRZ ;  /* 0x00000000007a7805 */ /* 0x000fe2000001ff00 */
[----:B------:R-:W-:Y:S01]  /*10d0*/  CS2R R120, SRZ ;  /* 0x0000000000787805 */ /* 0x000fe2000001ff00 */
[----:B------:R-:W-:Y:S01]  /*10e0*/  IMAD R32, R5, c[0x0][0x208], RZ ;  /* 0x0000820005207a24 */ /* 0x000fe200078e02ff */
[----:B------:R-:W-:Y:S01]  /*10f0*/  CS2R R118, SRZ ;  /* 0x0000000000767805 */ /* 0x000fe2000001ff00 */
[----:B------:R-:W-:Y:S01]  /*1100*/  IMAD.IADD R23, R39, 0x1, R22 ;  /* 0x0000000127177824 */ /* 0x000fe200078e0216 */
[----:B------:R-:W-:Y:S01]  /*1110*/  CS2R R116, SRZ ;  /* 0x0000000000747805 */ /* 0x000fe2000001ff00 */
[----:B------:R-:W-:Y:S01]  /*1120*/  IMAD.SHL.U32 R6, R6, 0x40, RZ ;  /* 0x0000004006067824 */ /* 0x000fe200078e00ff */
[----:B------:R-:W-:Y:S01]  /*1130*/  CS2R R114, SRZ ;  /* 0x0000000000727805 */ /* 0x000fe2000001ff00 */
[----:B------:R-:W-:Y:S01]  /*1140*/  IMAD.IADD R5, R233, 0x1, -R0 ;  /* 0x00000001e9057824 */ /* 0x000fe200078e0a00 */
[----:B------:R-:W-:Y:S01]  /*1150*/  CS2R R112, SRZ ;  /* 0x0000000000707805 */ /* 0x000fe2000001ff00 */
[----:B------:R-:W-:Y:S01]  /*1160*/  IMAD.IADD R15, R37, 0x1, R14 ;  /* 0x00000001250f7824 */ /* 0x000fe200078e020e */
[----:B------:R-:W-:Y:S01]  /*1170*/  LOP3.LUT R6, R6, 0x1c0, RZ, 0xc0, !PT ;  /* 0x000001c006067812 */ /* 0x000fe200078ec0ff */
[----:B------:R-:W-:Y:S01]  /*1180*/  IMAD.MOV.U32 R22, RZ, RZ, R38 ;  /* 0x000000ffff167224 */ /* 0x000fe200078e0026 */
[----:B------:R-:W-:Y:S01]  /*1190*/  CS2R R110, SRZ ;  /* 0x00000000006e7805 */ /* 0x000fe2000001ff00 */
[C---:B------:R-:W-:Y:S01]  /*11a0*/  IMAD R0, R35.reuse, c[0x0][0x1d8], RZ ;  /* 0x0000760023007a24 */ /* 0x040fe200078e02ff */
[----:B------:R-:W-:Y:S01]  /*11b0*/  SHF.R.U32.HI R236, RZ, 0x3, R6 ;  /* 0x00000003ffec7819 */ /* 0x000fe20000011606 */
[----:B------:R-:W-:Y:S01]  /*11c0*/  IMAD.MOV.U32 R14, RZ, RZ, R36 ;  /* 0x000000ffff0e7224 */ /* 0x000fe200078e0024 */
[----:B------:R-:W-:Y:S01]  /*11d0*/  CS2R R108, SRZ ;  /* 0x00000000006c7805 */ /* 0x000fe2000001ff00 */
[----:B------:R-:W-:Y:S01]  /*11e0*/  IMAD R2, R35, c[0x0][0x1a8], RZ ;  /* 0x00006a0023027a24 */ /* 0x000fe200078e02ff */
[----:B------:R-:W-:Y:S01]  /*11f0*/  CS2R R106, SRZ ;  /* 0x00000000006a7805 */ /* 0x000fe2000001ff00 */
[----:B------:R-:W-:Y:S01]  /*1200*/  IMAD.SHL.U32 R7, R18, 0x8, RZ ;  /* 0x0000000812077824 */ /* 0x000fe200078e00ff */
[----:B------:R-:W-:Y:S01]  /*1210*/  CS2R R104, SRZ ;  /* 0x0000000000687805 */ /* 0x000fe2000001ff00 */
[C---:B------:R-:W-:Y:S01]  /*1220*/  IMAD R0, R34.reuse, c[0x0][0x1dc], R0 ;  /* 0x0000770022007a24 */ /* 0x040fe200078e0200 */
[----:B------:R-:W-:Y:S01]  /*1230*/  CS2R R102, SRZ ;  /* 0x0000000000667805 */ /* 0x000fe2000001ff00 */
[C---:B------:R-:W-:Y:S01]  /*1240*/  IMAD.WIDE.U32 R22, R34.reuse, c[0x0][0x1d8], R22 ;  /* 0x0000760022167a25 */ /* 0x040fe200078e0016 */
[----:B------:R-:W-:Y:S01]  /*1250*/  LOP3.LUT R7, R7, 0x18, RZ, 0xc0, !PT ;  /* 0x0000001807077812 */ /* 0x000fe200078ec0ff */
[----:B------:R-:W-:Y:S01]  /*1260*/  CS2R R100, SRZ ;  /* 0x0000000000647805 */ /* 0x000fe2000001ff00 */
[----:B------:R-:W-:Y:S01]  /*1270*/  CS2R R98, SRZ ;  /* 0x0000000000627805 */ /* 0x000fe2000001ff00 */
[----:B------:R-:W-:Y:S01]  /*1280*/  IMAD R2, R34, c[0x0][0x1ac], R2 ;  /* 0x00006b0022027a24 */ /* 0x000fe200078e0202 */
[----:B------:R-:W-:Y:S01]  /*1290*/  LEA R38, P3, R22, c[0x0][0x1c0], 0x1 ;  /* 0x0000700016267a11 */ /* 0x000fe200078608ff */
[----:B------:R-:W-:Y:S01]  /*12a0*/  IMAD.WIDE.U32 R14, R34, c[0x0][0x1a8], R14 ;  /* 0x00006a00220e7a25 */ /* 0x000fe200078e000e */
[----:B------:R-:W-:Y:S01]  /*12b0*/  LOP3.LUT R236, R236, R6, R7, 0x1e, !PT ;  /* 0x00000006ecec7212 */ /* 0x000fe200078e1e07 */
[----:B------:R-:W-:Y:S01]  /*12c0*/  CS2R R96, SRZ ;  /* 0x0000000000607805 */ /* 0x000fe2000001ff00 */
[----:B------:R-:W-:Y:S01]  /*12d0*/  CS2R R94, SRZ ;  /* 0x00000000005e7805 */ /* 0x000fe2000001ff00 */
[----:B------:R-:W-:Y:S01]  /*12e0*/  IMAD.IADD R0, R23, 0x1, R0 ;  /* 0x0000000117007824 */ /* 0x000fe200078e0200 */
[----:B------:R-:W-:Y:S01]  /*12f0*/  LEA R34, P2, R14, c[0x0][0x190], 0x1 ;  /* 0x000064000e227a11 */ /* 0x000fe200078408ff */
[----:B------:R-:W-:Y:S01]  /*1300*/  IMAD.SHL.U32 R230, R12, 0x400, RZ ;  /* 0x000004000ce67824 */ /* 0x000fe200078e00ff */
[----:B------:R-:W-:Y:S01]  /*1310*/  CS2R R92, SRZ ;  /* 0x00000000005c7805 */ /* 0x000fe2000001ff00 */
[----:B------:R-:W-:Y:S01]  /*1320*/  IMAD.IADD R2, R15, 0x1, R2 ;  /* 0x000000010f027824 */ /* 0x000fe200078e0202 */
[----:B------:R-:W-:Y:S01]  /*1330*/  LEA.HI.X R39, R22, c[0x0][0x1c4], R0, 0x1, P3 ;  /* 0x0000710016277a11 */ /* 0x000fe200018f0c00 */
[----:B------:R-:W-:Y:S01]  /*1340*/  IMAD.MOV.U32 R15, RZ, RZ, c[0x0][0x1d8] ;  /* 0x00007600ff0f7624 */ /* 0x000fe200078e00ff */
[----:B------:R-:W-:Y:S01]  /*1350*/  SHF.R.S32.HI R22, RZ, 0x1f, R3 ;  /* 0x0000001fff167819 */ /* 0x000fe20000011403 */
[----:B------:R-:W-:Y:S01]  /*1360*/  IMAD.WIDE.U32 R42, R25, c[0x0][0x178], R30 ;  /* 0x00005e00192a7a25 */ /* 0x000fe200078e001e */
[----:B------:R-:W-:Y:S01]  /*1370*/  LEA.HI.X R35, R14, c[0x0][0x194], R2, 0x1, P2 ;  /* 0x000065000e237a11 */ /* 0x000fe200010f0c02 */
[----:B------:R-:W-:Y:S01]  /*1380*/  CS2R R90, SRZ ;  /* 0x00000000005a7805 */ /* 0x000fe2000001ff00 */
[----:B------:R-:W-:Y:S01]  /*1390*/  LEA R36, P3, R15, R38, 0x6 ;  /* 0x000000260f247211 */ /* 0x000fe200078630ff */
[C---:B------:R-:W-:Y:S01]  /*13a0*/  IMAD R32, R25.reuse, c[0x0][0x20c], R32 ;  /* 0x0000830019207a24 */ /* 0x040fe200078e0220 */
[----:B------:R-:W-:Y:S01]  /*13b0*/  CS2R R88, SRZ ;  /* 0x0000000000587805 */ /* 0x000fe2000001ff00 */
[----:B------:R-:W-:Y:S01]  /*13c0*/  IMAD.WIDE.U32 R24, R25, c[0x0][0x208], R30 ;  /* 0x0000820019187a25 */ /* 0x000fe200078e001e */
[----:B------:R-:W-:Y:S01]  /*13d0*/  CS2R R86, SRZ ;  /* 0x0000000000567805 */ /* 0x000fe2000001ff00 */
[----:B------:R-:W-:Y:S01]  /*13e0*/  CS2R R84, SRZ ;  /* 0x0000000000547805 */ /* 0x000fe2000001ff00 */
[----:B------:R-:W-:Y:S01]  /*13f0*/  CS2R R82, SRZ ;  /* 0x0000000000527805 */ /* 0x000fe2000001ff00 */
[----:B------:R-:W-:Y:S01]  /*1400*/  IMAD R5, R5, 0x2, R230 ;  /* 0x0000000205057824 */ /* 0x000fe200078e02e6 */
[----:B------:R-:W-:Y:S01]  /*1410*/  CS2R R80, SRZ ;  /* 0x0000000000507805 */ /* 0x000fe2000001ff00 */
[----:B------:R-:W-:Y:S01]  /*1420*/  IMAD.MOV.U32 R0, RZ, RZ, c[0x0][0x1dc] ;  /* 0x00007700ff007624 */ /* 0x000fe200078e00ff */
[----:B------:R-:W-:Y:S01]  /*1430*/  CS2R R78, SRZ ;  /* 0x00000000004e7805 */ /* 0x000fe2000001ff00 */
[----:B------:R-:W-:Y:S01]  /*1440*/  IMAD.MOV.U32 R11, RZ, RZ, c[0x0][0x1a8] ;  /* 0x00006a00ff0b7624 */ /* 0x000fe200078e00ff */
[----:B------:R-:W-:Y:S01]  /*1450*/  CS2R R76, SRZ ;  /* 0x00000000004c7805 */ /* 0x000fe2000001ff00 */
[----:B------:R-:W-:Y:S01]  /*1460*/  IMAD.IADD R33, R25, 0x1, R32 ;  /* 0x0000000119217824 */ /* 0x000fe200078e0220 */
[----:B------:R-:W-:Y:S01]  /*1470*/  LEA.HI.X R37, R15, R39, R0, 0x6, P3 ;  /* 0x000000270f257211 */ /* 0x000fe200018f3400 */
[----:B------:R-:W-:Y:S01]  /*1480*/  IMAD.IADD R236, R5, 0x1, R236 ;  /* 0x0000000105ec7824 */ /* 0x000fe200078e02ec */
[----:B------:R-:W-:Y:S01]  /*1490*/  IADD3 R15, R30, 0x80, RZ ;  /* 0x000000801e0f7810 */ /* 0x000fe20007ffe0ff */
[----:B------:R-:W-:Y:S01]  /*14a0*/  IMAD.MOV.U32 R32, RZ, RZ, R24 ;  /* 0x000000ffff207224 */ /* 0x000fe200078e0018 */
[----:B------:R-:W-:Y:S01]  /*14b0*/  LEA R24, P2, R11, R34, 0x6 ;  /* 0x000000220b187211 */ /* 0x000fe200078430ff */
[----:B------:R-:W-:Y:S01]  /*14c0*/  IMAD.MOV.U32 R5, RZ, RZ, c[0x0][0x1ac] ;  /* 0x00006b00ff057624 */ /* 0x000fe200078e00ff */
[----:B------:R-:W-:Y:S01]  /*14d0*/  ISETP.GE.AND P3, PT, R16, c[0x0][0x1cc], PT ;  /* 0x0000730010007a0c */ /* 0x000fe20003f66270 */
[----:B------:R-:W-:Y:S01]  /*14e0*/  IMAD.SHL.U32 R235, R235, 0x2, RZ ;  /* 0x00000002ebeb7824 */ /* 0x000fe200078e00ff */
[----:B------:R-:W-:Y:S01]  /*14f0*/  CS2R R74, SRZ ;  /* 0x00000000004a7805 */ /* 0x000fe2000001ff00 */
[----:B------:R-:W-:Y:S01]  /*1500*/  IMAD.IADD R41, R43, 0x1, R40 ;  /* 0x000000012b297824 */ /* 0x000fe200078e0228 */
[----:B------:R-:W-:Y:S01]  /*1510*/  LEA.HI.X R25, R11, R35, R5, 0x6, P2 ;  /* 0x000000230b197211 */ /* 0x000fe200010f3405 */
[----:B------:R-:W-:Y:S01]  /*1520*/  IMAD.MOV.U32 R40, RZ, RZ, R42 ;  /* 0x000000ffff287224 */ /* 0x000fe200078e002a */
[----:B------:R-:W-:Y:S01]  /*1530*/  ISETP.GE.AND P2, PT, R15, c[0x0][0x1cc], PT ;  /* 0x000073000f007a0c */ /* 0x000fe20003f46270 */
[----:B------:R-:W-:Y:S01]  /*1540*/  @!PT LDS RZ, [RZ] ;  /* 0x00000000fffff984 */ /* 0x000fe20000000800 */
[----:B------:R-:W-:Y:S01]  /*1550*/  @!PT LDS RZ, [RZ] ;  /* 0x00000000fffff984 */ /* 0x000fe20000000800 */
[----:B------:R-:W-:Y:S01]  /*1560*/  @!PT LDS RZ, [RZ] ;  /* 0x00000000fffff984 */ /* 0x000fe20000000800 */
[----:B------:R1:W-:Y:S01]  /*1570*/  LDGSTS.E.BYPASS.LTC128B.128 [R235+0x6080], [R38.64], !P5 ;  /* 0x0608000026eb7fae */ /* 0x0003e2000e901d50 */
[C---:B------:R-:W-:Y:S01]  /*1580*/  ISETP.LT.OR P6, PT, R19.reuse, 0x1, P3 ;  /* 0x000000011300780c */ /* 0x040fe20001fc1670 */
[----:B------:R-:W-:Y:S01]  /*1590*/  IMAD R2, R22, c[0x0][0x180], RZ ;  /* 0x0000600016027a24 */ /* 0x000fe200078e02ff */
[----:B------:R-:W-:Y:S01]  /*15a0*/  ISETP.LT.OR P5, PT, R19, 0x1, P2 ;  /* 0x000000011300780c */ /* 0x000fe200017a1670 */
[----:B------:R-:W-:Y:S01]  /*15b0*/  IMAD.WIDE.U32 R244, R3, c[0x0][0x180], R40 ;  /* 0x0000600003f47a25 */ /* 0x000fe200078e0028 */
[C---:B------:R-:W-:Y:S01]  /*15c0*/  ISETP.LT.OR P3, PT, R19.reuse, 0x21, P3 ;  /* 0x000000211300780c */ /* 0x040fe20001f61670 */
[----:B------:R-:W-:Y:S01]  /*15d0*/  CS2R R72, SRZ ;  /* 0x0000000000487805 */ /* 0x000fe2000001ff00 */
[----:B------:R-:W-:Y:S01]  /*15e0*/  ISETP.LT.OR P2, PT, R19, 0x21, P2 ;  /* 0x000000211300780c */ /* 0x000fe20001741670 */
[----:B------:R-:W-:Y:S01]  /*15f0*/  IMAD R0, R3, c[0x0][0x184], R2 ;  /* 0x0000610003007a24 */ /* 0x000fe200078e0202 */
[----:B------:R-:W-:Y:S01]  /*1600*/  SEL R11, R238, RZ, !P1 ;  /* 0x000000ffee0b7207 */ /* 0x000fe20004800000 */
[----:B------:R-:W-:Y:S01]  /*1610*/  IMAD.SHL.U32 R236, R236, 0x2, RZ ;  /* 0x00000002ecec7824 */ /* 0x000fe200078e00ff */
[----:B------:R-:W-:Y:S01]  /*1620*/  ISETP.GE.AND P1, PT, R30, c[0x0][0x19c], PT ;  /* 0x000067001e007a0c */ /* 0x000fe20003f26270 */
[----:B------:R-:W-:Y:S01]  /*1630*/  IMAD.IADD R245, R245, 0x1, R0 ;  /* 0x00000001f5f57824 */ /* 0x000fe200078e0200 */
[----:B------:R-:W-:Y:S01]  /*1640*/  CS2R R70, SRZ ;  /* 0x0000000000467805 */ /* 0x000fe2000001ff00 */
[----:B------:R1:W-:Y:S01]  /*1650*/  LDGSTS.E.BYPASS.LTC128B.128 [R235+0x8080], [R38.64+0x80], !P6 ;  /* 0x0808008026eb7fae */ /* 0x0003e2000f101d50 */
[C---:B------:R-:W-:Y:S01]  /*1660*/  IADD3 R0, R236.reuse, 0x12280, RZ ;  /* 0x00012280ec007810 */ /* 0x040fe20007ffe0ff */
[----:B------:R-:W-:Y:S01]  /*1670*/  IMAD.WIDE.U32 R244, R11, c[0x0][0x188], R244 ;  /* 0x000062000bf47a25 */ /* 0x000fe200078e00f4 */
[----:B------:R-:W-:Y:S01]  /*1680*/  IADD3 R234, R236, 0x122c0, RZ ;  /* 0x000122c0ecea7810 */ /* 0x000fe20007ffe0ff */
[----:B------:R1:W-:Y:S01]  /*1690*/  LDGSTS.E.BYPASS.LTC128B.128 [R235+0xa080], [R38.64+0x100], !P5 ;  /* 0x0a08010026eb7fae */ /* 0x0003e2000e901d50 */
[----:B------:R-:W-:Y:S01]  /*16a0*/  ISETP.GE.AND P5, PT, R16, c[0x0][0x19c], PT ;  /* 0x0000670010007a0c */ /* 0x000fe20003fa6270 */
[----:B------:R-:W-:Y:S01]  /*16b0*/  IMAD.U32 R23, RZ, RZ, UR4 ;  /* 0x00000004ff177e24 */ /* 0x000fe2000f8e00ff */
[----:B------:R-:W-:Y:S01]  /*16c0*/  @P0 IADD3 R234, R0, -0x40, RZ ;  /* 0xffffffc000ea0810 */ /* 0x000fe20007ffe0ff */
[----:B------:R2:W-:Y:S01]  /*16d0*/  LDGSTS.E.BYPASS.LTC128B.128 [R235+0x7080], [R36.64], !P4 ;  /* 0x0708000024eb7fae */ /* 0x0005e2000e101d50 */
[----:B------:R-:W-:Y:S01]  /*16e0*/  ISETP.GE.AND P4, PT, R15, c[0x0][0x19c], PT ;  /* 0x000067000f007a0c */ /* 0x000fe20003f86270 */
[----:B------:R-:W-:Y:S01]  /*16f0*/  IMAD R0, R13, c[0x0][0x188], RZ ;  /* 0x000062000d007a24 */ /* 0x000fe200078e02ff */
[C---:B------:R-:W-:Y:S01]  /*1700*/  ISETP.LT.OR P0, PT, R19.reuse, 0x1, P5 ;  /* 0x000000011300780c */ /* 0x040fe20002f01670 */
[----:B------:R2:W-:Y:S01]  /*1710*/  LDGSTS.E.BYPASS.LTC128B.128 [R235+0x9080], [R36.64+0x80], !P3 ;  /* 0x0908008024eb7fae */ /* 0x0005e2000d901d50 */
[----:B------:R-:W-:Y:S01]  /*1720*/  ISETP.LT.OR P6, PT, R19, 0x1, P4 ;  /* 0x000000011300780c */ /* 0x000fe200027c1670 */
[----:B------:R-:W-:Y:S01]  /*1730*/  IMAD R5, R11, c[0x0][0x18c], R0 ;  /* 0x000063000b057a24 */ /* 0x000fe200078e0200 */
[C---:B------:R-:W-:Y:S01]  /*1740*/  ISETP.LT.OR P5, PT, R19.reuse, 0x21, P5 ;  /* 0x000000211300780c */ /* 0x040fe20002fa1670 */
[----:B------:R2:W-:Y:S01]  /*1750*/  LDGSTS.E.BYPASS.LTC128B.128 [R235+0xb080], [R36.64+0x100], !P2 ;  /* 0x0b08010024eb7fae */ /* 0x0005e2000d101d50 */
[----:B------:R-:W-:Y:S01]  /*1760*/  ISETP.LT.OR P2, PT, R19, 0x1, P1 ;  /* 0x000000011300780c */ /* 0x000fe20000f41670 */
[----:B------:R-:W-:Y:S01]  /*1770*/  IMAD.IADD R232, R245, 0x1, R5 ;  /* 0x00000001f5e87824 */ /* 0x000fe200078e0205 */
[C---:B------:R-:W-:Y:S01]  /*1780*/  ISETP.LT.OR P1, PT, R19.reuse, 0x21, P1 ;  /* 0x000000211300780c */ /* 0x040fe20000f21670 */
[----:B------:R-:W0:Y:S01]  /*1790*/  LDGDEPBAR ;  /* 0x00000000000079af */ /* 0x000e220000000000 */
[----:B------:R-:W-:Y:S01]  /*17a0*/  ISETP.LT.OR P4, PT, R19, 0x21, P4 ;  /* 0x000000211300780c */ /* 0x000fe20002781670 */
[----:B------:R-:W-:Y:S01]  /*17b0*/  IMAD R240, R22, c[0x0][0x210], RZ ;  /* 0x0000840016f07a24 */ /* 0x000fe200078e02ff */
[----:B------:R-:W-:Y:S01]  /*17c0*/  LOP3.LUT P3, RZ, R9, 0x4, RZ, 0xc0, !PT ;  /* 0x0000000409ff7812 */ /* 0x000fe2000786c0ff */
[C---:B------:R-:W-:Y:S01]  /*17d0*/  IMAD.WIDE.U32 R32, R3.reuse, c[0x0][0x210], R32 ;  /* 0x0000840003207a25 */ /* 0x040fe200078e0020 */
[----:B------:R-:W-:Y:S01]  /*17e0*/  ULDC.64 UR4, c[0x0][0x208] ;  /* 0x0000820000047ab9 */ /* 0x000fe20000000a00 */
[----:B------:R-:W-:Y:S01]  /*17f0*/  CS2R R68, SRZ ;  /* 0x0000000000447805 */ /* 0x000fe2000001ff00 */
[----:B------:R-:W-:Y:S01]  /*1800*/  USHF.L.U64.HI UR9, UR4, UR9, UR5 ;  /* 0x0000000904097299 */ /* 0x000fe20008010205 */
[----:B------:R-:W-:Y:S01]  /*1810*/  IMAD R240, R3, c[0x0][0x214], R240 ;  /* 0x0000850003f07a24 */ /* 0x000fe200078e02f0 */
[----:B------:R-:W-:Y:S01]  /*1820*/  CS2R R66, SRZ ;  /* 0x0000000000427805 */ /* 0x000fe2000001ff00 */
[----:B------:R3:W-:Y:S01]  /*1830*/  LDGSTS.E.BYPASS.LTC128B.128 [R235+0x80], [R34.64], !P2 ;  /* 0x0008000022eb7fae */ /* 0x0007e2000d101d50 */
[----:B------:R-:W-:Y:S01]  /*1840*/  IMAD R20, R4, 0x800, R21 ;  /* 0x0000080004147824 */ /* 0x000fe200078e0215 */
[----:B------:R-:W-:Y:S01]  /*1850*/  UIMAD UR9, UR9, UR6, URZ ;  /* 0x00000006090972a4 */ /* 0x000fe2000f8e023f */
        /* <DEDUP_REMOVED lines=12> */
[----:B------:R-:W-:Y:S01]  /*1920*/  IMAD.MOV.U32 R21, RZ, RZ, c[0x0][0x178] ;  /* 0x00005e00ff157624 */ /* 0x000fe200078e00ff */
[----:B------:R4:W-:Y:S01]  /*1930*/  LDGSTS.E.BYPASS.LTC128B.128 [R235+0x3080], [R24.64+0x80], !P5 ;  /* 0x0308008018eb7fae */ /* 0x0009e2000e901d50 */
[----:B------:R-:W-:Y:S01]  /*1940*/  LOP3.LUT R231, R9, 0x8, R8, 0xf8, !PT ;  /* 0x0000000809e77812 */ /* 0x000fe200078ef808 */
[----:B------:R-:W-:Y:S01]  /*1950*/  IMAD.WIDE.U32 R240, R11, c[0x0][0x218], R240 ;  /* 0x000086000bf07a25 */ /* 0x000fe200078e00f0 */
[C---:B------:R-:W-:Y:S01]  /*1960*/  LEA R5, P2, R36.reuse, R244, 0x6 ;  /* 0x000000f424057211 */ /* 0x040fe200078430ff */
[----:B------:R4:W-:Y:S01]  /*1970*/  LDGSTS.E.BYPASS.LTC128B.128 [R235+0x5080], [R24.64+0x100], !P4 ;  /* 0x0508010018eb7fae */ /* 0x0009e2000e101d50 */
[----:B------:R-:W-:Y:S01]  /*1980*/  SHF.R.U32.HI R6, RZ, 0x3, R9 ;  /* 0x00000003ff067819 */ /* 0x000fe20000011609 */
[----:B------:R-:W-:Y:S01]  /*1990*/  IMAD.MOV.U32 R19, RZ, RZ, c[0x0][0x17c] ;  /* 0x00005f00ff137624 */ /* 0x000fe200078e00ff */
[----:B------:R-:W-:Y:S01]  /*19a0*/  LEA.HI.X R2, R36, R232, R23, 0x6, P2 ;  /* 0x000000e824027211 */ /* 0x000fe200010f3417 */
[----:B------:R-:W0:Y:S01]  /*19b0*/  LDGDEPBAR ;  /* 0x00000000000079af */ /* 0x000e220000000000 */
[----:B------:R-:W-:Y:S01]  /*19c0*/  ISETP.GE.AND P2, PT, R30, c[0x0][0x16c], PT ;  /* 0x00005b001e007a0c */ /* 0x000fe20003f46270 */
[----:B------:R-:W-:Y:S01]  /*19d0*/  USHF.L.U32 UR18, UR4, 0x6, URZ ;  /* 0x0000000604127899 */ /* 0x000fe2000800063f */
[----:B------:R-:W-:Y:S01]  /*19e0*/  SEL R14, RZ, 0x2, P1 ;  /* 0x00000002ff0e7807 */ /* 0x000fe20000800000 */
[----:B------:R-:W-:Y:S01]  /*19f0*/  IMAD.MOV.U32 R44, RZ, RZ, R240 ;  /* 0x000000ffff2c7224 */ /* 0x000fe200078e00f0 */
[----:B------:R-:W-:Y:S01]  /*1a00*/  SEL R249, RZ, 0x1, P2 ;  /* 0x00000001fff97807 */ /* 0x000fe20001000000 */
[----:B------:R-:W-:Y:S01]  /*1a10*/  UIMAD UR9, UR8, UR18, UR9 ;  /* 0x00000012080972a4 */ /* 0x000fe2000f8e0209 */
[C---:B-1----:R-:W-:Y:S01]  /*1a20*/  LEA R38, P2, R5.reuse, c[0x0][0x160], 0x1 ;  /* 0x0000580005267a11 */ /* 0x042fe200078408ff */
[----:B------:R-:W-:Y:S01]  /*1a30*/  IMAD.U32 R37, RZ, RZ, UR19 ;  /* 0x00000013ff257e24 */ /* 0x000fe2000f8e00ff */
[----:B------:R-:W-:Y:S01]  /*1a40*/  SEL R0, RZ, 0x4, P6 ;  /* 0x00000004ff007807 */ /* 0x000fe20003000000 */
[----:B------:R-:W-:Y:S01]  /*1a50*/  UMOV UR8, 0x5 ;  /* 0x0000000500087882 */ /* 0x000fe20000000000 */
[----:B------:R-:W-:Y:S01]  /*1a60*/  LEA.HI.X R39, R5, c[0x0][0x164], R2, 0x1, P2 ;  /* 0x0000590005277a11 */ /* 0x000fe200010f0c02 */
[----:B------:R-:W-:Y:S01]  /*1a70*/  IMAD R2, R13, c[0x0][0x218], RZ ;  /* 0x000086000d027a24 */ /* 0x000fe200078e02ff */
[----:B------:R-:W-:Y:S01]  /*1a80*/  LOP3.LUT R231, R231, R6, RZ, 0x3c, !PT ;  /* 0x00000006e7e77212 */ /* 0x000fe200078e3cff */
[----:B------:R-:W-:Y:S01]  /*1a90*/  IMAD.WIDE.U32 R36, R3, c[0x0][0x270], R28 ;  /* 0x00009c0003247a25 */ /* 0x000fe200078e001c */
[----:B------:R-:W-:Y:S01]  /*1aa0*/  LEA R32, P2, R21, R38, 0x6 ;  /* 0x0000002615207211 */ /* 0x000fe200078430ff */
[----:B------:R-:W-:Y:S01]  /*1ab0*/  USHF.L.U64.HI UR8, UR4, UR8, UR5 ;  /* 0x0000000804087299 */ /* 0x000fe20008010205 */
[----:B------:R-:W-:Y:S01]  /*1ac0*/  IADD3 R0, R0, R14, R249 ;  /* 0x0000000e00007210 */ /* 0x000fe20007ffe0f9 */
[----:B------:R-:W-:Y:S01]  /*1ad0*/  IMAD R5, R11, c[0x0][0x21c], R2 ;  /* 0x000087000b057a24 */ /* 0x000fe200078e0202 */
[----:B------:R-:W-:Y:S01]  /*1ae0*/  LEA.HI.X R33, R21, R39, R19, 0x6, P2 ;  /* 0x0000002715217211 */ /* 0x000fe200010f3413 */
[----:B------:R-:W-:Y:S01]  /*1af0*/  IMAD R2, R22, c[0x0][0x270], RZ ;  /* 0x00009c0016027a24 */ /* 0x000fe200078e02ff */
[C---:B------:R-:W-:Y:S01]  /*1b00*/  LOP3.LUT P5, RZ, R0.reuse, 0x1, RZ, 0xc0, !PT ;  /* 0x0000000100ff7812 */ /* 0x040fe200078ac0ff */
[----:B------:R-:W-:Y:S01]  /*1b10*/  IMAD.IADD R45, R241, 0x1, R5 ;  /* 0x00000001f12d7824 */ /* 0x000fe200078e0205 */
[----:B------:R-:W-:Y:S01]  /*1b20*/  LOP3.LUT P4, RZ, R0, 0x2, RZ, 0xc0, !PT ;  /* 0x0000000200ff7812 */ /* 0x000fe2000788c0ff */
[----:B------:R-:W-:-:S04]  /*1b30*/  DEPBAR.LE SB0, 0x1 ;  /* 0x000080400000791a */ /* 0x000fc80000000000 */
[----:B------:R-:W-:Y:S01]  /*1b40*/  IMAD.MOV.U32 R5, RZ, RZ, 0x20 ;  /* 0x00000020ff057424 */ /* 0x000fe200078e00ff */
[----:B------:R-:W-:Y:S01]  /*1b50*/  LOP3.LUT P2, RZ, R0, 0x4, RZ, 0xc0, !PT ;  /* 0x0000000400ff7812 */ /* 0x000fe2000784c0ff */
[----:B------:R-:W-:Y:S01]  /*1b60*/  IMAD.IADD R231, R20, 0x1, R231 ;  /* 0x0000000114e77824 */ /* 0x000fe200078e02e7 */
[----:B------:R1:W-:Y:S01]  /*1b70*/  STL.64 [R1], R44 ;  /* 0x0000002c01007387 */ /* 0x0003e20000100a00 */
[----:B------:R-:W-:Y:S01]  /*1b80*/  IMAD.MOV.U32 R0, RZ, RZ, 0x40 ;  /* 0x00000040ff007424 */ /* 0x000fe200078e00ff */
[----:B------:R-:W-:Y:S01]  /*1b90*/  UIADD3 UR5, UR7, 0x1, -UR14 ;  /* 0x0000000107057890 */ /* 0x000fe2000fffe80e */
[----:B------:R-:W-:Y:S01]  /*1ba0*/  IMAD R23, R3, c[0x0][0x274], R2 ;  /* 0x00009d0003177a24 */ /* 0x000fe200078e0202 */
[----:B------:R-:W-:Y:S01]  /*1bb0*/  SEL R2, R5, 0xffffffe0, !P0 ;  /* 0xffffffe005027807 */ /* 0x000fe20004000000 */
[----:B------:R-:W-:Y:S01]  /*1bc0*/  IMAD.SHL.U32 R231, R231, 0x2, RZ ;  /* 0x00000002e7e77824 */ /* 0x000fe200078e00ff */
[----:B------:R-:W-:Y:S01]  /*1bd0*/  BAR.SYNC.DEFER_BLOCKING 0x0 ;  /* 0x0000000000007b1d */ /* 0x000fe20000010000 */
[----:B------:R-:W-:Y:S01]  /*1be0*/  SEL R0, R0, 0xffffffc0, !P3 ;  /* 0xffffffc000007807 */ /* 0x000fe20005800000 */
[----:B------:R-:W-:Y:S01]  /*1bf0*/  IMAD.U32 R14, RZ, RZ, UR15 ;  /* 0x0000000fff0e7e24 */ /* 0x000fe2000f8e00ff */
[----:B------:R-:W-:Y:S01]  /*1c00*/  CS2R R62, SRZ ;  /* 0x00000000003e7805 */ /* 0x000fe2000001ff00 */
[C---:B------:R-:W-:Y:S01]  /*1c10*/  IMAD.IADD R227, R231.reuse, 0x1, R2 ;  /* 0x00000001e7e37824 */ /* 0x040fe200078e0202 */
[----:B------:R-:W-:Y:S01]  /*1c20*/  CS2R R60, SRZ ;  /* 0x00000000003c7805 */ /* 0x000fe2000001ff00 */
[----:B------:R-:W-:Y:S01]  /*1c30*/  IMAD.IADD R226, R231, 0x1, R0 ;  /* 0x00000001e7e27824 */ /* 0x000fe200078e0200 */
[----:B------:R-:W-:Y:S01]  /*1c40*/  IADD3 R19, -R237, UR13, -R14 ;  /* 0x0000000ded137c10 */ /* 0x000fe2000fffe90e */
[----:B------:R-:W-:Y:S01]  /*1c50*/  IMAD.IADD R225, R0, 0x1, R227 ;  /* 0x0000000100e17824 */ /* 0x000fe200078e02e3 */
[----:B------:R-:W-:Y:S01]  /*1c60*/  IADD3 R14, -R14, UR13, -R237 ;  /* 0x0000000d0e0e7c10 */ /* 0x000fe2000fffe9ed */
[----:B------:R-:W-:Y:S01]  /*1c70*/  IMAD.U32 R20, RZ, RZ, UR18 ;  /* 0x00000012ff147e24 */ /* 0x000fe2000f8e00ff */
[----:B------:R-:W-:Y:S01]  /*1c80*/  ISETP.LT.OR P3, PT, R19, 0x1, !P5 ;  /* 0x000000011300780c */ /* 0x000fe20006f61670 */
[----:B------:R-:W-:Y:S01]  /*1c90*/  IMAD.IADD R37, R37, 0x1, R23 ;  /* 0x0000000125257824 */ /* 0x000fe200078e0217 */
[C---:B------:R-:W-:Y:S01]  /*1ca0*/  ISETP.LT.OR P0, PT, R19.reuse, 0x1, !P4 ;  /* 0x000000011300780c */ /* 0x040fe20006701670 */
[----:B------:R-:W-:Y:S01]  /*1cb0*/  IMAD.WIDE.U32 R20, R20, UR6, R44 ;  /* 0x0000000614147c25 */ /* 0x000fe2000f8e002c */
[C---:B------:R-:W-:Y:S01]  /*1cc0*/  ISETP.LT.OR P5, PT, R19.reuse, 0x21, !P5 ;  /* 0x000000211300780c */ /* 0x040fe20006fa1670 */
[----:B------:R-:W-:Y:S01]  /*1cd0*/  CS2R R58, SRZ ;  /* 0x00000000003a7805 */ /* 0x000fe2000001ff00 */
[----:B------:R-:W-:Y:S01]  /*1ce0*/  ISETP.LT.OR P4, PT, R19, 0x21, !P4 ;  /* 0x000000211300780c */ /* 0x000fe20006781670 */
[----:B------:R-:W-:Y:S01]  /*1cf0*/  IMAD R246, R13, c[0x0][0x278], RZ ;  /* 0x00009e000df67a24 */ /* 0x000fe200078e02ff */
[----:B------:R-:W-:Y:S01]  /*1d00*/  IADD3 R2, R21, UR9, RZ ;  /* 0x0000000915027c10 */ /* 0x000fe2000fffe0ff */
[----:B------:R-:W-:Y:S01]  /*1d10*/  USHF.L.U32 UR9, UR4, 0x5, URZ ;  /* 0x0000000504097899 */ /* 0x000fe2000800063f */
[C---:B------:R-:W-:Y:S01]  /*1d20*/  IMAD.WIDE.U32 R40, R11.reuse, c[0x0][0x278], R36 ;  /* 0x00009e000b287a25 */ /* 0x040fe200078e0024 */
[----:B------:R-:W-:Y:S01]  /*1d30*/  USHF.R.S32.HI UR4, URZ, 0x1f, UR15 ;  /* 0x0000001f3f047899 */ /* 0x000fe2000801140f */
[----:B------:R-:W-:Y:S01]  /*1d40*/  SHF.R.S32.HI R23, RZ, 0x1f, R18 ;  /* 0x0000001fff177819 */ /* 0x000fe20000011412 */
[----:B------:R-:W2:Y:S01]  /*1d50*/  LDSM.16.M88.4 R148, [R231+0x6080] ;  /* 0x00608000e794783b */ /* 0x000ea20000000200 */
[----:B------:R-:W-:Y:S01]  /*1d60*/  IMAD R246, R11, c[0x0][0x27c], R246 ;  /* 0x00009f000bf67a24 */ /* 0x000fe200078e02f6 */
[----:B------:R-:W-:Y:S01]  /*1d70*/  CS2R R56, SRZ ;  /* 0x0000000000387805 */ /* 0x000fe2000001ff00 */
[----:B------:R-:W-:Y:S01]  /*1d80*/  IMAD.U32 R21, RZ, RZ, UR9 ;  /* 0x00000009ff157e24 */ /* 0x000fe2000f8e00ff */
[----:B------:R-:W2:Y:S01]  /*1d90*/  LDSM.16.M88.4 R152, [R227+0x6080] ;  /* 0x00608000e398783b */ /* 0x000ea20000000200 */
[C---:B----4-:R-:W-:Y:S01]  /*1da0*/  IMAD R24, R22.reuse, c[0x0][0x288], RZ ;  /* 0x0000a20016187a24 */ /* 0x050fe200078e02ff */
[----:B------:R-:W-:Y:S01]  /*1db0*/  LEA.HI R23, R23, R18, RZ, 0x2 ;  /* 0x0000001217177211 */ /* 0x000fe200078f10ff */
[----:B------:R-:W-:Y:S01]  /*1dc0*/  IMAD R22, R22, c[0x0][0x238], RZ ;  /* 0x00008e0016167a24 */ /* 0x000fe200078e02ff */
[----:B------:R-:W4:Y:S01]  /*1dd0*/  LDSM.16.M88.4 R156, [R226+0x6080] ;  /* 0x00608000e29c783b */ /* 0x000f220000000200 */
[----:B------:R-:W-:Y:S01]  /*1de0*/  IMAD.IADD R246, R41, 0x1, R246 ;  /* 0x0000000129f67824 */ /* 0x000fe200078e02f6 */
[----:B------:R-:W-:Y:S01]  /*1df0*/  LOP3.LUT R23, R23, 0x1ffffffc, RZ, 0xc0, !PT ;  /* 0x1ffffffc17177812 */ /* 0x000fe200078ec0ff */
[C---:B------:R-:W-:Y:S01]  /*1e00*/  IMAD R24, R3.reuse, c[0x0][0x28c], R24 ;  /* 0x0000a30003187a24 */ /* 0x040fe200078e0218 */
[----:B------:R-:W2:Y:S01]  /*1e10*/  LDSM.16.M88.4 R168, [R231+0x8080] ;  /* 0x00808000e7a8783b */ /* 0x000ea20000000200 */
[C---:B------:R-:W-:Y:S01]  /*1e20*/  IMAD R22, R3.reuse, c[0x0][0x23c], R22 ;  /* 0x00008f0003167a24 */ /* 0x040fe200078e0216 */
[----:B------:R-:W-:Y:S01]  /*1e30*/  CS2R R54, SRZ ;  /* 0x0000000000367805 */ /* 0x000fe2000001ff00 */
[----:B------:R-:W-:Y:S01]  /*1e40*/  IMAD.WIDE.U32 R28, R3, c[0x0][0x288], R28 ;  /* 0x0000a200031c7a25 */ /* 0x000fe200078e001c */
[----:B------:R-:W2:Y:S01]  /*1e50*/  LDSM.16.M88.4 R172, [R227+0x8080] ;  /* 0x00808000e3ac783b */ /* 0x000ea20000000200 */
[----:B------:R-:W-:Y:S01]  /*1e60*/  CS2R R52, SRZ ;  /* 0x0000000000347805 */ /* 0x000fe2000001ff00 */
[----:B------:R-:W-:Y:S01]  /*1e70*/  CS2R R50, SRZ ;  /* 0x0000000000327805 */ /* 0x000fe2000001ff00 */
[----:B------:R-:W-:Y:S01]  /*1e80*/  IMAD.IADD R27, R27, 0x1, R22 ;  /* 0x000000011b1b7824 */ /* 0x000fe200078e0216 */
[----:B------:R-:W2:Y:S01]  /*1e90*/  LDSM.16.M88.4 R176, [R226+0x8080] ;  /* 0x00808000e2b0783b */ /* 0x000ea20000000200 */
[----:B------:R-:W-:Y:S01]  /*1ea0*/  LOP3.LUT R22, R17, 0xfffffff0, RZ, 0xc0, !PT ;  /* 0xfffffff011167812 */ /* 0x000fe200078ec0ff */
[----:B------:R-:W-:Y:S01]  /*1eb0*/  IMAD.IADD R247, R18, 0x1, -R23 ;  /* 0x0000000112f77824 */ /* 0x000fe200078e0a17 */
[----:B------:R-:W-:Y:S01]  /*1ec0*/  CS2R R48, SRZ ;  /* 0x0000000000307805 */ /* 0x000fe2000001ff00 */
[----:B------:R-:W2:Y:S01]  /*1ed0*/  LDSM.16.M88.4 R184, [R231+0xa080] ;  /* 0x00a08000e7b8783b */ /* 0x000ea20000000200 */
[C---:B------:R-:W-:Y:S01]  /*1ee0*/  IMAD R18, R13.reuse, c[0x0][0x290], RZ ;  /* 0x0000a4000d127a24 */ /* 0x040fe200078e02ff */
[----:B------:R-:W-:Y:S01]  /*1ef0*/  CS2R R46, SRZ ;  /* 0x00000000002e7805 */ /* 0x000fe2000001ff00 */
[----:B------:R-:W-:Y:S01]  /*1f00*/  IMAD R242, R13, c[0x0][0x240], RZ ;  /* 0x000090000df27a24 */ /* 0x000fe200078e02ff */
[----:B------:R-:W2:Y:S01]  /*1f10*/  LDSM.16.M88.4 R188, [R227+0xa080] ;  /* 0x00a08000e3bc783b */ /* 0x000ea20000000200 */
[----:B------:R-:W-:Y:S01]  /*1f20*/  IMAD.IADD R13, R233, 0x1, -R22 ;  /* 0x00000001e90d7824 */ /* 0x000fe200078e0a16 */
[----:B-1----:R-:W-:Y:S01]  /*1f30*/  CS2R R44, SRZ ;  /* 0x00000000002c7805 */ /* 0x002fe2000001ff00 */
[----:B------:R-:W-:Y:S01]  /*1f40*/  IMAD R243, R11, c[0x0][0x294], R18 ;  /* 0x0000a5000bf37a24 */ /* 0x000fe200078e0212 */
[----:B------:R-:W1:Y:S01]  /*1f50*/  LDSM.16.M88.4 R192, [R226+0xa080] ;  /* 0x00a08000e2c0783b */ /* 0x000e620000000200 */
[----:B------:R-:W-:Y:S01]  /*1f60*/  IMAD.SHL.U32 R12, R12, 0x10, RZ ;  /* 0x000000100c0c7824 */ /* 0x000fe200078e00ff */
[----:B------:R-:W-:Y:S01]  /*1f70*/  SHF.R.S32.HI R18, RZ, 0x1f, R13 ;  /* 0x0000001fff127819 */ /* 0x000fe2000001140d */
[----:B------:R-:W-:Y:S01]  /*1f80*/  IMAD.IADD R10, R233, 0x1, -R10 ;  /* 0x00000001e90a7824 */ /* 0x000fe200078e0a0a */
[----:B------:R-:W1:Y:S01]  /*1f90*/  LDSM.16.M88.4 R164, [R225+0x6080] ;  /* 0x00608000e1a4783b */ /* 0x000e620000000200 */
[C---:B------:R-:W-:Y:S01]  /*1fa0*/  IMAD R242, R11.reuse, c[0x0][0x244], R242 ;  /* 0x000091000bf27a24 */ /* 0x040fe200078e02f2 */
[----:B------:R-:W-:Y:S01]  /*1fb0*/  LEA.HI R18, R18, R13, RZ, 0x3 ;  /* 0x0000000d12127211 */ /* 0x000fe200078f18ff */
[----:B------:R-:W-:Y:S01]  /*1fc0*/  IMAD.WIDE.U32 R132, R11, c[0x0][0x240], R26 ;  /* 0x000090000b847a25 */ /* 0x000fe200078e001a */
[----:B------:R-:W1:Y:S01]  /*1fd0*/  LDSM.16.M88.4 R180, [R225+0x8080] ;  /* 0x00808000e1b4783b */ /* 0x000e620000000200 */
[----:B------:R-:W-:Y:S01]  /*1fe0*/  LOP3.LUT R9, R9, 0x10, R12, 0xf8, !PT ;  /* 0x0000001009097812 */ /* 0x000fe200078ef80c */
[----:B------:R-:W-:Y:S01]  /*1ff0*/  CS2R R42, SRZ ;  /* 0x00000000002a7805 */ /* 0x000fe2000001ff00 */
[----:B------:R-:W-:Y:S01]  /*2000*/  LOP3.LUT R22, R18, 0xfffffff8, RZ, 0xc0, !PT ;  /* 0xfffffff812167812 */ /* 0x000fe200078ec0ff */
[----:B------:R-:W1:Y:S01]  /*2010*/  LDSM.16.M88.4 R196, [R225+0xa080] ;  /* 0x00a08000e1c4783b */ /* 0x000e620000000200 */
[----:B------:R-:W-:Y:S01]  /*2020*/  LOP3.LUT R9, R9, 0x8, R8, 0xf8, !PT ;  /* 0x0000000809097812 */ /* 0x000fe200078ef808 */
[----:B------:R-:W-:Y:S01]  /*2030*/  IMAD.U32 R252, RZ, RZ, UR5 ;  /* 0x00000005fffc7e24 */ /* 0x000fe2000f8e00ff */
[----:B------:R-:W-:Y:S01]  /*2040*/  UIADD3 UR7, UR7, -UR13, URZ ;  /* 0x8000000d07077290 */ /* 0x000fe2000fffe03f */
[----:B------:R-:W-:Y:S01]  /*2050*/  BAR.SYNC.DEFER_BLOCKING 0x0 ;  /* 0x0000000000007b1d */ /* 0x000fe20000010000 */
[----:B------:R-:W-:Y:S01]  /*2060*/  IMAD.IADD R13, R13, 0x1, -R22 ;  /* 0x000000010d0d7824 */ /* 0x000fe200078e0a16 */
[----:B------:R-:W-:Y:S01]  /*2070*/  LOP3.LUT R9, R9, R6, RZ, 0x3c, !PT ;  /* 0x0000000609097212 */ /* 0x000fe200078e3cff */
[----:B------:R-:W-:Y:S01]  /*2080*/  IMAD.IADD R242, R133, 0x1, R242 ;  /* 0x0000000185f27824 */ /* 0x000fe200078e02f2 */
[----:B------:R-:W-:Y:S01]  /*2090*/  UISETP.GT.AND UP1, UPT, UR10, -0x1, UPT ;  /* 0xffffffff0a00788c */ /* 0x000fe2000bf24270 */
[----:B------:R-:W-:Y:S01]  /*20a0*/  IMAD.SHL.U32 R6, R13, 0x40, RZ ;  /* 0x000000400d067824 */ /* 0x000fe200078e00ff */
[----:B------:R5:W-:Y:S01]  /*20b0*/  STL.64 [R1+0x18], R40 ;  /* 0x0000182801007387 */ /* 0x000be20000100a00 */
[----:B------:R-:W-:-:S02]  /*20c0*/  IMAD R229, R4, 0x200, R9 ;  /* 0x0000020004e57824 */ /* 0x000fc400078e0209 */
[----:B------:R-:W-:Y:S02]  /*20d0*/  IMAD.SHL.U32 R9, R18, 0x40, RZ ;  /* 0x0000004012097824 */ /* 0x000fe400078e00ff */
[C---:B------:R-:W-:Y:S02]  /*20e0*/  IMAD R0, R229.reuse, 0x2, R0 ;  /* 0x00000002e5007824 */ /* 0x040fe400078e0200 */
[----:B------:R-:W-:Y:S01]  /*20f0*/  IMAD.SHL.U32 R229, R229, 0x2, RZ ;  /* 0x00000002e5e57824 */ /* 0x000fe200078e00ff */
[----:B------:R-:W-:Y:S01]  /*2100*/  LOP3.LUT R9, R9, 0xfffffe00, RZ, 0xc0, !PT ;  /* 0xfffffe0009097812 */ /* 0x000fe200078ec0ff */
[----:B------:R-:W-:Y:S01]  /*2110*/  @!PT LDS RZ, [RZ] ;  /* 0x00000000fffff984 */ /* 0x000fe20000000800 */
[----:B------:R-:W-:Y:S01]  /*2120*/  @!PT LDS RZ, [RZ] ;  /* 0x00000000fffff984 */ /* 0x000fe20000000800 */
[----:B------:R-:W-:Y:S01]  /*2130*/  @!PT LDS RZ, [RZ] ;  /* 0x00000000fffff984 */ /* 0x000fe20000000800 */
[----:B------:R1:W-:Y:S01]  /*2140*/  LDGSTS.E.BYPASS.LTC128B.128 [R235+0x6080], [R38.64], !P3 ;  /* 0x0608000026eb7fae */ /* 0x0003e2000d901d50 */
[C---:B------:R-:W-:Y:S02]  /*2150*/  ISETP.LT.OR P3, PT, R19.reuse, 0x1, !P2 ;  /* 0x000000011300780c */ /* 0x040fe40005761670 */
[----:B------:R-:W-:Y:S01]  /*2160*/  ISETP.LT.OR P2, PT, R19, 0x21, !P2 ;  /* 0x000000211300780c */ /* 0x000fe20005741670 */
[----:B------:R1:W-:Y:S01]  /*2170*/  LDGSTS.E.BYPASS.LTC128B.128 [R235+0x8080], [R38.64+0x80], !P0 ;  /* 0x0808008026eb7fae */ /* 0x0003e2000c101d50 */
[----:B---3--:R-:W-:Y:S01]  /*2180*/  LEA R34, P0, R20, c[0x0][0x1f0], 0x1 ;  /* 0x00007c0014227a11 */ /* 0x008fe200078008ff */
[----:B------:R-:W-:-:S03]  /*2190*/  IMAD.U32 R19, RZ, RZ, UR9 ;  /* 0x00000009ff137e24 */ /* 0x000fc6000f8e00ff */
[----:B------:R-:W-:Y:S01]  /*21a0*/  LEA.HI.X R35, R20, c[0x0][0x1f4], R2, 0x1, P0 ;  /* 0x00007d0014237a11 */ /* 0x000fe200000f0c02 */
[----:B------:R-:W-:Y:S01]  /*21b0*/  IMAD.U32 R2, RZ, RZ, UR8 ;  /* 0x00000008ff027e24 */ /* 0x000fe2000f8e00ff */
[----:B------:R-:W-:-:S03]  /*21c0*/  LEA R20, P0, R21, R34, 0x1 ;  /* 0x0000002215147211 */ /* 0x000fc600078008ff */
[----:B------:R1:W-:Y:S01]  /*21d0*/  LDGSTS.E.BYPASS.LTC128B.128 [R235+0xa080], [R38.64+0x100], !P3 ;  /* 0x0a08010026eb7fae */ /* 0x0003e2000d901d50 */
[----:B------:R-:W-:Y:S02]  /*21e0*/  ISETP.GT.AND P3, PT, R233, 0xf, PT ;  /* 0x0000000fe900780c */ /* 0x000fe40003f64270 */
[----:B------:R-:W-:Y:S01]  /*21f0*/  LEA.HI.X R21, R19, R35, R2, 0x1, P0 ;  /* 0x0000002313157211 */ /* 0x000fe200000f0c02 */
[----:B------:R3:W-:Y:S01]  /*2200*/  LDGSTS.E.BYPASS.LTC128B.128 [R235+0x7080], [R32.64], !P5 ;  /* 0x0708000020eb7fae */ /* 0x0007e2000e901d50 */
[C---:B------:R-:W-:Y:S01]  /*2210*/  ISETP.GE.AND P5, PT, R30.reuse, c[0x0][0x1fc], PT ;  /* 0x00007f001e007a0c */ /* 0x040fe20003fa6270 */
[----:B------:R-:W-:Y:S02]  /*2220*/  IMAD.MOV.U32 R19, RZ, RZ, c[0x0][0x2a8] ;  /* 0x0000aa00ff137624 */ /* 0x000fe400078e00ff */
[----:B------:R3:W-:Y:S01]  /*2230*/  LDGSTS.E.BYPASS.LTC128B.128 [R235+0x9080], [R32.64+0x80], !P4 ;  /* 0x0908008020eb7fae */ /* 0x0007e2000e101d50 */
[----:B------:R-:W-:-:S03]  /*2240*/  ISETP.GE.AND P4, PT, R30, c[0x0][0x1fc], PT ;  /* 0x00007f001e007a0c */ /* 0x000fc60003f86270 */
[----:B------:R3:W-:Y:S01]  /*2250*/  LDGSTS.E.BYPASS.LTC128B.128 [R235+0xb080], [R32.64+0x100], !P2 ;  /* 0x0b08010020eb7fae */ /* 0x0007e2000d101d50 */
[----:B------:R-:W-:Y:S01]  /*2260*/  ISETP.GE.AND P2, PT, R16, c[0x0][0x1fc], PT ;  /* 0x00007f0010007a0c */ /* 0x000fe20003f46270 */
[----:B------:R-:W-:Y:S01]  /*2270*/  @!P3 IMAD.SHL.U32 R25, R233, 0x10, RZ ;  /* 0x00000010e919b824 */ /* 0x000fe200078e00ff */
[----:B------:R-:W-:Y:S02]  /*2280*/  @!P3 IADD3 R2, P0, R40, UR15, RZ ;  /* 0x0000000f2802bc10 */ /* 0x000fe4000ff1e0ff */
[----:B-----5:R-:W-:Y:S02]  /*2290*/  CS2R R40, SRZ ;  /* 0x0000000000287805 */ /* 0x020fe4000001ff00 */
[----:B------:R-:W-:Y:S02]  /*22a0*/  @!P3 IADD3.X R3, R246, UR4, RZ, P0, !PT ;  /* 0x00000004f603bc10 */ /* 0x000fe400087fe4ff */
[----:B------:R-:W-:-:S04]  /*22b0*/  @!P3 LEA R36, P0, R2, c[0x0][0x258], 0x2 ;  /* 0x000096000224ba11 */ /* 0x000fc800078010ff */
[----:B------:R-:W-:Y:S02]  /*22c0*/  @!P3 LEA.HI.X R37, R2, c[0x0][0x25c], R3, 0x2, P0 ;  /* 0x000097000225ba11 */ /* 0x000fe400000f1403 */
[----:B------:R-:W-:Y:S02]  /*22d0*/  ISETP.LT.OR P0, PT, R14, 0x1, P4 ;  /* 0x000000010e00780c */ /* 0x000fe40002701670 */
[----:B------:R-:W-:Y:S01]  /*22e0*/  SEL R3, RZ, 0xffffffff, P1 ;  /* 0xffffffffff037807 */ /* 0x000fe20000800000 */
[----:B------:R5:W-:Y:S01]  /*22f0*/  @!P3 LDGSTS.E.BYPASS.LTC128B.128 [R25+0x12080], [R36.64] ;  /* 0x120800002419bfae */ /* 0x000be2000b901d50 */
[----:B------:R-:W-:Y:S02]  /*2300*/  ISETP.GE.AND P1, PT, R16, c[0x0][0x1fc], PT ;  /* 0x00007f0010007a0c */ /* 0x000fe40003f26270 */
[----:B------:R-:W-:Y:S01]  /*2310*/  SEL R2, RZ, 0x1, P5 ;  /* 0x00000001ff027807 */ /* 0x000fe20002800000 */
[----:B------:R-:W0:Y:S01]  /*2320*/  LDGDEPBAR ;  /* 0x00000000000079af */ /* 0x000e220000000000 */
[----:B------:R-:W-:Y:S01]  /*2330*/  SEL R16, RZ, 0xffffffff, P1 ;  /* 0xffffffffff107807 */ /* 0x000fe20000800000 */
[----:B------:R-:W-:Y:S01]  /*2340*/  IMAD.SHL.U32 R8, R3, 0x2, RZ ;  /* 0x0000000203087824 */ /* 0x000fe200078e00ff */
[----:B------:R-:W-:-:S02]  /*2350*/  ISETP.GE.AND P1, PT, R15, c[0x0][0x1fc], PT ;  /* 0x00007f000f007a0c */ /* 0x000fc40003f26270 */
[C---:B------:R-:W-:Y:S01]  /*2360*/  ISETP.LT.OR P5, PT, R14.reuse, 0x1, P2 ;  /* 0x000000010e00780c */ /* 0x040fe200017a1670 */
[----:B------:R3:W-:Y:S01]  /*2370*/  LDGSTS.E.BYPASS.LTC128B.128 [R235+0xc080], [R34.64], !P0 ;  /* 0x0c08000022eb7fae */ /* 0x0007e2000c101d50 */
[----:B------:R-:W-:Y:S01]  /*2380*/  ISETP.LT.OR P0, PT, R14, 0x1, P1 ;  /* 0x000000010e00780c */ /* 0x000fe20000f01670 */
[----:B------:R-:W-:Y:S01]  /*2390*/  IMAD.SHL.U32 R3, R16, 0x2, RZ ;  /* 0x0000000210037824 */ /* 0x000fe200078e00ff */
[C---:B------:R-:W-:Y:S02]  /*23a0*/  ISETP.LT.OR P4, PT, R14.reuse, 0x21, P4 ;  /* 0x000000210e00780c */ /* 0x040fe40002781670 */
[C---:B------:R-:W-:Y:S02]  /*23b0*/  ISETP.LT.OR P2, PT, R14.reuse, 0x21, P2 ;  /* 0x000000210e00780c */ /* 0x040fe40001741670 */
[----:B------:R-:W-:Y:S02]  /*23c0*/  ISETP.LT.OR P1, PT, R14, 0x21, P1 ;  /* 0x000000210e00780c */ /* 0x000fe40000f21670 */
[----:B------:R-:W-:-:S02]  /*23d0*/  LOP3.LUT R2, R3, 0x2, R2, 0xe2, !PT ;  /* 0x0000000203027812 */ /* 0x000fc400078ee202 */
[----:B------:R-:W-:Y:S01]  /*23e0*/  LOP3.LUT R249, R8, 0x2, R249, 0xe2, !PT ;  /* 0x0000000208f97812 */ /* 0x000fe200078ee2f9 */
[----:B------:R3:W-:Y:S01]  /*23f0*/  LDGSTS.E.BYPASS.LTC128B.128 [R235+0xe080], [R34.64+0x80], !P5 ;  /* 0x0e08008022eb7fae */ /* 0x0007e2000e901d50 */
[----:B------:R-:W-:-:S03]  /*2400*/  ISETP.GE.AND P5, PT, R19, 0x1, PT ;  /* 0x000000011300780c */ /* 0x000fc60003fa6270 */
[----:B------:R3:W-:Y:S01]  /*2410*/  LDGSTS.E.BYPASS.LTC128B.128 [R235+0x10080], [R34.64+0x100], !P0 ;  /* 0x1008010022eb7fae */ /* 0x0007e2000c101d50 */
[----:B------:R-:W-:Y:S01]  /*2420*/  ISETP.GE.AND P0, PT, R15, c[0x0][0x1fc], PT ;  /* 0x00007f000f007a0c */ /* 0x000fe20003f06270 */
[----:B-----5:R-:W-:Y:S01]  /*2430*/  IMAD.IADD R25, R29, 0x1, R24 ;  /* 0x000000011d197824 */ /* 0x020fe200078e0218 */
[----:B------:R-:W-:Y:S01]  /*2440*/  SHF.R.S32.HI R15, RZ, 0x1f, R10 ;  /* 0x0000001fff0f7819 */ /* 0x000fe2000001140a */
[----:B------:R-:W-:Y:S01]  /*2450*/  IMAD.MOV.U32 R24, RZ, RZ, R28 ;  /* 0x000000ffff187224 */ /* 0x000fe200078e001c */
[----:B------:R3:W-:Y:S01]  /*2460*/  LDGSTS.E.BYPASS.LTC128B.128 [R235+0xd080], [R20.64], !P4 ;  /* 0x0d08000014eb7fae */ /* 0x0007e2000e101d50 */
[----:B------:R-:W-:Y:S01]  /*2470*/  LOP3.LUT P4, RZ, R13, 0x4, RZ, 0xc0, !PT ;  /* 0x000000040dff7812 */ /* 0x000fe2000788c0ff */
[----:B------:R-:W-:Y:S01]  /*2480*/  CS2R R36, SRZ ;  /* 0x0000000000247805 */ /* 0x000fe2000001ff00 */
[----:B------:R-:W-:Y:S01]  /*2490*/  LEA.HI R250, R15, R10, RZ, 0x2 ;  /* 0x0000000a0ffa7211 */ /* 0x000fe200078f10ff */
[----:B-1----:R-:W-:Y:S01]  /*24a0*/  IMAD.WIDE.U32 R38, R11, c[0x0][0x290], R24 ;  /* 0x0000a4000b267a25 */ /* 0x002fe200078e0018 */
[----:B------:R3:W-:Y:S01]  /*24b0*/  LDGSTS.E.BYPASS.LTC128B.128 [R235+0xf080], [R20.64+0x80], !P2 ;  /* 0x0f08008014eb7fae */ /* 0x0007e2000d101d50 */
[----:B------:R-:W-:-:S02]  /*24c0*/  LOP3.LUT P2, RZ, R13, 0x2, RZ, 0xc0, !PT ;  /* 0x000000020dff7812 */ /* 0x000fc4000784c0ff */
[----:B------:R-:W-:Y:S01]  /*24d0*/  LOP3.LUT R11, R250, 0x7ffffffc, RZ, 0xc0, !PT ;  /* 0x7ffffffcfa0b7812 */ /* 0x000fe200078ec0ff */
[----:B------:R3:W-:Y:S01]  /*24e0*/  LDGSTS.E.BYPASS.LTC128B.128 [R235+0x11080], [R20.64+0x100], !P1 ;  /* 0x1108010014eb7fae */ /* 0x0007e2000c901d50 */
[----:B------:R-:W-:Y:S01]  /*24f0*/  ISETP.GE.AND P1, PT, R233, 0x10, PT ;  /* 0x00000010e900780c */ /* 0x000fe20003f26270 */
[----:B------:R-:W-:Y:S01]  /*2500*/  IMAD.SHL.U32 R13, R4, 0x8, RZ ;  /* 0x00000008040d7824 */ /* 0x000fe200078e00ff */
[----:B------:R-:W-:Y:S01]  /*2510*/  LEA.HI.SX32 R250, R250, R12, 0x1e ;  /* 0x0000000cfafa7211 */ /* 0x000fe200078ff2ff */
[----:B------:R-:W-:Y:S01]  /*2520*/  IMAD.SHL.U32 R12, R4, 0x20, RZ ;  /* 0x00000020040c7824 */ /* 0x000fe200078e00ff */
[----:B------:R-:W-:Y:S01]  /*2530*/  SEL R3, RZ, 0x4, P0 ;  /* 0x00000004ff037807 */ /* 0x000fe20000000000 */
[----:B------:R-:W-:Y:S01]  /*2540*/  IMAD.IADD R10, R10, 0x1, -R11 ;  /* 0x000000010a0a7824 */ /* 0x000fe200078e0a0b */
[----:B------:R-:W-:Y:S01]  /*2550*/  LOP3.LUT R4, R6, 0x1c0, RZ, 0xc0, !PT ;  /* 0x000001c006047812 */ /* 0x000fe200078ec0ff */
[----:B------:R-:W-:Y:S01]  /*2560*/  IMAD.IADD R243, R39, 0x1, R243 ;  /* 0x0000000127f37824 */ /* 0x000fe200078e02f3 */
[----:B------:R-:W-:Y:S01]  /*2570*/  IADD3 R6, P0, R38, UR15, RZ ;  /* 0x0000000f26067c10 */ /* 0x000fe2000ff1e0ff */
[----:B------:R-:W-:Y:S01]  /*2580*/  IMAD R247, R247, 0x4, R10 ;  /* 0x00000004f7f77824 */ /* 0x000fe200078e020a */
[----:B------:R-:W-:Y:S01]  /*2590*/  LOP3.LUT R7, R7, 0x20, R12, 0xf8, !PT ;  /* 0x0000002007077812 */ /* 0x000fe200078ef80c */
[----:B------:R1:W-:Y:S01]  /*25a0*/  STL.64 [R1+0x10], R38 ;  /* 0x0000102601007387 */ /* 0x0003e20000100a00 */
[----:B------:R-:W-:Y:S01]  /*25b0*/  LOP3.LUT R13, R4, 0x8, R13, 0xf8, !PT ;  /* 0x00000008040d7812 */ /* 0x000fe200078ef80d */
[----:B------:R-:W-:Y:S01]  /*25c0*/  IMAD.SHL.U32 R247, R247, 0x2, RZ ;  /* 0x00000002f7f77824 */ /* 0x000fe200078e00ff */
[----:B------:R-:W-:Y:S01]  /*25d0*/  SHF.R.U32.HI R10, RZ, 0x3, R4 ;  /* 0x00000003ff0a7819 */ /* 0x000fe20000011604 */
[----:B------:R3:W-:Y:S01]  /*25e0*/  STL.64 [R1+0x8], R132 ;  /* 0x0000088401007387 */ /* 0x0007e20000100a00 */
[----:B------:R-:W-:Y:S01]  /*25f0*/  IADD3.X R11, R243, UR4, RZ, P0, !PT ;  /* 0x00000004f30b7c10 */ /* 0x000fe200087fe4ff */
[----:B------:R-:W-:Y:S01]  /*2600*/  ULDC UR4, c[0x0][0x2a0] ;  /* 0x0000a80000047ab9 */ /* 0x000fe20000000800 */
[----:B------:R-:W-:Y:S01]  /*2610*/  LEA R12, P0, R6, c[0x0][0x280], 0x2 ;  /* 0x0000a000060c7a11 */ /* 0x000fe200078010ff */
[----:B------:R-:W-:Y:S01]  /*2620*/  ULOP3.LUT UR4, URZ, UR4, URZ, 0x33, !UPT ;  /* 0x000000043f047292 */ /* 0x000fe2000f8e333f */
[----:B------:R-:W-:-:S02]  /*2630*/  LOP3.LUT R8, R13, R10, RZ, 0x3c, !PT ;  /* 0x0000000a0d087212 */ /* 0x000fc400078e3cff */
[----:B------:R-:W-:Y:S01]  /*2640*/  LOP3.LUT R228, R10, R7, R4, 0x1e, !PT ;  /* 0x000000070ae47212 */ /* 0x000fe200078e1e04 */
[----:B------:R-:W-:Y:S01]  /*2650*/  @!P1 IMAD.SHL.U32 R7, R233, 0x10, RZ ;  /* 0x00000010e9079824 */ /* 0x000fe200078e00ff */
[----:B------:R-:W-:Y:S02]  /*2660*/  LEA.HI.X R13, R6, c[0x0][0x284], R11, 0x2, P0 ;  /* 0x0000a100060d7a11 */ /* 0x000fe400000f140b */
[----:B------:R-:W-:Y:S01]  /*2670*/  LOP3.LUT R248, R2, R3, RZ, 0xfc, !PT ;  /* 0x0000000302f87212 */ /* 0x000fe200078efcff */
[----:B------:R-:W-:Y:S01]  /*2680*/  IMAD.MOV.U32 R3, RZ, RZ, 0x10 ;  /* 0x00000010ff037424 */ /* 0x000fe200078e00ff */
[-C--:B------:R-:W-:Y:S01]  /*2690*/  IADD3 R230, R8, R9.reuse, R230 ;  /* 0x0000000908e67210 */ /* 0x080fe20007ffe0e6 */
[----:B------:R3:W-:Y:S01]  /*26a0*/  @!P1 LDGSTS.E.BYPASS.LTC128B.128 [R7+0x12180], [R12.64] ;  /* 0x121800000c079fae */ /* 0x0007e2000b901d50 */
[----:B------:R-:W-:Y:S02]  /*26b0*/  LOP3.LUT R228, R228, R9, RZ, 0xfc, !PT ;  /* 0x00000009e4e47212 */ /* 0x000fe400078efcff */
[----:B------:R-:W-:Y:S01]  /*26c0*/  SEL R3, R3, 0xfffffff0, !P2 ;  /* 0xfffffff003037807 */ /* 0x000fe20005000000 */
[----:B------:R-:W0:Y:S01]  /*26d0*/  LDGDEPBAR ;  /* 0x00000000000079af */ /* 0x000e220000000000 */
[----:B------:R-:W-:Y:S01]  /*26e0*/  IMAD.SHL.U32 R230, R230, 0x2, RZ ;  /* 0x00000002e6e67824 */ /* 0x000fe200078e00ff */
[----:B------:R-:W-:Y:S01]  /*26f0*/  SEL R5, R5, 0xffffffe0, !P4 ;  /* 0xffffffe005057807 */ /* 0x000fe20006000000 */
[----:B------:R-:W-:Y:S01]  /*2700*/  IMAD.SHL.U32 R228, R228, 0x2, RZ ;  /* 0x00000002e4e47824 */ /* 0x000fe200078e00ff */
[----:B------:R-:W-:Y:S01]  /*2710*/  IADD3 R252, R252, -UR13, -R247 ;  /* 0x8000000dfcfc7c10 */ /* 0x000fe2000fffe8f7 */
[--C-:B------:R-:W-:Y:S01]  /*2720*/  IMAD R224, R3, 0x2, R230.reuse ;  /* 0x0000000203e07824 */ /* 0x100fe200078e02e6 */
[----:B-1----:R-:W-:Y:S01]  /*2730*/  CS2R R38, SRZ ;  /* 0x0000000000267805 */ /* 0x002fe2000001ff00 */
[----:B------:R-:W-:Y:S01]  /*2740*/  IADD3 R239, -R247, UR11, RZ ;  /* 0x0000000bf7ef7c10 */ /* 0x000fe2000fffe1ff */
[C---:B------:R-:W-:Y:S01]  /*2750*/  IMAD R3, R5.reuse, 0x2, R230 ;  /* 0x0000000205037824 */ /* 0x040fe200078e02e6 */
[C---:B------:R-:W-:Y:S01]  /*2760*/  IADD3 R251, R252.reuse, c[0x0][0x2a4], RZ ;  /* 0x0000a900fcfb7a10 */ /* 0x040fe20007ffe0ff */
[----:B------:R-:W-:Y:S01]  /*2770*/  IMAD R2, R5, 0x2, R224 ;  /* 0x0000000205027824 */ /* 0x000fe200078e02e0 */
[----:B--2-4-:R-:W-:-:S02]  /*2780*/  IADD3 R252, R252, UR4, RZ ;  /* 0x00000004fcfc7c10 */ /* 0x014fc4000fffe0ff */
.L_x_405:
        /* <DEDUP_REMOVED lines=109> */
.L_x_389:
[----:B------:R-:W-:Y:S04]  /*2e60*/  MOV R20, c[0x0][0x2a8] ;  /* 0x0000aa0000147a02 */ /* 0x000fe80000000f00 */
[----:B------:R-:W-:Y:S11]  /*2e70*/  ISETP.NE.AND P0, PT, R20, 0x1, PT ;  /* 0x000000011400780c */ /* 0x000ff60003f05270 */
[----:B------:R-:W-:Y:S02]  /*2e80*/  @!UPT UIADD3 URZ, URZ, URZ, URZ ;  /* 0x0000003f3f3ff290 */ /* 0x000fe4000fffe03f */
[----:B------:R-:W-:Y:S05]  /*2e90*/  @P0 IMAD.HI.U32 R20, R21, c[0x0][0x2ac], RZ ;  /* 0x0000ab0015140a27 */ /* 0x000fea00078e00ff */
[----:B------:R-:W-:Y:S02]  /*2ea0*/  @P0 SHF.R.U32.HI R21, RZ, c[0x0][0x2b0], R20 ;  /* 0x0000ac00ff150a19 */ /* 0x000fe40000011614 */
.L_x_390:
[----:B------:R-:W-:Y:S05]  /*2eb0*/  BSYNC B0 ;  /* 0x0000000000007941 */ /* 0x000fea0003800000 */
.L_x_388:
[----:B------:R-:W-:Y:S04]  /*2ec0*/  IMAD.MOV.U32 R20, RZ, RZ, c[0x0][0x2a8] ;  /* 0x0000aa00ff147624 */ /* 0x000fe800078e00ff */
[----:B------:R-:W-:Y:S04]  /*2ed0*/  IMAD R20, R21, R20, -UR14 ;  /* 0x8000000e15147e24 */ /* 0x000fe8000f8e0214 */
[----:B------:R-:W-:Y:S05]  /*2ee0*/  IMAD.IADD R20, R20, 0x1, -R247 ;  /* 0x0000000114147824 */ /* 0x000fea00078e0af7 */
[----:B------:R-:W-:Y:S02]  /*2ef0*/  IADD3 R21, R20, c[0x0][0x2a8], RZ ;  /* 0x0000aa0014157a10 */ /* 0x000fe40007ffe0ff */
[----:B------:R-:W-:Y:S02]  /*2f00*/  IMNMX R211, R211, R20, !PT ;  /* 0x00000014d3d37217 */ /* 0x000fe40007800200 */
[----:B------:R-:W-:Y:S02]  /*2f10*/  IMNMX R210, R210, R21, PT ;  /* 0x00000015d2d27217 */ /* 0x000fe40003800200 */
.L_x_387:
        /* <DEDUP_REMOVED lines=18> */
.L_x_393:
[----:B------:R-:W-:Y:S04]  /*3040*/  MOV R20, c[0x0][0x2a8] ;  /* 0x0000aa0000147a02 */ /* 0x000fe80000000f00 */
[----:B------:R-:W-:Y:S11]  /*3050*/  ISETP.NE.AND P0, PT, R20, 0x1, PT ;  /* 0x000000011400780c */ /* 0x000ff60003f05270 */
[----:B------:R-:W-:Y:S02]  /*3060*/  @!UPT UIADD3 URZ, URZ, URZ, URZ ;  /* 0x0000003f3f3ff290 */ /* 0x000fe4000fffe03f */
[----:B------:R-:W-:Y:S05]  /*3070*/  @P0 IMAD.HI.U32 R20, R21, c[0x0][0x2ac], RZ ;  /* 0x0000ab0015140a27 */ /* 0x000fea00078e00ff */
[----:B------:R-:W-:Y:S02]  /*3080*/  @P0 SHF.R.U32.HI R21, RZ, c[0x0][0x2b0], R20 ;  /* 0x0000ac00ff150a19 */ /* 0x000fe40000011614 */
.L_x_394:
[----:B------:R-:W-:Y:S05]  /*3090*/  BSYNC B0 ;  /* 0x0000000000007941 */ /* 0x000fea0003800000 */
.L_x_392:
[----:B------:R-:W-:Y:S04]  /*30a0*/  IMAD.MOV.U32 R20, RZ, RZ, c[0x0][0x2a8] ;  /* 0x0000aa00ff147624 */ /* 0x000fe800078e00ff */
[----:B------:R-:W-:Y:S04]  /*30b0*/  IMAD R20, R21, R20, -UR14 ;  /* 0x8000000e15147e24 */ /* 0x000fe8000f8e0214 */
[----:B------:R-:W-:Y:S05]  /*30c0*/  IMAD.IADD R20, R20, 0x1, -R247 ;  /* 0x0000000114147824 */ /* 0x000fea00078e0af7 */
[----:B------:R-:W-:Y:S02]  /*30d0*/  IADD3 R21, R20, c[0x0][0x2a8], RZ ;  /* 0x0000aa0014157a10 */ /* 0x000fe40007ffe0ff */
[----:B------:R-:W-:Y:S02]  /*30e0*/  IMNMX R209, R209, R20, !PT ;  /* 0x00000014d1d17217 */ /* 0x000fe40007800200 */
[----:B------:R-:W-:Y:S02]  /*30f0*/  IMNMX R208, R208, R21, PT ;  /* 0x00000015d0d07217 */ /* 0x000fe40003800200 */
.L_x_391:
        /* <DEDUP_REMOVED lines=18> */
.L_x_397:
[----:B------:R-:W-:Y:S04]  /*3220*/  MOV R20, c[0x0][0x2a8] ;  /* 0x0000aa0000147a02 */ /* 0x000fe80000000f00 */
[----:B------:R-:W-:Y:S11]  /*3230*/  ISETP.NE.AND P0, PT, R20, 0x1, PT ;  /* 0x000000011400780c */ /* 0x000ff60003f05270 */
[----:B------:R-:W-:Y:S02]  /*3240*/  @!UPT UIADD3 URZ, URZ, URZ, URZ ;  /* 0x0000003f3f3ff290 */ /* 0x000fe4000fffe03f */
[----:B------:R-:W-:Y:S05]  /*3250*/  @P0 IMAD.HI.U32 R20, R21, c[0x0][0x2ac], RZ ;  /* 0x0000ab0015140a27 */ /* 0x000fea00078e00ff */
[----:B------:R-:W-:Y:S02]  /*3260*/  @P0 SHF.R.U32.HI R21, RZ, c[0x0][0x2b0], R20 ;  /* 0x0000ac00ff150a19 */ /* 0x000fe40000011614 */
.L_x_398:
[----:B------:R-:W-:Y:S05]  /*3270*/  BSYNC B0 ;  /* 0x0000000000007941 */ /* 0x000fea0003800000 */
.L_x_396:
[----:B------:R-:W-:Y:S04]  /*3280*/  IMAD.MOV.U32 R20, RZ, RZ, c[0x0][0x2a8] ;  /* 0x0000aa00ff147624 */ /* 0x000fe800078e00ff */
[----:B------:R-:W-:Y:S04]  /*3290*/  IMAD R20, R21, R20, -UR14 ;  /* 0x8000000e15147e24 */ /* 0x000fe8000f8e0214 */
[----:B------:R-:W-:Y:S05]  /*32a0*/  IMAD.IADD R20, R20, 0x1, -R247 ;  /* 0x0000000114147824 */ /* 0x000fea00078e0af7 */
[----:B------:R-:W-:Y:S02]  /*32b0*/  IADD3 R21, R20, c[0x0][0x2a8], RZ ;  /* 0x0000aa0014157a10 */ /* 0x000fe40007ffe0ff */
[----:B------:R-:W-:Y:S02]  /*32c0*/  IMNMX R205, R205, R20, !PT ;  /* 0x00000014cdcd7217 */ /* 0x000fe40007800200 */
[----:B------:R-:W-:Y:S02]  /*32d0*/  IMNMX R206, R206, R21, PT ;  /* 0x00000015cece7217 */ /* 0x000fe40003800200 */
.L_x_395:
        /* <DEDUP_REMOVED lines=18> */
.L_x_401:
[----:B------:R-:W-:Y:S04]  /*3400*/  MOV R20, c[0x0][0x2a8] ;  /* 0x0000aa0000147a02 */ /* 0x000fe80000000f00 */
[----:B------:R-:W-:Y:S11]  /*3410*/  ISETP.NE.AND P0, PT, R20, 0x1, PT ;  /* 0x000000011400780c */ /* 0x000ff60003f05270 */
[----:B------:R-:W-:Y:S02]  /*3420*/  @!UPT UIADD3 URZ, URZ, URZ, URZ ;  /* 0x0000003f3f3ff290 */ /* 0x000fe4000fffe03f */
[----:B------:R-:W-:Y:S05]  /*3430*/  @P0 IMAD.HI.U32 R20, R21, c[0x0][0x2ac], RZ ;  /* 0x0000ab0015140a27 */ /* 0x000fea00078e00ff */
[----:B------:R-:W-:Y:S02]  /*3440*/  @P0 SHF.R.U32.HI R21, RZ, c[0x0][0x2b0], R20 ;  /* 0x0000ac00ff150a19 */ /* 0x000fe40000011614 */
.L_x_402:
[----:B------:R-:W-:Y:S05]  /*3450*/  BSYNC B0 ;  /* 0x0000000000007941 */ /* 0x000fea0003800000 */
.L_x_400:
[----:B------:R-:W-:Y:S04]  /*3460*/  IMAD.MOV.U32 R20, RZ, RZ, c[0x0][0x2a8] ;  /* 0x0000aa00ff147624 */ /* 0x000fe800078e00ff */
[----:B------:R-:W-:Y:S04]  /*3470*/  IMAD R20, R21, R20, -UR14 ;  /* 0x8000000e15147e24 */ /* 0x000fe8000f8e0214 */
[----:B------:R-:W-:Y:S05]  /*3480*/  IMAD.IADD R20, R20, 0x1, -R247 ;  /* 0x0000000114147824 */ /* 0x000fea00078e0af7 */
[----:B------:R-:W-:Y:S02]  /*3490*/  IADD3 R21, R20, c[0x0][0x2a8], RZ ;  /* 0x0000aa0014157a10 */ /* 0x000fe40007ffe0ff */
[----:B------:R-:W-:Y:S02]  /*34a0*/  IMNMX R203, R203, R20, !PT ;  /* 0x00000014cbcb7217 */ /* 0x000fe40007800200 */
[----:B------:R-:W-:Y:S02]  /*34b0*/  IMNMX R204, R204, R21, PT ;  /* 0x00000015cccc7217 */ /* 0x000fe40003800200 */
.L_x_399:
        /* <DEDUP_REMOVED lines=355> */
.L_x_403:
        /* <DEDUP_REMOVED lines=118> */
.L_x_404:
        /* <DEDUP_REMOVED lines=167> */
.L_x_386:
[----:B------:R-:W-:Y:S05]  /*5cc0*/  @P2 EXIT ;  /* 0x000000000000294d */ /* 0x000fea0003800000 */
[----:B------:R-:W-:-:S04]  /*5cd0*/  ISETP.NE.U32.AND P2, PT, RZ, c[0x0][0x360], PT ;  /* 0x0000d800ff007a0c */ /* 0x000fc80003f45070 */
[----:B------:R-:W-:-:S13]  /*5ce0*/  ISETP.NE.AND.EX P2, PT, RZ, c[0x0][0x364], PT, P2 ;  /* 0x0000d900ff007a0c */ /* 0x000fda0003f45320 */
[----:B------:R-:W-:-:S04]  /*5cf0*/  @P2 IMAD.MOV.U32 R3, RZ, RZ, 0x4 ;  /* 0x00000004ff032424 */ /* 0x000fc800078e00ff */
[----:B-1----:R-:W-:-:S05]  /*5d00*/  @P2 IMAD.WIDE R8, R238, R3, c[0x0][0x360] ;  /* 0x0000d800ee082625 */ /* 0x002fca00078e0203 */
[----:B------:R-:W2:Y:S01]  /*5d10*/  @P2 LDG.E R3, [R8.64] ;  /* 0x0000001008032981 */ /* 0x000ea2000c1e1900 */
[----:B------:R-:W-:Y:S01]  /*5d20*/  MOV R0, c[0x0][0x338] ;  /* 0x0000ce0000007a02 */ /* 0x000fe20000000f00 */
[----:B------:R-:W-:Y:S02]  /*5d30*/  UIMAD UR5, UR10, 0x3000, URZ ;  /* 0x000030000a0578a4 */ /* 0x000fe4000f8e023f */
[----:B------:R-:W1:Y:S04]  /*5d40*/  S2R R4, SR_CTAID.Y ;  /* 0x0000000000047919 */ /* 0x000e680000002600 */
[----:B------:R-:W-:Y:S01]  /*5d50*/  BAR.SYNC.DEFER_BLOCKING 0x1, 0x100 ;  /* 0x0044000000007b1d */ /* 0x000fe20000010000 */
[----:B------:R-:W-:Y:S01]  /*5d60*/  ISETP.NE.AND P0, PT, R0, 0x1, PT ;  /* 0x000000010000780c */ /* 0x000fe20003f05270 */
[----:B------:R-:W-:-:S12]  /*5d70*/  USHF.R.S32.HI UR4, URZ, 0x1f, UR5 ;  /* 0x0000001f3f047899 */ /* 0x000fd80008011405 */
[----:B-1----:R-:W-:-:S05]  /*5d80*/  @P0 IMAD.HI.U32 R0, R4, c[0x0][0x33c], RZ ;  /* 0x0000cf0004000a27 */ /* 0x002fca00078e00ff */
[----:B------:R-:W-:Y:S02]  /*5d90*/  @P0 SHF.R.U32.HI R4, RZ, c[0x0][0x340], R0 ;  /* 0x0000d000ff040a19 */ /* 0x000fe40000011600 */
[----:B------:R-:W-:Y:S02]  /*5da0*/  SHF.R.S32.HI R0, RZ, 0x1f, R233 ;  /* 0x0000001fff007819 */ /* 0x000fe400000114e9 */
[----:B------:R-:W-:Y:S01]  /*5db0*/  SHF.R.S32.HI R5, RZ, 0x1f, R4 ;  /* 0x0000001fff057819 */ /* 0x000fe20000011404 */
[----:B--2---:R-:W-:-:S05]  /*5dc0*/  @P2 IMAD R3, R238, 0x40, R3 ;  /* 0x00000040ee032824 */ /* 0x004fca00078e0203 */
[----:B------:R-:W-:-:S04]  /*5dd0*/  @P2 SHF.R.S32.HI R2, RZ, 0x1f, R3 ;  /* 0x0000001fff022819 */ /* 0x000fc80000011403 */
[----:B------:R-:W-:Y:S01]  /*5de0*/  @P2 LEA.HI R2, R2, R3, RZ, 0x6 ;  /* 0x0000000302022211 */ /* 0x000fe200078f30ff */
[C---:B------:R-:W-:Y:S02]  /*5df0*/  IMAD R3, R5.reuse, c[0x0][0x328], RZ ;  /* 0x0000ca0005037a24 */ /* 0x040fe400078e02ff */
[----:B------:R-:W-:Y:S01]  /*5e00*/  IMAD R5, R5, c[0x0][0x300], RZ ;  /* 0x0000c00005057a24 */ /* 0x000fe200078e02ff */
[----:B------:R-:W-:Y:S01]  /*5e10*/  @P2 SHF.R.S32.HI R6, RZ, 0x6, R2 ;  /* 0x00000006ff062819 */ /* 0x000fe20000011402 */
[C---:B------:R-:W-:Y:S02]  /*5e20*/  IMAD R3, R4.reuse, c[0x0][0x32c], R3 ;  /* 0x0000cb0004037a24 */ /* 0x040fe400078e0203 */
[----:B------:R-:W-:Y:S02]  /*5e30*/  IMAD R2, R4, c[0x0][0x304], R5 ;  /* 0x0000c10004027a24 */ /* 0x000fe400078e0205 */
[----:B------:R-:W-:-:S05]  /*5e40*/  @P2 IMAD R6, R6, 0x3000, RZ ;  /* 0x0000300006062824 */ /* 0x000fca00078e02ff */
[----:B------:R-:W-:Y:S02]  /*5e50*/  @P2 SHF.R.S32.HI R7, RZ, 0x1f, R6 ;  /* 0x0000001fff072819 */ /* 0x000fe40000011406 */
[----:B------:R-:W-:-:S06]  /*5e60*/  @!P2 CS2R R6, SRZ ;  /* 0x000000000006a805 */ /* 0x000fcc000001ff00 */
[----:B------:R-:W-:-:S04]  /*5e70*/  IADD3 R8, P1, P0, R6, UR5, R233 ;  /* 0x0000000506087c10 */ /* 0x000fc8000f83e0e9 */
[----:B------:R-:W-:Y:S02]  /*5e80*/  IADD3.X R9, R7, UR4, R0, P1, P0 ;  /* 0x0000000407097c10 */ /* 0x000fe40008fe0400 */
[----:B------:R-:W-:-:S03]  /*5e90*/  SHF.R.S32.HI R0, RZ, 0x1f, R238 ;  /* 0x0000001fff007819 */ /* 0x000fc600000114ee */
[----:B------:R-:W-:Y:S01]  /*5ea0*/  IMAD.WIDE.U32 R6, R4, c[0x0][0x328], R8 ;  /* 0x0000ca0004067a25 */ /* 0x000fe200078e0008 */
[----:B------:R-:W-:-:S03]  /*5eb0*/  SEL R0, R0, RZ, !P2 ;  /* 0x000000ff00007207 */ /* 0x000fc60005000000 */
[----:B------:R-:W-:-:S04]  /*5ec0*/  IMAD.WIDE.U32 R4, R4, c[0x0][0x300], R8 ;  /* 0x0000c00004047a25 */ /* 0x000fc800078e0008 */
[----:B------:R-:W-:Y:S01]  /*5ed0*/  IMAD.IADD R7, R7, 0x1, R3 ;  /* 0x0000000107077824 */ /* 0x000fe200078e0203 */
[----:B------:R-:W-:Y:S01]  /*5ee0*/  IADD3 R5, R5, R2, RZ ;  /* 0x0000000205057210 */ /* 0x000fe20007ffe0ff */
[----:B------:R-:W-:Y:S01]  /*5ef0*/  IMAD R2, R0, c[0x0][0x330], RZ ;  /* 0x0000cc0000027a24 */ /* 0x000fe200078e02ff */
[----:B------:R-:W-:Y:S01]  /*5f00*/  SEL R3, R238, RZ, !P2 ;  /* 0x000000ffee037207 */ /* 0x000fe20005000000 */
[----:B------:R-:W-:-:S04]  /*5f10*/  IMAD R0, R0, c[0x0][0x308], RZ ;  /* 0x0000c20000007a24 */ /* 0x000fc800078e02ff */
[C---:B------:R-:W-:Y:S02]  /*5f20*/  IMAD R2, R3.reuse, c[0x0][0x334], R2 ;  /* 0x0000cd0003027a24 */ /* 0x040fe400078e0202 */
[----:B------:R-:W-:-:S04]  /*5f30*/  IMAD.WIDE.U32 R6, R3, c[0x0][0x330], R6 ;  /* 0x0000cc0003067a25 */ /* 0x000fc800078e0006 */
[C---:B------:R-:W-:Y:S01]  /*5f40*/  IMAD R0, R3.reuse, c[0x0][0x30c], R0 ;  /* 0x0000c30003007a24 */ /* 0x040fe200078e0200 */
        /* <DEDUP_REMOVED lines=104> */
.L_x_406:
        /* <DEDUP_REMOVED lines=11> */
.L_x_1388:


//--------------------- .text._ZN7cutlass13device_kernelIN5flash19enable_sm80_to_sm89INS1_16FlashAttnBwdSm80INS1_25CollectiveMainloopBwdSm80ILi1ELi1EN4cute5tupleIJNS5_1CILi64EEES8_NS7_ILi192EEEEEENS_10bfloat16_tEfNS_4arch4Sm80ELb0ELb1ELb0ELb1ELb1ELb0ELb0ELb0ELi2ELi2ELi2ELi2ELb1EEENS1_24CollectiveEpilogueBwdGQAISA_fSD_Li256ELb1ELb1EEENS1_19SingleTileSchedulerILb1ELb0ELb0ELi64EEEEEEEEEvNT_6ParamsE --------------------------
	.section	.text._ZN7cutlass13device_kernelIN5flash19enable_sm80_to_sm89INS1_16FlashAttnBwdSm80INS1_25CollectiveMainloopBwdSm80ILi1ELi1EN4cute5tupleIJNS5_1CILi64EEES8_NS7_ILi192EEEEEENS_10bfloat16_tEfNS_4arch4Sm80ELb0ELb1ELb0ELb1ELb1ELb0ELb0ELb0ELi2ELi2ELi2ELi2ELb1EEENS1_24CollectiveEpilogueBwdGQAISA_fSD_Li256ELb1ELb1EEENS1_19SingleTileSchedulerILb1ELb0ELb0ELi64EEEEEEEEEvNT_6ParamsE,"ax",@progbits
	.sectioninfo	@"SHI_REGISTERS=255"
	.align	128
.text._ZN7cutlass13device_kernelIN5flash19enable_sm80_to_sm89INS1_16FlashAttnBwdSm80INS1_25CollectiveMainloopBwdSm80ILi1ELi1EN4cute5tupleIJNS5_1CILi64EEES8_NS7_ILi192EEEEEENS_10bfloat16_tEfNS_4arch4Sm80ELb0ELb1ELb0ELb1ELb1ELb0ELb0ELb0ELi2ELi2ELi2ELi2ELb1EEENS1_24CollectiveEpilogueBwdGQAISA_fSD_Li256ELb1ELb1EEENS1_19SingleTileSchedulerILb1ELb0ELb0ELi64EEEEEEEEEvNT_6ParamsE:
        .type           _ZN7cutlass13device_kernelIN5flash19enable_sm80_to_sm89INS1_16FlashAttnBwdSm80INS1_25CollectiveMainloopBwdSm80ILi1ELi1EN4cute5tupleIJNS5_1CILi64EEES8_NS7_ILi192EEEEEENS_10bfloat16_tEfNS_4arch4Sm80ELb0ELb1ELb0ELb1ELb1ELb0ELb0ELb0ELi2ELi2ELi2ELi2ELb1EEENS1_24CollectiveEpilogueBwdGQAISA_fSD_Li256ELb1ELb1EEENS1_19SingleTileSchedulerILb1ELb0ELb0ELi64EEEEEEEEEvNT_6ParamsE,@function
        .size           _ZN7cutlass13device_kernelIN5flash19enable_sm80_to_sm89INS1_16FlashAttnBwdSm80INS1_25CollectiveMainloopBwdSm80ILi1ELi1EN4cute5tupleIJNS5_1CILi64EEES8_NS7_ILi192EEEEEENS_10bfloat16_tEfNS_4arch4Sm80ELb0ELb1ELb0ELb1ELb1ELb0ELb0ELb0ELi2ELi2ELi2ELi2ELb1EEENS1_24CollectiveEpilogueBwdGQAISA_fSD_Li256ELb1ELb1EEENS1_19SingleTileSchedulerILb1ELb0ELb0ELi64EEEEEEEEEvNT_6ParamsE,(.L_x_1389 - _ZN7cutlass13device_kernelIN5flash19enable_sm80_to_sm89INS1_16FlashAttnBwdSm80INS1_25CollectiveMainloopBwdSm80ILi1ELi1EN4cute5tupleIJNS5_1CILi64EEES8_NS7_ILi192EEEEEENS_10bfloat16_tEfNS_4arch4Sm80ELb0ELb1ELb0ELb1ELb1ELb0ELb0ELb0ELi2ELi2ELi2ELi2ELb1EEENS1_24CollectiveEpilogueBwdGQAISA_fSD_Li256ELb1ELb1EEENS1_19SingleTileSchedulerILb1ELb0ELb0ELi64EEEEEEEEEvNT_6ParamsE)
        .other          _ZN7cutlass13device_kernelIN5flash19enable_sm80_to_sm89INS1_16FlashAttnBwdSm80INS1_25CollectiveMainloopBwdSm80ILi1ELi1EN4cute5tupleIJNS5_1CILi64EEES8_NS7_ILi192EEEEEENS_10bfloat16_tEfNS_4arch4Sm80ELb0ELb1ELb0ELb1ELb1ELb0ELb0ELb0ELi2ELi2ELi2ELi2ELb1EEENS1_24CollectiveEpilogueBwdGQAISA_fSD_Li256ELb1ELb1EEENS1_19SingleTileSchedulerILb1ELb0ELb0ELi64EEEEEEEEEvNT_6ParamsE,@"STO_CUDA_ENTRY STV_DEFAULT"
_ZN7cutlass13device_kernelIN5flash19enable_sm80_to_sm89INS1_16FlashAttnBwdSm80INS1_25CollectiveMainloopBwdSm80ILi1ELi1EN4cute5tupleIJNS5_1CILi64EEES8_NS7_ILi192EEEEEENS_10bfloat16_tEfNS_4arch4Sm80ELb0ELb1ELb0ELb1ELb1ELb0ELb0ELb0ELi2ELi2ELi2ELi2ELb1EEENS1_24CollectiveEpilogueBwdGQAISA_fSD_Li256ELb1ELb1EEENS1_19SingleTileSchedulerILb1ELb0ELb0ELi64EEEEEEEEEvNT_6ParamsE:
        /* <DEDUP_REMOVED lines=18> */
.L_x_408:
        /* <DEDUP_REMOVED lines=8> */
.L_x_410:
[----:B------:R-:W-:Y:S02]  /*01a0*/  MOV R0, c[0x0][0x3ac] ;  /* 0x0000eb0000007a02 */ /* 0x000fe40000000f00 */
.L_x_409:
[----:B------:R-:W-:-:S06]  /*01b0*/  USHF.L.U32 UR14, UR10, 0x6, URZ ;  /* 0x000000060a0e7899 */ /* 0x000fcc000800063f */
[----:B-----5:R-:W-:-:S04]  /*01c0*/  ISETP.LE.AND P0, PT, R0, UR14, PT ;  /* 0x0000000e00007c0c */ /* 0x020fc8000bf03270 */
[----:B------:R-:W-:Y:S01]  /*01d0*/  SEL R238, R238, 0xffffffff, !P0 ;  /* 0xffffffffeeee7807 */ /* 0x000fe20004000000 */
[----:B------:R-:W-:Y:S05]  /*01e0*/  BRA `(.L_x_411) ;  /* 0x0000011000007947 */ /* 0x000fea0003800000 */
.L_x_407:
[----:B--2-4-:R-:W-:-:S04]  /*01f0*/  ISETP.NE.U32.AND P0, PT, RZ, c[0x0][0x3c8], PT ;  /* 0x0000f200ff007a0c */ /* 0x014fc80003f05070 */
[----:B------:R-:W-:-:S13]  /*0200*/  ISETP.NE.AND.EX P0, PT, RZ, c[0x0][0x3cc], PT, P0 ;  /* 0x0000f300ff007a0c */ /* 0x000fda0003f05300 */
[----:B------:R-:W-:Y:S05]  /*0210*/  @!P0 BRA `(.L_x_412) ;  /* 0x0000002000008947 */ /* 0x000fea0003800000 */
[----:B------:R1:W5:Y:S01]  /*0220*/  LDG.E R0, [R4.64] ;  /* 0x0000001004007981 */ /* 0x000362000c1e1900 */
[----:B------:R-:W-:Y:S05]  /*0230*/  BRA `(.L_x_413) ;  /* 0x0000009000007947 */ /* 0x000fea0003800000 */
.L_x_412:
        /* <DEDUP_REMOVED lines=8> */
.L_x_414:
[----:B------:R-:W-:Y:S02]  /*02c0*/  MOV R0, c[0x0][0x3ac] ;  /* 0x0000eb0000007a02 */ /* 0x000fe40000000f00 */
.L_x_413:
[----:B------:R-:W-:-:S06]  /*02d0*/  USHF.L.U32 UR14, UR10, 0x6, URZ ;  /* 0x000000060a0e7899 */ /* 0x000fcc000800063f */
[----:B-----5:R-:W-:-:S04]  /*02e0*/  ISETP.LE.AND P0, PT, R0, UR14, PT ;  /* 0x0000000e00007c0c */ /* 0x020fc8000bf03270 */
[----:B------:R-:W-:-:S04]  /*02f0*/  SEL R238, R238, 0xffffffff, !P0 ;  /* 0xffffffffeeee7807 */ /* 0x000fc80004000000 */
.L_x_411:
        /* <DEDUP_REMOVED lines=36> */
.L_x_415:
[----:B------:R-:W-:-:S04]  /*0540*/  ISETP.NE.U32.AND P0, PT, RZ, c[0x0][0x2e0], PT ;  /* 0x0000b800ff007a0c */ /* 0x000fc80003f05070 */
[----:B------:R-:W-:-:S13]  /*0550*/  ISETP.NE.AND.EX P0, PT, RZ, c[0x0][0x2e4], PT, P0 ;  /* 0x0000b900ff007a0c */ /* 0x000fda0003f05300 */
[----:B------:R-:W-:Y:S05]  /*0560*/  @!P0 BRA `(.L_x_416) ;  /* 0x0000004000008947 */ /* 0x000fea0003800000 */
[----:B-1----:R-:W-:-:S05]  /*0570*/  IMAD.WIDE R8, R238, R9, c[0x0][0x2e0] ;  /* 0x0000b800ee087625 */ /* 0x002fca00078e0209 */
[----:B------:R-:W3:Y:S02]  /*0580*/  LDG.E R2, [R8.64] ;  /* 0x0000001008027981 */ /* 0x000ee4000c1e1900 */
[----:B---3--:R1:W3:Y:S02]  /*0590*/  R2UR UR7, R2 ;  /* 0x00000000020773c2 */ /* 0x0082e400000e0000 */
[----:B-1-3--:R-:W-:Y:S05]  /*05a0*/  BRA `(.L_x_417) ;  /* 0x0000006000007947 */ /* 0x00afea0003800000 */
.L_x_416:
[----:B------:R-:W-:Y:S05]  /*05b0*/  @!P4 BRA `(.L_x_417) ;  /* 0x000000500000c947 */ /* 0x000fea0003800000 */
[----:B------:R-:W3:Y:S04]  /*05c0*/  LDG.E R2, [R14.64] ;  /* 0x000000100e027981 */ /* 0x000ee8000c1e1900 */
[----:B-1----:R-:W4:Y:S01]  /*05d0*/  LDG.E R8, [R14.64+0x4] ;  /* 0x000004100e087981 */ /* 0x002f22000c1e1900 */
[----:B---3--:R-:W1:Y:S08]  /*05e0*/  R2UR UR7, R2 ;  /* 0x00000000020773c2 */ /* 0x008e7000000e0000 */
[----:B----4-:R-:W1:Y:S02]  /*05f0*/  R2UR UR4, R8 ;  /* 0x00000000080473c2 */ /* 0x010e6400000e0000 */
[----:B-1----:R-:W-:-:S06]  /*0600*/  UIADD3 UR7, -UR7, UR4, URZ ;  /* 0x0000000407077290 */ /* 0x002fcc000fffe13f */
.L_x_417:
        /* <DEDUP_REMOVED lines=15> */
.L_x_418:
        /* <DEDUP_REMOVED lines=521> */
.L_x_438:
        /* <DEDUP_REMOVED lines=109> */
.L_x_422:
[----:B------:R-:W-:Y:S04]  /*2e60*/  MOV R20, c[0x0][0x2a8] ;  /* 0x0000aa0000147a02 */ /* 0x000fe80000000f00 */
[----:B------:R-:W-:Y:S11]  /*2e70*/  ISETP.NE.AND P0, PT, R20, 0x1, PT ;  /* 0x000000011400780c */ /* 0x000ff60003f05270 */
[----:B------:R-:W-:Y:S02]  /*2e80*/  @!UPT UIADD3 URZ, URZ, URZ, URZ ;  /* 0x0000003f3f3ff290 */ /* 0x000fe4000fffe03f */
[----:B------:R-:W-:Y:S05]  /*2e90*/  @P0 IMAD.HI.U32 R20, R21, c[0x0][0x2ac], RZ ;  /* 0x0000ab0015140a27 */ /* 0x000fea00078e00ff */
[----:B------:R-:W-:Y:S02]  /*2ea0*/  @P0 SHF.R.U32.HI R21, RZ, c[0x0][0x2b0], R20 ;  /* 0x0000ac00ff150a19 */ /* 0x000fe40000011614 */
.L_x_423:
[----:B------:R-:W-:Y:S05]  /*2eb0*/  BSYNC B0 ;  /* 0x0000000000007941 */ /* 0x000fea0003800000 */
.L_x_421:
[----:B------:R-:W-:Y:S04]  /*2ec0*/  IMAD.MOV.U32 R20, RZ, RZ, c[0x0][0x2a8] ;  /* 0x0000aa00ff147624 */ /* 0x000fe800078e00ff */
[----:B------:R-:W-:Y:S04]  /*2ed0*/  IMAD R20, R21, R20, -UR14 ;  /* 0x8000000e15147e24 */ /* 0x000fe8000f8e0214 */
[----:B------:R-:W-:Y:S05]  /*2ee0*/  IMAD.IADD R20, R20, 0x1, -R247 ;  /* 0x0000000114147824 */ /* 0x000fea00078e0af7 */
[----:B------:R-:W-:Y:S02]  /*2ef0*/  IADD3 R21, R20, c[0x0][0x2a8], RZ ;  /* 0x0000aa0014157a10 */ /* 0x000fe40007ffe0ff */
[----:B------:R-:W-:Y:S02]  /*2f00*/  IMNMX R211, R211, R20, !PT ;  /* 0x00000014d3d37217 */ /* 0x000fe40007800200 */
[----:B------:R-:W-:Y:S02]  /*2f10*/  IMNMX R210, R210, R21, PT ;  /* 0x00000015d2d27217 */ /* 0x000fe40003800200 */
.L_x_420:
        /* <DEDUP_REMOVED lines=18> */
.L_x_426:
[----:B------:R-:W-:Y:S04]  /*3040*/  MOV R20, c[0x0][0x2a8] ;  /* 0x0000aa0000147a02 */ /* 0x000fe80000000f00 */
[----:B------:R-:W-:Y:S11]  /*3050*/  ISETP.NE.AND P0, PT, R20, 0x1, PT ;  /* 0x000000011400780c */ /* 0x000ff60003f05270 */
[----:B------:R-:W-:Y:S02]  /*3060*/  @!UPT UIADD3 URZ, URZ, URZ, URZ ;  /* 0x0000003f3f3ff290 */ /* 0x000fe4000fffe03f */
[----:B------:R-:W-:Y:S05]  /*3070*/  @P0 IMAD.HI.U32 R20, R21, c[0x0][0x2ac], RZ ;  /* 0x0000ab0015140a27 */ /* 0x000fea00078e00ff */
[----:B------:R-:W-:Y:S02]  /*3080*/  @P0 SHF.R.U32.HI R21, RZ, c[0x0][0x2b0], R20 ;  /* 0x0000ac00ff150a19 */ /* 0x000fe40000011614 */
.L_x_427:
[----:B------:R-:W-:Y:S05]  /*3090*/  BSYNC B0 ;  /* 0x0000000000007941 */ /* 0x000fea0003800000 */
.L_x_425:
[----:B------:R-:W-:Y:S04]  /*30a0*/  IMAD.MOV.U32 R20, RZ, RZ, c[0x0][0x2a8] ;  /* 0x0000aa00ff147624 */ /* 0x000fe800078e00ff */
[----:B------:R-:W-:Y:S04]  /*30b0*/  IMAD R20, R21, R20, -UR14 ;  /* 0x8000000e15147e24 */ /* 0x000fe8000f8e0214 */
[----:B------:R-:W-:Y:S05]  /*30c0*/  IMAD.IADD R20, R20, 0x1, -R247 ;  /* 0x0000000114147824 */ /* 0x000fea00078e0af7 */
[----:B------:R-:W-:Y:S02]  /*30d0*/  IADD3 R21, R20, c[0x0][0x2a8], RZ ;  /* 0x0000aa0014157a10 */ /* 0x000fe40007ffe0ff */
[----:B------:R-:W-:Y:S02]  /*30e0*/  IMNMX R209, R209, R20, !PT ;  /* 0x00000014d1d17217 */ /* 0x000fe40007800200 */
[----:B------:R-:W-:Y:S02]  /*30f0*/  IMNMX R208, R208, R21, PT ;  /* 0x00000015d0d07217 */ /* 0x000fe40003800200 */
.L_x_424:
        /* <DEDUP_REMOVED lines=18> */
.L_x_430:
[----:B------:R-:W-:Y:S04]  /*3220*/  MOV R20, c[0x0][0x2a8] ;  /* 0x0000aa0000147a02 */ /* 0x000fe80000000f00 */
[----:B------:R-:W-:Y:S11]  /*3230*/  ISETP.NE.AND P0, PT, R20, 0x1, PT ;  /* 0x000000011400780c */ /* 0x000ff60003f05270 */
[----:B------:R-:W-:Y:S02]  /*3240*/  @!UPT UIADD3 URZ, URZ, URZ, URZ ;  /* 0x0000003f3f3ff290 */ /* 0x000fe4000fffe03f */
[----:B------:R-:W-:Y:S05]  /*3250*/  @P0 IMAD.HI.U32 R20, R21, c[0x0][0x2ac], RZ ;  /* 0x0000ab0015140a27 */ /* 0x000fea00078e00ff */
[----:B------:R-:W-:Y:S02]  /*3260*/  @P0 SHF.R.U32.HI R21, RZ, c[0x0][0x2b0], R20 ;  /* 0x0000ac00ff150a19 */ /* 0x000fe40000011614 */
.L_x_431:
[----:B------:R-:W-:Y:S05]  /*3270*/  BSYNC B0 ;  /* 0x0000000000007941 */ /* 0x000fea0003800000 */
.L_x_429:
[----:B------:R-:W-:Y:S04]  /*3280*/  IMAD.MOV.U32 R20, RZ, RZ, c[0x0][0x2a8] ;  /* 0x0000aa00ff147624 */ /* 0x000fe800078e00ff */
[----:B------:R-:W-:Y:S04]  /*3290*/  IMAD R20, R21, R20, -UR14 ;  /* 0x8000000e15147e24 */ /* 0x000fe8000f8e0214 */
[----:B------:R-:W-:Y:S05]  /*32a0*/  IMAD.IADD R20, R20, 0x1, -R247 ;  /* 0x0000000114147824 */ /* 0x000fea00078e0af7 */
[----:B------:R-:W-:Y:S02]  /*32b0*/  IADD3 R21, R20, c[0x0][0x2a8], RZ ;  /* 0x0000aa0014157a10 */ /* 0x000fe40007ffe0ff */
[----:B------:R-:W-:Y:S02]  /*32c0*/  IMNMX R205, R205, R20, !PT ;  /* 0x00000014cdcd7217 */ /* 0x000fe40007800200 */
[----:B------:R-:W-:Y:S02]  /*32d0*/  IMNMX R206, R206, R21, PT ;  /* 0x00000015cece7217 */ /* 0x000fe40003800200 */
.L_x_428:
        /* <DEDUP_REMOVED lines=18> */
.L_x_434:
[----:B------:R-:W-:Y:S04]  /*3400*/  MOV R20, c[0x0][0x2a8] ;  /* 0x0000aa0000147a02 */ /* 0x000fe80000000f00 */
[----:B------:R-:W-:Y:S11]  /*3410*/  ISETP.NE.AND P0, PT, R20, 0x1, PT ;  /* 0x000000011400780c */ /* 0x000ff60003f05270 */
[----:B------:R-:W-:Y:S02]  /*3420*/  @!UPT UIADD3 URZ, URZ, URZ, URZ ;  /* 0x0000003f3f3ff290 */ /* 0x000fe4000fffe03f */
[----:B------:R-:W-:Y:S05]  /*3430*/  @P0 IMAD.HI.U32 R20, R21, c[0x0][0x2ac], RZ ;  /* 0x0000ab0015140a27 */ /* 0x000fea00078e00ff */
[----:B------:R-:W-:Y:S02]  /*3440*/  @P0 SHF.R.U32.HI R21, RZ, c[0x0][0x2b0], R20 ;  /* 0x0000ac00ff150a19 */ /* 0x000fe40000011614 */
.L_x_435:
[----:B------:R-:W-:Y:S05]  /*3450*/  BSYNC B0 ;  /* 0x0000000000007941 */ /* 0x000fea0003800000 */
.L_x_433:
[----:B------:R-:W-:Y:S04]  /*3460*/  IMAD.MOV.U32 R20, RZ, RZ, c[0x0][0x2a8] ;  /* 0x0000aa00ff147624 */ /* 0x000fe800078e00ff */
[----:B------:R-:W-:Y:S04]  /*3470*/  IMAD R20, R21, R20, -UR14 ;  /* 0x8000000e15147e24 */ /* 0x000fe8000f8e0214 */
[----:B------:R-:W-:Y:S05]  /*3480*/  IMAD.IADD R20, R20, 0x1, -R247 ;  /* 0x0000000114147824 */ /* 0x000fea00078e0af7 */
[----:B------:R-:W-:Y:S02]  /*3490*/  IADD3 R21, R20, c[0x0][0x2a8], RZ ;  /* 0x0000aa0014157a10 */ /* 0x000fe40007ffe0ff */
[----:B------:R-:W-:Y:S02]  /*34a0*/  IMNMX R203, R203, R20, !PT ;  /* 0x00000014cbcb7217 */ /* 0x000fe40007800200 */
[----:B------:R-:W-:Y:S02]  /*34b0*/  IMNMX R204, R204, R21, PT ;  /* 0x00000015cccc7217 */ /* 0x000fe40003800200 */
.L_x_432:
        /* <DEDUP_REMOVED lines=355> */
.L_x_436:
        /* <DEDUP_REMOVED lines=118> */
.L_x_437:
        /* <DEDUP_REMOVED lines=167> */
.L_x_419:
[----:B------:R-:W-:Y:S05]  /*5cc0*/  @P2 EXIT ;  /* 0x000000000000294d */ /* 0x000fea0003800000 */
[----:B------:R-:W-:-:S04]  /*5cd0*/  ISETP.NE.U32.AND P1, PT, RZ, c[0x0][0x360], PT ;  /* 0x0000d800ff007a0c */ /* 0x000fc80003f25070 */
[----:B------:R-:W-:-:S13]  /*5ce0*/  ISETP.NE.AND.EX P1, PT, RZ, c[0x0][0x364], PT, P1 ;  /* 0x0000d900ff007a0c */ /* 0x000fda0003f25310 */
[----:B------:R-:W-:-:S04]  /*5cf0*/  @P1 IMAD.MOV.U32 R3, RZ, RZ, 0x4 ;  /* 0x00000004ff031424 */ /* 0x000fc800078e00ff */
[----:B-1----:R-:W-:-:S05]  /*5d00*/  @P1 IMAD.WIDE R4, R238, R3, c[0x0][0x360] ;  /* 0x0000d800ee041625 */ /* 0x002fca00078e0203 */
[----:B------:R1:W2:Y:S01]  /*5d10*/  @P1 LDG.E R7, [R4.64] ;  /* 0x0000001004071981 */ /* 0x0002a2000c1e1900 */
[----:B------:R-:W-:Y:S01]  /*5d20*/  IMAD.MOV.U32 R0, RZ, RZ, c[0x0][0x338] ;  /* 0x0000ce00ff007624 */ /* 0x000fe200078e00ff */
[----:B------:R-:W-:Y:S01]  /*5d30*/  ULDC UR5, c[0x0][0x358] ;  /* 0x0000d60000057ab9 */ /* 0x000fe20000000800 */
[----:B------:R-:W-:Y:S01]  /*5d40*/  IMAD R3, R238, c[0x0][0x2f4], RZ ;  /* 0x0000bd00ee037a24 */ /* 0x000fe200078e02ff */
[----:B------:R-:W3:Y:S01]  /*5d50*/  S2R R2, SR_CTAID.Y ;  /* 0x0000000000027919 */ /* 0x000ee20000002600 */
[----:B------:R-:W-:-:S03]  /*5d60*/  UIMAD UR5, UR10, UR5, URZ ;  /* 0x000000050a0572a4 */ /* 0x000fc6000f8e023f */
[----:B------:R-:W-:Y:S01]  /*5d70*/  BAR.SYNC.DEFER_BLOCKING 0x1, 0x100 ;  /* 0x0044000000007b1d */ /* 0x000fe20000010000 */
[----:B------:R-:W-:-:S05]  /*5d80*/  ISETP.NE.AND P0, PT, R0, 0x1, PT ;  /* 0x000000010000780c */ /* 0x000fca0003f05270 */
[----:B------:R-:W-:Y:S01]  /*5d90*/  ULDC UR4, c[0x0][0x2f4] ;  /* 0x0000bd0000047ab9 */ /* 0x000fe20000000800 */
[----:B------:R-:W-:Y:S01]  /*5da0*/  BSSY B0, `(.L_x_439) ;  /* 0x0000022000007945 */ /* 0x000fe20003800000 */
[----:B------:R-:W-:-:S04]  /*5db0*/  UIMAD UR5, UR5, UR4, URZ ;  /* 0x00000004050572a4 */ /* 0x000fc8000f8e023f */
[----:B------:R-:W-:Y:S01]  /*5dc0*/  USHF.R.S32.HI UR4, URZ, 0x1f, UR5 ;  /* 0x0000001f3f047899 */ /* 0x000fe20008011405 */
[----:B-1----:R-:W-:Y:S01]  /*5dd0*/  SHF.R.S32.HI R4, RZ, 0x1f, R3 ;  /* 0x0000001fff047819 */ /* 0x002fe20000011403 */
[----:B---3--:R-:W-:-:S04]  /*5de0*/  @P0 IMAD.HI.U32 R0, R2, c[0x0][0x33c], RZ ;  /* 0x0000cf0002000a27 */ /* 0x008fc800078e00ff */
[----:B------:R-:W-:Y:S01]  /*5df0*/  IMAD.MOV.U32 R8, RZ, RZ, R2 ;  /* 0x000000ffff087224 */ /* 0x000fe200078e0002 */
[----:B------:R-:W-:Y:S02]  /*5e00*/  @P0 SHF.R.U32.HI R8, RZ, c[0x0][0x340], R0 ;  /* 0x0000d000ff080a19 */ /* 0x000fe40000011600 */
[----:B------:R-:W-:Y:S02]  /*5e10*/  SHF.R.S32.HI R0, RZ, 0x1f, R238 ;  /* 0x0000001fff007819 */ /* 0x000fe400000114ee */
[--C-:B------:R-:W-:Y:S02]  /*5e20*/  IADD3 R3, P2, P0, R3, UR5, R8.reuse ;  /* 0x0000000503037c10 */ /* 0x100fe4000f85e008 */
[----:B------:R-:W-:Y:S02]  /*5e30*/  SHF.R.S32.HI R5, RZ, 0x1f, R8 ;  /* 0x0000001fff057819 */ /* 0x000fe40000011408 */
[----:B------:R-:W-:Y:S02]  /*5e40*/  SEL R0, R0, RZ, !P1 ;  /* 0x000000ff00007207 */ /* 0x000fe40004800000 */
[----:B------:R-:W-:-:S02]  /*5e50*/  IADD3.X R4, R4, UR4, R5, P2, P0 ;  /* 0x0000000404047c10 */ /* 0x000fc400097e0405 */
[----:B------:R-:W-:Y:S02]  /*5e60*/  ISETP.NE.AND P2, PT, R233, RZ, PT ;  /* 0x000000ffe900720c */ /* 0x000fe40003f45270 */
[C---:B------:R-:W-:Y:S01]  /*5e70*/  SHF.L.U64.HI R4, R3.reuse, 0x2, R4 ;  /* 0x0000000203047819 */ /* 0x040fe20000010204 */
[----:B------:R-:W-:-:S05]  /*5e80*/  IMAD.SHL.U32 R3, R3, 0x4, RZ ;  /* 0x0000000403037824 */ /* 0x000fca00078e00ff */
[----:B------:R-:W-:-:S04]  /*5e90*/  IADD3 R10, P0, R3, c[0x0][0x350], RZ ;  /* 0x0000d400030a7a10 */ /* 0x000fc80007f1e0ff */
[----:B------:R-:W-:Y:S01]  /*5ea0*/  IADD3.X R11, R4, c[0x0][0x354], RZ, P0, !PT ;  /* 0x0000d500040b7a10 */ /* 0x000fe200007fe4ff */
[C---:B--2---:R-:W-:Y:S01]  /*5eb0*/  @P1 IMAD R7, R238.reuse, 0x40, R7 ;  /* 0x00000040ee071824 */ /* 0x044fe200078e0207 */
[----:B------:R-:W-:-:S04]  /*5ec0*/  SEL R238, R238, RZ, !P1 ;  /* 0x000000ffeeee7207 */ /* 0x000fc80004800000 */
[----:B------:R-:W-:-:S04]  /*5ed0*/  @P1 SHF.R.S32.HI R6, RZ, 0x1f, R7 ;  /* 0x0000001fff061819 */ /* 0x000fc80000011407 */
[----:B------:R-:W-:Y:S01]  /*5ee0*/  @P1 LEA.HI R6, R6, R7, RZ, 0x6 ;  /* 0x0000000706061211 */ /* 0x000fe200078f30ff */
[----:B------:R-:W-:-:S03]  /*5ef0*/  IMAD.MOV R7, RZ, RZ, -R8 ;  /* 0x000000ffff077224 */ /* 0x000fc600078e0a08 */
[----:B------:R-:W-:Y:S01]  /*5f00*/  @P1 SHF.R.S32.HI R6, RZ, 0x6, R6 ;  /* 0x00000006ff061819 */ /* 0x000fe20000011406 */
[----:B------:R-:W-:-:S04]  /*5f10*/  IMAD R7, R7, c[0x0][0x338], R2 ;  /* 0x0000ce0007077a24 */ /* 0x000fc800078e0202 */
[----:B------:R-:W-:-:S04]  /*5f20*/  @P1 IMAD R6, R6, 0x3000, RZ ;  /* 0x0000300006061824 */ /* 0x000fc800078e02ff */
[--C-:B------:R-:W-:Y:S01]  /*5f30*/  @P1 IMAD.MOV.U32 R12, RZ, RZ, R6.reuse ;  /* 0x000000ffff0c1224 */ /* 0x100fe200078e0006 */
[----:B------:R-:W-:Y:S01]  /*5f40*/  @P1 SHF.R.S32.HI R13, RZ, 0x1f, R6 ;  /* 0x0000001fff0d1819 */ /* 0x000fe20000011406 */
[----:B------:R-:W-:Y:S01]  /*5f50*/  @!P1 CS2R R12, SRZ ;  /* 0x00000000000c9805 */ /* 0x000fe2000001ff00 */
[----:B------:R-:W-:Y:S05]  /*5f60*/  @P2 BRA `(.L_x_440) ;  /* 0x0000005000002947 */ /* 0x000fea0003800000 */
.L_x_441:
[----:B------:R-:W2:Y:S01]  /*5f70*/  LDG.E.STRONG.GPU R2, [R10.64] ;  /* 0x000000100a027981 */ /* 0x000ea2000c1ef900 */
[----:B------:R-:W-:Y:S01]  /*5f80*/  YIELD ;  /* 0x0000000000007946 */ /* 0x000fe20003800000 */
[----:B--2---:R-:W-:Y:S01]  /*5f90*/  ISETP.NE.AND P0, PT, R2, R7, PT ;  /* 0x000000070200720c */ /* 0x004fe20003f05270 */
[----:B------:R-:W-:-:S12]  /*5fa0*/  CCTL.IVALL ;  /* 0x00000000ff00798f */ /* 0x000fd80002000000 */
[----:B------:R-:W-:Y:S05]  /*5fb0*/  @P0 BRA `(.L_x_441) ;  /* 0xffffffb000000947 */ /* 0x000fea000383ffff */
.L_x_440:
[----:B------:R-:W-:Y:S05]  /*5fc0*/  BSYNC B0 ;  /* 0x0000000000007941 */ /* 0x000fea0003800000 */
.L_x_439:
[----:B------:R-:W-:Y:S01]  /*5fd0*/  MOV R2, 0xffffffff ;  /* 0xffffffff00027802 */ /* 0x000fe20000000f00 */
[----:B------:R-:W-:Y:S05]  /*5fe0*/  BRA.CONV ~URZ, `(.L_x_442) ;  /* 0x000000237f007947 */ /* 0x000fea000b800000 */
[----:B------:R-:W-:Y:S02]  /*5ff0*/  MOV R6, 0x6010 ;  /* 0x0000601000067802 */ /* 0x000fe40000000f00 */
[----:B------:R-:W-:Y:S05]  /*6000*/  CALL.REL.NOINC `($__internal_3_$__cuda_sm70_warpsync) ;  /* 0x00000a9000007944 */ /* 0x000fea0003c00000 */
.L_x_442:
        /* <DEDUP_REMOVED lines=9> */
[----:B------:R-:W-:-:S04]  /*60a0*/  IMAD.WIDE.U32 R16, R8, c[0x0][0x328], R12 ;  /* 0x0000ca0008107a25 */ /* 0x000fc800078e000c */
[----:B------:R-:W-:Y:S01]  /*60b0*/  IMAD R9, R238, c[0x0][0x334], R9 ;  /* 0x0000cd00ee097a24 */ /* 0x000fe200078e0209 */
[----:B------:R-:W-:-:S05]  /*60c0*/  IADD3 R17, R17, R15, RZ ;  /* 0x0000000f11117210 */ /* 0x000fca0007ffe0ff */
        /* <DEDUP_REMOVED lines=54> */
[----:B-1----:R-:W-:Y:S05]  /*6430*/  CALL.REL.NOINC `($__internal_3_$__cuda_sm70_warpsync) ;  /* 0x0000066000007944 */ /* 0x002fea0003c00000 */
.L_x_443:
        /* <DEDUP_REMOVED lines=12> */
.L_x_445:
[----:B------:R-:W-:Y:S05]  /*6500*/  BSYNC B0 ;  /* 0x0000000000007941 */ /* 0x000fea0003800000 */
.L_x_444:
[----:B--2---:R-:W-:Y:S01]  /*6510*/  IADD3 R10, P0, R3, c[0x0][0x348], RZ ;  /* 0x0000d200030a7a10 */ /* 0x004fe20007f1e0ff */
[----:B------:R-:W-:Y:S03]  /*6520*/  BSSY B0, `(.L_x_446) ;  /* 0x0000008000007945 */ /* 0x000fe60003800000 */
[----:B------:R-:W-:Y:S01]  /*6530*/  IADD3.X R11, R4, c[0x0][0x34c], RZ, P0, !PT ;  /* 0x0000d300040b7a10 */ /* 0x000fe200007fe4ff */
[----:B------:R-:W-:Y:S05]  /*6540*/  @P2 BRA `(.L_x_447) ;  /* 0x0000005000002947 */ /* 0x000fea0003800000 */
.L_x_448:
[----:B------:R-:W2:Y:S01]  /*6550*/  LDG.E.STRONG.GPU R4, [R10.64] ;  /* 0x000000100a047981 */ /* 0x000ea2000c1ef900 */
[----:B------:R-:W-:Y:S01]  /*6560*/  YIELD ;  /* 0x0000000000007946 */ /* 0x000fe20003800000 */
[----:B--2---:R-:W-:Y:S01]  /*6570*/  ISETP.NE.AND P0, PT, R4, R7, PT ;  /* 0x000000070400720c */ /* 0x004fe20003f05270 */
[----:B------:R-:W-:-:S12]  /*6580*/  CCTL.IVALL ;  /* 0x00000000ff00798f */ /* 0x000fd80002000000 */
[----:B------:R-:W-:Y:S05]  /*6590*/  @P0 BRA `(.L_x_448) ;  /* 0xffffffb000000947 */ /* 0x000fea000383ffff */
.L_x_447:
[----:B------:R-:W-:Y:S05]  /*65a0*/  BSYNC B0 ;  /* 0x0000000000007941 */ /* 0x000fea0003800000 */
.L_x_446:
[----:B------:R-:W-:Y:S05]  /*65b0*/  BRA.CONV ~URZ, `(.L_x_449) ;  /* 0x000000237f007947 */ /* 0x000fea000b800000 */
[----:B------:R-:W-:Y:S02]  /*65c0*/  MOV R6, 0x65e0 ;  /* 0x000065e000067802 */ /* 0x000fe40000000f00 */
[----:B-1----:R-:W-:Y:S05]  /*65d0*/  CALL.REL.NOINC `($__internal_3_$__cuda_sm70_warpsync) ;  /* 0x000004c000007944 */ /* 0x002fea0003c00000 */
.L_x_449:
[----:B------:R-:W-:Y:S01]  /*65e0*/  MOV R6, R12 ;  /* 0x0000000c00067202 */ /* 0x000fe20000000f00 */
[----:B------:R-:W-:Y:S01]  /*65f0*/  IMAD R5, R5, c[0x0][0x300], RZ ;  /* 0x0000c00005057a24 */ /* 0x000fe200078e02ff */
[----:B------:R-:W-:Y:S01]  /*6600*/  MOV R7, R13 ;  /* 0x0000000d00077202 */ /* 0x000fe20000000f00 */
[----:B------:R-:W-:Y:S01]  /*6610*/  IMAD R3, R0, c[0x0][0x308], RZ ;  /* 0x0000c20000037a24 */ /* 0x000fe200078e02ff */
[----:B------:R-:W-:-:S06]  /*6620*/  NOP ;  /* 0x0000000000007918 */ /* 0x000fcc0000000000 */
[----:B------:R-:W-:-:S04]  /*6630*/  IMAD.WIDE.U32 R6, R8, c[0x0][0x300], R6 ;  /* 0x0000c00008067a25 */ /* 0x000fc800078e0006 */
[----:B------:R-:W-:Y:S02]  /*6640*/  IMAD R5, R8, c[0x0][0x304], R5 ;  /* 0x0000c10008057a24 */ /* 0x000fe400078e0205 */
[----:B------:R-:W-:-:S03]  /*6650*/  IMAD R3, R238, c[0x0][0x30c], R3 ;  /* 0x0000c300ee037a24 */ /* 0x000fc600078e0203 */
        /* <DEDUP_REMOVED lines=55> */
[----:B-12---:R-:W-:Y:S05]  /*69d0*/  CALL.REL.NOINC `($__internal_3_$__cuda_sm70_warpsync) ;  /* 0x000000c000007944 */ /* 0x006fea0003c00000 */
.L_x_450:
        /* <DEDUP_REMOVED lines=12> */
        .weak           $__internal_3_$__cuda_sm70_warpsync
        .type           $__internal_3_$__cuda_sm70_warpsync,@function
        .size           $__internal_3_$__cuda_sm70_warpsync,(.L_x_1389 - $__internal_3_$__cuda_sm70_warpsync)
$__internal_3_$__cuda_sm70_warpsync:
[----:B------:R-:W-:Y:S01]  /*6aa0*/  MOV R14, R6 ;  /* 0x00000006000e7202 */ /* 0x000fe20000000f00 */
[----:B------:R-:W-:Y:S04]  /*6ab0*/  WARPSYNC R2 ;  /* 0x0000000200007348 */ /* 0x000fe80003800000 */
[----:B------:R-:W-:-:S04]  /*6ac0*/  MOV R15, 0x0 ;  /* 0x00000000000f7802 */ /* 0x000fc80000000f00 */
[----:B------:R-:W-:Y:S05]  /*6ad0*/  RET.REL.NODEC R14 `(_ZN7cutlass13device_kernelIN5flash19enable_sm80_to_sm89INS1_16FlashAttnBwdSm80INS1_25CollectiveMainloopBwdSm80ILi1ELi1EN4cute5tupleIJNS5_1CILi64EEES8_NS7_ILi192EEEEEENS_10bfloat16_tEfNS_4arch4Sm80ELb0ELb1ELb0ELb1ELb1ELb0ELb0ELb0ELi2ELi2ELi2ELi2ELb1EEENS1_24CollectiveEpilogueBwdGQAISA_fSD_Li256ELb1ELb1EEENS1_19SingleTileSchedulerILb1ELb0ELb0ELi64EEEEEEEEEvNT_6ParamsE) ;  /* 0xffff95200e007950 */ /* 0x000fea0003c3ffff */
.L_x_451:
        /* <DEDUP_REMOVED lines=10> */
.L_x_1389:


//--------------------- .text._ZN7cutlass13device_kernelIN5flash19enable_sm80_to_sm89INS1_16FlashAttnBwdSm80INS1_25CollectiveMainloopBwdSm80ILi1ELi1EN4cute5tupleIJNS5_1CILi64EEES8_NS7_ILi192EEEEEENS_10bfloat16_tEfNS_4arch4Sm80ELb1ELb0ELb0ELb0ELb0ELb0ELb0ELb0ELi2ELi2ELi2ELi2ELb1EEENS1_21CollectiveEpilogueBwdISA_SB_SD_Li256ELb0ELb0ELi4EEENS1_25SingleTileBwdLPTSchedulerILb0ELi64ELb0EEEEEEEEEvNT_6ParamsE --------------------------
	.section	.text._ZN7cutlass13device_kernelIN5flash19enable_sm80_to_sm89INS1_16FlashAttnBwdSm80INS1_25CollectiveMainloopBwdSm80ILi1ELi1EN4cute5tupleIJNS5_1CILi64EEES8_NS7_ILi192EEEEEENS_10bfloat16_tEfNS_4arch4Sm80ELb1ELb0ELb0ELb0ELb0ELb0ELb0ELb0ELi2ELi2ELi2ELi2ELb1EEENS1_21CollectiveEpilogueBwdISA_SB_SD_Li256ELb0ELb0ELi4EEENS1_25SingleTileBwdLPTSchedulerILb0ELi64ELb0EEEEEEEEEvNT_6ParamsE,"ax",@progbits
	.sectioninfo	@"SHI_REGISTERS=255"
	.align	128
.text._ZN7cutlass13device_kernelIN5flash19enable_sm80_to_sm89INS1_16FlashAttnBwdSm80INS1_25CollectiveMainloopBwdSm80ILi1ELi1EN4cute5tupleIJNS5_1CILi64EEES8_NS7_ILi192EEEEEENS_10bfloat16_tEfNS_4arch4Sm80ELb1ELb0ELb0ELb0ELb0ELb0ELb0ELb0ELi2ELi2ELi2ELi2ELb1EEENS1_21CollectiveEpilogueBwdISA_SB_SD_Li256ELb0ELb0ELi4EEENS1_25SingleTileBwdLPTSchedulerILb0ELi64ELb0EEEEEEEEEvNT_6ParamsE:
        .type           _ZN7cutlass13device_kernelIN5flash19enable_sm80_to_sm89INS1_16FlashAttnBwdSm80INS1_25CollectiveMainloopBwdSm80ILi1ELi1EN4cute5tupleIJNS5_1CILi64EEES8_NS7_ILi192EEEEEENS_10bfloat16_tEfNS_4arch4Sm80ELb1ELb0ELb0ELb0ELb0ELb0ELb0ELb0ELi2ELi2ELi2ELi2ELb1EEENS1_21CollectiveEpilogueBwdISA_SB_SD_Li256ELb0ELb0ELi4EEENS1_25SingleTileBwdLPTSchedulerILb0ELi64ELb0EEEEEEEEEvNT_6ParamsE,@function
        .size           _ZN7cutlass13device_kernelIN5flash19enable_sm80_to_sm89INS1_16FlashAttnBwdSm80INS1_25CollectiveMainloopBwdSm80ILi1ELi1EN4cute5tupleIJNS5_1CILi64EEES8_NS7_ILi192EEEEEENS_10bfloat16_tEfNS_4arch4Sm80ELb1ELb0ELb0ELb0ELb0ELb0ELb0ELb0ELi2ELi2ELi2ELi2ELb1EEENS1_21CollectiveEpilogueBwdISA_SB_SD_Li256ELb0ELb0ELi4EEENS1_25SingleTileBwdLPTSchedulerILb0ELi64ELb0EEEEEEEEEvNT_6ParamsE,(.L_x_1391 - _ZN7cutlass13device_kernelIN5flash19enable_sm80_to_sm89INS1_16FlashAttnBwdSm80INS1_25CollectiveMainloopBwdSm80ILi1ELi1EN4cute5tupleIJNS5_1CILi64EEES8_NS7_ILi192EEEEEENS_10bfloat16_tEfNS_4arch4Sm80ELb1ELb0ELb0ELb0ELb0ELb0ELb0ELb0ELi2ELi2ELi2ELi2ELb1EEENS1_21CollectiveEpilogueBwdISA_SB_SD_Li256ELb0ELb0ELi4EEENS1_25SingleTileBwdLPTSchedulerILb0ELi64ELb0EEEEEEEEEvNT_6ParamsE)
        .other          _ZN7cutlass13device_kernelIN5flash19enable_sm80_to_sm89INS1_16FlashAttnBwdSm80INS1_25CollectiveMainloopBwdSm80ILi1ELi1EN4cute5tupleIJNS5_1CILi64EEES8_NS7_ILi192EEEEEENS_10bfloat16_tEfNS_4arch4Sm80ELb1ELb0ELb0ELb0ELb0ELb0ELb0ELb0ELi2ELi2ELi2ELi2ELb1EEENS1_21CollectiveEpilogueBwdISA_SB_SD_Li256ELb0ELb0ELi4EEENS1_25SingleTileBwdLPTSchedulerILb0ELi64ELb0EEEEEEEEEvNT_6ParamsE,@"STO_CUDA_ENTRY STV_DEFAULT"
_ZN7cutlass13device_kernelIN5flash19enable_sm80_to_sm89INS1_16FlashAttnBwdSm80INS1_25CollectiveMainloopBwdSm80ILi1ELi1EN4cute5tupleIJNS5_1CILi64EEES8_NS7_ILi192EEEEEENS_10bfloat16_tEfNS_4arch4Sm80ELb1ELb0ELb0ELb0ELb0ELb0ELb0ELb0ELi2ELi2ELi2ELi2ELb1EEENS1_21CollectiveEpilogueBwdISA_SB_SD_Li256ELb0ELb0ELi4EEENS1_25SingleTileBwdLPTSchedulerILb0ELi64ELb0EEEEEEEEEvNT_6ParamsE:
[----:B------:R-:W-:Y:S02]  /*0000*/  MOV R1, c[0x0][0x28] ;  /* 0x00000a0000017a02 */ /* 0x000fe40000000f00 */
[----:B------:R-:W1:Y:S01]  /*0010*/  S2R R234, SR_TID.X ;  /* 0x0000000000ea7919 */ /* 0x000e620000002100 */
[----:B------:R-:W2:Y:S01]  /*0020*/  S2UR UR4, SR_CTAID.X ;  /* 0x00000000000479c3 */ /* 0x000ea20000002500 */
[----:B------:R-:W-:Y:S02]  /*0030*/  IADD3 R1, R1, -0x8, RZ ;  /* 0xfffffff801017810 */ /* 0x000fe40007ffe0ff */
[----:B-1----:R-:W-:-:S06]  /*0040*/  SHF.R.U32.HI R0, RZ, 0x5, R234 ;  /* 0x00000005ff007819 */ /* 0x002fcc00000116ea */
[----:B------:R-:W1:Y:S02]  /*0050*/  SHFL.IDX PT, R0, R0, RZ, 0x1f ;  /* 0x00001fff00007589 */ /* 0x000e6400000e0000 */
[----:B-1----:R-:W-:-:S13]  /*0060*/  ISETP.NE.AND P0, PT, R0, RZ, PT ;  /* 0x000000ff0000720c */ /* 0x002fda0003f05270 */
[----:B--2---:R-:W-:Y:S05]  /*0070*/  @!P0 BRA `(.L_x_452) ;  /* 0x0000026000008947 */ /* 0x004fea0003800000 */
[----:B------:R-:W-:Y:S02]  /*0080*/  ULDC.64 UR6, c[0x0][0x3b8] ;  /* 0x0000ee0000067ab9 */ /* 0x000fe40000000a00 */
[----:B------:R-:W-:Y:S02]  /*0090*/  UISETP.NE.AND UP0, UPT, UR6, 0x1, UPT ;  /* 0x000000010600788c */ /* 0x000fe4000bf05270 */
[----:B------:R-:W-:Y:S02]  /*00a0*/  UIMAD.WIDE.U32 UR10, UR4, UR7, URZ ;  /* 0x00000007040a72a5 */ /* 0x000fe4000f8e003f */
[----:B------:R-:W-:Y:S02]  /*00b0*/  ULDC UR5, c[0x0][0x3c0] ;  /* 0x0000f00000057ab9 */ /* 0x000fe40000000800 */
[----:B------:R-:W-:-:S05]  /*00c0*/  UMOV UR8, UR4 ;  /* 0x0000000400087c82 */ /* 0x000fca0008000000 */
[----:B------:R-:W-:-:S03]  /*00d0*/  @UP0 USHF.R.U32.HI UR8, URZ, UR5, UR11 ;  /* 0x000000053f080299 */ /* 0x000fc6000801160b */
[----:B------:R-:W-:Y:S02]  /*00e0*/  ULDC UR5, c[0x0][0x3d0] ;  /* 0x0000f40000057ab9 */ /* 0x000fe40000000800 */
[----:B------:R-:W-:Y:S02]  /*00f0*/  UISETP.GE.AND UP0, UPT, UR8, UR5, UPT ;  /* 0x000000050800728c */ /* 0x000fe4000bf06270 */
[----:B------:R-:W-:-:S04]  /*0100*/  UIADD3 UR5, -UR8, URZ, URZ ;  /* 0x0000003f08057290 */ /* 0x000fc8000fffe13f */
[----:B------:R-:W-:Y:S01]  /*0110*/  PLOP3.LUT P0, PT, PT, PT, UP0, 0x80, 0x0 ;  /* 0x000000000000781c */ /* 0x000fe20003f0f008 */
[----:B------:R-:W-:-:S12]  /*0120*/  UIMAD UR6, UR5, UR6, UR4 ;  /* 0x00000006050672a4 */ /* 0x000fd8000f8e0204 */
[----:B------:R-:W-:Y:S05]  /*0130*/  @!P0 BRA `(.L_x_453) ;  /* 0x0000008000008947 */ /* 0x000fea0003800000 */
[----:B------:R-:W-:Y:S02]  /*0140*/  ULDC UR7, c[0x0][0x3c4] ;  /* 0x0000f10000077ab9 */ /* 0x000fe40000000800 */
[----:B------:R-:W-:Y:S02]  /*0150*/  UISETP.NE.AND UP0, UPT, UR7, 0x1, UPT ;  /* 0x000000010700788c */ /* 0x000fe4000bf05270 */
[----:B------:R-:W-:Y:S02]  /*0160*/  ULDC.64 UR4, c[0x0][0x3c8] ;  /* 0x0000f20000047ab9 */ /* 0x000fe40000000a00 */
[----:B------:R-:W-:Y:S02]  /*0170*/  UIMAD.WIDE.U32 UR10, UR6, UR4, URZ ;  /* 0x00000004060a72a5 */ /* 0x000fe4000f8e003f */
[----:B------:R-:W-:-:S05]  /*0180*/  UMOV UR15, UR6 ;  /* 0x00000006000f7c82 */ /* 0x000fca0008000000 */
[----:B------:R-:W-:-:S04]  /*0190*/  @UP0 USHF.R.U32.HI UR15, URZ, UR5, UR11 ;  /* 0x000000053f0f0299 */ /* 0x000fc8000801160b */
[----:B------:R-:W-:Y:S01]  /*01a0*/  UIMAD UR7, UR15, UR7, URZ ;  /* 0x000000070f0772a4 */ /* 0x000fe2000f8e023f */
[----:B------:R-:W-:Y:S05]  /*01b0*/  BRA `(.L_x_454) ;  /* 0x0000007000007947 */ /* 0x000fea0003800000 */
.L_x_453:
[----:B------:R-:W-:Y:S02]  /*01c0*/  ULDC UR7, c[0x0][0x3ac] ;  /* 0x0000eb0000077ab9 */ /* 0x000fe40000000800 */
[----:B------:R-:W-:Y:S02]  /*01d0*/  UISETP.NE.AND UP0, UPT, UR7, 0x1, UPT ;  /* 0x000000010700788c */ /* 0x000fe4000bf05270 */
[----:B------:R-:W-:Y:S02]  /*01e0*/  ULDC.64 UR4, c[0x0][0x3b0] ;  /* 0x0000ec0000047ab9 */ /* 0x000fe40000000a00 */
[----:B------:R-:W-:Y:S02]  /*01f0*/  UIMAD.WIDE.U32 UR10, UR6, UR4, URZ ;  /* 0x00000004060a72a5 */ /* 0x000fe4000f8e003f */
[----:B------:R-:W-:-:S05]  /*0200*/  UMOV UR15, UR6 ;  /* 0x00000006000f7c82 */ /* 0x000fca0008000000 */
[----:B------:R-:W-:-:S04]  /*0210*/  @UP0 USHF.R.U32.HI UR15, URZ, UR5, UR11 ;  /* 0x000000053f0f0299 */ /* 0x000fc8000801160b */
[----:B------:R-:W-:-:S04]  /*0220*/  UIMAD UR7, UR15, UR7, URZ ;  /* 0x000000070f0772a4 */ /* 0x000fc8000f8e023f */
.L_x_454:
[----:B------:R-:W-:Y:S02]  /*0230*/  UIADD3 UR9, UR6, -UR7, URZ ;  /* 0x8000000706097290 */ /* 0x000fe4000fffe03f */
[----:B------:R-:W-:Y:S02]  /*0240*/  ULDC.64 UR4, c[0x0][0x3a8] ;  /* 0x0000ea0000047ab9 */ /* 0x000fe40000000a00 */
[----:B------:R-:W-:Y:S02]  /*0250*/  ULDC.64 UR6, c[0x0][0x3a0] ;  /* 0x0000e80000067ab9 */ /* 0x000fe40000000a00 */
[----:B------:R-:W-:Y:S02]  /*0260*/  UISETP.NE.AND UP0, UPT, UR6, 0x1, UPT ;  /* 0x000000010600788c */ /* 0x000fe4000bf05270 */
[----:B------:R-:W-:-:S04]  /*0270*/  UIMAD UR5, UR8, UR5, UR9 ;  /* 0x00000005080572a4 */ /* 0x000fc8000f8e0209 */
[----:B------:R-:W-:-:S03]  /*0280*/  UIMAD.WIDE.U32 UR8, UR5, UR7, URZ ;  /* 0x00000007050872a5 */ /* 0x000fc6000f8e003f */
[----:B------:R-:W-:Y:S02]  /*0290*/  UMOV UR14, UR5 ;  /* 0x00000005000e7c82 */ /* 0x000fe40008000000 */
[----:B------:R-:W-:-:S04]  /*02a0*/  @UP0 USHF.R.U32.HI UR14, URZ, UR4, UR9 ;  /* 0x000000043f0e0299 */ /* 0x000fc80008011609 */
[----:B------:R-:W-:-:S04]  /*02b0*/  UIADD3 UR13, -UR14, URZ, URZ ;  /* 0x0000003f0e0d7290 */ /* 0x000fc8000fffe13f */
[----:B------:R-:W-:Y:S01]  /*02c0*/  UIMAD UR13, UR13, UR6, UR5 ;  /* 0x000000060d0d72a4 */ /* 0x000fe2000f8e0205 */
[----:B------:R-:W-:Y:S05]  /*02d0*/  BRA `(.L_x_455) ;  /* 0x0000025000007947 */ /* 0x000fea0003800000 */
.L_x_452:
        /* <DEDUP_REMOVED lines=20> */
.L_x_456:
[----:B------:R-:W-:Y:S02]  /*0420*/  ULDC UR7, c[0x0][0x3ac] ;  /* 0x0000eb0000077ab9 */ /* 0x000fe40000000800 */
[----:B------:R-:W-:Y:S02]  /*0430*/  UISETP.NE.AND UP0, UPT, UR7, 0x1, UPT ;  /* 0x000000010700788c */ /* 0x000fe4000bf05270 */
[----:B------:R-:W-:Y:S02]  /*0440*/  ULDC.64 UR4, c[0x0][0x3b0] ;  /* 0x0000ec0000047ab9 */ /* 0x000fe40000000a00 */
[----:B------:R-:W-:Y:S02]  /*0450*/  UIMAD.WIDE.U32 UR10, UR6, UR4, URZ ;  /* 0x00000004060a72a5 */ /* 0x000fe4000f8e003f */
[----:B------:R-:W-:-:S05]  /*0460*/  UMOV UR15, UR6 ;  /* 0x00000006000f7c82 */ /* 0x000fca0008000000 */
[----:B------:R-:W-:-:S04]  /*0470*/  @UP0 USHF.R.U32.HI UR15, URZ, UR5, UR11 ;  /* 0x000000053f0f0299 */ /* 0x000fc8000801160b */
[----:B------:R-:W-:-:S04]  /*0480*/  UIMAD UR7, UR15, UR7, URZ ;  /* 0x000000070f0772a4 */ /* 0x000fc8000f8e023f */
.L_x_457:
        /* <DEDUP_REMOVED lines=9> */
[----:B------:R-:W-:Y:S02]  /*0520*/  UIMAD UR13, UR13, UR6, UR5 ;  /* 0x000000060d0d72a4 */ /* 0x000fe4000f8e0205 */
.L_x_455:
[----:B------:R-:W-:-:S13]  /*0530*/  ISETP.LE.AND P0, PT, RZ, UR14, PT ;  /* 0x0000000eff007c0c */ /* 0x000fda000bf03270 */
[----:B------:R-:W-:Y:S05]  /*0540*/  @!P0 EXIT ;  /* 0x000000000000894d */ /* 0x000fea0003800000 */
[----:B------:R-:W-:Y:S01]  /*0550*/  USHF.L.U32 UR10, UR15, 0x6, URZ ;  /* 0x000000060f0a7899 */ /* 0x000fe2000800063f */
        /* <DEDUP_REMOVED lines=13> */
[----:B------:R-:W-:Y:S01]  /*0630*/  UIADD3 UR6, UR6, 0x3f, URZ ;  /* 0x0000003f06067890 */ /* 0x000fe2000fffe03f */
[----:B------:R-:W-:Y:S01]  /*0640*/  IMAD.MOV.U32 R120, RZ, RZ, RZ ;  /* 0x000000ffff787224 */ /* 0x000fe200078e00ff */
[----:B------:R-:W-:Y:S01]  /*0650*/  USHF.R.S32.HI UR4, URZ, 0x1f, UR5 ;  /* 0x0000001f3f047899 */ /* 0x000fe20008011405 */
[----:B------:R-:W-:Y:S01]  /*0660*/  MOV R11, RZ ;  /* 0x000000ff000b7202 */ /* 0x000fe20000000f00 */
[----:B------:R-:W-:Y:S01]  /*0670*/  ULDC.64 UR16, c[0x0][0x118] ;  /* 0x0000460000107ab9 */ /* 0x000fe20000000a00 */
[----:B------:R-:W-:Y:S01]  /*0680*/  IMAD.MOV.U32 R118, RZ, RZ, RZ ;  /* 0x000000ffff767224 */ /* 0x000fe200078e00ff */
[----:B------:R-:W-:Y:S01]  /*0690*/  ULEA.HI UR11, UR4, UR5, URZ, 0x6 ;  /* 0x00000005040b7291 */ /* 0x000fe2000f8f303f */
[----:B------:R-:W-:Y:S01]  /*06a0*/  CS2R R12, SRZ ;  /* 0x00000000000c7805 */ /* 0x000fe2000001ff00 */
[----:B------:R-:W-:Y:S01]  /*06b0*/  USHF.R.S32.HI UR4, URZ, 0x1f, UR6 ;  /* 0x0000001f3f047899 */ /* 0x000fe20008011406 */
[----:B------:R-:W-:Y:S01]  /*06c0*/  MOV R116, RZ ;  /* 0x000000ff00747202 */ /* 0x000fe20000000f00 */
[----:B------:R-:W-:Y:S01]  /*06d0*/  USHF.R.S32.HI UR11, URZ, 0x6, UR11 ;  /* 0x000000063f0b7899 */ /* 0x000fe2000801140b */
[----:B------:R-:W-:Y:S01]  /*06e0*/  IMAD.MOV.U32 R110, RZ, RZ, RZ ;  /* 0x000000ffff6e7224 */ /* 0x000fe200078e00ff */
[----:B------:R-:W-:Y:S01]  /*06f0*/  ULEA.HI UR4, UR4, UR6, URZ, 0x6 ;  /* 0x0000000604047291 */ /* 0x000fe2000f8f303f */
[----:B------:R-:W-:Y:S01]  /*0700*/  MOV R15, RZ ;  /* 0x000000ff000f7202 */ /* 0x000fe20000000f00 */
[----:B------:R-:W-:Y:S01]  /*0710*/  UISETP.LT.AND UP0, UPT, URZ, UR11, UPT ;  /* 0x0000000b3f00728c */ /* 0x000fe2000bf01270 */
[----:B------:R-:W-:Y:S01]  /*0720*/  IMAD.MOV.U32 R108, RZ, RZ, RZ ;  /* 0x000000ffff6c7224 */ /* 0x000fe200078e00ff */
[----:B------:R-:W-:Y:S01]  /*0730*/  USHF.R.S32.HI UR12, URZ, 0x6, UR4 ;  /* 0x000000063f0c7899 */ /* 0x000fe20008011404 */
[----:B------:R-:W-:Y:S01]  /*0740*/  CS2R R16, SRZ ;  /* 0x0000000000107805 */ /* 0x000fe2000001ff00 */
[----:B------:R-:W-:Y:S01]  /*0750*/  USEL UR11, URZ, UR11, !UP0 ;  /* 0x0000000b3f0b7287 */ /* 0x000fe2000c000000 */
[----:B------:R-:W-:Y:S01]  /*0760*/  MOV R114, RZ ;  /* 0x000000ff00727202 */ /* 0x000fe20000000f00 */
[----:B------:R-:W-:Y:S01]  /*0770*/  IMAD.MOV.U32 R112, RZ, RZ, RZ ;  /* 0x000000ffff707224 */ /* 0x000fe200078e00ff */
[----:B------:R-:W-:Y:S01]  /*0780*/  CS2R R18, SRZ ;  /* 0x0000000000127805 */ /* 0x000fe2000001ff00 */
[----:B------:R-:W-:Y:S01]  /*0790*/  UISETP.GT.AND UP0, UPT, UR12, UR11, UPT ;  /* 0x0000000b0c00728c */ /* 0x000fe2000bf04270 */
[----:B------:R-:W-:Y:S01]  /*07a0*/  MOV R106, RZ ;  /* 0x000000ff006a7202 */ /* 0x000fe20000000f00 */
[----:B------:R-:W-:Y:S01]  /*07b0*/  IMAD.MOV.U32 R104, RZ, RZ, RZ ;  /* 0x000000ffff687224 */ /* 0x000fe200078e00ff */
[----:B------:R-:W-:Y:S01]  /*07c0*/  CS2R R20, SRZ ;  /* 0x0000000000147805 */ /* 0x000fe2000001ff00 */
[----:B------:R-:W-:Y:S01]  /*07d0*/  MOV R102, RZ ;  /* 0x000000ff00667202 */ /* 0x000fe20000000f00 */
[----:B------:R-:W-:Y:S01]  /*07e0*/  IMAD.MOV.U32 R100, RZ, RZ, RZ ;  /* 0x000000ffff647224 */ /* 0x000fe200078e00ff */
[----:B------:R-:W-:Y:S01]  /*07f0*/  PLOP3.LUT P0, PT, PT, PT, UP0, 0x80, 0x0 ;  /* 0x000000000000781c */ /* 0x000fe20003f0f008 */
        /* <DEDUP_REMOVED lines=37> */
[----:B------:R-:W-:Y:S01]  /*0a50*/  IMAD.SHL.U32 R2, R234, 0x4, RZ ;  /* 0x00000004ea027824 */ /* 0x000fe200078e00ff */
[----:B------:R-:W-:Y:S01]  /*0a60*/  SHF.R.S32.HI R14, RZ, 0x1f, R234 ;  /* 0x0000001fff0e7819 */ /* 0x000fe200000114ea */
[----:B------:R-:W-:Y:S01]  /*0a70*/  ULDC.64 UR4, c[0x0][0x248] ;  /* 0x0000920000047ab9 */ /* 0x000fe20000000a00 */
[----:B------:R-:W-:Y:S01]  /*0a80*/  IMAD.U32 R0, RZ, RZ, UR13 ;  /* 0x0000000dff007e24 */ /* 0x000fe2000f8e00ff */
[----:B------:R-:W-:Y:S01]  /*0a90*/  USHF.R.S32.HI UR18, URZ, 0x1f, UR13 ;  /* 0x0000001f3f127899 */ /* 0x000fe2000801140d */
[----:B------:R-:W-:Y:S01]  /*0aa0*/  SHF.R.S32.HI R3, RZ, 0x1f, R2 ;  /* 0x0000001fff037819 */ /* 0x000fe20000011402 */
[----:B------:R-:W-:Y:S01]  /*0ab0*/  UISETP.NE.AND UP0, UPT, UR4, 0x1, UPT ;  /* 0x000000010400788c */ /* 0x000fe2000bf05270 */
[-C--:B------:R-:W-:Y:S01]  /*0ac0*/  LEA.HI R27, R14, R234.reuse, RZ, 0x3 ;  /* 0x000000ea0e1b7211 */ /* 0x080fe200078f18ff */
[----:B------:R-:W-:Y:S01]  /*0ad0*/  UIMAD.WIDE.U32 UR8, UR13, UR5, URZ ;  /* 0x000000050d0872a5 */ /* 0x000fe2000f8e003f */
[----:B------:R-:W-:Y:S01]  /*0ae0*/  SHF.R.S32.HI R235, RZ, 0x1f, R234 ;  /* 0x0000001fffeb7819 */ /* 0x000fe200000114ea */
[----:B------:R-:W-:Y:S01]  /*0af0*/  IMAD.WIDE.U32 R22, R0, c[0x0][0x288], R2 ;  /* 0x0000a20000167a25 */ /* 0x000fe200078e0002 */
[----:B------:R-:W-:Y:S01]  /*0b00*/  ULDC.64 UR4, c[0x0][0x238] ;  /* 0x00008e0000047ab9 */ /* 0x000fe20000000a00 */
[----:B------:R-:W-:Y:S01]  /*0b10*/  LOP3.LUT R0, R27, 0xfffffff8, RZ, 0xc0, !PT ;  /* 0xfffffff81b007812 */ /* 0x000fe200078ec0ff */
[----:B------:R-:W-:Y:S01]  /*0b20*/  UIMAD UR4, UR18, UR4, URZ ;  /* 0x00000004120472a4 */ /* 0x000fe2000f8e023f */
[----:B------:R-:W-:Y:S01]  /*0b30*/  IMAD.U32 R4, RZ, RZ, UR13 ;  /* 0x0000000dff047e24 */ /* 0x000fe2000f8e00ff */
[CC--:B------:R-:W-:Y:S01]  /*0b40*/  LEA.HI R31, R14.reuse, R234.reuse, RZ, 0x2 ;  /* 0x000000ea0e1f7211 */ /* 0x0c0fe200078f10ff */
[----:B------:R-:W-:Y:S01]  /*0b50*/  IMAD.U32 R6, RZ, RZ, UR13 ;  /* 0x0000000dff067e24 */ /* 0x000fe2000f8e00ff */
[-C--:B------:R-:W-:Y:S01]  /*0b60*/  LEA.HI R25, R14, R234.reuse, RZ, 0x4 ;  /* 0x000000ea0e197211 */ /* 0x080fe200078f20ff */
[----:B------:R-:W-:Y:S01]  /*0b70*/  UIMAD UR5, UR13, UR5, UR4 ;  /* 0x000000050d0572a4 */ /* 0x000fe2000f8e0204 */
[----:B------:R-:W-:Y:S01]  /*0b80*/  IMAD.WIDE.U32 R4, R4, c[0x0][0x238], R234 ;  /* 0x00008e0004047a25 */ /* 0x000fe200078e00ea */
[----:B------:R-:W-:Y:S01]  /*0b90*/  UMOV UR7, UR13 ;  /* 0x0000000d00077c82 */ /* 0x000fe20008000000 */
[----:B------:R-:W-:Y:S01]  /*0ba0*/  SHF.R.S32.HI R7, RZ, 0x4, R25 ;  /* 0x00000004ff077819 */ /* 0x000fe20000011419 */
[----:B------:R-:W-:Y:S01]  /*0bb0*/  ULDC UR4, c[0x0][0x250] ;  /* 0x0000940000047ab9 */ /* 0x000fe20000000800 */
[----:B------:R-:W-:Y:S01]  /*0bc0*/  IMAD.WIDE.U32 R20, R6, c[0x0][0x270], R2 ;  /* 0x00009c0006147a25 */ /* 0x000fe200078e0002 */
[--C-:B------:R-:W-:Y:S01]  /*0bd0*/  SHF.R.S32.HI R6, RZ, 0x2, R31.reuse ;  /* 0x00000002ff067819 */ /* 0x100fe2000001141f */
[----:B------:R-:W-:Y:S01]  /*0be0*/  @UP0 USHF.R.U32.HI UR7, URZ, UR4, UR9 ;  /* 0x000000043f070299 */ /* 0x000fe20008011609 */
[----:B------:R-:W-:Y:S01]  /*0bf0*/  LEA.HI R26, R14, R234, RZ, 0x5 ;  /* 0x000000ea0e1a7211 */ /* 0x000fe200078f28ff */
[----:B------:R-:W-:Y:S01]  /*0c00*/  IMAD.IADD R15, R234, 0x1, -R0 ;  /* 0x00000001ea0f7824 */ /* 0x000fe200078e0a00 */
[----:B------:R-:W-:Y:S01]  /*0c10*/  SHF.R.S32.HI R0, RZ, 0x1f, R31 ;  /* 0x0000001fff007819 */ /* 0x000fe2000001141f */
[----:B------:R-:W-:Y:S01]  /*0c20*/  IMAD.MOV.U32 R18, RZ, RZ, R4 ;  /* 0x000000ffff127224 */ /* 0x000fe200078e0004 */
[----:B------:R-:W-:Y:S01]  /*0c30*/  LEA.HI R4, R25, R7, RZ, 0x1 ;  /* 0x0000000719047211 */ /* 0x000fe200078f08ff */
[----:B------:R-:W-:Y:S01]  /*0c40*/  USHF.R.S32.HI UR6, URZ, 0x1f, UR7 ;  /* 0x0000001f3f067899 */ /* 0x000fe20008011407 */
[----:B------:R-:W-:Y:S01]  /*0c50*/  LEA.HI R0, R0, R6, RZ, 0x3 ;  /* 0x0000000600007211 */ /* 0x000fe200078f18ff */
[----:B------:R-:W-:Y:S01]  /*0c60*/  IMAD.SHL.U32 R12, R15, 0x8, RZ ;  /* 0x000000080f0c7824 */ /* 0x000fe200078e00ff */
[----:B------:R-:W-:Y:S01]  /*0c70*/  IADD3 R19, R5, UR5, RZ ;  /* 0x0000000505137c10 */ /* 0x000fe2000fffe0ff */
[----:B------:R-:W-:Y:S01]  /*0c80*/  ULDC.64 UR4, c[0x0][0x1e0] ;  /* 0x0000780000047ab9 */ /* 0x000fe20000000a00 */
[----:B------:R-:W-:Y:S01]  /*0c90*/  SHF.R.S32.HI R236, RZ, 0x3, R27 ;  /* 0x00000003ffec7819 */ /* 0x000fe2000001141b */
[----:B------:R-:W-:Y:S01]  /*0ca0*/  UIMAD UR4, UR6, UR4, URZ ;  /* 0x00000004060472a4 */ /* 0x000fe2000f8e023f */
[----:B------:R-:W-:Y:S01]  /*0cb0*/  LOP3.LUT R4, R4, 0xfffffffe, RZ, 0xc0, !PT ;  /* 0xfffffffe04047812 */ /* 0x000fe200078ec0ff */
[----:B------:R-:W-:Y:S01]  /*0cc0*/  IMAD.U32 R2, RZ, RZ, UR15 ;  /* 0x0000000fff027e24 */ /* 0x000fe2000f8e00ff */
[----:B------:R-:W-:Y:S01]  /*0cd0*/  LOP3.LUT R0, R0, 0xfffffff8, RZ, 0xc0, !PT ;  /* 0xfffffff800007812 */ /* 0x000fe200078ec0ff */
[----:B------:R-:W-:Y:S01]  /*0ce0*/  IMAD.U32 R9, RZ, RZ, UR7 ;  /* 0x00000007ff097e24 */ /* 0x000fe2000f8e00ff */
[----:B------:R-:W-:Y:S01]  /*0cf0*/  SHF.R.S32.HI R8, RZ, 0x5, R26 ;  /* 0x00000005ff087819 */ /* 0x000fe2000001141a */
[----:B------:R-:W-:Y:S01]  /*0d00*/  IMAD.IADD R17, R7, 0x1, -R4 ;  /* 0x0000000107117824 */ /* 0x000fe200078e0a04 */
[----:B------:R-:W-:Y:S01]  /*0d10*/  SHF.R.S32.HI R237, RZ, 0x1f, R236 ;  /* 0x0000001fffed7819 */ /* 0x000fe200000114ec */
[----:B------:R-:W-:Y:S01]  /*0d20*/  IMAD.IADD R32, R6, 0x1, -R0 ;  /* 0x0000000106207824 */ /* 0x000fe200078e0a00 */
[----:B------:R-:W-:Y:S01]  /*0d30*/  SHF.R.S32.HI R13, RZ, 0x1f, R12 ;  /* 0x0000001fff0d7819 */ /* 0x000fe2000001140c */
[----:B------:R-:W-:Y:S01]  /*0d40*/  IMAD.SHL.U32 R4, R236, 0x40, RZ ;  /* 0x00000040ec047824 */ /* 0x000fe200078e00ff */
[----:B------:R-:W-:Y:S01]  /*0d50*/  LEA.HI R5, R26, R8, RZ, 0x1 ;  /* 0x000000081a057211 */ /* 0x000fe200078f08ff */
[----:B------:R-:W-:Y:S01]  /*0d60*/  UIMAD UR8, UR7, UR5, UR4 ;  /* 0x00000005070872a4 */ /* 0x000fe2000f8e0204 */
[----:B------:R-:W-:Y:S01]  /*0d70*/  LEA.HI R0, R14, R234, RZ, 0x6 ;  /* 0x000000ea0e007211 */ /* 0x000fe200078f30ff */
[----:B------:R-:W-:Y:S01]  /*0d80*/  IMAD.WIDE R10, R2, 0x40, R236 ;  /* 0x00000040020a7825 */ /* 0x000fe200078e02ec */
[----:B------:R-:W-:Y:S01]  /*0d90*/  ULDC.64 UR4, c[0x0][0x1b0] ;  /* 0x00006c0000047ab9 */ /* 0x000fe20000000a00 */
[----:B------:R-:W-:Y:S01]  /*0da0*/  LOP3.LUT R5, R5, 0xfffffffe, RZ, 0xc0, !PT ;  /* 0xfffffffe05057812 */ /* 0x000fe200078ec0ff */
[----:B------:R-:W-:Y:S01]  /*0db0*/  UIMAD UR6, UR6, UR4, URZ ;  /* 0x00000004060672a4 */ /* 0x000fe2000f8e023f */
[----:B------:R-:W-:Y:S01]  /*0dc0*/  IMAD.WIDE.U32 R2, R9, c[0x0][0x1e0], R12 ;  /* 0x0000780009027a25 */ /* 0x000fe200078e000c */
[----:B------:R-:W-:Y:S01]  /*0dd0*/  SHF.R.S32.HI R29, RZ, 0x6, R0 ;  /* 0x00000006ff1d7819 */ /* 0x000fe20000011400 */
[----:B------:R-:W-:Y:S01]  /*0de0*/  USHF.R.S32.HI UR9, URZ, 0x1f, UR14 ;  /* 0x0000001f3f097899 */ /* 0x000fe2000801140e */
[----:B------:R-:W-:Y:S01]  /*0df0*/  LOP3.LUT R0, R4, 0x1c0, RZ, 0xc0, !PT ;  /* 0x000001c004007812 */ /* 0x000fe200078ec0ff */
[----:B------:R-:W-:Y:S01]  /*0e00*/  IMAD.IADD R220, R8, 0x1, -R5 ;  /* 0x0000000108dc7824 */ /* 0x000fe200078e0a05 */
[----:B------:R-:W-:Y:S01]  /*0e10*/  IADD3 R3, R3, UR8, RZ ;  /* 0x0000000803037c10 */ /* 0x000fe2000fffe0ff */
[----:B------:R-:W-:Y:S01]  /*0e20*/  UIMAD UR6, UR7, UR5, UR6 ;  /* 0x00000005070672a4 */ /* 0x000fe2000f8e0206 */
[----:B------:R-:W-:Y:S01]  /*0e30*/  IMAD.U32 R6, RZ, RZ, UR14 ;  /* 0x0000000eff067e24 */ /* 0x000fe2000f8e00ff */
[----:B------:R-:W-:Y:S01]  /*0e40*/  LOP3.LUT R8, R0, 0x38, R12, 0xf8, !PT ;  /* 0x0000003800087812 */ /* 0x000fe200078ef80c */
[----:B------:R-:W-:Y:S01]  /*0e50*/  IMAD.SHL.U32 R14, R29, 0x200, RZ ;  /* 0x000002001d0e7824 */ /* 0x000fe200078e00ff */
[----:B------:R-:W-:Y:S01]  /*0e60*/  SHF.R.U32.HI R0, RZ, 0x3, R0 ;  /* 0x00000003ff007819 */ /* 0x000fe20000011600 */
[----:B------:R-:W-:Y:S01]  /*0e70*/  IMAD.WIDE.U32 R4, R9, c[0x0][0x1b0], R12 ;  /* 0x00006c0009047a25 */ /* 0x000fe200078e000c */
[----:B------:R-:W-:Y:S01]  /*0e80*/  ULDC.64 UR4, c[0x0][0x1e8] ;  /* 0x00007a0000047ab9 */ /* 0x000fe20000000a00 */
[----:B------:R-:W-:Y:S01]  /*0e90*/  IADD3 R28, R12, 0x40, RZ ;  /* 0x000000400c1c7810 */ /* 0x000fe20007ffe0ff */
[----:B------:R-:W-:Y:S01]  /*0ea0*/  UIMAD UR4, UR9, UR4, URZ ;  /* 0x00000004090472a4 */ /* 0x000fe2000f8e023f */
[----:B------:R-:W-:Y:S01]  /*0eb0*/  IMAD.WIDE.U32 R6, R6, c[0x0][0x1e8], R2 ;  /* 0x00007a0006067a25 */ /* 0x000fe200078e0002 */
[----:B------:R-:W-:Y:S01]  /*0ec0*/  IADD3 R3, R5, UR6, RZ ;  /* 0x0000000605037c10 */ /* 0x000fe2000fffe0ff */
[----:B------:R-:W-:Y:S01]  /*0ed0*/  ULDC UR8, c[0x0][0x198] ;  /* 0x0000660000087ab9 */ /* 0x000fe20000000800 */
[----:B------:R-:W-:Y:S01]  /*0ee0*/  LOP3.LUT R228, R14, R8, R0, 0xf6, !PT ;  /* 0x000000080ee47212 */ /* 0x000fe200078ef600 */
[----:B------:R-:W-:Y:S01]  /*0ef0*/  IMAD.U32 R8, RZ, RZ, UR14 ;  /* 0x0000000eff087e24 */ /* 0x000fe2000f8e00ff */
[----:B------:R-:W-:Y:S01]  /*0f00*/  UIMAD UR7, UR14, UR5, UR4 ;  /* 0x000000050e0772a4 */ /* 0x000fe2000f8e0204 */
[----:B------:R-:W-:Y:S01]  /*0f10*/  IMAD.MOV.U32 R2, RZ, RZ, R4 ;  /* 0x000000ffff027224 */ /* 0x000fe200078e0004 */
[----:B------:R-:W-:Y:S01]  /*0f20*/  UIADD3 UR8, -UR10, UR8, URZ ;  /* 0x000000080a087290 */ /* 0x000fe2000fffe13f */
[----:B------:R-:W-:Y:S01]  /*0f30*/  IMAD.MOV.U32 R4, RZ, RZ, R6 ;  /* 0x000000ffff047224 */ /* 0x000fe200078e0006 */
[----:B------:R-:W-:Y:S01]  /*0f40*/  IADD3 R30, R12, 0x80, RZ ;  /* 0x000000800c1e7810 */ /* 0x000fe20007ffe0ff */
[----:B------:R-:W-:Y:S01]  /*0f50*/  IMAD.WIDE.U32 R8, R8, c[0x0][0x1b8], R2 ;  /* 0x00006e0008087a25 */ /* 0x000fe200078e0002 */
[----:B------:R-:W-:Y:S01]  /*0f60*/  IADD3 R5, R7, UR7, RZ ;  /* 0x0000000707057c10 */ /* 0x000fe2000fffe0ff */
[----:B------:R-:W-:Y:S01]  /*0f70*/  ULDC.64 UR4, c[0x0][0x1b8] ;  /* 0x00006e0000047ab9 */ /* 0x000fe20000000a00 */
[----:B------:R-:W-:Y:S01]  /*0f80*/  ISETP.GE.AND P3, PT, R12, c[0x0][0x1cc], PT ;  /* 0x000073000c007a0c */ /* 0x000fe20003f66270 */
[----:B------:R-:W-:Y:S01]  /*0f90*/  IMAD R2, R237, c[0x0][0x178], RZ ;  /* 0x00005e00ed027a24 */ /* 0x000fe200078e02ff */
[----:B------:R-:W-:Y:S01]  /*0fa0*/  ISETP.GE.AND P2, PT, R28, c[0x0][0x1cc], PT ;  /* 0x000073001c007a0c */ /* 0x000fe20003f46270 */
[----:B------:R-:W-:Y:S01]  /*0fb0*/  IMAD R0, R11, c[0x0][0x1d8], RZ ;  /* 0x000076000b007a24 */ /* 0x000fe200078e02ff */
[----:B------:R-:W-:Y:S01]  /*0fc0*/  ISETP.GE.AND P1, PT, R30, c[0x0][0x1cc], PT ;  /* 0x000073001e007a0c */ /* 0x000fe20003f26270 */
[C---:B------:R-:W-:Y:S01]  /*0fd0*/  IMAD R2, R236.reuse, c[0x0][0x17c], R2 ;  /* 0x00005f00ec027a24 */ /* 0x040fe200078e0202 */
[----:B------:R-:W-:Y:S01]  /*0fe0*/  UIMAD UR4, UR9, UR4, URZ ;  /* 0x00000004090472a4 */ /* 0x000fe2000f8e023f */
[----:B------:R-:W-:Y:S01]  /*0ff0*/  IMAD.WIDE.U32 R6, R236, c[0x0][0x178], R12 ;  /* 0x00005e00ec067a25 */ /* 0x000fe200078e000c */
[----:B------:R-:W-:Y:S01]  /*1000*/  USHF.R.S32.HI UR19, URZ, 0x1f, UR11 ;  /* 0x0000001f3f137899 */ /* 0x000fe2000801140b */
[----:B------:R-:W-:Y:S01]  /*1010*/  CS2R R130, SRZ ;  /* 0x0000000000827805 */ /* 0x000fe2000001ff00 */
[----:B------:R-:W-:Y:S01]  /*1020*/  UIMAD UR5, UR14, UR5, UR4 ;  /* 0x000000050e0572a4 */ /* 0x000fe2000f8e0204 */
[C---:B------:R-:W-:Y:S01]  /*1030*/  IMAD R3, R10.reuse, c[0x0][0x1dc], R0 ;  /* 0x000077000a037a24 */ /* 0x040fe200078e0200 */
[----:B------:R-:W-:Y:S01]  /*1040*/  CS2R R128, SRZ ;  /* 0x0000000000807805 */ /* 0x000fe2000001ff00 */
[----:B------:R-:W-:Y:S01]  /*1050*/  IMAD.U32 R0, RZ, RZ, UR13 ;  /* 0x0000000dff007e24 */ /* 0x000fe2000f8e00ff */
[----:B------:R-:W-:Y:S01]  /*1060*/  CS2R R126, SRZ ;  /* 0x00000000007e7805 */ /* 0x000fe2000001ff00 */
[----:B------:R-:W-:Y:S01]  /*1070*/  IMAD.IADD R7, R7, 0x1, R2 ;  /* 0x0000000107077824 */ /* 0x000fe200078e0202 */
[----:B------:R-:W-:Y:S01]  /*1080*/  IADD3 R9, R9, UR5, RZ ;  /* 0x0000000509097c10 */ /* 0x000fe2000fffe0ff */
[----:B------:R-:W-:Y:S01]  /*1090*/  IMAD.WIDE.U32 R4, R10, c[0x0][0x1d8], R4 ;  /* 0x000076000a047a25 */ /* 0x000fe200078e0004 */
[----:B------:R-:W-:Y:S01]  /*10a0*/  ULDC.64 UR4, c[0x0][0x180] ;  /* 0x0000600000047ab9 */ /* 0x000fe20000000a00 */
[----:B------:R-:W-:Y:S01]  /*10b0*/  CS2R R124, SRZ ;  /* 0x00000000007c7805 */ /* 0x000fe2000001ff00 */
[----:B------:R-:W-:Y:S01]  /*10c0*/  UIMAD UR4, UR18, UR4, URZ ;  /* 0x00000004120472a4 */ /* 0x000fe2000f8e023f */
[----:B------:R-:W-:Y:S01]  /*10d0*/  IMAD.WIDE.U32 R6, R0, c[0x0][0x180], R6 ;  /* 0x0000600000067a25 */ /* 0x000fe200078e0006 */
[----:B------:R-:W-:Y:S01]  /*10e0*/  IADD3 R0, -R236, UR8, RZ ;  /* 0x00000008ec007c10 */ /* 0x000fe2000fffe1ff */
[----:B------:R-:W-:Y:S01]  /*10f0*/  CS2R R122, SRZ ;  /* 0x00000000007a7805 */ /* 0x000fe2000001ff00 */
[----:B------:R-:W-:Y:S01]  /*1100*/  LEA R2, P0, R4, c[0x0][0x1c0], 0x1 ;  /* 0x0000700004027a11 */ /* 0x000fe200078008ff */
[----:B------:R-:W-:Y:S01]  /*1110*/  IMAD.IADD R3, R5, 0x1, R3 ;  /* 0x0000000105037824 */ /* 0x000fe200078e0203 */
[C---:B------:R-:W-:Y:S01]  /*1120*/  ISETP.LT.OR P6, PT, R0.reuse, 0x1, P3 ;  /* 0x000000010000780c */ /* 0x040fe20001fc1670 */
[----:B------:R-:W-:Y:S01]  /*1130*/  IMAD.MOV.U32 R16, RZ, RZ, c[0x0][0x1d8] ;  /* 0x00007600ff107624 */ /* 0x000fe200078e00ff */
[C---:B------:R-:W-:Y:S01]  /*1140*/  ISETP.LT.OR P5, PT, R0.reuse, 0x1, P2 ;  /* 0x000000010000780c */ /* 0x040fe200017a1670 */
[----:B------:R-:W-:Y:S01]  /*1150*/  IMAD.MOV.U32 R24, RZ, RZ, c[0x0][0x1dc] ;  /* 0x00007700ff187624 */ /* 0x000fe200078e00ff */
[C---:B------:R-:W-:Y:S01]  /*1160*/  ISETP.LT.OR P4, PT, R0.reuse, 0x1, P1 ;  /* 0x000000010000780c */ /* 0x040fe20000f81670 */
[----:B------:R-:W-:Y:S01]  /*1170*/  IMAD R5, R11, c[0x0][0x1a8], RZ ;  /* 0x00006a000b057a24 */ /* 0x000fe200078e02ff */
[----:B------:R-:W-:Y:S01]  /*1180*/  ISETP.LT.OR P3, PT, R0, 0x21, P3 ;  /* 0x000000210000780c */ /* 0x000fe20001f61670 */
[----:B------:R-:W-:Y:S01]  /*1190*/  IMAD.SHL.U32 R228, R228, 0x2, RZ ;  /* 0x00000002e4e47824 */ /* 0x000fe200078e00ff */
[----:B------:R-:W-:Y:S01]  /*11a0*/  ISETP.LT.OR P2, PT, R0, 0x21, P2 ;  /* 0x000000210000780c */ /* 0x000fe20001741670 */
[----:B------:R-:W-:Y:S01]  /*11b0*/  IMAD R11, R10, c[0x0][0x1ac], R5 ;  /* 0x00006b000a0b7a24 */ /* 0x000fe200078e0205 */
[----:B------:R-:W-:Y:S01]  /*11c0*/  LEA.HI.X R3, R4, c[0x0][0x1c4], R3, 0x1, P0 ;  /* 0x0000710004037a11 */ /* 0x000fe200000f0c03 */
[----:B------:R-:W-:Y:S01]  /*11d0*/  IMAD.WIDE.U32 R8, R10, c[0x0][0x1a8], R8 ;  /* 0x00006a000a087a25 */ /* 0x000fe200078e0008 */
[----:B------:R-:W-:Y:S01]  /*11e0*/  LEA R4, P0, R16, R2, 0x6 ;  /* 0x0000000210047211 */ /* 0x000fe200078030ff */
[----:B------:R-:W-:Y:S01]  /*11f0*/  UIMAD UR4, UR13, UR5, UR4 ;  /* 0x000000050d0472a4 */ /* 0x000fe2000f8e0204 */
[----:B------:R-:W-:Y:S01]  /*1200*/  ISETP.LT.OR P1, PT, R0, 0x21, P1 ;  /* 0x000000210000780c */ /* 0x000fe20000f21670 */
[----:B------:R-:W-:Y:S01]  /*1210*/  @!PT LDS RZ, [RZ] ;  /* 0x00000000fffff984 */ /* 0x000fe20000000800 */
[----:B------:R-:W-:Y:S01]  /*1220*/  @!PT LDS RZ, [RZ] ;  /* 0x00000000fffff984 */ /* 0x000fe20000000800 */
[----:B------:R-:W-:Y:S01]  /*1230*/  @!PT LDS RZ, [RZ] ;  /* 0x00000000fffff984 */ /* 0x000fe20000000800 */
[----:B------:R1:W-:Y:S01]  /*1240*/  LDGSTS.E.BYPASS.LTC128B.128 [R228+0x6080], [R2.64], !P6 ;  /* 0x0608000002e47fae */ /* 0x0003e2000f101d50 */
[----:B------:R-:W-:Y:S01]  /*1250*/  LEA.HI.X R5, R16, R3, R24, 0x6, P0 ;  /* 0x0000000310057211 */ /* 0x000fe200000f3418 */
[----:B------:R-:W-:Y:S01]  /*1260*/  IMAD.MOV.U32 R33, RZ, RZ, 0x20 ;  /* 0x00000020ff217424 */ /* 0x000fe200078e00ff */
[----:B------:R-:W-:Y:S01]  /*1270*/  ISETP.GE.AND P6, PT, R28, c[0x0][0x19c], PT ;  /* 0x000067001c007a0c */ /* 0x000fe20003fc6270 */
[----:B------:R1:W-:Y:S01]  /*1280*/  LDGSTS.E.BYPASS.LTC128B.128 [R228+0x8080], [R2.64+0x80], !P5 ;  /* 0x0808008002e47fae */ /* 0x0003e2000e901d50 */
[----:B------:R-:W-:Y:S01]  /*1290*/  ISETP.GE.AND P5, PT, R12, c[0x0][0x19c], PT ;  /* 0x000067000c007a0c */ /* 0x000fe20003fa6270 */
[----:B------:R-:W-:Y:S01]  /*12a0*/  IMAD.MOV.U32 R34, RZ, RZ, 0x40 ;  /* 0x00000040ff227424 */ /* 0x000fe200078e00ff */
[----:B------:R-:W-:Y:S01]  /*12b0*/  CS2R R120, SRZ ;  /* 0x0000000000787805 */ /* 0x000fe2000001ff00 */
[----:B------:R1:W-:Y:S01]  /*12c0*/  LDGSTS.E.BYPASS.LTC128B.128 [R228+0xa080], [R2.64+0x100], !P4 ;  /* 0x0a08010002e47fae */ /* 0x0003e2000e101d50 */
[C---:B------:R-:W-:Y:S01]  /*12d0*/  ISETP.LT.OR P4, PT, R0.reuse, 0x1, P5 ;  /* 0x000000010000780c */ /* 0x040fe20002f81670 */
[----:B------:R-:W-:Y:S01]  /*12e0*/  CS2R R118, SRZ ;  /* 0x0000000000767805 */ /* 0x000fe2000001ff00 */
[C---:B------:R-:W-:Y:S01]  /*12f0*/  ISETP.LT.OR P5, PT, R0.reuse, 0x21, P5 ;  /* 0x000000210000780c */ /* 0x040fe20002fa1670 */
[----:B------:R2:W-:Y:S01]  /*1300*/  LDGSTS.E.BYPASS.LTC128B.128 [R228+0x7080], [R4.64], !P3 ;  /* 0x0708000004e47fae */ /* 0x0005e2000d901d50 */
[C---:B------:R-:W-:Y:S01]  /*1310*/  ISETP.LT.OR P3, PT, R0.reuse, 0x1, P6 ;  /* 0x000000010000780c */ /* 0x040fe20003761670 */
[----:B------:R-:W-:Y:S01]  /*1320*/  CS2R R116, SRZ ;  /* 0x0000000000747805 */ /* 0x000fe2000001ff00 */
[----:B------:R-:W-:Y:S01]  /*1330*/  ISETP.LT.OR P6, PT, R0, 0x21, P6 ;  /* 0x000000210000780c */ /* 0x000fe200037c1670 */
[----:B------:R2:W-:Y:S01]  /*1340*/  LDGSTS.E.BYPASS.LTC128B.128 [R228+0x9080], [R4.64+0x80], !P2 ;  /* 0x0908008004e47fae */ /* 0x0005e2000d101d50 */
[----:B------:R-:W-:Y:S01]  /*1350*/  ISETP.GE.AND P2, PT, R30, c[0x0][0x19c], PT ;  /* 0x000067001e007a0c */ /* 0x000fe20003f46270 */
[----:B------:R-:W-:Y:S01]  /*1360*/  CS2R R114, SRZ ;  /* 0x0000000000727805 */ /* 0x000fe2000001ff00 */
[----:B------:R-:W-:Y:S01]  /*1370*/  CS2R R112, SRZ ;  /* 0x0000000000707805 */ /* 0x000fe2000001ff00 */
[----:B------:R2:W-:Y:S01]  /*1380*/  LDGSTS.E.BYPASS.LTC128B.128 [R228+0xb080], [R4.64+0x100], !P1 ;  /* 0x0b08010004e47fae */ /* 0x0005e2000c901d50 */
[C---:B------:R-:W-:Y:S01]  /*1390*/  ISETP.LT.OR P1, PT, R0.reuse, 0x1, P2 ;  /* 0x000000010000780c */ /* 0x040fe20001721670 */
[----:B------:R-:W-:Y:S01]  /*13a0*/  CS2R R110, SRZ ;  /* 0x00000000006e7805 */ /* 0x000fe2000001ff00 */
[----:B------:R-:W-:Y:S01]  /*13b0*/  ISETP.LT.OR P2, PT, R0, 0x21, P2 ;  /* 0x000000210000780c */ /* 0x000fe20001741670 */
[----:B------:R-:W0:Y:S01]  /*13c0*/  LDGDEPBAR ;  /* 0x00000000000079af */ /* 0x000e220000000000 */
[----:B------:R-:W-:Y:S01]  /*13d0*/  IMAD.U32 R0, RZ, RZ, UR14 ;  /* 0x0000000eff007e24 */ /* 0x000fe2000f8e00ff */
        /* <DEDUP_REMOVED lines=9> */
[----:B-1----:R-:W-:Y:S01]  /*1470*/  IMAD.IADD R3, R9, 0x1, R11 ;  /* 0x0000000109037824 */ /* 0x002fe200078e020b */
[C---:B------:R-:W-:Y:S01]  /*1480*/  LEA R2, P0, R8.reuse, c[0x0][0x190], 0x1 ;  /* 0x0000640008027a11 */ /* 0x040fe200078008ff */
[----:B------:R-:W-:Y:S01]  /*1490*/  CS2R R90, SRZ ;  /* 0x00000000005a7805 */ /* 0x000fe2000001ff00 */
[----:B------:R-:W-:Y:S01]  /*14a0*/  CS2R R88, SRZ ;  /* 0x0000000000587805 */ /* 0x000fe2000001ff00 */
[----:B------:R-:W-:Y:S01]  /*14b0*/  CS2R R86, SRZ ;  /* 0x0000000000567805 */ /* 0x000fe2000001ff00 */
[----:B------:R-:W-:Y:S01]  /*14c0*/  LEA.HI.X R3, R8, c[0x0][0x194], R3, 0x1, P0 ;  /* 0x0000650008037a11 */ /* 0x000fe200000f0c03 */
[----:B------:R-:W-:Y:S01]  /*14d0*/  CS2R R84, SRZ ;  /* 0x0000000000547805 */ /* 0x000fe2000001ff00 */
[----:B------:R-:W-:Y:S01]  /*14e0*/  CS2R R82, SRZ ;  /* 0x0000000000527805 */ /* 0x000fe2000001ff00 */
[----:B------:R-:W-:Y:S01]  /*14f0*/  CS2R R80, SRZ ;  /* 0x0000000000507805 */ /* 0x000fe2000001ff00 */
[----:B------:R-:W-:Y:S01]  /*1500*/  CS2R R78, SRZ ;  /* 0x00000000004e7805 */ /* 0x000fe2000001ff00 */
[----:B------:R1:W-:Y:S01]  /*1510*/  LDGSTS.E.BYPASS.LTC128B.128 [R228+0x80], [R2.64], !P4 ;  /* 0x0008000002e47fae */ /* 0x0003e2000e101d50 */
[----:B------:R-:W-:Y:S01]  /*1520*/  ISETP.GE.AND P4, PT, R28, c[0x0][0x16c], PT ;  /* 0x00005b001c007a0c */ /* 0x000fe20003f86270 */
[----:B--2---:R-:W-:Y:S01]  /*1530*/  IMAD.MOV.U32 R4, RZ, RZ, R6 ;  /* 0x000000ffff047224 */ /* 0x004fe200078e0006 */
[----:B------:R-:W-:Y:S01]  /*1540*/  IADD3 R5, R7, UR4, RZ ;  /* 0x0000000407057c10 */ /* 0x000fe2000fffe0ff */
[----:B------:R-:W-:Y:S01]  /*1550*/  IMAD.MOV.U32 R6, RZ, RZ, c[0x0][0x1a8] ;  /* 0x00006a00ff067624 */ /* 0x000fe200078e00ff */
[----:B------:R-:W-:Y:S01]  /*1560*/  ULDC.64 UR4, c[0x0][0x178] ;  /* 0x00005e0000047ab9 */ /* 0x000fe20000000a00 */
[----:B------:R-:W-:Y:S01]  /*1570*/  IMAD.MOV.U32 R7, RZ, RZ, c[0x0][0x1ac] ;  /* 0x00006b00ff077624 */ /* 0x000fe200078e00ff */
[----:B------:R-:W-:Y:S01]  /*1580*/  UIMAD UR6, UR19, UR4, URZ ;  /* 0x00000004130672a4 */ /* 0x000fe2000f8e023f */
[----:B------:R1:W-:Y:S01]  /*1590*/  LDGSTS.E.BYPASS.LTC128B.128 [R228+0x2080], [R2.64+0x80], !P3 ;  /* 0x0208008002e47fae */ /* 0x0003e2000d901d50 */
[----:B------:R-:W-:Y:S01]  /*15a0*/  LEA R8, P0, R6, R2, 0x6 ;  /* 0x0000000206087211 */ /* 0x000fe200078030ff */
[----:B------:R-:W-:Y:S01]  /*15b0*/  UIMAD.WIDE.U32 UR20, UR11, UR4, URZ ;  /* 0x000000040b1472a5 */ /* 0x000fe2000f8e003f */
[----:B------:R-:W-:Y:S01]  /*15c0*/  IMAD.WIDE.U32 R242, R0, c[0x0][0x188], R4 ;  /* 0x0000620000f27a25 */ /* 0x000fe200078e0004 */
[----:B------:R1:W-:Y:S01]  /*15d0*/  LDGSTS.E.BYPASS.LTC128B.128 [R228+0x4080], [R2.64+0x100], !P1 ;  /* 0x0408010002e47fae */ /* 0x0003e2000c901d50 */
[----:B------:R-:W-:Y:S01]  /*15e0*/  LEA.HI.X R9, R6, R3, R7, 0x6, P0 ;  /* 0x0000000306097211 */ /* 0x000fe200000f3407 */
[----:B------:R-:W-:Y:S01]  /*15f0*/  UIMAD UR6, UR11, UR5, UR6 ;  /* 0x000000050b0672a4 */ /* 0x000fe2000f8e0206 */
[----:B------:R-:W-:Y:S01]  /*1600*/  IMAD R0, R237, c[0x0][0x208], RZ ;  /* 0x00008200ed007a24 */ /* 0x000fe200078e02ff */
[----:B------:R-:W-:Y:S01]  /*1610*/  ISETP.GE.AND P0, PT, R12, c[0x0][0x16c], PT ;  /* 0x00005b000c007a0c */ /* 0x000fe20003f06270 */
[----:B------:R-:W-:Y:S01]  /*1620*/  ULDC.64 UR4, c[0x0][0x188] ;  /* 0x0000620000047ab9 */ /* 0x000fe20000000a00 */
[----:B------:R2:W-:Y:S01]  /*1630*/  LDGSTS.E.BYPASS.LTC128B.128 [R228+0x1080], [R8.64], !P5 ;  /* 0x0108000008e47fae */ /* 0x0005e2000e901d50 */
[----:B------:R-:W-:Y:S01]  /*1640*/  UIMAD UR4, UR9, UR4, URZ ;  /* 0x00000004090472a4 */ /* 0x000fe2000f8e023f */
[----:B------:R-:W-:Y:S01]  /*1650*/  IMAD.U32 R5, RZ, RZ, UR21 ;  /* 0x00000015ff057e24 */ /* 0x000fe2000f8e00ff */
[----:B------:R-:W-:Y:S01]  /*1660*/  UIADD3 UR6, UR21, UR6, URZ ;  /* 0x0000000615067290 */ /* 0x000fe2000fffe03f */
[----:B------:R2:W-:Y:S01]  /*1670*/  LDGSTS.E.BYPASS.LTC128B.128 [R228+0x3080], [R8.64+0x80], !P6 ;  /* 0x0308008008e47fae */ /* 0x0005e2000f101d50 */
[----:B------:R-:W-:Y:S01]  /*1680*/  IMAD R5, R236, c[0x0][0x20c], R0 ;  /* 0x00008300ec057a24 */ /* 0x000fe200078e0200 */
[----:B------:R-:W-:Y:S01]  /*1690*/  UIMAD UR4, UR14, UR5, UR4 ;  /* 0x000000050e0472a4 */ /* 0x000fe2000f8e0204 */
[----:B------:R-:W-:Y:S01]  /*16a0*/  IMAD.U32 R4, RZ, RZ, UR20 ;  /* 0x00000014ff047e24 */ /* 0x000fe2000f8e00ff */
[----:B------:R2:W-:Y:S01]  /*16b0*/  LDGSTS.E.BYPASS.LTC128B.128 [R228+0x5080], [R8.64+0x100], !P2 ;  /* 0x0508010008e47fae */ /* 0x0005e2000d101d50 */
[----:B------:R-:W-:Y:S01]  /*16c0*/  ISETP.GE.AND P5, PT, R30, c[0x0][0x16c], PT ;  /* 0x00005b001e007a0c */ /* 0x000fe20003fa6270 */
[----:B------:R-:W-:Y:S01]  /*16d0*/  IMAD.U32 R11, RZ, RZ, UR6 ;  /* 0x00000006ff0b7e24 */ /* 0x000fe2000f8e00ff */
[----:B------:R-:W-:Y:S01]  /*16e0*/  SEL R24, RZ, 0x1, P0 ;  /* 0x00000001ff187807 */ /* 0x000fe20000000000 */
[----:B------:R-:W0:Y:S01]  /*16f0*/  LDGDEPBAR ;  /* 0x00000000000079af */ /* 0x000e220000000000 */
[----:B------:R-:W-:Y:S01]  /*1700*/  IMAD.WIDE.U32 R6, R236, c[0x0][0x208], R12 ;  /* 0x00008200ec067a25 */ /* 0x000fe200078e000c */
[----:B------:R-:W-:Y:S01]  /*1710*/  SEL R13, RZ, 0x2, P4 ;  /* 0x00000002ff0d7807 */ /* 0x000fe20002000000 */
[----:B------:R-:W-:Y:S01]  /*1720*/  ULDC.64 UR6, c[0x0][0x270] ;  /* 0x00009c0000067ab9 */ /* 0x000fe20000000a00 */
[----:B------:R-:W-:Y:S01]  /*1730*/  SEL R10, RZ, 0x4, P5 ;  /* 0x00000004ff0a7807 */ /* 0x000fe20002800000 */
[----:B------:R-:W-:Y:S01]  /*1740*/  IMAD.IADD R5, R7, 0x1, R5 ;  /* 0x0000000107057824 */ /* 0x000fe200078e0205 */
[----:B------:R-:W-:Y:S01]  /*1750*/  IADD3 R244, R243, UR4, RZ ;  /* 0x00000004f3f47c10 */ /* 0x000fe2000fffe0ff */
[----:B------:R-:W-:Y:S01]  /*1760*/  ULDC.64 UR4, c[0x0][0x210] ;  /* 0x0000840000047ab9 */ /* 0x000fe20000000a00 */
[C---:B------:R-:W-:Y:S01]  /*1770*/  LOP3.LUT P1, RZ, R15.reuse, 0x2, RZ, 0xc0, !PT ;  /* 0x000000020fff7812 */ /* 0x040fe2000782c0ff */
[----:B-1----:R-:W-:Y:S01]  /*1780*/  IMAD.SHL.U32 R2, R15, 0x40, RZ ;  /* 0x000000400f027824 */ /* 0x002fe200078e00ff */
[----:B------:R-:W-:Y:S01]  /*1790*/  UIMAD UR4, UR18, UR4, URZ ;  /* 0x00000004120472a4 */ /* 0x000fe2000f8e023f */
[----:B------:R-:W-:Y:S01]  /*17a0*/  IMAD R3, R17, 0x800, R14 ;  /* 0x0000080011037824 */ /* 0x000fe200078e020e */
[----:B------:R-:W-:Y:S01]  /*17b0*/  LOP3.LUT P3, RZ, R15, 0x4, RZ, 0xc0, !PT ;  /* 0x000000040fff7812 */ /* 0x000fe2000786c0ff */
[----:B------:R-:W-:Y:S01]  /*17c0*/  UIMAD UR6, UR18, UR6, URZ ;  /* 0x00000006120672a4 */ /* 0x000fe2000f8e023f */
[----:B------:R-:W-:Y:S01]  /*17d0*/  LOP3.LUT R16, R2, 0x1c0, RZ, 0xc0, !PT ;  /* 0x000001c002107812 */ /* 0x000fe200078ec0ff */
[----:B------:R-:W-:Y:S01]  /*17e0*/  UIMAD UR20, UR13, UR5, UR4 ;  /* 0x000000050d1472a4 */ /* 0x000fe2000f8e0204 */
[----:B------:R-:W-:Y:S01]  /*17f0*/  SEL R222, R34, 0xffffffc0, !P3 ;  /* 0xffffffc022de7807 */ /* 0x000fe20005800000 */
[----:B------:R-:W-:Y:S01]  /*1800*/  UIMAD UR22, UR13, UR7, UR6 ;  /* 0x000000070d1672a4 */ /* 0x000fe2000f8e0206 */
[----:B------:R-:W-:Y:S01]  /*1810*/  LOP3.LUT R0, R16, 0x8, R27, 0xf8, !PT ;  /* 0x0000000810007812 */ /* 0x000fe200078ef81b */
[----:B------:R-:W-:Y:S01]  /*1820*/  ULDC.64 UR4, c[0x0][0x218] ;  /* 0x0000860000047ab9 */ /* 0x000fe20000000a00 */
[----:B------:R-:W-:Y:S01]  /*1830*/  SHF.R.U32.HI R223, RZ, 0x3, R16 ;  /* 0x00000003ffdf7819 */ /* 0x000fe20000011610 */
[----:B------:R-:W-:Y:S01]  /*1840*/  ULDC.64 UR6, c[0x0][0x208] ;  /* 0x0000820000067ab9 */ /* 0x000fe20000000a00 */
[----:B------:R-:W-:Y:S01]  /*1850*/  SEL R238, RZ, 0xffffffff, P4 ;  /* 0xffffffffffee7807 */ /* 0x000fe20002000000 */
[----:B------:R-:W-:Y:S01]  /*1860*/  UIMAD UR19, UR19, UR6, URZ ;  /* 0x00000006131372a4 */ /* 0x000fe2000f8e023f */
[----:B------:R-:W-:Y:S01]  /*1870*/  LOP3.LUT R2, R0, R223, RZ, 0x3c, !PT ;  /* 0x000000df00027212 */ /* 0x000fe200078e3cff */
[----:B------:R-:W-:-:S04]  /*1880*/  DEPBAR.LE SB0, 0x1 ;  /* 0x000080400000791a */ /* 0x000fc80000000000 */
[----:B------:R-:W-:Y:S01]  /*1890*/  LEA R0, P0, R4, R242, 0x6 ;  /* 0x000000f204007211 */ /* 0x000fe200078030ff */
[----:B------:R-:W-:Y:S01]  /*18a0*/  IMAD.IADD R2, R3, 0x1, R2 ;  /* 0x0000000103027824 */ /* 0x000fe200078e0202 */
[----:B------:R-:W-:Y:S01]  /*18b0*/  IADD3 R3, R10, R13, R24 ;  /* 0x0000000d0a037210 */ /* 0x000fe20007ffe018 */
[----:B------:R-:W-:Y:S01]  /*18c0*/  UIMAD.WIDE.U32 UR24, UR11, UR6, URZ ;  /* 0x000000060b1872a5 */ /* 0x000fe2000f8e003f */
[----:B------:R-:W-:Y:S01]  /*18d0*/  LEA.HI.X R7, R4, R244, R11, 0x6, P0 ;  /* 0x000000f404077211 */ /* 0x000fe200000f340b */
[----:B------:R-:W-:Y:S01]  /*18e0*/  IMAD.MOV.U32 R4, RZ, RZ, R6 ;  /* 0x000000ffff047224 */ /* 0x000fe200078e0006 */
[----:B------:R-:W-:Y:S01]  /*18f0*/  LEA R10, P0, R0, c[0x0][0x160], 0x1 ;  /* 0x00005800000a7a11 */ /* 0x000fe200078008ff */
[----:B------:R-:W-:Y:S01]  /*1900*/  IMAD.SHL.U32 R224, R2, 0x2, RZ ;  /* 0x0000000202e07824 */ /* 0x000fe200078e00ff */
[----:B------:R-:W-:Y:S01]  /*1910*/  BAR.SYNC.DEFER_BLOCKING 0x0 ;  /* 0x0000000000007b1d */ /* 0x000fe20000010000 */
[C---:B------:R-:W-:Y:S01]  /*1920*/  LOP3.LUT P6, RZ, R3.reuse, 0x1, RZ, 0xc0, !PT ;  /* 0x0000000103ff7812 */ /* 0x040fe200078cc0ff */
[----:B------:R-:W-:Y:S01]  /*1930*/  IMAD.MOV.U32 R6, RZ, RZ, c[0x0][0x178] ;  /* 0x00005e00ff067624 */ /* 0x000fe200078e00ff */
[----:B------:R-:W-:Y:S01]  /*1940*/  LEA.HI.X R11, R0, c[0x0][0x164], R7, 0x1, P0 ;  /* 0x00005900000b7a11 */ /* 0x000fe200000f0c07 */
[----:B------:R-:W-:Y:S01]  /*1950*/  IMAD.U32 R0, RZ, RZ, UR13 ;  /* 0x0000000dff007e24 */ /* 0x000fe2000f8e00ff */
[----:B------:R-:W-:Y:S01]  /*1960*/  LOP3.LUT P2, RZ, R3, 0x4, RZ, 0xc0, !PT ;  /* 0x0000000403ff7812 */ /* 0x000fe2000784c0ff */
[----:B------:R-:W-:Y:S01]  /*1970*/  IMAD.IADD R227, R224, 0x1, R222 ;  /* 0x00000001e0e37824 */ /* 0x000fe200078e02de */
[----:B------:R-:W-:Y:S01]  /*1980*/  LEA R14, P0, R6, R10, 0x6 ;  /* 0x0000000a060e7211 */ /* 0x000fe200078030ff */
[----:B------:R-:W-:Y:S01]  /*1990*/  IMAD.WIDE.U32 R4, R0, c[0x0][0x210], R4 ;  /* 0x0000840000047a25 */ /* 0x000fe200078e0004 */
[----:B------:R-:W-:Y:S01]  /*19a0*/  UIMAD UR19, UR11, UR7, UR19 ;  /* 0x000000070b1372a4 */ /* 0x000fe2000f8e0213 */
[----:B------:R-:W-:Y:S01]  /*19b0*/  CS2R R76, SRZ ;  /* 0x00000000004c7805 */ /* 0x000fe2000001ff00 */
[----:B------:R-:W-:Y:S01]  /*19c0*/  UIMAD UR4, UR9, UR4, URZ ;  /* 0x00000004090472a4 */ /* 0x000fe2000f8e023f */
[----:B------:R-:W-:Y:S01]  /*19d0*/  IMAD.U32 R0, RZ, RZ, UR14 ;  /* 0x0000000eff007e24 */ /* 0x000fe2000f8e00ff */
[----:B------:R-:W-:Y:S01]  /*19e0*/  IADD3 R5, R5, UR20, RZ ;  /* 0x0000001405057c10 */ /* 0x000fe2000fffe0ff */
[----:B------:R-:W-:Y:S01]  /*19f0*/  USHF.L.U32 UR20, UR11, 0x6, URZ ;  /* 0x000000060b147899 */ /* 0x000fe2000800063f */
[----:B------:R-:W-:Y:S01]  /*1a00*/  IMAD.MOV.U32 R7, RZ, RZ, c[0x0][0x17c] ;  /* 0x00005f00ff077624 */ /* 0x000fe200078e00ff */
[----:B------:R-:W-:Y:S01]  /*1a10*/  UIADD3 UR19, UR25, UR19, URZ ;  /* 0x0000001319137290 */ /* 0x000fe2000fffe03f */
[----:B------:R-:W-:Y:S01]  /*1a20*/  IMAD.MOV.U32 R2, RZ, RZ, R20 ;  /* 0x000000ffff027224 */ /* 0x000fe200078e0014 */
[----:B------:R-:W-:Y:S01]  /*1a30*/  UIMAD UR21, UR14, UR5, UR4 ;  /* 0x000000050e1572a4 */ /* 0x000fe2000f8e0204 */
[----:B------:R-:W-:Y:S01]  /*1a40*/  IMAD.WIDE.U32 R240, R0, c[0x0][0x218], R4 ;  /* 0x0000860000f07a25 */ /* 0x000fe200078e0004 */
[----:B------:R-:W-:Y:S01]  /*1a50*/  SEL R0, R33, 0xffffffe0, !P1 ;  /* 0xffffffe021007807 */ /* 0x000fe20004800000 */
[----:B------:R-:W-:Y:S01]  /*1a60*/  ULDC.64 UR4, c[0x0][0x278] ;  /* 0x00009e0000047ab9 */ /* 0x000fe20000000a00 */
[----:B------:R-:W-:Y:S01]  /*1a70*/  LEA.HI.X R15, R6, R11, R7, 0x6, P0 ;  /* 0x0000000b060f7211 */ /* 0x000fe200000f3407 */
[----:B------:R-:W-:Y:S01]  /*1a80*/  IMAD.U32 R13, RZ, RZ, UR20 ;  /* 0x00000014ff0d7e24 */ /* 0x000fe2000f8e00ff */
[----:B------:R1:W3:Y:S01]  /*1a90*/  LDSM.16.M88.4 R148, [R224+0x6080] ;  /* 0x00608000e094783b */ /* 0x0002e20000000200 */
[----:B------:R-:W-:Y:S01]  /*1aa0*/  IMAD.IADD R225, R224, 0x1, R0 ;  /* 0x00000001e0e17824 */ /* 0x000fe200078e0200 */
[----:B------:R-:W-:Y:S01]  /*1ab0*/  LOP3.LUT P0, RZ, R3, 0x2, RZ, 0xc0, !PT ;  /* 0x0000000203ff7812 */ /* 0x000fe2000780c0ff */
[----:B------:R-:W-:Y:S01]  /*1ac0*/  IMAD.U32 R6, RZ, RZ, UR24 ;  /* 0x00000018ff067e24 */ /* 0x000fe2000f8e00ff */
[----:B------:R1:W4:Y:S01]  /*1ad0*/  LDSM.16.M88.4 R160, [R227+0x6080] ;  /* 0x00608000e3a0783b */ /* 0x0003220000000200 */
[----:B------:R-:W-:Y:S01]  /*1ae0*/  IMAD.IADD R226, R222, 0x1, R225 ;  /* 0x00000001dee27824 */ /* 0x000fe200078e02e1 */
[----:B------:R-:W-:Y:S01]  /*1af0*/  IADD3 R4, -R236, c[0x0][0x168], -R13 ;  /* 0x00005a00ec047a10 */ /* 0x000fe20007ffe90d */
[----:B------:R-:W-:Y:S01]  /*1b00*/  IMAD.U32 R7, RZ, RZ, UR25 ;  /* 0x00000019ff077e24 */ /* 0x000fe2000f8e00ff */
[----:B------:R1:W1:Y:S01]  /*1b10*/  LDSM.16.M88.4 R152, [R225+0x6080] ;  /* 0x00608000e198783b */ /* 0x0002620000000200 */
[----:B------:R-:W-:Y:S01]  /*1b20*/  IADD3 R3, R21, UR22, RZ ;  /* 0x0000001615037c10 */ /* 0x000fe2000fffe0ff */
[----:B------:R-:W-:Y:S01]  /*1b30*/  IMAD.U32 R7, RZ, RZ, UR19 ;  /* 0x00000013ff077e24 */ /* 0x000fe2000f8e00ff */
[C---:B------:R-:W-:Y:S01]  /*1b40*/  ISETP.LT.OR P3, PT, R4.reuse, 0x1, !P6 ;  /* 0x000000010400780c */ /* 0x040fe20007761670 */
[----:B------:R1:W1:Y:S01]  /*1b50*/  LDSM.16.M88.4 R168, [R224+0x8080] ;  /* 0x00808000e0a8783b */ /* 0x0002620000000200 */
[C---:B------:R-:W-:Y:S01]  /*1b60*/  ISETP.LT.OR P1, PT, R4.reuse, 0x1, !P0 ;  /* 0x000000010400780c */ /* 0x040fe20004721670 */
[----:B------:R-:W-:Y:S01]  /*1b70*/  IMAD.U32 R5, RZ, RZ, UR14 ;  /* 0x0000000eff057e24 */ /* 0x000fe2000f8e00ff */
[----:B------:R-:W-:Y:S01]  /*1b80*/  IADD3 R239, R241, UR21, RZ ;  /* 0x00000015f1ef7c10 */ /* 0x000fe2000fffe0ff */
[----:B------:R1:W1:Y:S01]  /*1b90*/  LDSM.16.M88.4 R172, [R225+0x8080] ;  /* 0x00808000e1ac783b */ /* 0x0002620000000200 */
[C---:B------:R-:W-:Y:S01]  /*1ba0*/  ISETP.LT.OR P6, PT, R4.reuse, 0x21, !P6 ;  /* 0x000000210400780c */ /* 0x040fe200077c1670 */
[----:B------:R-:W-:Y:S01]  /*1bb0*/  UIMAD UR4, UR9, UR4, URZ ;  /* 0x00000004090472a4 */ /* 0x000fe2000f8e023f */
[----:B------:R-:W-:Y:S01]  /*1bc0*/  IMAD.WIDE.U32 R248, R5, c[0x0][0x278], R2 ;  /* 0x00009e0005f87a25 */ /* 0x000fe200078e0002 */
[----:B------:R1:W1:Y:S01]  /*1bd0*/  LDSM.16.M88.4 R176, [R227+0x8080] ;  /* 0x00808000e3b0783b */ /* 0x0002620000000200 */
[----:B------:R-:W-:Y:S01]  /*1be0*/  ISETP.LT.OR P0, PT, R4, 0x21, !P0 ;  /* 0x000000210400780c */ /* 0x000fe20004701670 */
[----:B------:R-:W-:Y:S01]  /*1bf0*/  UIMAD UR19, UR14, UR5, UR4 ;  /* 0x000000050e1372a4 */ /* 0x000fe2000f8e0204 */
[----:B------:R-:W-:Y:S01]  /*1c00*/  IMAD.U32 R5, RZ, RZ, UR6 ;  /* 0x00000006ff057e24 */ /* 0x000fe2000f8e00ff */
[----:B------:R1:W1:Y:S01]  /*1c10*/  LDSM.16.M88.4 R184, [R224+0xa080] ;  /* 0x00a08000e0b8783b */ /* 0x0002620000000200 */
[----:B------:R-:W-:Y:S01]  /*1c20*/  ULDC.64 UR4, c[0x0][0x288] ;  /* 0x0000a20000047ab9 */ /* 0x000fe20000000a00 */
[----:B--2---:R-:W-:Y:S01]  /*1c30*/  IMAD.U32 R9, RZ, RZ, UR14 ;  /* 0x0000000eff097e24 */ /* 0x004fe2000f8e00ff */
[----:B------:R-:W-:Y:S01]  /*1c40*/  UIMAD UR4, UR18, UR4, URZ ;  /* 0x00000004120472a4 */ /* 0x000fe2000f8e023f */
[----:B------:R2:W1:Y:S01]  /*1c50*/  LDSM.16.M88.4 R188, [R225+0xa080] ;  /* 0x00a08000e1bc783b */ /* 0x0004620000000200 */
[----:B------:R-:W-:Y:S01]  /*1c60*/  USHF.R.S32.HI UR18, URZ, 0x1f, UR20 ;  /* 0x0000001f3f127899 */ /* 0x000fe20008011414 */
[----:B------:R-:W-:Y:S01]  /*1c70*/  IADD3 R251, R249, UR19, RZ ;  /* 0x00000013f9fb7c10 */ /* 0x000fe2000fffe0ff */
[----:B------:R-:W-:Y:S01]  /*1c80*/  IMAD.WIDE.U32 R132, R9, c[0x0][0x240], R18 ;  /* 0x0000900009847a25 */ /* 0x000fe200078e0012 */
[----:B------:R2:W1:Y:S01]  /*1c90*/  LDSM.16.M88.4 R192, [R227+0xa080] ;  /* 0x00a08000e3c0783b */ /* 0x0004620000000200 */
[----:B------:R-:W-:Y:S01]  /*1ca0*/  UIMAD UR5, UR13, UR5, UR4 ;  /* 0x000000050d0572a4 */ /* 0x000fe2000f8e0204 */
[----:B------:R-:W-:Y:S01]  /*1cb0*/  CS2R R74, SRZ ;  /* 0x00000000004a7805 */ /* 0x000fe2000001ff00 */
[----:B------:R-:W-:Y:S01]  /*1cc0*/  IMAD.SHL.U32 R238, R238, 0x2, RZ ;  /* 0x00000002eeee7824 */ /* 0x000fe200078e00ff */
[----:B------:R2:W1:Y:S01]  /*1cd0*/  LDSM.16.M88.4 R164, [R226+0x6080] ;  /* 0x00608000e2a4783b */ /* 0x0004620000000200 */
[----:B------:R-:W-:Y:S01]  /*1ce0*/  CS2R R72, SRZ ;  /* 0x0000000000487805 */ /* 0x000fe2000001ff00 */
[----:B------:R-:W-:Y:S01]  /*1cf0*/  CS2R R70, SRZ ;  /* 0x0000000000467805 */ /* 0x000fe2000001ff00 */
[----:B------:R-:W-:Y:S01]  /*1d00*/  CS2R R68, SRZ ;  /* 0x0000000000447805 */ /* 0x000fe2000001ff00 */
[----:B------:R2:W1:Y:S01]  /*1d10*/  LDSM.16.M88.4 R180, [R226+0x8080] ;  /* 0x00808000e2b4783b */ /* 0x0004620000000200 */
[----:B------:R-:W-:Y:S01]  /*1d20*/  LOP3.LUT R238, R238, 0x2, R24, 0xe2, !PT ;  /* 0x00000002eeee7812 */ /* 0x000fe200078ee218 */
[----:B------:R-:W-:Y:S01]  /*1d30*/  CS2R R66, SRZ ;  /* 0x0000000000427805 */ /* 0x000fe2000001ff00 */
[----:B------:R-:W-:Y:S01]  /*1d40*/  CS2R R64, SRZ ;  /* 0x0000000000407805 */ /* 0x000fe2000001ff00 */
[----:B------:R2:W1:Y:S01]  /*1d50*/  LDSM.16.M88.4 R196, [R226+0xa080] ;  /* 0x00a08000e2c4783b */ /* 0x0004620000000200 */
[----:B------:R-:W-:Y:S01]  /*1d60*/  CS2R R62, SRZ ;  /* 0x00000000003e7805 */ /* 0x000fe2000001ff00 */
[----:B------:R-:W-:Y:S01]  /*1d70*/  CS2R R60, SRZ ;  /* 0x00000000003c7805 */ /* 0x000fe2000001ff00 */
[----:B------:R-:W-:Y:S01]  /*1d80*/  CS2R R58, SRZ ;  /* 0x00000000003a7805 */ /* 0x000fe2000001ff00 */
[----:B------:R-:W-:Y:S01]  /*1d90*/  BAR.SYNC.DEFER_BLOCKING 0x0 ;  /* 0x0000000000007b1d */ /* 0x000fe20000010000 */
[----:B------:R-:W-:Y:S01]  /*1da0*/  CS2R R56, SRZ ;  /* 0x0000000000387805 */ /* 0x000fe2000001ff00 */
[----:B------:R-:W-:Y:S01]  /*1db0*/  CS2R R54, SRZ ;  /* 0x0000000000367805 */ /* 0x000fe2000001ff00 */
[----:B------:R-:W-:Y:S01]  /*1dc0*/  CS2R R52, SRZ ;  /* 0x0000000000347805 */ /* 0x000fe2000001ff00 */
[----:B------:R-:W-:Y:S01]  /*1dd0*/  CS2R R50, SRZ ;  /* 0x0000000000327805 */ /* 0x000fe2000001ff00 */
[----:B------:R-:W-:Y:S01]  /*1de0*/  CS2R R48, SRZ ;  /* 0x0000000000307805 */ /* 0x000fe2000001ff00 */
[----:B------:R2:W-:Y:S01]  /*1df0*/  STL.64 [R1], R132 ;  /* 0x0000008401007387 */ /* 0x0005e20000100a00 */
[----:B------:R-:W-:Y:S01]  /*1e00*/  CS2R R46, SRZ ;  /* 0x00000000002e7805 */ /* 0x000fe2000001ff00 */
[----:B------:R-:W-:Y:S01]  /*1e10*/  CS2R R44, SRZ ;  /* 0x00000000002c7805 */ /* 0x000fe2000001ff00 */
[----:B------:R-:W-:Y:S01]  /*1e20*/  CS2R R42, SRZ ;  /* 0x00000000002a7805 */ /* 0x000fe2000001ff00 */
[----:B------:R-:W-:Y:S01]  /*1e30*/  CS2R R40, SRZ ;  /* 0x0000000000287805 */ /* 0x000fe2000001ff00 */
[----:B------:R-:W-:Y:S01]  /*1e40*/  CS2R R38, SRZ ;  /* 0x0000000000267805 */ /* 0x000fe2000001ff00 */
[----:B------:R-:W-:Y:S01]  /*1e50*/  CS2R R36, SRZ ;  /* 0x0000000000247805 */ /* 0x000fe2000001ff00 */
[----:B------:R-:W-:Y:S01]  /*1e60*/  @!PT LDS RZ, [RZ] ;  /* 0x00000000fffff984 */ /* 0x000fe20000000800 */
[----:B------:R-:W-:Y:S01]  /*1e70*/  @!PT LDS RZ, [RZ] ;  /* 0x00000000fffff984 */ /* 0x000fe20000000800 */
[----:B------:R-:W-:Y:S01]  /*1e80*/  @!PT LDS RZ, [RZ] ;  /* 0x00000000fffff984 */ /* 0x000fe20000000800 */
[----:B------:R5:W-:Y:S01]  /*1e90*/  LDGSTS.E.BYPASS.LTC128B.128 [R228+0x6080], [R10.64], !P3 ;  /* 0x060800000ae47fae */ /* 0x000be2000d901d50 */
[----:B------:R-:W-:-:S02]  /*1ea0*/  ISETP.LT.OR P3, PT, R4, 0x1, !P2 ;  /* 0x000000010400780c */ /* 0x000fc40005761670 */
[----:B------:R-:W-:Y:S01]  /*1eb0*/  ISETP.LT.OR P2, PT, R4, 0x21, !P2 ;  /* 0x000000210400780c */ /* 0x000fe20005741670 */
[----:B------:R5:W-:Y:S01]  /*1ec0*/  LDGSTS.E.BYPASS.LTC128B.128 [R228+0x8080], [R10.64+0x80], !P1 ;  /* 0x080800800ae47fae */ /* 0x000be2000c901d50 */
[----:B------:R-:W-:Y:S01]  /*1ed0*/  LEA R0, P1, R6, R240, 0x6 ;  /* 0x000000f006007211 */ /* 0x000fe200078230ff */
[----:B------:R-:W-:-:S03]  /*1ee0*/  IMAD.MOV.U32 R4, RZ, RZ, R22 ;  /* 0x000000ffff047224 */ /* 0x000fc600078e0016 */
[----:B------:R-:W-:Y:S02]  /*1ef0*/  LEA.HI.X R6, R6, R239, R7, 0x6, P1 ;  /* 0x000000ef06067211 */ /* 0x000fe400008f3407 */
[----:B------:R-:W-:-:S03]  /*1f00*/  LEA R2, P1, R0, c[0x0][0x1f0], 0x1 ;  /* 0x00007c0000027a11 */ /* 0x000fc600078208ff */
[----:B------:R5:W-:Y:S01]  /*1f10*/  LDGSTS.E.BYPASS.LTC128B.128 [R228+0xa080], [R10.64+0x100], !P3 ;  /* 0x0a0801000ae47fae */ /* 0x000be2000d901d50 */
[----:B------:R-:W-:Y:S02]  /*1f20*/  ISETP.GT.AND P3, PT, R234, 0xf, PT ;  /* 0x0000000fea00780c */ /* 0x000fe40003f64270 */
[----:B------:R-:W-:Y:S01]  /*1f30*/  LEA.HI.X R3, R0, c[0x0][0x1f4], R6, 0x1, P1 ;  /* 0x00007d0000037a11 */ /* 0x000fe200008f0c06 */
[----:B------:R-:W-:Y:S01]  /*1f40*/  IMAD.U32 R0, RZ, RZ, UR7 ;  /* 0x00000007ff007e24 */ /* 0x000fe2000f8e00ff */
[C---:B------:R-:W-:Y:S01]  /*1f50*/  LEA R6, P1, R5.reuse, R2, 0x6 ;  /* 0x0000000205067211 */ /* 0x040fe200078230ff */
[----:B------:R1:W-:Y:S01]  /*1f60*/  LDGSTS.E.BYPASS.LTC128B.128 [R228+0x7080], [R14.64], !P6 ;  /* 0x070800000ee47fae */ /* 0x0003e2000f101d50 */
[----:B------:R-:W-:Y:S02]  /*1f70*/  USHF.L.U64.HI UR7, UR6, 0x5, UR7 ;  /* 0x0000000506077899 */ /* 0x000fe40008010207 */
[----:B------:R-:W-:Y:S01]  /*1f80*/  LEA.HI.X R7, R5, R3, R0, 0x6, P1 ;  /* 0x0000000305077211 */ /* 0x000fe200008f3400 */
[----:B------:R1:W-:Y:S01]  /*1f90*/  LDGSTS.E.BYPASS.LTC128B.128 [R228+0x9080], [R14.64+0x80], !P0 ;  /* 0x090800800ee47fae */ /* 0x0003e2000c101d50 */
[C---:B------:R-:W-:Y:S01]  /*1fa0*/  ISETP.GE.AND P0, PT, R12.reuse, c[0x0][0x1fc], PT ;  /* 0x00007f000c007a0c */ /* 0x040fe20003f06270 */
[----:B------:R-:W-:Y:S01]  /*1fb0*/  USHF.L.U32 UR6, UR6, 0x5, URZ ;  /* 0x0000000506067899 */ /* 0x000fe2000800063f */
[----:B------:R-:W-:Y:S01]  /*1fc0*/  ISETP.GE.AND P1, PT, R12, c[0x0][0x1fc], PT ;  /* 0x00007f000c007a0c */ /* 0x000fe20003f26270 */
[----:B------:R1:W-:Y:S01]  /*1fd0*/  LDGSTS.E.BYPASS.LTC128B.128 [R228+0xb080], [R14.64+0x100], !P2 ;  /* 0x0b0801000ee47fae */ /* 0x0003e2000d101d50 */
[----:B------:R-:W-:-:S02]  /*1fe0*/  @!P3 IADD3 R0, P6, R248, UR20, RZ ;  /* 0x00000014f800bc10 */ /* 0x000fc4000ffde0ff */
[----:B------:R-:W-:Y:S01]  /*1ff0*/  IADD3 R5, R23, UR5, RZ ;  /* 0x0000000517057c10 */ /* 0x000fe2000fffe0ff */
[----:B------:R-:W-:Y:S01]  /*2000*/  ULDC.64 UR4, c[0x0][0x290] ;  /* 0x0000a40000047ab9 */ /* 0x000fe20000000a00 */
[----:B------:R-:W-:Y:S01]  /*2010*/  SHF.R.S32.HI R12, RZ, 0x1f, R29 ;  /* 0x0000001fff0c7819 */ /* 0x000fe2000001141d */
[----:B------:R-:W-:Y:S01]  /*2020*/  UIMAD UR4, UR9, UR4, URZ ;  /* 0x00000004090472a4 */ /* 0x000fe2000f8e023f */
[----:B------:R-:W-:-:S03]  /*2030*/  ISETP.GE.AND P2, PT, R28, c[0x0][0x1fc], PT ;  /* 0x00007f001c007a0c */ /* 0x000fc60003f46270 */
[----:B------:R-:W-:Y:S01]  /*2040*/  UIMAD UR4, UR14, UR5, UR4 ;  /* 0x000000050e0472a4 */ /* 0x000fe2000f8e0204 */
[----:B-----5:R-:W-:Y:S02]  /*2050*/  @!P3 IADD3.X R10, R251, UR18, RZ, P6, !PT ;  /* 0x00000012fb0abc10 */ /* 0x020fe4000b7fe4ff */
[----:B------:R-:W-:Y:S02]  /*2060*/  @!P3 LEA R8, P6, R0, c[0x0][0x258], 0x2 ;  /* 0x000096000008ba11 */ /* 0x000fe400078c10ff */
[----:B------:R-:W-:Y:S02]  /*2070*/  LOP3.LUT R11, R26, 0xffffffe0, RZ, 0xc0, !PT ;  /* 0xffffffe01a0b7812 */ /* 0x000fe400078ec0ff */
[----:B------:R-:W-:Y:S01]  /*2080*/  @!P3 LEA.HI.X R9, R0, c[0x0][0x25c], R10, 0x2, P6 ;  /* 0x000097000009ba11 */ /* 0x000fe200030f140a */
[----:B------:R-:W-:Y:S01]  /*2090*/  @!P3 IMAD.SHL.U32 R10, R234, 0x10, RZ ;  /* 0x00000010ea0ab824 */ /* 0x000fe200078e00ff */
[----:B------:R-:W-:Y:S02]  /*20a0*/  IADD3 R0, -R13, c[0x0][0x168], -R236 ;  /* 0x00005a000d007a10 */ /* 0x000fe40007ffe9ec */
[----:B------:R-:W-:-:S02]  /*20b0*/  ISETP.GE.AND P6, PT, R28, c[0x0][0x1fc], PT ;  /* 0x00007f001c007a0c */ /* 0x000fc40003fc6270 */
[C---:B------:R-:W-:Y:S01]  /*20c0*/  ISETP.LT.OR P4, PT, R0.reuse, 0x1, P0 ;  /* 0x000000010000780c */ /* 0x040fe20000781670 */
[----:B------:R5:W-:Y:S01]  /*20d0*/  @!P3 LDGSTS.E.BYPASS.LTC128B.128 [R10+0x12080], [R8.64] ;  /* 0x12080000080abfae */ /* 0x000be2000b901d50 */
[----:B-1----:R-:W-:Y:S02]  /*20e0*/  SEL R14, RZ, 0x1, P1 ;  /* 0x00000001ff0e7807 */ /* 0x002fe40000800000 */
[C---:B------:R-:W-:Y:S01]  /*20f0*/  ISETP.LT.OR P1, PT, R0.reuse, 0x1, P6 ;  /* 0x000000010000780c */ /* 0x040fe20003721670 */
[----:B------:R-:W0:Y:S01]  /*2100*/  LDGDEPBAR ;  /* 0x00000000000079af */ /* 0x000e220000000000 */
[C---:B------:R-:W-:Y:S02]  /*2110*/  ISETP.LT.OR P0, PT, R0.reuse, 0x21, P0 ;  /* 0x000000210000780c */ /* 0x040fe40000701670 */
[----:B------:R-:W-:Y:S02]  /*2120*/  ISETP.LT.OR P6, PT, R0, 0x21, P6 ;  /* 0x000000210000780c */ /* 0x000fe400037c1670 */
[----:B------:R-:W-:-:S02]  /*2130*/  SEL R13, RZ, 0xffffffff, P2 ;  /* 0xffffffffff0d7807 */ /* 0x000fc40001000000 */
[C---:B------:R-:W-:Y:S01]  /*2140*/  ISETP.GE.AND P2, PT, R30.reuse, c[0x0][0x1fc], PT ;  /* 0x00007f001e007a0c */ /* 0x040fe20003f46270 */
[----:B------:R1:W-:Y:S01]  /*2150*/  LDGSTS.E.BYPASS.LTC128B.128 [R228+0xc080], [R2.64], !P4 ;  /* 0x0c08000002e47fae */ /* 0x0003e2000e101d50 */
[----:B------:R-:W-:Y:S02]  /*2160*/  ISETP.GE.AND P4, PT, R30, c[0x0][0x1fc], PT ;  /* 0x00007f001e007a0c */ /* 0x000fe40003f86270 */
[----:B------:R-:W-:Y:S01]  /*2170*/  SEL R233, RZ, 0xffffffff, P2 ;  /* 0xffffffffffe97807 */ /* 0x000fe20001000000 */
[----:B------:R1:W-:Y:S01]  /*2180*/  LDGSTS.E.BYPASS.LTC128B.128 [R228+0xe080], [R2.64+0x80], !P1 ;  /* 0x0e08008002e47fae */ /* 0x0003e2000c901d50 */
[C---:B------:R-:W-:Y:S02]  /*2190*/  ISETP.LT.OR P1, PT, R0.reuse, 0x1, P4 ;  /* 0x000000010000780c */ /* 0x040fe40002721670 */
[----:B------:R-:W-:Y:S01]  /*21a0*/  ISETP.LT.OR P4, PT, R0, 0x21, P4 ;  /* 0x000000210000780c */ /* 0x000fe20002781670 */
[----:B------:R-:W-:Y:S01]  /*21b0*/  IMAD.SHL.U32 R233, R233, 0x4, RZ ;  /* 0x00000004e9e97824 */ /* 0x000fe200078e00ff */
[C---:B------:R-:W-:Y:S01]  /*21c0*/  ISETP.GE.AND P2, PT, R234.reuse, 0x10, PT ;  /* 0x00000010ea00780c */ /* 0x040fe20003f46270 */
[----:B-----5:R-:W-:Y:S01]  /*21d0*/  IMAD.IADD R8, R234, 0x1, -R11 ;  /* 0x00000001ea087824 */ /* 0x020fe200078e0a0b */
[----:B------:R-:W-:Y:S01]  /*21e0*/  LOP3.LUT R9, R25, 0xfffffff0, RZ, 0xc0, !PT ;  /* 0xfffffff019097812 */ /* 0x000fe200078ec0ff */
[----:B------:R-:W-:-:S06]  /*21f0*/  IMAD.U32 R10, RZ, RZ, UR14 ;  /* 0x0000000eff0a7e24 */ /* 0x000fcc000f8e00ff */
[----:B------:R1:W-:Y:S01]  /*2200*/  LDGSTS.E.BYPASS.LTC128B.128 [R228+0x10080], [R2.64+0x100], !P1 ;  /* 0x1008010002e47fae */ /* 0x0003e2000c901d50 */
[----:B------:R-:W-:Y:S02]  /*2210*/  LOP3.LUT P1, RZ, R32, 0x4, RZ, 0xc0, !PT ;  /* 0x0000000420ff7812 */ /* 0x000fe4000782c0ff */
[----:B------:R-:W-:Y:S01]  /*2220*/  SHF.R.S32.HI R229, RZ, 0x1f, R8 ;  /* 0x0000001fffe57819 */ /* 0x000fe20000011408 */
[----:B------:R-:W-:Y:S01]  /*2230*/  IMAD.IADD R9, R234, 0x1, -R9 ;  /* 0x00000001ea097824 */ /* 0x000fe200078e0a09 */
[----:B------:R2:W-:Y:S01]  /*2240*/  LDGSTS.E.BYPASS.LTC128B.128 [R228+0xd080], [R6.64], !P0 ;  /* 0x0d08000006e47fae */ /* 0x0005e2000c101d50 */
[----:B------:R-:W-:Y:S01]  /*2250*/  IMAD.WIDE.U32 R246, R10, c[0x0][0x290], R4 ;  /* 0x0000a4000af67a25 */ /* 0x000fe200078e0004 */
[----:B------:R-:W-:Y:S02]  /*2260*/  LEA.HI R229, R229, R8, RZ, 0x2 ;  /* 0x00000008e5e57211 */ /* 0x000fe400078f10ff */
[----:B------:R-:W-:Y:S01]  /*2270*/  SHF.R.S32.HI R5, RZ, 0x1f, R9 ;  /* 0x0000001fff057819 */ /* 0x000fe20000011409 */
[C---:B------:R-:W-:Y:S01]  /*2280*/  IMAD.SHL.U32 R4, R220.reuse, 0x10, RZ ;  /* 0x00000010dc047824 */ /* 0x040fe200078e00ff */
[----:B------:R-:W-:Y:S01]  /*2290*/  LOP3.LUT R10, R229, 0x7ffffffc, RZ, 0xc0, !PT ;  /* 0x7ffffffce50a7812 */ /* 0x000fe200078ec0ff */
[----:B------:R2:W-:Y:S01]  /*22a0*/  LDGSTS.E.BYPASS.LTC128B.128 [R228+0xf080], [R6.64+0x80], !P6 ;  /* 0x0f08008006e47fae */ /* 0x0005e2000f101d50 */
[----:B------:R-:W-:Y:S01]  /*22b0*/  LEA.HI R5, R5, R9, RZ, 0x3 ;  /* 0x0000000905057211 */ /* 0x000fe200078f18ff */
[----:B------:R-:W-:Y:S01]  /*22c0*/  IMAD.SHL.U32 R220, R220, 0x400, RZ ;  /* 0x00000400dcdc7824 */ /* 0x000fe200078e00ff */
[----:B------:R-:W-:Y:S01]  /*22d0*/  LEA.HI.SX32 R229, R229, R4, 0x1e ;  /* 0x00000004e5e57211 */ /* 0x000fe200078ff2ff */
[----:B------:R-:W-:Y:S01]  /*22e0*/  IMAD.IADD R11, R8, 0x1, -R10 ;  /* 0x00000001080b7824 */ /* 0x000fe200078e0a0a */
[C---:B------:R-:W-:Y:S01]  /*22f0*/  LOP3.LUT R8, R5.reuse, 0xfffffff8, RZ, 0xc0, !PT ;  /* 0xfffffff805087812 */ /* 0x040fe200078ec0ff */
[----:B------:R2:W-:Y:S01]  /*2300*/  LDGSTS.E.BYPASS.LTC128B.128 [R228+0x11080], [R6.64+0x100], !P4 ;  /* 0x1108010006e47fae */ /* 0x0005e2000e101d50 */
[----:B------:R-:W-:Y:S01]  /*2310*/  LEA.HI R10, R12, R29, RZ, 0x2 ;  /* 0x0000001d0c0a7211 */ /* 0x000fe200078f10ff */
[----:B------:R-:W-:Y:S01]  /*2320*/  IMAD.SHL.U32 R5, R5, 0x40, RZ ;  /* 0x0000004005057824 */ /* 0x000fe200078e00ff */
[----:B------:R-:W-:Y:S01]  /*2330*/  LOP3.LUT R16, R16, 0x10, R4, 0xf8, !PT ;  /* 0x0000001010107812 */ /* 0x000fe200078ef804 */
[----:B------:R-:W-:Y:S01]  /*2340*/  IMAD.IADD R4, R9, 0x1, -R8 ;  /* 0x0000000109047824 */ /* 0x000fe200078e0a08 */
[----:B------:R-:W-:-:S02]  /*2350*/  LOP3.LUT R8, R10, 0x1ffffffc, RZ, 0xc0, !PT ;  /* 0x1ffffffc0a087812 */ /* 0x000fc400078ec0ff */
[----:B------:R-:W-:Y:S01]  /*2360*/  IADD3 R250, R247, UR4, RZ ;  /* 0x00000004f7fa7c10 */ /* 0x000fe2000fffe0ff */
[----:B------:R-:W-:Y:S01]  /*2370*/  ULDC.64 UR4, c[0x0][0x240] ;  /* 0x0000900000047ab9 */ /* 0x000fe20000000a00 */
[----:B-1----:R-:W-:Y:S01]  /*2380*/  IMAD.SHL.U32 R2, R32, 0x40, RZ ;  /* 0x0000004020027824 */ /* 0x002fe200078e00ff */
[----:B------:R-:W-:Y:S01]  /*2390*/  LOP3.LUT P4, RZ, R4, 0x2, RZ, 0xc0, !PT ;  /* 0x0000000204ff7812 */ /* 0x000fe2000788c0ff */
[C---:B------:R-:W-:Y:S01]  /*23a0*/  IMAD.SHL.U32 R3, R29.reuse, 0x8, RZ ;  /* 0x000000081d037824 */ /* 0x040fe200078e00ff */
[----:B------:R-:W-:Y:S01]  /*23b0*/  UIMAD UR4, UR9, UR4, URZ ;  /* 0x00000004090472a4 */ /* 0x000fe2000f8e023f */
[----:B------:R-:W-:Y:S01]  /*23c0*/  IMAD.IADD R9, R29, 0x1, -R8 ;  /* 0x000000011d097824 */ /* 0x000fe200078e0a08 */
[----:B------:R-:W-:Y:S01]  /*23d0*/  LOP3.LUT R0, R2, 0x1c0, RZ, 0xc0, !PT ;  /* 0x000001c002007812 */ /* 0x000fe200078ec0ff */
[----:B------:R-:W-:Y:S01]  /*23e0*/  IMAD.SHL.U32 R8, R17, 0x20, RZ ;  /* 0x0000002011087824 */ /* 0x000fe200078e00ff */
[----:B------:R-:W-:Y:S01]  /*23f0*/  LOP3.LUT R2, R3, 0x18, RZ, 0xc0, !PT ;  /* 0x0000001803027812 */ /* 0x000fe200078ec0ff */
[----:B------:R-:W-:Y:S01]  /*2400*/  IMAD R245, R9, 0x4, R11 ;  /* 0x0000000409f57824 */ /* 0x000fe200078e020b */
[----:B------:R-:W-:Y:S01]  /*2410*/  SHF.R.U32.HI R3, RZ, 0x3, R0 ;  /* 0x00000003ff037819 */ /* 0x000fe20000011600 */
[----:B------:R-:W-:Y:S01]  /*2420*/  UIMAD UR4, UR14, UR5, UR4 ;  /* 0x000000050e0472a4 */ /* 0x000fe2000f8e0204 */
[----:B------:R-:W-:Y:S01]  /*2430*/  LOP3.LUT R11, R2, 0x20, R8, 0xf8, !PT ;  /* 0x00000020020b7812 */ /* 0x000fe200078ef808 */
[----:B------:R-:W-:Y:S01]  /*2440*/  IMAD.SHL.U32 R245, R245, 0x2, RZ ;  /* 0x00000002f5f57824 */ /* 0x000fe200078e00ff */
[----:B------:R-:W-:Y:S01]  /*2450*/  LOP3.LUT R10, R3, R0, R2, 0x1e, !PT ;  /* 0x00000000030a7212 */ /* 0x000fe200078e1e02 */
[----:B------:R-:W-:Y:S01]  /*2460*/  IMAD.SHL.U32 R3, R13, 0x2, RZ ;  /* 0x000000020d037824 */ /* 0x000fe200078e00ff */
[----:B------:R-:W-:-:S02]  /*2470*/  IADD3 R0, P0, R246, UR20, RZ ;  /* 0x00000014f6007c10 */ /* 0x000fc4000ff1e0ff */
[----:B------:R-:W-:Y:S02]  /*2480*/  LOP3.LUT R9, R16, 0x8, R27, 0xf8, !PT ;  /* 0x0000000810097812 */ /* 0x000fe400078ef81b */
[----:B------:R-:W-:Y:S02]  /*2490*/  IADD3.X R2, R250, UR18, RZ, P0, !PT ;  /* 0x00000012fa027c10 */ /* 0x000fe400087fe4ff */
[C---:B------:R-:W-:Y:S02]  /*24a0*/  LEA R8, P0, R0.reuse, c[0x0][0x280], 0x2 ;  /* 0x0000a00000087a11 */ /* 0x040fe400078010ff */
[----:B------:R-:W-:Y:S02]  /*24b0*/  LOP3.LUT R223, R9, R223, RZ, 0x3c, !PT ;  /* 0x000000df09df7212 */ /* 0x000fe400078e3cff */
[----:B------:R-:W-:Y:S01]  /*24c0*/  LEA.HI.X R9, R0, c[0x0][0x284], R2, 0x2, P0 ;  /* 0x0000a10000097a11 */ /* 0x000fe200000f1402 */
[C---:B------:R-:W-:Y:S01]  /*24d0*/  IMAD.SHL.U32 R0, R4.reuse, 0x40, RZ ;  /* 0x0000004004007824 */ /* 0x040fe200078e00ff */
[----:B------:R-:W-:Y:S01]  /*24e0*/  LOP3.LUT P0, RZ, R4, 0x4, RZ, 0xc0, !PT ;  /* 0x0000000404ff7812 */ /* 0x000fe2000780c0ff */
[----:B------:R-:W-:Y:S01]  /*24f0*/  IMAD.SHL.U32 R4, R17, 0x8, RZ ;  /* 0x0000000811047824 */ /* 0x000fe200078e00ff */
[----:B------:R-:W-:Y:S01]  /*2500*/  LOP3.LUT R12, R3, 0x2, R14, 0xe2, !PT ;  /* 0x00000002030c7812 */ /* 0x000fe200078ee20e */
[----:B------:R-:W-:Y:S01]  /*2510*/  IMAD R223, R17, 0x200, R223 ;  /* 0x0000020011df7824 */ /* 0x000fe200078e02df */
[----:B------:R-:W-:-:S02]  /*2520*/  LOP3.LUT R0, R0, 0x1c0, RZ, 0xc0, !PT ;  /* 0x000001c000007812 */ /* 0x000fc400078ec0ff */
[----:B------:R-:W-:Y:S01]  /*2530*/  LOP3.LUT R3, R31, 0x3ffffffc, RZ, 0xc0, !PT ;  /* 0x3ffffffc1f037812 */ /* 0x000fe200078ec0ff */
[C---:B------:R-:W-:Y:S01]  /*2540*/  IMAD R222, R223.reuse, 0x2, R222 ;  /* 0x00000002dfde7824 */ /* 0x040fe200078e02de */
[----:B------:R-:W-:Y:S01]  /*2550*/  LOP3.LUT R4, R0, 0x8, R4, 0xf8, !PT ;  /* 0x0000000800047812 */ /* 0x000fe200078ef804 */
[----:B------:R-:W-:Y:S01]  /*2560*/  IMAD.SHL.U32 R223, R223, 0x2, RZ ;  /* 0x00000002dfdf7824 */ /* 0x000fe200078e00ff */
[----:B------:R-:W-:Y:S01]  /*2570*/  SHF.R.U32.HI R2, RZ, 0x3, R0 ;  /* 0x00000003ff027819 */ /* 0x000fe20000011600 */
[----:B------:R-:W-:Y:S01]  /*2580*/  IMAD.IADD R3, R234, 0x1, -R3 ;  /* 0x00000001ea037824 */ /* 0x000fe200078e0a03 */
[----:B------:R-:W-:Y:S02]  /*2590*/  LOP3.LUT R233, R233, 0x4, R12, 0xe2, !PT ;  /* 0x00000004e9e97812 */ /* 0x000fe400078ee20c */
[----:B------:R-:W-:Y:S01]  /*25a0*/  LOP3.LUT R4, R4, R2, RZ, 0x3c, !PT ;  /* 0x0000000204047212 */ /* 0x000fe200078e3cff */
[----:B------:R-:W-:Y:S01]  /*25b0*/  IMAD R3, R3, 0x2, R220 ;  /* 0x0000000203037824 */ /* 0x000fe200078e02dc */
[----:B------:R-:W-:Y:S01]  /*25c0*/  LOP3.LUT R0, R2, R11, R0, 0x1e, !PT ;  /* 0x0000000b02007212 */ /* 0x000fe200078e1e00 */
[----:B------:R-:W-:Y:S01]  /*25d0*/  @!P2 IMAD.SHL.U32 R2, R234, 0x10, RZ ;  /* 0x00000010ea02a824 */ /* 0x000fe200078e00ff */
[----:B------:R-:W-:Y:S01]  /*25e0*/  IADD3 R252, R133, UR4, RZ ;  /* 0x0000000485fc7c10 */ /* 0x000fe2000fffe0ff */
[----:B------:R-:W-:Y:S01]  /*25f0*/  IMAD.IADD R10, R3, 0x1, R10 ;  /* 0x00000001030a7824 */ /* 0x000fe200078e020a */
[----:B------:R-:W-:-:S02]  /*2600*/  LOP3.LUT R3, R5, 0xfffffe00, RZ, 0xc0, !PT ;  /* 0xfffffe0005037812 */ /* 0x000fc400078ec0ff */
[----:B------:R1:W-:Y:S01]  /*2610*/  @!P2 LDGSTS.E.BYPASS.LTC128B.128 [R2+0x12180], [R8.64] ;  /* 0x121800000802afae */ /* 0x0003e2000b901d50 */
[----:B------:R-:W-:Y:S01]  /*2620*/  IADD3 R232, -R245, UR8, RZ ;  /* 0x00000008f5e87c10 */ /* 0x000fe2000fffe1ff */
[----:B------:R-:W-:Y:S01]  /*2630*/  ULDC UR8, c[0x0][0x198] ;  /* 0x0000660000087ab9 */ /* 0x000fe20000000800 */
[-C--:B------:R-:W-:Y:S01]  /*2640*/  IADD3 R220, R4, R3.reuse, R220 ;  /* 0x0000000304dc7210 */ /* 0x080fe20007ffe0dc */
[----:B------:R-:W0:Y:S01]  /*2650*/  LDGDEPBAR ;  /* 0x00000000000079af */ /* 0x000e220000000000 */
[----:B------:R-:W-:Y:S02]  /*2660*/  LOP3.LUT R0, R0, R3, RZ, 0xfc, !PT ;  /* 0x0000000300007212 */ /* 0x000fe400078efcff */
[----:B------:R-:W-:Y:S01]  /*2670*/  SEL R3, R34, 0xffffffc0, !P0 ;  /* 0xffffffc022037807 */ /* 0x000fe20004000000 */
[----:B------:R-:W-:Y:S01]  /*2680*/  IMAD.SHL.U32 R221, R220, 0x2, RZ ;  /* 0x00000002dcdd7824 */ /* 0x000fe200078e00ff */
[----:B------:R-:W-:Y:S01]  /*2690*/  LEA R230, R10, 0x12280, 0x1 ;  /* 0x000122800ae67811 */ /* 0x000fe200078e08ff */
[----:B------:R-:W-:-:S03]  /*26a0*/  IMAD.SHL.U32 R0, R0, 0x2, RZ ;  /* 0x0000000200007824 */ /* 0x000fc600078e00ff */
[C---:B------:R-:W-:Y:S02]  /*26b0*/  IADD3 R231, R230.reuse, 0x40, RZ ;  /* 0x00000040e6e77810 */ /* 0x040fe40007ffe0ff */
[----:B------:R-:W-:Y:S02]  /*26c0*/  @P1 IADD3 R231, R230, -0x40, RZ ;  /* 0xffffffc0e6e71810 */ /* 0x000fe40007ffe0ff */
[----:B-1----:R-:W-:-:S05]  /*26d0*/  SEL R2, R33, 0xffffffe0, !P4 ;  /* 0xffffffe021027807 */ /* 0x002fca0006000000 */
[C---:B------:R-:W-:Y:S02]  /*26e0*/  IMAD R2, R220.reuse, 0x2, R2 ;  /* 0x00000002dc027824 */ /* 0x040fe400078e0202 */
[----:B------:R-:W-:Y:S02]  /*26f0*/  IMAD R220, R220, 0x2, R3 ;  /* 0x00000002dcdc7824 */ /* 0x000fe400078e0203 */
[----:B--234-:R-:W-:Y:S02]  /*2700*/  IMAD.IADD R3, R3, 0x1, R2 ;  /* 0x0000000103037824 */ /* 0x01cfe400078e0202 */
.L_x_461:
[----:B------:R-:W-:Y:S04]  /*2710*/  DEPBAR.LE SB0, 0x0 ;  /* 0x000080000000791a */ /* 0x000fe80000000000 */
[----:B------:R-:W-:Y:S01]  /*2720*/  BAR.SYNC.DEFER_BLOCKING 0x0 ;  /* 0x0000000000007b1d */ /* 0x000fe20000010000 */
[----:B------:R-:W-:Y:S02]  /*2730*/  ULEA UR4, UR11, 0x1, 0x6 ;  /* 0x000000010b047891 */ /* 0x000fe4000f8e303f */
[----:B------:R-:W-:Y:S02]  /*2740*/  UIADD3 UR9, UR11, 0x1, URZ ;  /* 0x000000010b097890 */ /* 0x000fe4000fffe03f */
[----:B------:R-:W-:Y:S02]  /*2750*/  UIADD3 UR4, UR4, UR8, -UR10 ;  /* 0x0000000804047290 */ /* 0x000fe4000fffe80a */
        /* <DEDUP_REMOVED lines=8> */
[----:B------:R-:W5:Y:S05]  /*27e0*/  LDSM.16.M88.4 R136, [R227+0x80] ;  /* 0x00008000e388783b */ /* 0x000f6a0000000200 */
[----:B------:R-:W4:Y:S01]  /*27f0*/  LDSM.16.M88.4 R140, [R220+0x7080] ;  /* 0x00708000dc8c783b */ /* 0x000f220000000200 */
[-C--:B-1----:R-:W-:Y:S04]  /*2800*/  HMMA.16816.F32.BF16 R4, R16, R20.reuse, RZ ;  /* 0x000000141004723c */ /* 0x082fe800000418ff */
[----:B------:R-:W-:Y:S05]  /*2810*/  LDSM.16.M88.4 R144, [R226+0x80] ;  /* 0x00008000e290783b */ /* 0x000fea0000000200 */
[----:B------:R-:W-:Y:S01]  /*2820*/  LDS R204, [R229.X4+0x12080] ;  /* 0x01208000e5cc7984 */ /* 0x000fe20000004800 */
[C---:B--2---:R-:W-:Y:S04]  /*2830*/  HMMA.16816.F32.BF16 R8, R12.reuse, R20, RZ ;  /* 0x000000140c08723c */ /* 0x044fe800000418ff */
[----:B------:R-:W-:Y:S04]  /*2840*/  LDS R205, [R229.X4+0x120a0] ;  /* 0x0120a000e5cd7984 */ /* 0x000fe80000004800 */
[-C--:B------:R-:W-:Y:S01]  /*2850*/  HMMA.16816.F32.BF16 R12, R12, R22.reuse, RZ ;  /* 0x000000160c0c723c */ /* 0x080fe200000418ff */
[----:B------:R-:W-:Y:S05]  /*2860*/  LDS R206, [R229.X4+0x12100] ;  /* 0x01210000e5ce7984 */ /* 0x000fea0000004800 */
[----:B------:R-:W-:Y:S02]  /*2870*/  LDS R207, [R229.X4+0x12120] ;  /* 0x01212000e5cf7984 */ /* 0x000fe40000004800 */
[----:B------:R-:W-:Y:S03]  /*2880*/  HMMA.16816.F32.BF16 R16, R16, R22, RZ ;  /* 0x000000161010723c */ /* 0x000fe600000418ff */
[----:B------:R-:W1:Y:S05]  /*2890*/  LDSM.16.M88.4 R20, [R3+0x6080] ;  /* 0x006080000314783b */ /* 0x000e6a0000000200 */
[-C--:B---3--:R-:W-:Y:S08]  /*28a0*/  HMMA.16816.F32.BF16 R4, R24, R28.reuse, R4 ;  /* 0x0000001c1804723c */ /* 0x088ff00000041804 */
[C---:B----4-:R-:W-:Y:S08]  /*28b0*/  HMMA.16816.F32.BF16 R8, R32.reuse, R28, R8 ;  /* 0x0000001c2008723c */ /* 0x050ff00000041808 */
[-C--:B------:R-:W-:Y:S01]  /*28c0*/  HMMA.16816.F32.BF16 R12, R32, R30.reuse, R12 ;  /* 0x0000001e200c723c */ /* 0x080fe2000004180c */
[----:B------:R-:W2:Y:S07]  /*28d0*/  LDSM.16.M88.4 R32, [R3+0x7080] ;  /* 0x007080000320783b */ /* 0x000eae0000000200 */
[----:B------:R-:W-:Y:S01]  /*28e0*/  HMMA.16816.F32.BF16 R16, R24, R30, R16 ;  /* 0x0000001e1810723c */ /* 0x000fe20000041810 */
[----:B------:R-:W-:Y:S05]  /*28f0*/  LDSM.16.M88.4 R24, [R221+0x8080] ;  /* 0x00808000dd18783b */ /* 0x000fea0000000200 */
[----:B------:R-:W3:Y:S02]  /*2900*/  LDSM.16.M88.4 R28, [R224+0x2080] ;  /* 0x00208000e01c783b */ /* 0x000ee40000000200 */
[-C--:B-----5:R-:W-:Y:S08]  /*2910*/  HMMA.16816.F32.BF16 R4, R132, R136.reuse, R4 ;  /* 0x000000888404723c */ /* 0x0a0ff00000041804 */
[C---:B------:R-:W-:Y:S08]  /*2920*/  HMMA.16816.F32.BF16 R8, R140.reuse, R136, R8 ;  /* 0x000000888c08723c */ /* 0x040ff00000041808 */
[-C--:B------:R-:W-:Y:S01]  /*2930*/  HMMA.16816.F32.BF16 R12, R140, R138.reuse, R12 ;  /* 0x0000008a8c0c723c */ /* 0x080fe2000004180c */
[----:B------:R-:W4:Y:S07]  /*2940*/  LDSM.16.M88.4 R140, [R221+0x9080] ;  /* 0x00908000dd8c783b */ /* 0x000f2e0000000200 */
[----:B------:R-:W-:Y:S01]  /*2950*/  HMMA.16816.F32.BF16 R16, R132, R138, R16 ;  /* 0x0000008a8410723c */ /* 0x000fe20000041810 */
[----:B------:R-:W-:Y:S05]  /*2960*/  LDSM.16.M88.4 R132, [R2+0x8080] ;  /* 0x008080000284783b */ /* 0x000fea0000000200 */
[----:B------:R-:W5:Y:S02]  /*2970*/  LDSM.16.M88.4 R136, [R225+0x2080] ;  /* 0x00208000e188783b */ /* 0x000f640000000200 */
[-C--:B-1----:R-:W-:Y:S08]  /*2980*/  HMMA.16816.F32.BF16 R4, R20, R144.reuse, R4 ;  /* 0x000000901404723c */ /* 0x082ff00000041804 */
[C---:B--2---:R-:W-:Y:S08]  /*2990*/  HMMA.16816.F32.BF16 R8, R32.reuse, R144, R8 ;  /* 0x000000902008723c */ /* 0x044ff00000041808 */
[-C--:B------:R-:W-:Y:S01]  /*29a0*/  HMMA.16816.F32.BF16 R12, R32, R146.reuse, R12 ;  /* 0x00000092200c723c */ /* 0x080fe2000004180c */
[----:B------:R-:W1:Y:S07]  /*29b0*/  LDSM.16.M88.4 R32, [R2+0x9080] ;  /* 0x009080000220783b */ /* 0x000e6e0000000200 */
[----:B------:R-:W-:Y:S01]  /*29c0*/  HMMA.16816.F32.BF16 R16, R20, R146, R16 ;  /* 0x000000921410723c */ /* 0x000fe20000041810 */
[----:B------:R-:W-:Y:S05]  /*29d0*/  LDSM.16.M88.4 R20, [R220+0x8080] ;  /* 0x00808000dc14783b */ /* 0x000fea0000000200 */
[----:B------:R-:W2:Y:S02]  /*29e0*/  LDSM.16.M88.4 R144, [R227+0x2080] ;  /* 0x00208000e390783b */ /* 0x000ea40000000200 */
[-C--:B---3--:R-:W-:Y:S08]  /*29f0*/  HMMA.16816.F32.BF16 R4, R24, R28.reuse, R4 ;  /* 0x0000001c1804723c */ /* 0x088ff00000041804 */
[C---:B----4-:R-:W-:Y:S08]  /*2a00*/  HMMA.16816.F32.BF16 R8, R140.reuse, R28, R8 ;  /* 0x0000001c8c08723c */ /* 0x050ff00000041808 */
[-C--:B------:R-:W-:Y:S01]  /*2a10*/  HMMA.16816.F32.BF16 R12, R140, R30.reuse, R12 ;  /* 0x0000001e8c0c723c */ /* 0x080fe2000004180c */
[----:B------:R-:W3:Y:S07]  /*2a20*/  LDSM.16.M88.4 R140, [R220+0x9080] ;  /* 0x00908000dc8c783b */ /* 0x000eee0000000200 */
[----:B------:R-:W-:Y:S01]  /*2a30*/  HMMA.16816.F32.BF16 R16, R24, R30, R16 ;  /* 0x0000001e1810723c */ /* 0x000fe20000041810 */
[----:B------:R-:W-:Y:S05]  /*2a40*/  LDSM.16.M88.4 R24, [R3+0x8080] ;  /* 0x008080000318783b */ /* 0x000fea0000000200 */
[----:B------:R-:W4:Y:S02]  /*2a50*/  LDSM.16.M88.4 R28, [R226+0x2080] ;  /* 0x00208000e21c783b */ /* 0x000f240000000200 */
[-C--:B-----5:R-:W-:Y:S08]  /*2a60*/  HMMA.16816.F32.BF16 R4, R132, R136.reuse, R4 ;  /* 0x000000888404723c */ /* 0x0a0ff00000041804 */
[C---:B-1----:R-:W-:Y:S08]  /*2a70*/  HMMA.16816.F32.BF16 R8, R32.reuse, R136, R8 ;  /* 0x000000882008723c */ /* 0x042ff00000041808 */
[-C--:B------:R-:W-:Y:S01]  /*2a80*/  HMMA.16816.F32.BF16 R12, R32, R138.reuse, R12 ;  /* 0x0000008a200c723c */ /* 0x080fe2000004180c */
[----:B------:R-:W1:Y:S07]  /*2a90*/  LDSM.16.M88.4 R32, [R3+0x9080] ;  /* 0x009080000320783b */ /* 0x000e6e0000000200 */
[----:B------:R-:W-:Y:S01]  /*2aa0*/  HMMA.16816.F32.BF16 R16, R132, R138, R16 ;  /* 0x0000008a8410723c */ /* 0x000fe20000041810 */
[----:B------:R-:W-:Y:S05]  /*2ab0*/  LDSM.16.M88.4 R132, [R221+0xa080] ;  /* 0x00a08000dd84783b */ /* 0x000fea0000000200 */
[----:B------:R-:W5:Y:S02]  /*2ac0*/  LDSM.16.M88.4 R136, [R224+0x4080] ;  /* 0x00408000e088783b */ /* 0x000f640000000200 */
[-C--:B--2---:R-:W-:Y:S08]  /*2ad0*/  HMMA.16816.F32.BF16 R4, R20, R144.reuse, R4 ;  /* 0x000000901404723c */ /* 0x084ff00000041804 */
[C---:B---3--:R-:W-:Y:S08]  /*2ae0*/  HMMA.16816.F32.BF16 R8, R140.reuse, R144, R8 ;  /* 0x000000908c08723c */ /* 0x048ff00000041808 */
[-C--:B------:R-:W-:Y:S01]  /*2af0*/  HMMA.16816.F32.BF16 R12, R140, R146.reuse, R12 ;  /* 0x000000928c0c723c */ /* 0x080fe2000004180c */
[----:B------:R-:W2:Y:S07]  /*2b00*/  LDSM.16.M88.4 R140, [R221+0xb080] ;  /* 0x00b08000dd8c783b */ /* 0x000eae0000000200 */
[----:B------:R-:W-:Y:S01]  /*2b10*/  HMMA.16816.F32.BF16 R16, R20, R146, R16 ;  /* 0x000000921410723c */ /* 0x000fe20000041810 */
[----:B------:R-:W-:Y:S05]  /*2b20*/  LDSM.16.M88.4 R20, [R2+0xa080] ;  /* 0x00a080000214783b */ /* 0x000fea0000000200 */
[----:B------:R-:W3:Y:S02]  /*2b30*/  LDSM.16.M88.4 R144, [R225+0x4080] ;  /* 0x00408000e190783b */ /* 0x000ee40000000200 */
[-C--:B----4-:R-:W-:Y:S08]  /*2b40*/  HMMA.16816.F32.BF16 R4, R24, R28.reuse, R4 ;  /* 0x0000001c1804723c */ /* 0x090ff00000041804 */
[C---:B-1----:R-:W-:Y:S08]  /*2b50*/  HMMA.16816.F32.BF16 R8, R32.reuse, R28, R8 ;  /* 0x0000001c2008723c */ /* 0x042ff00000041808 */
[-C--:B------:R-:W-:Y:S01]  /*2b60*/  HMMA.16816.F32.BF16 R12, R32, R30.reuse, R12 ;  /* 0x0000001e200c723c */ /* 0x080fe2000004180c */
[----:B------:R-:W-:Y:S07]  /*2b70*/  LDSM.16.M88.4 R32, [R227+0x4080] ;  /* 0x00408000e320783b */ /* 0x000fee0000000200 */
[----:B------:R-:W-:Y:S01]  /*2b80*/  HMMA.16816.F32.BF16 R16, R24, R30, R16 ;  /* 0x0000001e1810723c */ /* 0x000fe20000041810 */
[----:B------:R-:W1:Y:S05]  /*2b90*/  LDSM.16.M88.4 R24, [R2+0xb080] ;  /* 0x00b080000218783b */ /* 0x000e6a0000000200 */
[----:B------:R-:W4:Y:S02]  /*2ba0*/  LDSM.16.M88.4 R28, [R220+0xa080] ;  /* 0x00a08000dc1c783b */ /* 0x000f240000000200 */
[-C--:B-----5:R-:W-:Y:S08]  /*2bb0*/  HMMA.16816.F32.BF16 R4, R132, R136.reuse, R4 ;  /* 0x000000888404723c */ /* 0x0a0ff00000041804 */
[C---:B--2---:R-:W-:Y:S08]  /*2bc0*/  HMMA.16816.F32.BF16 R8, R140.reuse, R136, R8 ;  /* 0x000000888c08723c */ /* 0x044ff00000041808 */
[-C--:B------:R-:W-:Y:S08]  /*2bd0*/  HMMA.16816.F32.BF16 R12, R140, R138.reuse, R12 ;  /* 0x0000008a8c0c723c */ /* 0x080ff0000004180c */
[----:B------:R-:W-:Y:S01]  /*2be0*/  HMMA.16816.F32.BF16 R16, R132, R138, R16 ;  /* 0x0000008a8410723c */ /* 0x000fe20000041810 */
[----:B------:R-:W2:Y:S05]  /*2bf0*/  LDSM.16.M88.4 R132, [R220+0xb080] ;  /* 0x00b08000dc84783b */ /* 0x000eaa0000000200 */
[----:B------:R-:W-:Y:S02]  /*2c00*/  LDSM.16.M88.4 R136, [R226+0x4080] ;  /* 0x00408000e288783b */ /* 0x000fe40000000200 */
[-C--:B---3--:R-:W-:Y:S08]  /*2c10*/  HMMA.16816.F32.BF16 R4, R20, R144.reuse, R4 ;  /* 0x000000901404723c */ /* 0x088ff00000041804 */
[C---:B-1----:R-:W-:Y:S08]  /*2c20*/  HMMA.16816.F32.BF16 R8, R24.reuse, R144, R8 ;  /* 0x000000901808723c */ /* 0x042ff00000041808 */
[-C--:B------:R-:W-:Y:S01]  /*2c30*/  HMMA.16816.F32.BF16 R12, R24, R146.reuse, R12 ;  /* 0x00000092180c723c */ /* 0x080fe2000004180c */
[----:B------:R-:W1:Y:S07]  /*2c40*/  LDSM.16.M88.4 R24, [R3+0xa080] ;  /* 0x00a080000318783b */ /* 0x000e6e0000000200 */
[----:B------:R-:W-:Y:S01]  /*2c50*/  HMMA.16816.F32.BF16 R16, R20, R146, R16 ;  /* 0x000000921410723c */ /* 0x000fe20000041810 */
[----:B------:R-:W3:Y:S01]  /*2c60*/  LDSM.16.M88.4 R20, [R3+0xb080] ;  /* 0x00b080000314783b */ /* 0x000ee20000000200 */
[----:B------:R-:W-:Y:S04]  /*2c70*/  DEPBAR.LE SB0, 0x0 ;  /* 0x000080000000791a */ /* 0x000fe80000000000 */
[----:B------:R-:W-:Y:S02]  /*2c80*/  BAR.SYNC.DEFER_BLOCKING 0x0 ;  /* 0x0000000000007b1d */ /* 0x000fe40000010000 */
[-C--:B----4-:R-:W-:Y:S08]  /*2c90*/  HMMA.16816.F32.BF16 R4, R28, R32.reuse, R4 ;  /* 0x000000201c04723c */ /* 0x090ff00000041804 */
[C---:B--2---:R-:W-:Y:S08]  /*2ca0*/  HMMA.16816.F32.BF16 R8, R132.reuse, R32, R8 ;  /* 0x000000208408723c */ /* 0x044ff00000041808 */
[-C--:B------:R-:W-:Y:S01]  /*2cb0*/  HMMA.16816.F32.BF16 R12, R132, R34.reuse, R12 ;  /* 0x00000022840c723c */ /* 0x080fe2000004180c */
[----:B------:R-:W2:Y:S07]  /*2cc0*/  LDSM.16.M88.4 R140, [R221+0xc080] ;  /* 0x00c08000dd8c783b */ /* 0x000eae0000000200 */
[----:B------:R-:W-:Y:S01]  /*2cd0*/  HMMA.16816.F32.BF16 R16, R28, R34, R16 ;  /* 0x000000221c10723c */ /* 0x000fe20000041810 */
[----:B------:R-:W4:Y:S07]  /*2ce0*/  LDSM.16.M88.4 R144, [R221+0xd080] ;  /* 0x00d08000dd90783b */ /* 0x000f2e0000000200 */
[-C--:B-1----:R-:W-:Y:S01]  /*2cf0*/  HMMA.16816.F32.BF16 R4, R24, R136.reuse, R4 ;  /* 0x000000881804723c */ /* 0x082fe20000041804 */
[----:B------:R-:W1:Y:S05]  /*2d00*/  LDSM.16.M88.4 R132, [R2+0xc080] ;  /* 0x00c080000284783b */ /* 0x000e6a0000000200 */
[----:B------:R-:W5:Y:S02]  /*2d10*/  LDSM.16.M88.4 R156, [R2+0xd080] ;  /* 0x00d08000029c783b */ /* 0x000f640000000200 */
[C---:B---3--:R-:W-:Y:S08]  /*2d20*/  HMMA.16816.F32.BF16 R8, R20.reuse, R136, R8 ;  /* 0x000000881408723c */ /* 0x048ff00000041808 */
[-C--:B------:R-:W-:Y:S08]  /*2d30*/  HMMA.16816.F32.BF16 R12, R20, R138.reuse, R12 ;  /* 0x0000008a140c723c */ /* 0x080ff0000004180c */
[----:B------:R-:W-:Y:S01]  /*2d40*/  HMMA.16816.F32.BF16 R16, R24, R138, R16 ;  /* 0x0000008a1810723c */ /* 0x000fe20000041810 */
[----:B------:R-:W3:Y:S07]  /*2d50*/  LDSM.16.M88.4 R136, [R220+0xc080] ;  /* 0x00c08000dc88783b */ /* 0x000eee0000000200 */
[-C--:B--2---:R-:W-:Y:S08]  /*2d60*/  HMMA.16816.F32.BF16 R20, R140, R148.reuse, RZ ;  /* 0x000000948c14723c */ /* 0x084ff000000418ff */
[C---:B----4-:R-:W-:Y:S08]  /*2d70*/  HMMA.16816.F32.BF16 R24, R144.reuse, R148, RZ ;  /* 0x000000949018723c */ /* 0x050ff000000418ff */
[-C--:B------:R-:W-:Y:S01]  /*2d80*/  HMMA.16816.F32.BF16 R28, R144, R150.reuse, RZ ;  /* 0x00000096901c723c */ /* 0x080fe200000418ff */
[----:B------:R-:W2:Y:S07]  /*2d90*/  LDSM.16.M88.4 R144, [R220+0xd080] ;  /* 0x00d08000dc90783b */ /* 0x000eae0000000200 */
[----:B------:R-:W-:Y:S01]  /*2da0*/  HMMA.16816.F32.BF16 R32, R140, R150, RZ ;  /* 0x000000968c20723c */ /* 0x000fe200000418ff */
[----:B------:R-:W4:Y:S07]  /*2db0*/  LDSM.16.M88.4 R140, [R3+0xc080] ;  /* 0x00c08000038c783b */ /* 0x000f2e0000000200 */
[-C--:B-1----:R-:W-:Y:S08]  /*2dc0*/  HMMA.16816.F32.BF16 R20, R132, R152.reuse, R20 ;  /* 0x000000988414723c */ /* 0x082ff00000041814 */
[C---:B-----5:R-:W-:Y:S08]  /*2dd0*/  HMMA.16816.F32.BF16 R24, R156.reuse, R152, R24 ;  /* 0x000000989c18723c */ /* 0x060ff00000041818 */
[-C--:B------:R-:W-:Y:S01]  /*2de0*/  HMMA.16816.F32.BF16 R28, R156, R154.reuse, R28 ;  /* 0x0000009a9c1c723c */ /* 0x080fe2000004181c */
[----:B------:R-:W1:Y:S07]  /*2df0*/  LDSM.16.M88.4 R156, [R3+0xd080] ;  /* 0x00d08000039c783b */ /* 0x000e6e0000000200 */
[----:B------:R-:W-:Y:S01]  /*2e00*/  HMMA.16816.F32.BF16 R32, R132, R154, R32 ;  /* 0x0000009a8420723c */ /* 0x000fe20000041820 */
[----:B------:R-:W5:Y:S07]  /*2e10*/  LDSM.16.M88.4 R132, [R221+0xe080] ;  /* 0x00e08000dd84783b */ /* 0x000f6e0000000200 */
[-C--:B---3--:R-:W-:Y:S08]  /*2e20*/  HMMA.16816.F32.BF16 R20, R136, R160.reuse, R20 ;  /* 0x000000a08814723c */ /* 0x088ff00000041814 */
[C---:B--2---:R-:W-:Y:S08]  /*2e30*/  HMMA.16816.F32.BF16 R24, R144.reuse, R160, R24 ;  /* 0x000000a09018723c */ /* 0x044ff00000041818 */
        /* <DEDUP_REMOVED lines=13> */
[----:B------:R-:W2:Y:S07]  /*2f10*/  LDSM.16.M88.4 R144, [R220+0xf080] ;  /* 0x00f08000dc90783b */ /* 0x000eae0000000200 */
[----:B------:R-:W-:Y:S01]  /*2f20*/  HMMA.16816.F32.BF16 R32, R132, R170, R32 ;  /* 0x000000aa8420723c */ /* 0x000fe20000041820 */
[----:B------:R-:W5:Y:S07]  /*2f30*/  LDSM.16.M88.4 R132, [R3+0xe080] ;  /* 0x00e080000384783b */ /* 0x000f6e0000000200 */
[-C--:B---3--:R-:W-:Y:S08]  /*2f40*/  HMMA.16816.F32.BF16 R20, R136, R172.reuse, R20 ;  /* 0x000000ac8814723c */ /* 0x088ff00000041814 */
[C---:B-1----:R-:W-:Y:S08]  /*2f50*/  HMMA.16816.F32.BF16 R24, R156.reuse, R172, R24 ;  /* 0x000000ac9c18723c */ /* 0x042ff00000041818 */
[-C--:B------:R-:W-:Y:S01]  /*2f60*/  HMMA.16816.F32.BF16 R28, R156, R174.reuse, R28 ;  /* 0x000000ae9c1c723c */ /* 0x080fe2000004181c */
[----:B------:R-:W1:Y:S07]  /*2f70*/  LDSM.16.M88.4 R156, [R3+0xf080] ;  /* 0x00f08000039c783b */ /* 0x000e6e0000000200 */
[----:B------:R-:W-:Y:S01]  /*2f80*/  HMMA.16816.F32.BF16 R32, R136, R174, R32 ;  /* 0x000000ae8820723c */ /* 0x000fe20000041820 */
[----:B------:R-:W3:Y:S07]  /*2f90*/  LDSM.16.M88.4 R136, [R221+0x10080] ;  /* 0x01008000dd88783b */ /* 0x000eee0000000200 */
[-C--:B----4-:R-:W-:Y:S08]  /*2fa0*/  HMMA.16816.F32.BF16 R20, R140, R176.reuse, R20 ;  /* 0x000000b08c14723c */ /* 0x090ff00000041814 */
[C---:B--2---:R-:W-:Y:S08]  /*2fb0*/  HMMA.16816.F32.BF16 R24, R144.reuse, R176, R24 ;  /* 0x000000b09018723c */ /* 0x044ff00000041818 */
[-C--:B------:R-:W-:Y:S07]  /*2fc0*/  HMMA.16816.F32.BF16 R28, R144, R178.reuse, R28 ;  /* 0x000000b2901c723c */ /* 0x080fee000004181c */
[----:B------:R-:W-:Y:S01]  /*2fd0*/  IMAD.U32 R144, RZ, RZ, UR4 ;  /* 0x00000004ff907e24 */ /* 0x000fe2000f8e00ff */
[----:B------:R-:W-:Y:S01]  /*2fe0*/  HMMA.16816.F32.BF16 R32, R140, R178, R32 ;  /* 0x000000b28c20723c */ /* 0x000fe20000041820 */
[----:B------:R-:W2:Y:S07]  /*2ff0*/  LDSM.16.M88.4 R140, [R221+0x11080] ;  /* 0x01108000dd8c783b */ /* 0x000eae0000000200 */
[-C--:B-----5:R-:W-:Y:S08]  /*3000*/  HMMA.16816.F32.BF16 R20, R132, R180.reuse, R20 ;  /* 0x000000b48414723c */ /* 0x0a0ff00000041814 */
[C---:B-1----:R-:W-:Y:S08]  /*3010*/  HMMA.16816.F32.BF16 R24, R156.reuse, R180, R24 ;  /* 0x000000b49c18723c */ /* 0x042ff00000041818 */
[-C--:B------:R-:W-:Y:S07]  /*3020*/  HMMA.16816.F32.BF16 R28, R156, R182.reuse, R28 ;  /* 0x000000b69c1c723c */ /* 0x080fee000004181c */
[----:B------:R-:W-:Y:S01]  /*3030*/  IADD3 R159, R229, -c[0x0][0x168], R144 ;  /* 0x80005a00e59f7a10 */ /* 0x000fe20007ffe090 */
[----:B------:R-:W-:Y:S01]  /*3040*/  HMMA.16816.F32.BF16 R32, R132, R182, R32 ;  /* 0x000000b68420723c */ /* 0x000fe20000041820 */
[----:B------:R-:W1:Y:S03]  /*3050*/  LDSM.16.M88.4 R132, [R2+0x10080] ;  /* 0x010080000284783b */ /* 0x000e660000000200 */
[----:B------:R-:W-:Y:S02]  /*3060*/  IMAD.IADD R159, R159, 0x1, -R245 ;  /* 0x000000019f9f7824 */ /* 0x000fe400078e0af5 */
[----:B------:R-:W4:Y:S02]  /*3070*/  LDSM.16.M88.4 R144, [R2+0x11080] ;  /* 0x011080000290783b */ /* 0x000f240000000200 */
[-C--:B---3--:R-:W-:Y:S05]  /*3080*/  HMMA.16816.F32.BF16 R20, R136, R184.reuse, R20 ;  /* 0x000000b88814723c */ /* 0x088fea0000041814 */
[----:B------:R-:W-:Y:S02]  /*3090*/  IMNMX R158, R232, R159, PT ;  /* 0x0000009fe89e7217 */ /* 0x000fe40003800200 */
[C---:B------:R-:W-:Y:S01]  /*30a0*/  IADD3 R157, R159.reuse, 0x8, RZ ;  /* 0x000000089f9d7810 */ /* 0x040fe20007ffe0ff */
[C---:B--2---:R-:W-:Y:S04]  /*30b0*/  HMMA.16816.F32.BF16 R24, R140.reuse, R184, R24 ;  /* 0x000000b88c18723c */ /* 0x044fe80000041818 */
[----:B------:R-:W-:Y:S02]  /*30c0*/  ISETP.GT.AND P0, PT, R158, RZ, PT ;  /* 0x000000ff9e00720c */ /* 0x000fe40003f04270 */
[----:B------:R-:W-:Y:S02]  /*30d0*/  IMNMX R157, R232, R157, PT ;  /* 0x0000009de89d7217 */ /* 0x000fe40003800200 */
[-C--:B------:R-:W-:Y:S01]  /*30e0*/  HMMA.16816.F32.BF16 R28, R140, R186.reuse, R28 ;  /* 0x000000ba8c1c723c */ /* 0x080fe2000004181c */
[----:B------:R-:W-:Y:S03]  /*30f0*/  LDSM.16.M88.4 R140, [R220+0x11080] ;  /* 0x01108000dc8c783b */ /* 0x000fe60000000200 */
[----:B------:R-:W-:Y:S02]  /*3100*/  FSEL R4, R4, -INF , P0 ;  /* 0xff80000004047808 */ /* 0x000fe40000000000 */
[----:B------:R-:W-:Y:S02]  /*3110*/  ISETP.GT.AND P0, PT, R158, 0x1, PT ;  /* 0x000000019e00780c */ /* 0x000fe40003f04270 */
[----:B------:R-:W-:Y:S01]  /*3120*/  HMMA.16816.F32.BF16 R32, R136, R186, R32 ;  /* 0x000000ba8820723c */ /* 0x000fe20000041820 */
[----:B------:R-:W2:Y:S03]  /*3130*/  LDSM.16.M88.4 R136, [R220+0x10080] ;  /* 0x01008000dc88783b */ /* 0x000ea60000000200 */
[--C-:B------:R-:W-:Y:S01]  /*3140*/  FFMA.FTZ R4, R4, c[0x0][0x29c], -R204.reuse ;  /* 0x0000a70004047a23 */ /* 0x100fe200000108cc */
[----:B------:R-:W-:Y:S03]  /*3150*/  IADD3 R156, R159, 0x20, RZ ;  /* 0x000000209f9c7810 */ /* 0x000fe60007ffe0ff */
[----:B------:R3:W-:Y:S01]  /*3160*/  MUFU.EX2 R203, R4 ;  /* 0x0000000400cb7308 */ /* 0x0007e20000000800 */
[-C--:B-1----:R-:W-:Y:S05]  /*3170*/  HMMA.16816.F32.BF16 R20, R132, R188.reuse, R20 ;  /* 0x000000bc8414723c */ /* 0x082fea0000041814 */
[----:B------:R-:W-:Y:S03]  /*3180*/  IMNMX R156, R232, R156, PT ;  /* 0x0000009ce89c7217 */ /* 0x000fe60003800200 */
[C---:B----4-:R-:W-:Y:S04]  /*3190*/  HMMA.16816.F32.BF16 R24, R144.reuse, R188, R24 ;  /* 0x000000bc9018723c */ /* 0x050fe80000041818 */
[----:B------:R-:W-:Y:S04]  /*31a0*/  ISETP.GT.AND P2, PT, R156, 0x21, PT ;  /* 0x000000219c00780c */ /* 0x000fe80003f44270 */
[-C--:B------:R-:W-:Y:S04]  /*31b0*/  HMMA.16816.F32.BF16 R28, R144, R190.reuse, R28 ;  /* 0x000000be901c723c */ /* 0x080fe8000004181c */
[----:B---3--:R-:W-:Y:S04]  /*31c0*/  FSEL R4, R5, -INF , P0 ;  /* 0xff80000005047808 */ /* 0x008fe80000000000 */
[----:B------:R-:W-:Y:S01]  /*31d0*/  HMMA.16816.F32.BF16 R32, R132, R190, R32 ;  /* 0x000000be8420723c */ /* 0x000fe20000041820 */
[----:B------:R-:W-:Y:S03]  /*31e0*/  LDSM.16.M88.4 R132, [R3+0x11080] ;  /* 0x011080000384783b */ /* 0x000fe60000000200 */
[----:B------:R-:W-:Y:S01]  /*31f0*/  FFMA.FTZ R4, R4, c[0x0][0x29c], -R204 ;  /* 0x0000a70004047a23 */ /* 0x000fe200000108cc */
[----:B------:R-:W-:Y:S02]  /*3200*/  ISETP.GT.AND P0, PT, R157, RZ, PT ;  /* 0x000000ff9d00720c */ /* 0x000fe40003f04270 */
[----:B------:R-:W-:Y:S01]  /*3210*/  IADD3 R144, R159, 0x28, RZ ;  /* 0x000000289f907810 */ /* 0x000fe20007ffe0ff */
[-C--:B--2---:R-:W-:Y:S01]  /*3220*/  HMMA.16816.F32.BF16 R20, R136, R192.reuse, R20 ;  /* 0x000000c08814723c */ /* 0x084fe20000041814 */
[----:B------:R1:W-:Y:S04]  /*3230*/  MUFU.EX2 R201, R4 ;  /* 0x0000000400c97308 */ /* 0x0003e80000000800 */
[----:B------:R-:W-:Y:S03]  /*3240*/  IMNMX R144, R232, R144, PT ;  /* 0x00000090e8907217 */ /* 0x000fe60003800200 */
[C---:B------:R-:W-:Y:S04]  /*3250*/  HMMA.16816.F32.BF16 R24, R140.reuse, R192, R24 ;  /* 0x000000c08c18723c */ /* 0x040fe80000041818 */
[----:B------:R-:W-:Y:S04]  /*3260*/  ISETP.GT.AND P1, PT, R144, 0x20, PT ;  /* 0x000000209000780c */ /* 0x000fe80003f24270 */
[-C--:B------:R-:W-:Y:S04]  /*3270*/  HMMA.16816.F32.BF16 R28, R140, R194.reuse, R28 ;  /* 0x000000c28c1c723c */ /* 0x080fe8000004181c */
[----:B------:R-:W-:Y:S04]  /*3280*/  FSEL R14, R14, -INF , P1 ;  /* 0xff8000000e0e7808 */ /* 0x000fe80000800000 */
[----:B------:R-:W-:Y:S04]  /*3290*/  HMMA.16816.F32.BF16 R32, R136, R194, R32 ;  /* 0x000000c28820723c */ /* 0x000fe80000041820 */
[----:B-1----:R-:W-:Y:S02]  /*32a0*/  FSEL R4, R6, -INF , P0 ;  /* 0xff80000006047808 */ /* 0x002fe40000000000 */
[----:B------:R-:W-:Y:S03]  /*32b0*/  ISETP.GT.AND P0, PT, R157, 0x1, PT ;  /* 0x000000019d00780c */ /* 0x000fe60003f04270 */
[--C-:B------:R-:W-:Y:S03]  /*32c0*/  FFMA.FTZ R4, R4, c[0x0][0x29c], -R205.reuse ;  /* 0x0000a70004047a23 */ /* 0x100fe600000108cd */
[----:B------:R-:W-:Y:S01]  /*32d0*/  FSEL R7, R7, -INF , P0 ;  /* 0xff80000007077808 */ /* 0x000fe20000000000 */
[----:B------:R1:W-:Y:S01]  /*32e0*/  MUFU.EX2 R202, R4 ;  /* 0x0000000400ca7308 */ /* 0x0003e20000000800 */
[----:B------:R-:W-:Y:S03]  /*32f0*/  ISETP.GT.AND P0, PT, R156, RZ, PT ;  /* 0x000000ff9c00720c */ /* 0x000fe60003f04270 */
[----:B------:R-:W-:Y:S01]  /*3300*/  FFMA.FTZ R200, R7, c[0x0][0x29c], -R205 ;  /* 0x0000a70007c87a23 */ /* 0x000fe200000108cd */
[----:B------:R-:W-:Y:S02]  /*3310*/  FSEL R8, R8, -INF , P0 ;  /* 0xff80000008087808 */ /* 0x000fe40000000000 */
[----:B------:R-:W-:Y:S03]  /*3320*/  ISETP.GT.AND P0, PT, R156, 0x1, PT ;  /* 0x000000019c00780c */ /* 0x000fe60003f04270 */
[----:B------:R-:W2:Y:S01]  /*3330*/  MUFU.EX2 R200, R200 ;  /* 0x000000c800c87308 */ /* 0x000ea20000000800 */
[----:B------:R-:W-:Y:S01]  /*3340*/  FSEL R9, R9, -INF , P0 ;  /* 0xff80000009097808 */ /* 0x000fe20000000000 */
[--C-:B------:R-:W-:Y:S01]  /*3350*/  FFMA.FTZ R147, R8, c[0x0][0x29c], -R206.reuse ;  /* 0x0000a70008937a23 */ /* 0x100fe200000108ce */
[----:B------:R-:W-:Y:S01]  /*3360*/  ISETP.GT.AND P0, PT, R144, RZ, PT ;  /* 0x000000ff9000720c */ /* 0x000fe20003f04270 */
[----:B------:R-:W-:Y:S02]  /*3370*/  LDS R8, [R229.X4+0x121a0] ;  /* 0x0121a000e5087984 */ /* 0x000fe40000004800 */
[--C-:B------:R-:W-:Y:S01]  /*3380*/  FFMA.FTZ R146, R9, c[0x0][0x29c], -R206.reuse ;  /* 0x0000a70009927a23 */ /* 0x100fe200000108ce */
[----:B------:R-:W-:Y:S02]  /*3390*/  FSEL R10, R10, -INF , P0 ;  /* 0xff8000000a0a7808 */ /* 0x000fe40000000000 */
[----:B------:R-:W-:Y:S01]  /*33a0*/  ISETP.GT.AND P0, PT, R144, 0x1, PT ;  /* 0x000000019000780c */ /* 0x000fe20003f04270 */
[----:B------:R-:W-:Y:S01]  /*33b0*/  LDS R9, [R229.X4+0x12180] ;  /* 0x01218000e5097984 */ /* 0x000fe20000004800 */
[----:B------:R-:W-:Y:S01]  /*33c0*/  MUFU.EX2 R147, R147 ;  /* 0x0000009300937308 */ /* 0x000fe20000000800 */
[--C-:B------:R-:W-:Y:S01]  /*33d0*/  FFMA.FTZ R145, R10, c[0x0][0x29c], -R207.reuse ;  /* 0x0000a7000a917a23 */ /* 0x100fe200000108cf */
[----:B------:R-:W-:Y:S02]  /*33e0*/  FSEL R11, R11, -INF , P0 ;  /* 0xff8000000b0b7808 */ /* 0x000fe40000000000 */
[----:B-1----:R-:W1:Y:S01]  /*33f0*/  LDSM.16.M88.4 R4, [R3+0x10080] ;  /* 0x010080000304783b */ /* 0x002e620000000200 */
[----:B------:R-:W-:Y:S02]  /*3400*/  ISETP.GT.AND P0, PT, R156, 0x20, PT ;  /* 0x000000209c00780c */ /* 0x000fe40003f04270 */
[--C-:B------:R-:W-:Y:S01]  /*3410*/  FFMA.FTZ R140, R11, c[0x0][0x29c], -R207.reuse ;  /* 0x0000a7000b8c7a23 */ /* 0x100fe200000108cf */
[----:B------:R-:W-:Y:S02]  /*3420*/  FSEL R10, R13, -INF , P2 ;  /* 0xff8000000d0a7808 */ /* 0x000fe40001000000 */
[----:B------:R-:W-:Y:S01]  /*3430*/  MUFU.EX2 R146, R146 ;  /* 0x0000009200927308 */ /* 0x000fe20000000800 */
[----:B------:R-:W-:Y:S02]  /*3440*/  FSEL R12, R12, -INF , P0 ;  /* 0xff8000000c0c7808 */ /* 0x000fe40000000000 */
[----:B------:R-:W-:Y:S01]  /*3450*/  ISETP.GT.AND P0, PT, R158, 0x20, PT ;  /* 0x000000209e00780c */ /* 0x000fe20003f04270 */
[--C-:B------:R-:W-:Y:S02]  /*3460*/  FFMA.FTZ R10, R10, c[0x0][0x29c], -R206.reuse ;  /* 0x0000a7000a0a7a23 */ /* 0x100fe400000108ce */
[----:B------:R-:W-:Y:S01]  /*3470*/  FFMA.FTZ R12, R12, c[0x0][0x29c], -R206 ;  /* 0x0000a7000c0c7a23 */ /* 0x000fe200000108ce */
[----:B------:R-:W-:Y:S02]  /*3480*/  FSEL R16, R16, -INF , P0 ;  /* 0xff80000010107808 */ /* 0x000fe40000000000 */
[----:B------:R-:W-:Y:S01]  /*3490*/  ISETP.GT.AND P0, PT, R158, 0x21, PT ;  /* 0x000000219e00780c */ /* 0x000fe20003f04270 */
[----:B------:R-:W-:Y:S02]  /*34a0*/  MUFU.EX2 R145, R145 ;  /* 0x0000009100917308 */ /* 0x000fe40000000800 */
[--C-:B------:R-:W-:Y:S01]  /*34b0*/  FFMA.FTZ R16, R16, c[0x0][0x29c], -R204.reuse ;  /* 0x0000a70010107a23 */ /* 0x100fe200000108cc */
[----:B------:R-:W-:Y:S02]  /*34c0*/  FSEL R17, R17, -INF , P0 ;  /* 0xff80000011117808 */ /* 0x000fe40000000000 */
[----:B------:R-:W-:Y:S03]  /*34d0*/  ISETP.GT.AND P0, PT, R157, 0x20, PT ;  /* 0x000000209d00780c */ /* 0x000fe60003f04270 */
[----:B------:R-:W-:Y:S01]  /*34e0*/  FFMA.FTZ R11, R17, c[0x0][0x29c], -R204 ;  /* 0x0000a700110b7a23 */ /* 0x000fe200000108cc */
[----:B------:R-:W-:Y:S01]  /*34f0*/  FSEL R18, R18, -INF , P0 ;  /* 0xff80000012127808 */ /* 0x000fe20000000000 */
[----:B------:R-:W-:Y:S01]  /*3500*/  FFMA.FTZ R17, R14, c[0x0][0x29c], -R207 ;  /* 0x0000a7000e117a23 */ /* 0x000fe200000108cf */
[----:B------:R-:W-:Y:S01]  /*3510*/  ISETP.GT.AND P0, PT, R157, 0x21, PT ;  /* 0x000000219d00780c */ /* 0x000fe20003f04270 */
[----:B------:R-:W3:Y:S01]  /*3520*/  MUFU.EX2 R16, R16 ;  /* 0x0000001000107308 */ /* 0x000ee20000000800 */
[----:B--2---:R-:W-:Y:S01]  /*3530*/  F2FP.BF16.PACK_AB R14, R200, R202 ;  /* 0x000000cac80e723e */ /* 0x004fe200000010ff */
[----:B------:R-:W-:Y:S08]  /*3540*/  FFMA.FTZ R18, R18, c[0x0][0x29c], -R205 ;  /* 0x0000a70012127a23 */ /* 0x000ff000000108cd */
[----:B------:R-:W2:Y:S01]  /*3550*/  MUFU.EX2 R11, R11 ;  /* 0x0000000b000b7308 */ /* 0x000ea20000000800 */
[-C--:B-1----:R-:W-:Y:S08]  /*3560*/  HMMA.16816.F32.BF16 R20, R4, R196.reuse, R20 ;  /* 0x000000c40414723c */ /* 0x082ff00000041814 */
[C---:B------:R-:W-:Y:S01]  /*3570*/  HMMA.16816.F32.BF16 R24, R132.reuse, R196, R24 ;  /* 0x000000c48418723c */ /* 0x040fe20000041818 */
[----:B------:R-:W-:Y:S07]  /*3580*/  MUFU.EX2 R140, R140 ;  /* 0x0000008c008c7308 */ /* 0x000fee0000000800 */
[-C--:B------:R-:W-:Y:S03]  /*3590*/  HMMA.16816.F32.BF16 R28, R132, R198.reuse, R28 ;  /* 0x000000c6841c723c */ /* 0x080fe6000004181c */
[----:B------:R-:W-:Y:S05]  /*35a0*/  MUFU.EX2 R12, R12 ;  /* 0x0000000c000c7308 */ /* 0x000fea0000000800 */
[----:B------:R-:W-:Y:S01]  /*35b0*/  HMMA.16816.F32.BF16 R32, R4, R198, R32 ;  /* 0x000000c60420723c */ /* 0x000fe20000041820 */
[----:B------:R-:W1:Y:S03]  /*35c0*/  LDS R5, [R229.X4+0x12200] ;  /* 0x01220000e5057984 */ /* 0x000e660000004800 */
[----:B------:R-:W-:Y:S01]  /*35d0*/  FADD.FTZ R21, R21, -R9 ;  /* 0x8000000915157221 */ /* 0x000fe20000010000 */
[----:B------:R4:W5:Y:S01]  /*35e0*/  MUFU.EX2 R7, R18 ;  /* 0x0000001200077308 */ /* 0x0009620000000800 */
[----:B------:R-:W1:Y:S01]  /*35f0*/  LDS R4, [R229.X4+0x12220] ;  /* 0x01222000e5047984 */ /* 0x000e620000004800 */
[----:B------:R-:W-:Y:S01]  /*3600*/  FSEL R6, R19, -INF , P0 ;  /* 0xff80000013067808 */ /* 0x000fe20000000000 */
[--C-:B------:R-:W-:Y:S01]  /*3610*/  FADD.FTZ R23, R23, -R8.reuse ;  /* 0x8000000817177221 */ /* 0x100fe20000010000 */
[----:B------:R-:W-:Y:S02]  /*3620*/  F2FP.BF16.PACK_AB R19, R201, R203 ;  /* 0x000000cbc913723e */ /* 0x000fe400000010ff */
[----:B------:R-:W-:Y:S01]  /*3630*/  ISETP.GT.AND P0, PT, R144, 0x21, PT ;  /* 0x000000219000780c */ /* 0x000fe20003f04270 */
[----:B------:R-:W-:Y:S01]  /*3640*/  FFMA.FTZ R6, R6, c[0x0][0x29c], -R205 ;  /* 0x0000a70006067a23 */ /* 0x000fe200000108cd */
[----:B------:R-:W-:Y:S01]  /*3650*/  STS [R230+0x400], R14 ;  /* 0x0004000ee6007388 */ /* 0x000fe20000000800 */
[----:B------:R-:W-:Y:S01]  /*3660*/  FADD.FTZ R20, R20, -R9 ;  /* 0x8000000914147221 */ /* 0x000fe20000010000 */
[----:B------:R-:W-:Y:S01]  /*3670*/  FSEL R15, R15, -INF , P0 ;  /* 0xff8000000f0f7808 */ /* 0x000fe20000000000 */
[----:B------:R-:W-:Y:S01]  /*3680*/  MUFU.EX2 R10, R10 ;  /* 0x0000000a000a7308 */ /* 0x000fe20000000800 */
[--C-:B------:R-:W-:Y:S01]  /*3690*/  FADD.FTZ R22, R22, -R8.reuse ;  /* 0x8000000816167221 */ /* 0x100fe20000010000 */
[----:B------:R-:W-:Y:S01]  /*36a0*/  STS [R230], R19 ;  /* 0x00000013e6007388 */ /* 0x000fe20000000800 */
[----:B------:R-:W-:Y:S01]  /*36b0*/  FMUL.FTZ R20, R203, R20 ;  /* 0x00000014cb147220 */ /* 0x000fe20000410000 */
[----:B------:R-:W-:Y:S01]  /*36c0*/  PLOP3.LUT P0, PT, PT, PT, UP0, 0x80, 0x0 ;  /* 0x000000000000781c */ /* 0x000fe20003f0f008 */
[----:B------:R-:W-:Y:S02]  /*36d0*/  FFMA.FTZ R15, R15, c[0x0][0x29c], -R207 ;  /* 0x0000a7000f0f7a23 */ /* 0x000fe400000108cf */
[----:B------:R-:W-:Y:S02]  /*36e0*/  FMUL.FTZ R22, R202, R22 ;  /* 0x00000016ca167220 */ /* 0x000fe40000410000 */
[----:B------:R-:W-:Y:S01]  /*36f0*/  FADD.FTZ R32, R32, -R9 ;  /* 0x8000000920207221 */ /* 0x000fe20000010000 */
[----:B------:R-:W1:Y:S01]  /*3700*/  MUFU.EX2 R6, R6 ;  /* 0x0000000600067308 */ /* 0x000e620000000800 */
[--C-:B------:R-:W-:Y:S02]  /*3710*/  FADD.FTZ R35, R35, -R8.reuse ;  /* 0x8000000823237221 */ /* 0x100fe40000010000 */
[----:B---3--:R-:W-:Y:S01]  /*3720*/  FMUL.FTZ R32, R16, R32 ;  /* 0x0000002010207220 */ /* 0x008fe20000410000 */
[----:B--2---:R-:W-:Y:S01]  /*3730*/  F2FP.BF16.PACK_AB R16, R11, R16 ;  /* 0x000000100b10723e */ /* 0x004fe200000010ff */
[----:B------:R-:W-:Y:S02]  /*3740*/  FADD.FTZ R34, R34, -R8 ;  /* 0x8000000822227221 */ /* 0x000fe40000010000 */
[----:B----4-:R-:W-:Y:S02]  /*3750*/  FMUL.FTZ R18, R201, R21 ;  /* 0x00000015c9127220 */ /* 0x010fe40000410000 */
[----:B------:R-:W-:Y:S01]  /*3760*/  STS [R231], R16 ;  /* 0x00000010e7007388 */ /* 0x000fe20000000800 */
[----:B------:R-:W2:Y:S01]  /*3770*/  MUFU.EX2 R15, R15 ;  /* 0x0000000f000f7308 */ /* 0x000ea20000000800 */
[----:B-----5:R-:W-:Y:S01]  /*3780*/  FMUL.FTZ R34, R7, R34 ;  /* 0x0000002207227220 */ /* 0x020fe20000410000 */
[----:B------:R-:W-:Y:S01]  /*3790*/  F2FP.BF16.PACK_AB R18, R18, R20 ;  /* 0x000000141212723e */ /* 0x000fe200000010ff */
[----:B------:R-:W-:Y:S02]  /*37a0*/  FMUL.FTZ R8, R200, R23 ;  /* 0x00000017c8087220 */ /* 0x000fe40000410000 */
[--C-:B-1----:R-:W-:Y:S02]  /*37b0*/  FADD.FTZ R29, R29, -R5.reuse ;  /* 0x800000051d1d7221 */ /* 0x102fe40000010000 */
[--C-:B------:R-:W-:Y:S01]  /*37c0*/  FADD.FTZ R24, R24, -R5.reuse ;  /* 0x8000000518187221 */ /* 0x100fe20000010000 */
[----:B------:R-:W-:Y:S01]  /*37d0*/  F2FP.BF16.PACK_AB R8, R8, R22 ;  /* 0x000000160808723e */ /* 0x000fe200000010ff */
[--C-:B------:R-:W-:Y:S01]  /*37e0*/  FADD.FTZ R25, R25, -R5.reuse ;  /* 0x8000000519197221 */ /* 0x100fe20000010000 */
[----:B------:R-:W1:Y:S01]  /*37f0*/  MUFU.EX2 R17, R17 ;  /* 0x0000001100117308 */ /* 0x000e620000000800 */
[----:B------:R-:W-:Y:S01]  /*3800*/  FADD.FTZ R28, R28, -R5 ;  /* 0x800000051c1c7221 */ /* 0x000fe20000010000 */
[----:B------:R-:W-:Y:S01]  /*3810*/  F2FP.BF16.PACK_AB R5, R140, R145 ;  /* 0x000000918c05723e */ /* 0x000fe200000010ff */
[----:B------:R-:W-:Y:S01]  /*3820*/  FADD.FTZ R33, R33, -R9 ;  /* 0x8000000921217221 */ /* 0x000fe20000010000 */
[C---:B------:R-:W-:Y:S01]  /*3830*/  F2FP.BF16.PACK_AB R13, R6.reuse, R7 ;  /* 0x00000007060d723e */ /* 0x040fe200000010ff */
[----:B------:R-:W-:Y:S01]  /*3840*/  FMUL.FTZ R35, R6, R35 ;  /* 0x0000002306237220 */ /* 0x000fe20000410000 */
[----:B------:R-:W-:Y:S01]  /*3850*/  F2FP.BF16.PACK_AB R6, R146, R147 ;  /* 0x000000939206723e */ /* 0x000fe200000010ff */
[----:B------:R-:W-:Y:S01]  /*3860*/  FMUL.FTZ R11, R11, R33 ;  /* 0x000000210b0b7220 */ /* 0x000fe20000410000 */
[----:B------:R-:W-:Y:S01]  /*3870*/  F2FP.BF16.PACK_AB R7, R10, R12 ;  /* 0x0000000c0a07723e */ /* 0x000fe200000010ff */
[----:B------:R-:W-:Y:S01]  /*3880*/  STS [R231+0x400], R13 ;  /* 0x0004000de7007388 */ /* 0x000fe20000000800 */
[--C-:B------:R-:W-:Y:S02]  /*3890*/  FADD.FTZ R26, R26, -R4.reuse ;  /* 0x800000041a1a7221 */ /* 0x100fe40000010000 */
[--C-:B------:R-:W-:Y:S01]  /*38a0*/  FADD.FTZ R27, R27, -R4.reuse ;  /* 0x800000041b1b7221 */ /* 0x100fe20000010000 */
[----:B------:R-:W-:Y:S01]  /*38b0*/  F2FP.BF16.PACK_AB R11, R11, R32 ;  /* 0x000000200b0b723e */ /* 0x000fe200000010ff */
[----:B------:R1:W-:Y:S01]  /*38c0*/  STS [R230+0x1400], R5 ;  /* 0x00140005e6007388 */ /* 0x0003e20000000800 */
[----:B------:R-:W-:Y:S02]  /*38d0*/  FMUL.FTZ R24, R147, R24 ;  /* 0x0000001893187220 */ /* 0x000fe40000410000 */
[----:B------:R-:W-:Y:S02]  /*38e0*/  FMUL.FTZ R25, R146, R25 ;  /* 0x0000001992197220 */ /* 0x000fe40000410000 */
[----:B------:R-:W-:Y:S01]  /*38f0*/  STS [R230+0x1000], R6 ;  /* 0x00100006e6007388 */ /* 0x000fe20000000800 */
[----:B------:R-:W-:Y:S01]  /*3900*/  FMUL.FTZ R9, R10, R29 ;  /* 0x0000001d0a097220 */ /* 0x000fe20000410000 */
[----:B------:R-:W-:Y:S01]  /*3910*/  F2FP.BF16.PACK_AB R10, R35, R34 ;  /* 0x00000022230a723e */ /* 0x000fe200000010ff */
[----:B------:R-:W-:Y:S02]  /*3920*/  FMUL.FTZ R145, R145, R26 ;  /* 0x0000001a91917220 */ /* 0x000fe40000410000 */
[----:B------:R-:W-:Y:S01]  /*3930*/  STS [R231+0x1000], R7 ;  /* 0x00100007e7007388 */ /* 0x000fe20000000800 */
[----:B------:R-:W-:Y:S02]  /*3940*/  FMUL.FTZ R140, R140, R27 ;  /* 0x0000001b8c8c7220 */ /* 0x000fe40000410000 */
[--C-:B------:R-:W-:Y:S02]  /*3950*/  FADD.FTZ R30, R30, -R4.reuse ;  /* 0x800000041e1e7221 */ /* 0x100fe40000010000 */
[----:B------:R-:W-:Y:S02]  /*3960*/  FADD.FTZ R4, R31, -R4 ;  /* 0x800000041f047221 */ /* 0x000fe40000010000 */
[----:B------:R-:W-:Y:S01]  /*3970*/  FMUL.FTZ R28, R12, R28 ;  /* 0x0000001c0c1c7220 */ /* 0x000fe20000410000 */
[----:B------:R-:W-:Y:S01]  /*3980*/  F2FP.BF16.PACK_AB R12, R25, R24 ;  /* 0x00000018190c723e */ /* 0x000fe200000010ff */
[----:B--2---:R-:W-:Y:S03]  /*3990*/  FMUL.FTZ R4, R15, R4 ;  /* 0x000000040f047220 */ /* 0x004fe60000410000 */
[----:B------:R-:W-:Y:S02]  /*39a0*/  F2FP.BF16.PACK_AB R9, R9, R28 ;  /* 0x0000001c0909723e */ /* 0x000fe400000010ff */
[----:B-1----:R-:W-:Y:S01]  /*39b0*/  F2FP.BF16.PACK_AB R5, R15, R17 ;  /* 0x000000110f05723e */ /* 0x002fe200000010ff */
[----:B------:R-:W-:Y:S04]  /*39c0*/  FMUL.FTZ R17, R17, R30 ;  /* 0x0000001e11117220 */ /* 0x000fe80000410000 */
[----:B------:R1:W-:Y:S01]  /*39d0*/  STS [R231+0x1400], R5 ;  /* 0x00140005e7007388 */ /* 0x0003e20000000800 */
[----:B------:R-:W-:Y:S04]  /*39e0*/  F2FP.BF16.PACK_AB R4, R4, R17 ;  /* 0x000000110404723e */ /* 0x000fe800000010ff */
[----:B------:R-:W-:Y:S01]  /*39f0*/  BAR.SYNC.DEFER_BLOCKING 0x0 ;  /* 0x0000000000007b1d */ /* 0x000fe20000010000 */
[----:B-1----:R-:W-:Y:S05]  /*3a00*/  F2FP.BF16.PACK_AB R5, R140, R145 ;  /* 0x000000918c05723e */ /* 0x002fea00000010ff */
        /* <DEDUP_REMOVED lines=89> */
[----:B------:R-:W-:Y:S01]  /*3fa0*/  USHF.R.S32.HI UR18, URZ, 0x1f, UR9 ;  /* 0x0000001f3f127899 */ /* 0x000fe20008011409 */
[----:B------:R-:W-:Y:S01]  /*3fb0*/  IMAD.U32 R11, RZ, RZ, UR6 ;  /* 0x00000006ff0b7e24 */ /* 0x000fe2000f8e00ff */
[----:B------:R-:W-:Y:S01]  /*3fc0*/  ULDC.64 UR4, c[0x0][0x208] ;  /* 0x0000820000047ab9 */ /* 0x000fe20000000a00 */
[----:B------:R-:W-:Y:S01]  /*3fd0*/  IMAD.U32 R132, RZ, RZ, UR7 ;  /* 0x00000007ff847e24 */ /* 0x000fe2000f8e00ff */
[----:B------:R-:W-:Y:S02]  /*3fe0*/  UIMAD UR18, UR18, UR4, URZ ;  /* 0x00000004121272a4 */ /* 0x000fe4000f8e023f */
[----:B------:R-:W-:Y:S02]  /*3ff0*/  USHF.L.U32 UR19, UR9, 0x6, URZ ;  /* 0x0000000609137899 */ /* 0x000fe4000800063f */
[----:B------:R-:W-:Y:S02]  /*4000*/  UIMAD.WIDE.U32 UR20, UR9, UR4, URZ ;  /* 0x00000004091472a5 */ /* 0x000fe4000f8e003f */
[----:B------:R-:W-:Y:S02]  /*4010*/  UIMAD UR18, UR9, UR5, UR18 ;  /* 0x00000005091272a4 */ /* 0x000fe4000f8e0212 */
[----:B------:R-:W-:Y:S01]  /*4020*/  IADD3 R19, P0, R246, UR19, RZ ;  /* 0x00000013f6137c10 */ /* 0x000fe2000ff1e0ff */
[----:B------:R-:W-:Y:S01]  /*4030*/  USHF.L.U32 UR4, UR20, 0x6, URZ ;  /* 0x0000000614047899 */ /* 0x000fe2000800063f */
[----:B------:R-:W-:Y:S01]  /*4040*/  IMAD.U32 R8, RZ, RZ, UR19 ;  /* 0x00000013ff087e24 */ /* 0x000fe2000f8e00ff */
[----:B------:R-:W-:Y:S01]  /*4050*/  UIADD3 UR18, UR21, UR18, URZ ;  /* 0x0000001215127290 */ /* 0x000fe2000fffe03f */
[----:B------:R-:W-:Y:S03]  /*4060*/  IMAD.U32 R133, RZ, RZ, UR19 ;  /* 0x00000013ff857e24 */ /* 0x000fe6000f8e00ff */
[----:B------:R-:W-:Y:S01]  /*4070*/  IADD3 R8, -R236, c[0x0][0x168], -R8 ;  /* 0x00005a00ec087a10 */ /* 0x000fe20007ffe908 */
[----:B------:R-:W-:Y:S01]  /*4080*/  USHF.L.U64.HI UR18, UR20, 0x6, UR18 ;  /* 0x0000000614127899 */ /* 0x000fe20008010212 */
[----:B------:R-:W-:Y:S02]  /*4090*/  IADD3 R9, P2, R240, UR4, RZ ;  /* 0x00000004f0097c10 */ /* 0x000fe4000ff5e0ff */
[----:B------:R-:W-:Y:S02]  /*40a0*/  ISETP.LT.OR P6, PT, R8, 0x1, !P4 ;  /* 0x000000010800780c */ /* 0x000fe400067c1670 */
[----:B------:R-:W-:Y:S02]  /*40b0*/  LEA.HI.X.SX32 R133, R133, R250, 0x1, P0 ;  /* 0x000000fa85857211 */ /* 0x000fe400000f0eff */
[----:B------:R-:W-:Y:S02]  /*40c0*/  IADD3 R11, P1, P0, R240, UR4, R11 ;  /* 0x00000004f00b7c10 */ /* 0x000fe4000f83e00b */
[----:B------:R-:W-:Y:S02]  /*40d0*/  IADD3.X R17, R239, UR18, RZ, P2, !PT ;  /* 0x00000012ef117c10 */ /* 0x000fe400097fe4ff */
[----:B------:R-:W-:Y:S02]  /*40e0*/  LEA R16, P2, R9, c[0x0][0x1f0], 0x1 ;  /* 0x00007c0009107a11 */ /* 0x000fe400078408ff */
[----:B------:R-:W-:Y:S02]  /*40f0*/  IADD3.X R132, R239, UR18, R132, P1, P0 ;  /* 0x00000012ef847c10 */ /* 0x000fe40008fe0484 */
[----:B------:R-:W-:Y:S02]  /*4100*/  LEA R18, P0, R19, c[0x0][0x280], 0x2 ;  /* 0x0000a00013127a11 */ /* 0x000fe400078010ff */
[----:B------:R-:W-:Y:S02]  /*4110*/  LEA R10, P1, R11, c[0x0][0x1f0], 0x1 ;  /* 0x00007c000b0a7a11 */ /* 0x000fe400078208ff */
[----:B------:R-:W-:Y:S02]  /*4120*/  LEA.HI.X R17, R9, c[0x0][0x1f4], R17, 0x1, P2 ;  /* 0x00007d0009117a11 */ /* 0x000fe400010f0c11 */
[----:B------:R-:W-:Y:S02]  /*4130*/  LOP3.LUT P2, RZ, R233, 0x2, RZ, 0xc0, !PT ;  /* 0x00000002e9ff7812 */ /* 0x000fe4000784c0ff */
[----:B------:R-:W-:Y:S01]  /*4140*/  LEA.HI.X R19, R19, c[0x0][0x284], R133, 0x2, P0 ;  /* 0x0000a10013137a11 */ /* 0x000fe200000f1485 */
[----:B------:R-:W-:Y:S01]  /*4150*/  @!PT LDS RZ, [RZ] ;  /* 0x00000000fffff984 */ /* 0x000fe20000000800 */
[----:B------:R-:W-:Y:S01]  /*4160*/  @!PT LDS RZ, [RZ] ;  /* 0x00000000fffff984 */ /* 0x000fe20000000800 */
[----:B------:R-:W-:Y:S01]  /*4170*/  @!PT LDS RZ, [RZ] ;  /* 0x00000000fffff984 */ /* 0x000fe20000000800 */
[----:B------:R1:W-:Y:S01]  /*4180*/  LDGSTS.E.BYPASS.LTC128B.128 [R228+0xc080], [R16.64], !P6 ;  /* 0x0c08000010e47fae */ /* 0x0003e2000f101d50 */
[----:B------:R-:W-:Y:S02]  /*4190*/  LEA.HI.X R11, R11, c[0x0][0x1f4], R132, 0x1, P1 ;  /* 0x00007d000b0b7a11 */ /* 0x000fe400008f0c84 */
[C---:B------:R-:W-:Y:S02]  /*41a0*/  ISETP.LT.OR P1, PT, R8.reuse, 0x1, !P2 ;  /* 0x000000010800780c */ /* 0x040fe40005721670 */
        /* <DEDUP_REMOVED lines=12> */
.L_x_459:
        /* <DEDUP_REMOVED lines=73> */
[----:B------:R-:W-:Y:S02]  /*4700*/  USHF.R.S32.HI UR19, URZ, 0x1f, UR9 ;  /* 0x0000001f3f137899 */ /* 0x000fe40008011409 */
[----:B------:R-:W-:Y:S02]  /*4710*/  ULDC.64 UR4, c[0x0][0x178] ;  /* 0x00005e0000047ab9 */ /* 0x000fe40000000a00 */
        /* <DEDUP_REMOVED lines=8> */
[----:B------:R-:W-:Y:S01]  /*47a0*/  IMAD.U32 R6, RZ, RZ, UR18 ;  /* 0x00000012ff067e24 */ /* 0x000fe2000f8e00ff */
[----:B------:R-:W-:Y:S02]  /*47b0*/  ULEA UR18, UP0, UR4, UR20, 0x5 ;  /* 0x0000001404127291 */ /* 0x000fe4000f80283f */
[----:B------:R-:W-:Y:S01]  /*47c0*/  LEA.HI.X.SX32 R5, R5, R251, 0x1, P0 ;  /* 0x000000fb05057211 */ /* 0x000fe200000f0eff */
[----:B------:R-:W-:Y:S01]  /*47d0*/  USHF.L.U64.HI UR19, UR22, 0x6, UR19 ;  /* 0x0000000616137899 */ /* 0x000fe20008010213 */
[----:B------:R-:W-:Y:S02]  /*47e0*/  LEA R10, P0, R4, c[0x0][0x258], 0x2 ;  /* 0x00009600040a7a11 */ /* 0x000fe400078010ff */
[----:B------:R-:W-:Y:S01]  /*47f0*/  IADD3 R7, P1, R242, UR18, RZ ;  /* 0x00000012f2077c10 */ /* 0x000fe2000ff3e0ff */
[----:B------:R-:W-:Y:S01]  /*4800*/  ULEA.HI.X UR4, UR4, UR19, UR5, 0x5, UP0 ;  /* 0x0000001304047291 */ /* 0x000fe200080f2c05 */
[----:B------:R-:W-:Y:S02]  /*4810*/  LEA.HI.X R11, R4, c[0x0][0x25c], R5, 0x2, P0 ;  /* 0x00009700040b7a11 */ /* 0x000fe400000f1405 */
[----:B------:R-:W-:Y:S02]  /*4820*/  IADD3 R4, -R236, c[0x0][0x168], -R6 ;  /* 0x00005a00ec047a10 */ /* 0x000fe40007ffe906 */
[----:B------:R-:W-:Y:S02]  /*4830*/  IADD3 R5, P0, R242, UR20, RZ ;  /* 0x00000014f2057c10 */ /* 0x000fe4000ff1e0ff */
[----:B------:R-:W-:Y:S02]  /*4840*/  ISETP.LT.OR P6, PT, R4, 0x1, !P4 ;  /* 0x000000010400780c */ /* 0x000fe400067c1670 */
[----:B------:R-:W-:Y:S02]  /*4850*/  LEA R8, P2, R5, c[0x0][0x160], 0x1 ;  /* 0x0000580005087a11 */ /* 0x000fe400078408ff */
[C---:B------:R-:W-:Y:S02]  /*4860*/  IADD3.X R9, R244.reuse, UR19, RZ, P0, !PT ;  /* 0x00000013f4097c10 */ /* 0x040fe400087fe4ff */
[----:B------:R-:W-:Y:S02]  /*4870*/  IADD3.X R12, R244, UR4, RZ, P1, !PT ;  /* 0x00000004f40c7c10 */ /* 0x000fe40008ffe4ff */
[----:B------:R-:W-:Y:S02]  /*4880*/  LOP3.LUT P1, RZ, R238, 0x2, RZ, 0xc0, !PT ;  /* 0x00000002eeff7812 */ /* 0x000fe4000782c0ff */
[----:B------:R-:W-:Y:S02]  /*4890*/  LEA R6, P0, R7, c[0x0][0x160], 0x1 ;  /* 0x0000580007067a11 */ /* 0x000fe400078008ff */
[----:B------:R-:W-:Y:S02]  /*48a0*/  LEA.HI.X R9, R5, c[0x0][0x164], R9, 0x1, P2 ;  /* 0x0000590005097a11 */ /* 0x000fe400010f0c09 */
[C---:B------:R-:W-:Y:S02]  /*48b0*/  ISETP.LT.OR P2, PT, R4.reuse, 0x1, !P1 ;  /* 0x000000010400780c */ /* 0x040fe40004f41670 */
[----:B------:R-:W-:Y:S01]  /*48c0*/  LEA.HI.X R7, R7, c[0x0][0x164], R12, 0x1, P0 ;  /* 0x0000590007077a11 */ /* 0x000fe200000f0c0c */
[----:B------:R-:W-:Y:S01]  /*48d0*/  @!PT LDS RZ, [RZ] ;  /* 0x00000000fffff984 */ /* 0x000fe20000000800 */
[----:B------:R-:W-:Y:S01]  /*48e0*/  @!PT LDS RZ, [RZ] ;  /* 0x00000000fffff984 */ /* 0x000fe20000000800 */
[----:B------:R-:W-:Y:S01]  /*48f0*/  @!PT LDS RZ, [RZ] ;  /* 0x00000000fffff984 */ /* 0x000fe20000000800 */
[----:B------:R1:W-:Y:S01]  /*4900*/  LDGSTS.E.BYPASS.LTC128B.128 [R228+0x6080], [R8.64], !P6 ;  /* 0x0608000008e47fae */ /* 0x0003e2000f101d50 */
        /* <DEDUP_REMOVED lines=11> */
.L_x_460:
        /* <DEDUP_REMOVED lines=27> */
[C---:B------:R-:W-:Y:S01]  /*4b70*/  HMMA.16816.F32.BF16 R136, R208.reuse, R216, R136 ;  /* 0x000000d8d088723c */ /* 0x040fe20000041888 */
[----:B------:R-:W2:Y:S07]  /*4b80*/  LDL.64 R216, [R1] ;  /* 0x0000000001d87983 */ /* 0x000eae0000100a00 */
[-C--:B------:R-:W-:Y:S01]  /*4b90*/  HMMA.16816.F32.BF16 R140, R208, R218.reuse, R140 ;  /* 0x000000dad08c723c */ /* 0x080fe2000004188c */
[----:B------:R-:W3:Y:S07]  /*4ba0*/  LDSM.16.M88.4 R208, [R220+0x15280] ;  /* 0x01528000dcd0783b */ /* 0x000eee0000000200 */
[----:B------:R-:W-:Y:S01]  /*4bb0*/  HMMA.16816.F32.BF16 R144, R200, R218, R144 ;  /* 0x000000dac890723c */ /* 0x000fe20000041890 */
[----:B------:R-:W4:Y:S07]  /*4bc0*/  LDSM.16.MT88.4 R200, [R0+0x3080] ;  /* 0x0030800000c8783b */ /* 0x000f2e0000004200 */
[-C--:B-1----:R-:W-:Y:S08]  /*4bd0*/  HMMA.16816.F32.BF16 R4, R156, R204.reuse, R4 ;  /* 0x000000cc9c04723c */ /* 0x082ff00000041804 */
[C---:B---3--:R-:W-:Y:S08]  /*4be0*/  HMMA.16816.F32.BF16 R8, R208.reuse, R204, R8 ;  /* 0x000000ccd008723c */ /* 0x048ff00000041808 */
[-C--:B------:R-:W-:Y:S08]  /*4bf0*/  HMMA.16816.F32.BF16 R12, R208, R206.reuse, R12 ;  /* 0x000000ced00c723c */ /* 0x080ff0000004180c */
[C---:B------:R-:W-:Y:S01]  /*4c00*/  HMMA.16816.F32.BF16 R16, R156.reuse, R206, R16 ;  /* 0x000000ce9c10723c */ /* 0x040fe20000041810 */
[----:B------:R-:W-:Y:S07]  /*4c10*/  LDSM.16.MT88.4 R204, [R0+0x1880] ;  /* 0x0018800000cc783b */ /* 0x000fee0000004200 */
[-C--:B----4-:R-:W-:Y:S08]  /*4c20*/  HMMA.16816.F32.BF16 R20, R156, R200.reuse, R20 ;  /* 0x000000c89c14723c */ /* 0x090ff00000041814 */
[C---:B------:R-:W-:Y:S08]  /*4c30*/  HMMA.16816.F32.BF16 R24, R208.reuse, R200, R24 ;  /* 0x000000c8d018723c */ /* 0x040ff00000041818 */
[-C--:B------:R-:W-:Y:S08]  /*4c40*/  HMMA.16816.F32.BF16 R28, R208, R202.reuse, R28 ;  /* 0x000000cad01c723c */ /* 0x080ff0000004181c */
[C---:B------:R-:W-:Y:S01]  /*4c50*/  HMMA.16816.F32.BF16 R32, R156.reuse, R202, R32 ;  /* 0x000000ca9c20723c */ /* 0x040fe20000041820 */
[----:B------:R-:W1:Y:S07]  /*4c60*/  LDSM.16.M88.4 R200, [R3+0x14280] ;  /* 0x0142800003c8783b */ /* 0x000e6e0000000200 */
[-C--:B------:R-:W-:Y:S08]  /*4c70*/  HMMA.16816.F32.BF16 R132, R156, R212.reuse, R132 ;  /* 0x000000d49c84723c */ /* 0x080ff00000041884 */
[C---:B------:R-:W-:Y:S08]  /*4c80*/  HMMA.16816.F32.BF16 R136, R208.reuse, R212, R136 ;  /* 0x000000d4d088723c */ /* 0x040ff00000041888 */
[-C--:B------:R-:W-:Y:S01]  /*4c90*/  HMMA.16816.F32.BF16 R140, R208, R214.reuse, R140 ;  /* 0x000000d6d08c723c */ /* 0x080fe2000004188c */
[----:B------:R-:W3:Y:S07]  /*4ca0*/  LDSM.16.M88.4 R208, [R3+0x15280] ;  /* 0x0152800003d0783b */ /* 0x000eee0000000200 */
[----:B------:R-:W-:Y:S01]  /*4cb0*/  HMMA.16816.F32.BF16 R144, R156, R214, R144 ;  /* 0x000000d69c90723c */ /* 0x000fe20000041890 */
[----:B------:R-:W4:Y:S04]  /*4cc0*/  LDSM.16.MT88.4 R156, [R0+0x3880] ;  /* 0x00388000009c783b */ /* 0x000f280000004200 */
[----:B------:R-:W5:Y:S03]  /*4cd0*/  LDSM.16.MT88.4 R212, [R0+0x5880] ;  /* 0x0058800000d4783b */ /* 0x000f660000004200 */
[-C--:B-1----:R-:W-:Y:S08]  /*4ce0*/  HMMA.16816.F32.BF16 R4, R200, R204.reuse, R4 ;  /* 0x000000ccc804723c */ /* 0x082ff00000041804 */
[C---:B---3--:R-:W-:Y:S08]  /*4cf0*/  HMMA.16816.F32.BF16 R8, R208.reuse, R204, R8 ;  /* 0x000000ccd008723c */ /* 0x048ff00000041808 */
[-C--:B------:R-:W-:Y:S08]  /*4d00*/  HMMA.16816.F32.BF16 R12, R208, R206.reuse, R12 ;  /* 0x000000ced00c723c */ /* 0x080ff0000004180c */
[C---:B------:R-:W-:Y:S08]  /*4d10*/  HMMA.16816.F32.BF16 R16, R200.reuse, R206, R16 ;  /* 0x000000cec810723c */ /* 0x040ff00000041810 */
[-C--:B----4-:R-:W-:Y:S08]  /*4d20*/  HMMA.16816.F32.BF16 R20, R200, R156.reuse, R20 ;  /* 0x0000009cc814723c */ /* 0x090ff00000041814 */
[C---:B------:R-:W-:Y:S08]  /*4d30*/  HMMA.16816.F32.BF16 R24, R208.reuse, R156, R24 ;  /* 0x0000009cd018723c */ /* 0x040ff00000041818 */
[-C--:B------:R-:W-:Y:S08]  /*4d40*/  HMMA.16816.F32.BF16 R28, R208, R158.reuse, R28 ;  /* 0x0000009ed01c723c */ /* 0x080ff0000004181c */
[C---:B------:R-:W-:Y:S07]  /*4d50*/  HMMA.16816.F32.BF16 R32, R200.reuse, R158, R32 ;  /* 0x0000009ec820723c */ /* 0x040fee0000041820 */
[----:B------:R-:W-:Y:S01]  /*4d60*/  IMAD.U32 R158, RZ, RZ, UR11 ;  /* 0x0000000bff9e7e24 */ /* 0x000fe2000f8e00ff */
[-C--:B-----5:R-:W-:Y:S08]  /*4d70*/  HMMA.16816.F32.BF16 R132, R200, R212.reuse, R132 ;  /* 0x000000d4c884723c */ /* 0x0a0ff00000041884 */
[C---:B------:R-:W-:Y:S08]  /*4d80*/  HMMA.16816.F32.BF16 R136, R208.reuse, R212, R136 ;  /* 0x000000d4d088723c */ /* 0x040ff00000041888 */
[-C--:B------:R-:W-:Y:S08]  /*4d90*/  HMMA.16816.F32.BF16 R140, R208, R214.reuse, R140 ;  /* 0x000000d6d08c723c */ /* 0x080ff0000004188c */
[----:B------:R-:W-:Y:S04]  /*4da0*/  HMMA.16816.F32.BF16 R144, R200, R214, R144 ;  /* 0x000000d6c890723c */ /* 0x000fe80000041890 */
[----:B--2---:R-:W-:Y:S01]  /*4db0*/  IADD3 R157, P0, R216, UR11, RZ ;  /* 0x0000000bd89d7c10 */ /* 0x004fe2000ff1e0ff */
        /* <DEDUP_REMOVED lines=103> */
.L_x_458:
[----:B------:R-:W-:Y:S05]  /*5430*/  @P1 BRA `(.L_x_462) ;  /* 0x0000105000001947 */ /* 0x000fea0003800000 */
[----:B------:R-:W-:Y:S01]  /*5440*/  SHF.R.S32.HI R7, RZ, 0x1f, R234 ;  /* 0x0000001fff077819 */ /* 0x000fe200000114ea */
[----:B------:R-:W-:Y:S01]  /*5450*/  BAR.SYNC.DEFER_BLOCKING 0x1, 0x100 ;  /* 0x0044000000007b1d */ /* 0x000fe20000010000 */
[----:B------:R-:W-:Y:S01]  /*5460*/  F2FP.BF16.PACK_AB R36, R37, R36 ;  /* 0x000000242524723e */ /* 0x000fe200000010ff */
[----:B------:R-:W-:Y:S01]  /*5470*/  USHF.R.S32.HI UR6, URZ, 0x1f, UR13 ;  /* 0x0000001f3f067899 */ /* 0x000fe2000801140d */
[CC--:B------:R-:W-:Y:S01]  /*5480*/  LEA.HI R3, R7.reuse, R234.reuse, RZ, 0x2 ;  /* 0x000000ea07037211 */ /* 0x0c0fe200078f10ff */
[----:B------:R-:W-:Y:S01]  /*5490*/  USHF.R.S32.HI UR7, URZ, 0x1f, UR14 ;  /* 0x0000001f3f077899 */ /* 0x000fe2000801140e */
[----:B------:R-:W-:Y:S01]  /*54a0*/  LEA.HI R0, R7, R234, RZ, 0x5 ;  /* 0x000000ea07007211 */ /* 0x000fe200078f28ff */
[----:B------:R-:W-:Y:S01]  /*54b0*/  ULDC.64 UR4, c[0x0][0x338] ;  /* 0x0000ce0000047ab9 */ /* 0x000fe20000000a00 */
[--C-:B------:R-:W-:Y:S01]  /*54c0*/  SHF.R.S32.HI R5, RZ, 0x2, R3.reuse ;  /* 0x00000002ff057819 */ /* 0x100fe20000011403 */
[----:B------:R-:W-:Y:S01]  /*54d0*/  UIMAD UR4, UR6, UR4, URZ ;  /* 0x00000004060472a4 */ /* 0x000fe2000f8e023f */
[----:B------:R-:W-:Y:S01]  /*54e0*/  SHF.R.S32.HI R2, RZ, 0x1f, R3 ;  /* 0x0000001fff027819 */ /* 0x000fe20000011403 */
[----:B------:R-:W-:Y:S01]  /*54f0*/  BSSY B0, `(.L_x_463) ;  /* 0x00000b3000007945 */ /* 0x000fe20003800000 */
[----:B------:R-:W-:Y:S01]  /*5500*/  SHF.R.S32.HI R4, RZ, 0x5, R0 ;  /* 0x00000005ff047819 */ /* 0x000fe20000011400 */
[----:B------:R-:W-:Y:S01]  /*5510*/  UIMAD UR5, UR13, UR5, UR4 ;  /* 0x000000050d0572a4 */ /* 0x000fe2000f8e0204 */
[----:B------:R-:W-:-:S02]  /*5520*/  LEA.HI R2, R2, R5, RZ, 0x3 ;  /* 0x0000000502027211 */ /* 0x000fc400078f18ff */
[----:B------:R-:W-:Y:S01]  /*5530*/  LEA.HI R0, R0, R4, RZ, 0x1 ;  /* 0x0000000400007211 */ /* 0x000fe200078f08ff */
[----:B------:R-:W-:Y:S01]  /*5540*/  ULDC UR4, c[0x0][0x2f0] ;  /* 0x0000bc0000047ab9 */ /* 0x000fe20000000800 */
[----:B------:R-:W-:Y:S01]  /*5550*/  LOP3.LUT R6, R2, 0xfffffff8, RZ, 0xc0, !PT ;  /* 0xfffffff802067812 */ /* 0x000fe200078ec0ff */
[----:B------:R-:W-:Y:S01]  /*5560*/  UIADD3 UR10, -UR10, UR4, URZ ;  /* 0x000000040a0a7290 */ /* 0x000fe2000fffe13f */
        /* <DEDUP_REMOVED lines=13> */
[----:B------:R-:W-:Y:S01]  /*5640*/  LOP3.LUT R8, R0, 0x1ffffff8, RZ, 0xc0, !PT ;  /* 0x1ffffff800087812 */ /* 0x000fe200078ec0ff */
[----:B------:R-:W-:Y:S01]  /*5650*/  UISETP.LT.AND UP0, UPT, UR10, 0x40, UPT ;  /* 0x000000400a00788c */ /* 0x000fe2000bf01270 */
[----:B------:R-:W-:-:S02]  /*5660*/  SHF.R.S32.HI R14, RZ, 0x3, R0 ;  /* 0x00000003ff0e7819 */ /* 0x000fc40000011400 */
[----:B------:R-:W-:Y:S01]  /*5670*/  LOP3.LUT R4, R2, 0x18, R4, 0xf8, !PT ;  /* 0x0000001802047812 */ /* 0x000fe200078ef804 */
[----:B------:R-:W-:Y:S01]  /*5680*/  IMAD.IADD R8, R234, 0x1, -R8 ;  /* 0x00000001ea087824 */ /* 0x000fe200078e0a08 */
[----:B------:R-:W-:Y:S01]  /*5690*/  SHF.R.U32.HI R0, RZ, 0x3, R2 ;  /* 0x00000003ff007819 */ /* 0x000fe20000011602 */
[----:B------:R-:W-:Y:S01]  /*56a0*/  IMAD.SHL.U32 R2, R14, 0x40, RZ ;  /* 0x000000400e027824 */ /* 0x000fe200078e00ff */
[----:B------:R-:W-:Y:S01]  /*56b0*/  F2FP.BF16.PACK_AB R38, R39, R38 ;  /* 0x000000262726723e */ /* 0x000fe200000010ff */
[----:B------:R-:W-:Y:S01]  /*56c0*/  IMAD.SHL.U32 R8, R8, 0x8, RZ ;  /* 0x0000000808087824 */ /* 0x000fe200078e00ff */
[----:B------:R-:W-:Y:S01]  /*56d0*/  LOP3.LUT R0, R4, R0, RZ, 0x3c, !PT ;  /* 0x0000000004007212 */ /* 0x000fe200078e3cff */
[----:B------:R-:W-:Y:S01]  /*56e0*/  USEL UR10, UR10, 0x40, UP0 ;  /* 0x000000400a0a7887 */ /* 0x000fe20008000000 */
[----:B------:R-:W-:Y:S02]  /*56f0*/  LOP3.LUT R2, R2, 0x1c0, RZ, 0xc0, !PT ;  /* 0x000001c002027812 */ /* 0x000fe400078ec0ff */
[----:B------:R-:W-:Y:S01]  /*5700*/  F2FP.BF16.PACK_AB R48, R49, R48 ;  /* 0x000000303130723e */ /* 0x000fe200000010ff */
[----:B------:R-:W-:Y:S01]  /*5710*/  IMAD.U32 R0, R3, 0x2, R0 ;  /* 0x0000000203007824 */ /* 0x000fe200078e0000 */
[----:B------:R-:W-:-:S02]  /*5720*/  LOP3.LUT R5, R2, 0x38, R8, 0xf8, !PT ;  /* 0x0000003802057812 */ /* 0x000fc400078ef808 */
[----:B------:R-:W-:Y:S01]  /*5730*/  SHF.R.U32.HI R30, RZ, 0x3, R2 ;  /* 0x00000003ff1e7819 */ /* 0x000fe20000011602 */
        /* <DEDUP_REMOVED lines=68> */
[----:B------:R-:W-:Y:S02]  /*5b80*/  LOP3.LUT R30, R5, R30, RZ, 0x3c, !PT ;  /* 0x0000001e051e7212 */ /* 0x000fe400078e3cff */
        /* <DEDUP_REMOVED lines=25> */
[----:B------:R2:W-:Y:S04]  /*5d20*/  STS [R2+0x4080], R4 ;  /* 0x0040800402007388 */ /* 0x0005e80000000800 */
[----:B------:R-:W-:Y:S04]  /*5d30*/  STS [R2+0x4480], R3 ;  /* 0x0044800302007388 */ /* 0x000fe80000000800 */
[----:B------:R3:W-:Y:S01]  /*5d40*/  STS [R0+0x5080], R9 ;  /* 0x0050800900007388 */ /* 0x0007e20000000800 */
[----:B-1----:R-:W-:-:S03]  /*5d50*/  SHF.R.S32.HI R15, RZ, 0x1f, R14 ;  /* 0x0000001fff0f7819 */ /* 0x002fc6000001140e */
[----:B------:R1:W-:Y:S04]  /*5d60*/  STS [R0+0x5480], R7 ;  /* 0x0054800700007388 */ /* 0x0003e80000000800 */
[----:B------:R4:W-:Y:S04]  /*5d70*/  STS [R2+0x5080], R6 ;  /* 0x0050800602007388 */ /* 0x0009e80000000800 */
[----:B------:R5:W-:Y:S01]  /*5d80*/  STS [R2+0x5480], R5 ;  /* 0x0054800502007388 */ /* 0x000be20000000800 */
[----:B--2---:R-:W-:Y:S01]  /*5d90*/  IMAD.U32 R4, RZ, RZ, UR14 ;  /* 0x0000000eff047e24 */ /* 0x004fe2000f8e00ff */
[----:B---3--:R-:W-:Y:S01]  /*5da0*/  SHF.R.S32.HI R9, RZ, 0x1f, R8 ;  /* 0x0000001fff097819 */ /* 0x008fe20000011408 */
[----:B-1----:R-:W-:Y:S01]  /*5db0*/  IMAD.SHL.U32 R0, R10, 0x2, RZ ;  /* 0x000000020a007824 */ /* 0x002fe200078e00ff */
[----:B------:R-:W-:Y:S01]  /*5dc0*/  BAR.SYNC.DEFER_BLOCKING 0x1, 0x100 ;  /* 0x0044000000007b1d */ /* 0x000fe20000010000 */
[----:B----4-:R-:W-:-:S02]  /*5dd0*/  IMAD.U32 R6, RZ, RZ, UR15 ;  /* 0x0000000fff067e24 */ /* 0x010fc4000f8e00ff */
[----:B-----5:R-:W-:Y:S02]  /*5de0*/  IMAD.U32 R2, RZ, RZ, UR13 ;  /* 0x0000000dff027e24 */ /* 0x020fe4000f8e00ff */
[----:B------:R-:W-:-:S04]  /*5df0*/  IMAD.WIDE R6, R6, 0x40, R14 ;  /* 0x0000004006067825 */ /* 0x000fc800078e020e */
[----:B------:R-:W-:-:S05]  /*5e00*/  IMAD.WIDE.U32 R2, R2, c[0x0][0x338], R8 ;  /* 0x0000ce0002027a25 */ /* 0x000fca00078e0008 */
[----:B------:R-:W-:Y:S01]  /*5e10*/  IADD3 R3, R3, UR5, RZ ;  /* 0x0000000503037c10 */ /* 0x000fe2000fffe0ff */
[----:B------:R-:W-:Y:S02]  /*5e20*/  ULDC.64 UR4, c[0x0][0x340] ;  /* 0x0000d00000047ab9 */ /* 0x000fe40000000a00 */
[----:B------:R-:W-:Y:S02]  /*5e30*/  UIMAD UR4, UR7, UR4, URZ ;  /* 0x00000004070472a4 */ /* 0x000fe4000f8e023f */
[----:B------:R-:W-:Y:S01]  /*5e40*/  IMAD.WIDE.U32 R12, R4, c[0x0][0x340], R2 ;  /* 0x0000d000040c7a25 */ /* 0x000fe200078e0002 */
[----:B------:R1:W2:Y:S01]  /*5e50*/  LDS.128 R40, [R0+0x7080] ;  /* 0x0070800000287984 */ /* 0x0002a20000000c00 */
[----:B------:R-:W-:-:S03]  /*5e60*/  UIMAD UR4, UR14, UR5, UR4 ;  /* 0x000000050e0472a4 */ /* 0x000fc6000f8e0204 */
[----:B------:R1:W3:Y:S03]  /*5e70*/  LDS.128 R36, [R0+0x9080] ;  /* 0x0090800000247984 */ /* 0x0002e60000000c00 */
[----:B------:R-:W-:Y:S01]  /*5e80*/  IADD3 R5, R13, UR4, RZ ;  /* 0x000000040d057c10 */ /* 0x000fe2000fffe0ff */
[----:B------:R1:W4:Y:S04]  /*5e90*/  LDS.128 R32, [R0+0xb080] ;  /* 0x00b0800000207984 */ /* 0x0003280000000c00 */
[----:B------:R1:W1:Y:S04]  /*5ea0*/  LDS.128 R52, [R0+0x80] ;  /* 0x0000800000347984 */ /* 0x0002680000000c00 */
        /* <DEDUP_REMOVED lines=23> */
.L_x_464:
[----:B------:R-:W-:Y:S05]  /*6020*/  BSYNC B0 ;  /* 0x0000000000007941 */ /* 0x000fea0003800000 */
.L_x_463:
        /* <DEDUP_REMOVED lines=21> */
.L_x_466:
[----:B------:R-:W-:Y:S05]  /*6180*/  BSYNC B0 ;  /* 0x0000000000007941 */ /* 0x000fea0003800000 */
.L_x_465:
[----:B------:R-:W-:Y:S01]  /*6190*/  ULDC.64 UR4, c[0x0][0x308] ;  /* 0x0000c20000047ab9 */ /* 0x000fe20000000a00 */
[----:B-1----:R-:W-:Y:S01]  /*61a0*/  MOV R2, UR13 ;  /* 0x0000000d00027c02 */ /* 0x002fe20008000f00 */
[----:B------:R-:W-:Y:S01]  /*61b0*/  UIMAD UR4, UR6, UR4, URZ ;  /* 0x00000004060472a4 */ /* 0x000fe2000f8e023f */
[----:B------:R-:W-:Y:S01]  /*61c0*/  MOV R0, UR14 ;  /* 0x0000000e00007c02 */ /* 0x000fe20008000f00 */
[----:B------:R-:W-:Y:S02]  /*61d0*/  BSSY B0, `(.L_x_467) ;  /* 0x0000018000007945 */ /* 0x000fe40003800000 */
[----:B------:R-:W-:Y:S01]  /*61e0*/  UIMAD UR13, UR13, UR5, UR4 ;  /* 0x000000050d0d72a4 */ /* 0x000fe2000f8e0204 */
[----:B------:R-:W-:-:S02]  /*61f0*/  IMAD.WIDE.U32 R2, R2, c[0x0][0x308], R8 ;  /* 0x0000c20002027a25 */ /* 0x000fc400078e0008 */
[----:B------:R-:W-:Y:S02]  /*6200*/  ULDC.64 UR4, c[0x0][0x310] ;  /* 0x0000c40000047ab9 */ /* 0x000fe40000000a00 */
[----:B------:R-:W-:Y:S01]  /*6210*/  UIMAD UR4, UR7, UR4, URZ ;  /* 0x00000004070472a4 */ /* 0x000fe2000f8e023f */
[----:B------:R-:W-:-:S03]  /*6220*/  IADD3 R3, R3, UR13, RZ ;  /* 0x0000000d03037c10 */ /* 0x000fc6000fffe0ff */
[----:B------:R-:W-:Y:S02]  /*6230*/  UIMAD UR4, UR14, UR5, UR4 ;  /* 0x000000050e0472a4 */ /* 0x000fe4000f8e0204 */
[----:B------:R-:W-:-:S05]  /*6240*/  IMAD.WIDE.U32 R10, R0, c[0x0][0x310], R2 ;  /* 0x0000c400000a7a25 */ /* 0x000fca00078e0002 */
[----:B------:R-:W-:Y:S01]  /*6250*/  IADD3 R3, R11, UR4, RZ ;  /* 0x000000040b037c10 */ /* 0x000fe2000fffe0ff */
        /* <DEDUP_REMOVED lines=15> */
.L_x_468:
[----:B------:R-:W-:Y:S05]  /*6350*/  BSYNC B0 ;  /* 0x0000000000007941 */ /* 0x000fea0003800000 */
.L_x_467:
        /* <DEDUP_REMOVED lines=19> */
.L_x_462:
[----:B------:R-:W-:Y:S01]  /*6490*/  SHF.R.S32.HI R0, RZ, 0x1f, R234 ;  /* 0x0000001fff007819 */ /* 0x000fe200000114ea */
[----:B------:R-:W-:Y:S01]  /*64a0*/  USHF.R.S32.HI UR6, URZ, 0x1f, UR13 ;  /* 0x0000001f3f067899 */ /* 0x000fe2000801140d */
[----:B------:R-:W-:Y:S01]  /*64b0*/  IMAD.U32 R2, RZ, RZ, UR13 ;  /* 0x0000000dff027e24 */ /* 0x000fe2000f8e00ff */
[----:B------:R-:W-:Y:S01]  /*64c0*/  ULDC.64 UR4, c[0x0][0x308] ;  /* 0x0000c20000047ab9 */ /* 0x000fe20000000a00 */
[----:B------:R-:W-:Y:S01]  /*64d0*/  LEA.HI R8, R0, R234, RZ, 0x3 ;  /* 0x000000ea00087211 */ /* 0x000fe200078f18ff */
[----:B------:R-:W-:Y:S01]  /*64e0*/  UIMAD UR4, UR6, UR4, URZ ;  /* 0x00000004060472a4 */ /* 0x000fe2000f8e023f */
[----:B------:R-:W-:Y:S01]  /*64f0*/  IMAD.U32 R10, RZ, RZ, UR14 ;  /* 0x0000000eff0a7e24 */ /* 0x000fe2000f8e00ff */
[----:B------:R-:W-:Y:S01]  /*6500*/  ULDC UR8, c[0x0][0x2f0] ;  /* 0x0000bc0000087ab9 */ /* 0x000fe20000000800 */
[----:B------:R-:W-:Y:S01]  /*6510*/  LOP3.LUT R0, R8, 0x1ffffff8, RZ, 0xc0, !PT ;  /* 0x1ffffff808007812 */ /* 0x000fe200078ec0ff */
[----:B------:R-:W-:Y:S01]  /*6520*/  UIMAD UR5, UR13, UR5, UR4 ;  /* 0x000000050d0572a4 */ /* 0x000fe2000f8e0204 */
[----:B------:R-:W-:Y:S01]  /*6530*/  SHF.R.S32.HI R8, RZ, 0x3, R8 ;  /* 0x00000003ff087819 */ /* 0x000fe20000011408 */
[----:B------:R-:W-:Y:S01]  /*6540*/  UIADD3 UR8, -UR10, UR8, URZ ;  /* 0x000000080a087290 */ /* 0x000fe2000fffe13f */
[----:B------:R-:W-:Y:S01]  /*6550*/  IMAD.U32 R6, RZ, RZ, UR15 ;  /* 0x0000000fff067e24 */ /* 0x000fe2000f8e00ff */
[----:B------:R-:W-:Y:S01]  /*6560*/  USHF.R.S32.HI UR7, URZ, 0x1f, UR14 ;  /* 0x0000001f3f077899 */ /* 0x000fe2000801140e */
[----:B------:R-:W-:Y:S01]  /*6570*/  IMAD.IADD R0, R234, 0x1, -R0 ;  /* 0x00000001ea007824 */ /* 0x000fe200078e0a00 */
[----:B------:R-:W-:Y:S01]  /*6580*/  SHF.R.S32.HI R9, RZ, 0x1f, R8 ;  /* 0x0000001fff097819 */ /* 0x000fe20000011408 */
[----:B------:R-:W-:Y:S01]  /*6590*/  BSSY B0, `(.L_x_469) ;  /* 0x000001c000007945 */ /* 0x000fe20003800000 */
[----:B------:R-:W-:Y:S01]  /*65a0*/  ISETP.GE.AND P4, PT, R8, UR8, PT ;  /* 0x0000000808007c0c */ /* 0x000fe2000bf86270 */
[----:B------:R-:W-:-:S02]  /*65b0*/  IMAD.SHL.U32 R12, R0, 0x8, RZ ;  /* 0x00000008000c7824 */ /* 0x000fc400078e00ff */
[----:B------:R-:W-:-:S03]  /*65c0*/  IMAD.WIDE R6, R6, 0x40, R8 ;  /* 0x0000004006067825 */ /* 0x000fc600078e0208 */
[--C-:B------:R-:W-:Y:S02]  /*65d0*/  SHF.R.S32.HI R13, RZ, 0x1f, R12.reuse ;  /* 0x0000001fff0d7819 */ /* 0x100fe4000001140c */
[C---:B------:R-:W-:Y:S02]  /*65e0*/  IADD3 R16, R12.reuse, 0x40, RZ ;  /* 0x000000400c107810 */ /* 0x040fe40007ffe0ff */
[----:B------:R-:W-:Y:S01]  /*65f0*/  IADD3 R17, R12, 0x80, RZ ;  /* 0x000000800c117810 */ /* 0x000fe20007ffe0ff */
[----:B------:R-:W-:-:S05]  /*6600*/  IMAD.WIDE.U32 R2, R2, c[0x0][0x308], R12 ;  /* 0x0000c20002027a25 */ /* 0x000fca00078e000c */
[----:B------:R-:W-:Y:S01]  /*6610*/  IADD3 R3, R3, UR5, RZ ;  /* 0x0000000503037c10 */ /* 0x000fe2000fffe0ff */
[----:B------:R-:W-:Y:S02]  /*6620*/  ULDC.64 UR4, c[0x0][0x310] ;  /* 0x0000c40000047ab9 */ /* 0x000fe40000000a00 */
[----:B------:R-:W-:Y:S02]  /*6630*/  UIMAD UR4, UR7, UR4, URZ ;  /* 0x00000004070472a4 */ /* 0x000fe4000f8e023f */
[----:B------:R-:W-:Y:S02]  /*6640*/  IMAD.WIDE.U32 R10, R10, c[0x0][0x310], R2 ;  /* 0x0000c4000a0a7a25 */ /* 0x000fe400078e0002 */
[----:B------:R-:W-:-:S06]  /*6650*/  UIMAD UR4, UR14, UR5, UR4 ;  /* 0x000000050e0472a4 */ /* 0x000fcc000f8e0204 */
[----:B------:R-:W-:Y:S01]  /*6660*/  IADD3 R3, R11, UR4, RZ ;  /* 0x000000040b037c10 */ /* 0x000fe2000fffe0ff */
        /* <DEDUP_REMOVED lines=14> */
.L_x_470:
[----:B------:R-:W-:Y:S05]  /*6750*/  BSYNC B0 ;  /* 0x0000000000007941 */ /* 0x000fea0003800000 */
.L_x_469:
        /* <DEDUP_REMOVED lines=19> */
.L_x_472:
[----:B------:R-:W-:Y:S05]  /*6890*/  BSYNC B0 ;  /* 0x0000000000007941 */ /* 0x000fea0003800000 */
.L_x_471:
        /* <DEDUP_REMOVED lines=27> */
.L_x_474:
[----:B------:R-:W-:Y:S05]  /*6a50*/  BSYNC B0 ;  /* 0x0000000000007941 */ /* 0x000fea0003800000 */
.L_x_473:
        /* <DEDUP_REMOVED lines=18> */
.L_x_475:
        /* <DEDUP_REMOVED lines=16> */
.L_x_1391:


//--------------------- .text._ZN7cutlass13device_kernelIN5flash19enable_sm80_to_sm89INS1_16FlashAttnBwdSm80INS1_25CollectiveMainloopBwdSm80ILi1ELi1EN4cute5tupleIJNS5_1CILi64EEES8_NS7_ILi192EEEEEENS_10bfloat16_tEfNS_4arch4Sm80ELb1ELb0ELb0ELb0ELb1ELb0ELb0ELb0ELi2ELi2ELi2ELi2ELb1EEENS1_21CollectiveEpilogueBwdISA_SB_SD_Li256ELb0ELb0ELi4EEENS1_25SingleTileBwdLPTSchedulerILb0ELi64ELb1EEEEEEEEEvNT_6ParamsE --------------------------
	.section	.text._ZN7cutlass13device_kernelIN5flash19enable_sm80_to_sm89INS1_16FlashAttnBwdSm80INS1_25CollectiveMainloopBwdSm80ILi1ELi1EN4cute5tupleIJNS5_1CILi64EEES8_NS7_ILi192EEEEEENS_10bfloat16_tEfNS_4arch4Sm80ELb1ELb0ELb0ELb0ELb1ELb0ELb0ELb0ELi2ELi2ELi2ELi2ELb1EEENS1_21CollectiveEpilogueBwdISA_SB_SD_Li256ELb0ELb0ELi4EEENS1_25SingleTileBwdLPTSchedulerILb0ELi64ELb1EEEEEEEEEvNT_6ParamsE,"ax",@progbits
	.sectioninfo	@"SHI_REGISTERS=255"
	.align	128
.text._ZN7cutlass13device_kernelIN5flash19enable_sm80_to_sm89INS1_16FlashAttnBwdSm80INS1_25CollectiveMainloopBwdSm80ILi1ELi1EN4cute5tupleIJNS5_1CILi64EEES8_NS7_ILi192EEEEEENS_10bfloat16_tEfNS_4arch4Sm80ELb1ELb0ELb0ELb0ELb1ELb0ELb0ELb0ELi2ELi2ELi2ELi2ELb1EEENS1_21CollectiveEpilogueBwdISA_SB_SD_Li256ELb0ELb0ELi4EEENS1_25SingleTileBwdLPTSchedulerILb0ELi64ELb1EEEEEEEEEvNT_6ParamsE:
        .type           _ZN7cutlass13device_kernelIN5flash19enable_sm80_to_sm89INS1_16FlashAttnBwdSm80INS1_25CollectiveMainloopBwdSm80ILi1ELi1EN4cute5tupleIJNS5_1CILi64EEES8_NS7_ILi192EEEEEENS_10bfloat16_tEfNS_4arch4Sm80ELb1ELb0ELb0ELb0ELb1ELb0ELb0ELb0ELi2ELi2ELi2ELi2ELb1EEENS1_21CollectiveEpilogueBwdISA_SB_SD_Li256ELb0ELb0ELi4EEENS1_25SingleTileBwdLPTSchedulerILb0ELi64ELb1EEEEEEEEEvNT_6ParamsE,@function
        .size           _ZN7cutlass13device_kernelIN5flash19enable_sm80_to_sm89INS1_16FlashAttnBwdSm80INS1_25CollectiveMainloopBwdSm80ILi1ELi1EN4cute5tupleIJNS5_1CILi64EEES8_NS7_ILi192EEEEEENS_10bfloat16_tEfNS_4arch4Sm80ELb1ELb0ELb0ELb0ELb1ELb0ELb0ELb0ELi2ELi2ELi2ELi2ELb1EEENS1_21CollectiveEpilogueBwdISA_SB_SD_Li256ELb0ELb0ELi4EEENS1_25SingleTileBwdLPTSchedulerILb0ELi64ELb1EEEEEEEEEvNT_6ParamsE,(.L_x_1392 - _ZN7cutlass13device_kernelIN5flash19enable_sm80_to_sm89INS1_16FlashAttnBwdSm80INS1_25CollectiveMainloopBwdSm80ILi1ELi1EN4cute5tupleIJNS5_1CILi64EEES8_NS7_ILi192EEEEEENS_10bfloat16_tEfNS_4arch4Sm80ELb1ELb0ELb0ELb0ELb1ELb0ELb0ELb0ELi2ELi2ELi2ELi2ELb1EEENS1_21CollectiveEpilogueBwdISA_SB_SD_Li256ELb0ELb0ELi4EEENS1_25SingleTileBwdLPTSchedulerILb0ELi64ELb1EEEEEEEEEvNT_6ParamsE)
        .other          _ZN7cutlass13device_kernelIN5flash19enable_sm80_to_sm89INS1_16FlashAttnBwdSm80INS1_25CollectiveMainloopBwdSm80ILi1ELi1EN4cute5tupleIJNS5_1CILi64EEES8_NS7_ILi192EEEEEENS_10bfloat16_tEfNS_4arch4Sm80ELb1ELb0ELb0ELb0ELb1ELb0ELb0ELb0ELi2ELi2ELi2ELi2ELb1EEENS1_21CollectiveEpilogueBwdISA_SB_SD_Li256ELb0ELb0ELi4EEENS1_25SingleTileBwdLPTSchedulerILb0ELi64ELb1EEEEEEEEEvNT_6ParamsE,@"STO_CUDA_ENTRY STV_DEFAULT"
_ZN7cutlass13device_kernelIN5flash19enable_sm80_to_sm89INS1_16FlashAttnBwdSm80INS1_25CollectiveMainloopBwdSm80ILi1ELi1EN4cute5tupleIJNS5_1CILi64EEES8_NS7_ILi192EEEEEENS_10bfloat16_tEfNS_4arch4Sm80ELb1ELb0ELb0ELb0ELb1ELb0ELb0ELb0ELi2ELi2ELi2ELi2ELb1EEENS1_21CollectiveEpilogueBwdISA_SB_SD_Li256ELb0ELb0ELi4EEENS1_25SingleTileBwdLPTSchedulerILb0ELi64ELb1EEEEEEEEEvNT_6ParamsE:
        /* <DEDUP_REMOVED lines=28> */
.L_x_477:
[----:B------:R-:W-:Y:S02]  /*01c0*/  ULDC UR9, c[0x0][0x3ac] ;  /* 0x0000eb0000097ab9 */ /* 0x000fe40000000800 */
[----:B------:R-:W-:Y:S02]  /*01d0*/  UISETP.NE.AND UP0, UPT, UR9, 0x1, UPT ;  /* 0x000000010900788c */ /* 0x000fe4000bf05270 */
[----:B------:R-:W-:Y:S02]  /*01e0*/  ULDC.64 UR4, c[0x0][0x3b0] ;  /* 0x0000ec0000047ab9 */ /* 0x000fe40000000a00 */
[----:B------:R-:W-:Y:S02]  /*01f0*/  UIMAD.WIDE.U32 UR10, UR8, UR4, URZ ;  /* 0x00000004080a72a5 */ /* 0x000fe4000f8e003f */
[----:B------:R-:W-:-:S05]  /*0200*/  UMOV UR6, UR8 ;  /* 0x0000000800067c82 */ /* 0x000fca0008000000 */
[----:B------:R-:W-:-:S04]  /*0210*/  @UP0 USHF.R.U32.HI UR6, URZ, UR5, UR11 ;  /* 0x000000053f060299 */ /* 0x000fc8000801160b */
[----:B------:R-:W-:Y:S02]  /*0220*/  UIMAD UR9, UR6, UR9, URZ ;  /* 0x00000009060972a4 */ /* 0x000fe4000f8e023f */
.L_x_478:
[----:B------:R-:W-:Y:S02]  /*0230*/  ULDC.64 UR14, c[0x0][0x3a0] ;  /* 0x0000e800000e7ab9 */ /* 0x000fe40000000a00 */
[----:B------:R-:W-:Y:S02]  /*0240*/  UIADD3 UR8, UR8, -UR9, URZ ;  /* 0x8000000908087290 */ /* 0x000fe4000fffe03f */
[----:B------:R-:W-:Y:S02]  /*0250*/  UISETP.NE.AND UP0, UPT, UR14, 0x1, UPT ;  /* 0x000000010e00788c */ /* 0x000fe4000bf05270 */
[----:B------:R-:W-:Y:S02]  /*0260*/  ULDC.64 UR4, c[0x0][0x3a8] ;  /* 0x0000ea0000047ab9 */ /* 0x000fe40000000a00 */
[----:B------:R-:W-:Y:S02]  /*0270*/  UIMAD UR5, UR7, UR5, UR8 ;  /* 0x00000005070572a4 */ /* 0x000fe4000f8e0208 */
[----:B------:R-:W-:-:S02]  /*0280*/  ULOP3.LUT UR6, URZ, UR6, URZ, 0x33, !UPT ;  /* 0x000000063f067292 */ /* 0x000fc4000f8e333f */
[----:B------:R-:W-:Y:S02]  /*0290*/  UIMAD.WIDE.U32 UR8, UR5, UR15, URZ ;  /* 0x0000000f050872a5 */ /* 0x000fe4000f8e003f */
[----:B------:R-:W-:Y:S02]  /*02a0*/  ULDC UR13, c[0x0][0x394] ;  /* 0x0000e500000d7ab9 */ /* 0x000fe40000000800 */
[----:B------:R-:W-:Y:S02]  /*02b0*/  UMOV UR15, UR5 ;  /* 0x00000005000f7c82 */ /* 0x000fe40008000000 */
[----:B------:R-:W-:Y:S02]  /*02c0*/  @UP0 USHF.R.U32.HI UR15, URZ, UR4, UR9 ;  /* 0x000000043f0f0299 */ /* 0x000fe40008011609 */
[----:B------:R-:W-:Y:S02]  /*02d0*/  UIADD3 UR13, UR6, UR13, URZ ;  /* 0x0000000d060d7290 */ /* 0x000fe4000fffe03f */
[----:B------:R-:W-:-:S04]  /*02e0*/  UIADD3 UR4, -UR15, URZ, URZ ;  /* 0x0000003f0f047290 */ /* 0x000fc8000fffe13f */
[----:B------:R-:W-:Y:S01]  /*02f0*/  UIMAD UR14, UR4, UR14, UR5 ;  /* 0x0000000e040e72a4 */ /* 0x000fe2000f8e0205 */
[----:B------:R-:W-:Y:S05]  /*0300*/  BRA `(.L_x_479) ;  /* 0x0000028000007947 */ /* 0x000fea0003800000 */
.L_x_476:
        /* <DEDUP_REMOVED lines=20> */
.L_x_480:
[----:B------:R-:W-:Y:S02]  /*0450*/  ULDC UR9, c[0x0][0x3ac] ;  /* 0x0000eb0000097ab9 */ /* 0x000fe40000000800 */
[----:B------:R-:W-:Y:S02]  /*0460*/  UISETP.NE.AND UP0, UPT, UR9, 0x1, UPT ;  /* 0x000000010900788c */ /* 0x000fe4000bf05270 */
[----:B------:R-:W-:Y:S02]  /*0470*/  ULDC.64 UR4, c[0x0][0x3b0] ;  /* 0x0000ec0000047ab9 */ /* 0x000fe40000000a00 */
[----:B------:R-:W-:Y:S02]  /*0480*/  UIMAD.WIDE.U32 UR10, UR8, UR4, URZ ;  /* 0x00000004080a72a5 */ /* 0x000fe4000f8e003f */
[----:B------:R-:W-:-:S05]  /*0490*/  UMOV UR6, UR8 ;  /* 0x0000000800067c82 */ /* 0x000fca0008000000 */
[----:B------:R-:W-:-:S04]  /*04a0*/  @UP0 USHF.R.U32.HI UR6, URZ, UR5, UR11 ;  /* 0x000000053f060299 */ /* 0x000fc8000801160b */
[----:B------:R-:W-:Y:S02]  /*04b0*/  UIMAD UR9, UR6, UR9, URZ ;  /* 0x00000009060972a4 */ /* 0x000fe4000f8e023f */
.L_x_481:
        /* <DEDUP_REMOVED lines=12> */
[----:B------:R-:W-:Y:S02]  /*0580*/  UIMAD UR14, UR4, UR14, UR5 ;  /* 0x0000000e040e72a4 */ /* 0x000fe4000f8e0205 */
.L_x_479:
        /* <DEDUP_REMOVED lines=542> */
.L_x_485:
        /* <DEDUP_REMOVED lines=438> */
.L_x_483:
        /* <DEDUP_REMOVED lines=117> */
.L_x_484:
        /* <DEDUP_REMOVED lines=167> */
.L_x_482:
        /* <DEDUP_REMOVED lines=191> */
.L_x_488:
[----:B------:R-:W-:Y:S05]  /*6080*/  BSYNC B0 ;  /* 0x0000000000007941 */ /* 0x000fea0003800000 */
.L_x_487:
        /* <DEDUP_REMOVED lines=21> */
.L_x_490:
[----:B------:R-:W-:Y:S05]  /*61e0*/  BSYNC B0 ;  /* 0x0000000000007941 */ /* 0x000fea0003800000 */
.L_x_489:
        /* <DEDUP_REMOVED lines=28> */
.L_x_492:
[----:B------:R-:W-:Y:S05]  /*63b0*/  BSYNC B0 ;  /* 0x0000000000007941 */ /* 0x000fea0003800000 */
.L_x_491:
        /* <DEDUP_REMOVED lines=19> */
.L_x_486:
        /* <DEDUP_REMOVED lines=44> */
.L_x_494:
[----:B------:R-:W-:Y:S05]  /*67b0*/  BSYNC B0 ;  /* 0x0000000000007941 */ /* 0x000fea0003800000 */
.L_x_493:
        /* <DEDUP_REMOVED lines=19> */
.L_x_496:
[----:B------:R-:W-:Y:S05]  /*68f0*/  BSYNC B0 ;  /* 0x0000000000007941 */ /* 0x000fea0003800000 */
.L_x_495:
        /* <DEDUP_REMOVED lines=27> */
.L_x_498:
[----:B------:R-:W-:Y:S05]  /*6ab0*/  BSYNC B0 ;  /* 0x0000000000007941 */ /* 0x000fea0003800000 */
.L_x_497:
        /* <DEDUP_REMOVED lines=18> */
.L_x_499:
        /* <DEDUP_REMOVED lines=10> */
.L_x_1392:


//--------------------- .text._ZN7cutlass13device_kernelIN5flash19enable_sm80_to_sm89INS1_16FlashAttnBwdSm80INS1_25CollectiveMainloopBwdSm80ILi1ELi1EN4cute5tupleIJNS5_1CILi64EEES8_NS7_ILi192EEEEEENS_10bfloat16_tEfNS_4arch4Sm80ELb1ELb0ELb0ELb0ELb0ELb0ELb0ELb0ELi2ELi2ELi2ELi2ELb1EEENS1_24CollectiveEpilogueBwdGQAISA_fSD_Li256ELb0ELb0EEENS1_25SingleTileBwdLPTSchedulerILb0ELi64ELb0EEEEEEEEEvNT_6ParamsE --------------------------
	.section	.text._ZN7cutlass13device_kernelIN5flash19enable_sm80_to_sm89INS1_16FlashAttnBwdSm80INS1_25CollectiveMainloopBwdSm80ILi1ELi1EN4cute5tupleIJNS5_1CILi64EEES8_NS7_ILi192EEEEEENS_10bfloat16_tEfNS_4arch4Sm80ELb1ELb0ELb0ELb0ELb0ELb0ELb0ELb0ELi2ELi2ELi2ELi2ELb1EEENS1_24CollectiveEpilogueBwdGQAISA_fSD_Li256ELb0ELb0EEENS1_25SingleTileBwdLPTSchedulerILb0ELi64ELb0EEEEEEEEEvNT_6ParamsE,"ax",@progbits
	.sectioninfo	@"SHI_REGISTERS=255"
	.align	128
.text._ZN7cutlass13device_kernelIN5flash19enable_sm80_to_sm89INS1_16FlashAttnBwdSm80INS1_25CollectiveMainloopBwdSm80ILi1ELi1EN4cute5tupleIJNS5_1CILi64EEES8_NS7_ILi192EEEEEENS_10bfloat16_tEfNS_4arch4Sm80ELb1ELb0ELb0ELb0ELb0ELb0ELb0ELb0ELi2ELi2ELi2ELi2ELb1EEENS1_24CollectiveEpilogueBwdGQAISA_fSD_Li256ELb0ELb0EEENS1_25SingleTileBwdLPTSchedulerILb0ELi64ELb0EEEEEEEEEvNT_6ParamsE:
        .type           _ZN7cutlass13device_kernelIN5flash19enable_sm80_to_sm89INS1_16FlashAttnBwdSm80INS1_25CollectiveMainloopBwdSm80ILi1ELi1EN4cute5tupleIJNS5_1CILi64EEES8_NS7_ILi192EEEEEENS_10bfloat16_tEfNS_4arch4Sm80ELb1ELb0ELb0ELb0ELb0ELb0ELb0ELb0ELi2ELi2ELi2ELi2ELb1EEENS1_24CollectiveEpilogueBwdGQAISA_fSD_Li256ELb0ELb0EEENS1_25SingleTileBwdLPTSchedulerILb0ELi64ELb0EEEEEEEEEvNT_6ParamsE,@function
        .size           _ZN7cutlass13device_kernelIN5flash19enable_sm80_to_sm89INS1_16FlashAttnBwdSm80INS1_25CollectiveMainloopBwdSm80ILi1ELi1EN4cute5tupleIJNS5_1CILi64EEES8_NS7_ILi192EEEEEENS_10bfloat16_tEfNS_4arch4Sm80ELb1ELb0ELb0ELb0ELb0ELb0ELb0ELb0ELi2ELi2ELi2ELi2ELb1EEENS1_24CollectiveEpilogueBwdGQAISA_fSD_Li256ELb0ELb0EEENS1_25SingleTileBwdLPTSchedulerILb0ELi64ELb0EEEEEEEEEvNT_6ParamsE,(.L_x_1393 - _ZN7cutlass13device_kernelIN5flash19enable_sm80_to_sm89INS1_16FlashAttnBwdSm80INS1_25CollectiveMainloopBwdSm80ILi1ELi1EN4cute5tupleIJNS5_1CILi64EEES8_NS7_ILi192EEEEEENS_10bfloat16_tEfNS_4arch4Sm80ELb1ELb0ELb0ELb0ELb0ELb0ELb0ELb0ELi2ELi2ELi2ELi2ELb1EEENS1_24CollectiveEpilogueBwdGQAISA_fSD_Li256ELb0ELb0EEENS1_25SingleTileBwdLPTSchedulerILb0ELi64ELb0EEEEEEEEEvNT_6ParamsE)
        .other          _ZN7cutlass13device_kernelIN5flash19enable_sm80_to_sm89INS1_16FlashAttnBwdSm80INS1_25CollectiveMainloopBwdSm80ILi1ELi1EN4cute5tupleIJNS5_1CILi64EEES8_NS7_ILi192EEEEEENS_10bfloat16_tEfNS_4arch4Sm80ELb1ELb0ELb0ELb0ELb0ELb0ELb0ELb0ELi2ELi2ELi2ELi2ELb1EEENS1_24CollectiveEpilogueBwdGQAISA_fSD_Li256ELb0ELb0EEENS1_25SingleTileBwdLPTSchedulerILb0ELi64ELb0EEEEEEEEEvNT_6ParamsE,@"STO_CUDA_ENTRY STV_DEFAULT"
_ZN7cutlass13device_kernelIN5flash19enable_sm80_to_sm89INS1_16FlashAttnBwdSm80INS1_25CollectiveMainloopBwdSm80ILi1ELi1EN4cute5tupleIJNS5_1CILi64EEES8_NS7_ILi192EEEEEENS_10bfloat16_tEfNS_4arch4Sm80ELb1ELb0ELb0ELb0ELb0ELb0ELb0ELb0ELi2ELi2ELi2ELi2ELb1EEENS1_24CollectiveEpilogueBwdGQAISA_fSD_Li256ELb0ELb0EEENS1_25SingleTileBwdLPTSchedulerILb0ELi64ELb0EEEEEEEEEvNT_6ParamsE:
        /* <DEDUP_REMOVED lines=28> */
.L_x_501:
[----:B------:R-:W-:Y:S02]  /*01c0*/  ULDC UR7, c[0x0][0x3b4] ;  /* 0x0000ed0000077ab9 */ /* 0x000fe40000000800 */
[----:B------:R-:W-:Y:S02]  /*01d0*/  UISETP.NE.AND UP0, UPT, UR7, 0x1, UPT ;  /* 0x000000010700788c */ /* 0x000fe4000bf05270 */
[----:B------:R-:W-:Y:S02]  /*01e0*/  ULDC.64 UR4, c[0x0][0x3b8] ;  /* 0x0000ee0000047ab9 */ /* 0x000fe40000000a00 */
[----:B------:R-:W-:Y:S02]  /*01f0*/  UIMAD.WIDE.U32 UR10, UR6, UR4, URZ ;  /* 0x00000004060a72a5 */ /* 0x000fe4000f8e003f */
[----:B------:R-:W-:-:S05]  /*0200*/  UMOV UR15, UR6 ;  /* 0x00000006000f7c82 */ /* 0x000fca0008000000 */
[----:B------:R-:W-:-:S04]  /*0210*/  @UP0 USHF.R.U32.HI UR15, URZ, UR5, UR11 ;  /* 0x000000053f0f0299 */ /* 0x000fc8000801160b */
[----:B------:R-:W-:-:S04]  /*0220*/  UIMAD UR7, UR15, UR7, URZ ;  /* 0x000000070f0772a4 */ /* 0x000fc8000f8e023f */
.L_x_502:
        /* <DEDUP_REMOVED lines=11> */
.L_x_500:
        /* <DEDUP_REMOVED lines=20> */
.L_x_504:
[----:B------:R-:W-:Y:S02]  /*0420*/  ULDC UR7, c[0x0][0x3b4] ;  /* 0x0000ed0000077ab9 */ /* 0x000fe40000000800 */
[----:B------:R-:W-:Y:S02]  /*0430*/  UISETP.NE.AND UP0, UPT, UR7, 0x1, UPT ;  /* 0x000000010700788c */ /* 0x000fe4000bf05270 */
[----:B------:R-:W-:Y:S02]  /*0440*/  ULDC.64 UR4, c[0x0][0x3b8] ;  /* 0x0000ee0000047ab9 */ /* 0x000fe40000000a00 */
[----:B------:R-:W-:Y:S02]  /*0450*/  UIMAD.WIDE.U32 UR10, UR6, UR4, URZ ;  /* 0x00000004060a72a5 */ /* 0x000fe4000f8e003f */
[----:B------:R-:W-:-:S05]  /*0460*/  UMOV UR15, UR6 ;  /* 0x00000006000f7c82 */ /* 0x000fca0008000000 */
[----:B------:R-:W-:-:S04]  /*0470*/  @UP0 USHF.R.U32.HI UR15, URZ, UR5, UR11 ;  /* 0x000000053f0f0299 */ /* 0x000fc8000801160b */
[----:B------:R-:W-:-:S04]  /*0480*/  UIMAD UR7, UR15, UR7, URZ ;  /* 0x000000070f0772a4 */ /* 0x000fc8000f8e023f */
.L_x_505:
        /* <DEDUP_REMOVED lines=10> */
.L_x_503:
        /* <DEDUP_REMOVED lines=16> */
[----:B------:R-:W-:Y:S01]  /*0630*/  UIADD3 UR6, UR6, 0x3f, URZ ;  /* 0x0000003f06067890 */ /* 0x000fe2000fffe03f */
[----:B------:R-:W-:Y:S01]  /*0640*/  CS2R R118, SRZ ;  /* 0x0000000000767805 */ /* 0x000fe2000001ff00 */
[----:B------:R-:W-:Y:S01]  /*0650*/  USHF.R.S32.HI UR4, URZ, 0x1f, UR5 ;  /* 0x0000001f3f047899 */ /* 0x000fe20008011405 */
[----:B------:R-:W-:Y:S01]  /*0660*/  CS2R R116, SRZ ;  /* 0x0000000000747805 */ /* 0x000fe2000001ff00 */
[----:B------:R-:W-:Y:S01]  /*0670*/  ULDC.64 UR16, c[0x0][0x118] ;  /* 0x0000460000107ab9 */ /* 0x000fe20000000a00 */
[----:B------:R-:W-:Y:S01]  /*0680*/  CS2R R110, SRZ ;  /* 0x00000000006e7805 */ /* 0x000fe2000001ff00 */
[----:B------:R-:W-:Y:S01]  /*0690*/  ULEA.HI UR11, UR4, UR5, URZ, 0x6 ;  /* 0x00000005040b7291 */ /* 0x000fe2000f8f303f */
[----:B------:R-:W-:Y:S01]  /*06a0*/  CS2R R108, SRZ ;  /* 0x00000000006c7805 */ /* 0x000fe2000001ff00 */
[----:B------:R-:W-:Y:S01]  /*06b0*/  USHF.R.S32.HI UR4, URZ, 0x1f, UR6 ;  /* 0x0000001f3f047899 */ /* 0x000fe20008011406 */
[----:B------:R-:W-:Y:S01]  /*06c0*/  CS2R R114, SRZ ;  /* 0x0000000000727805 */ /* 0x000fe2000001ff00 */
[----:B------:R-:W-:Y:S01]  /*06d0*/  USHF.R.S32.HI UR11, URZ, 0x6, UR11 ;  /* 0x000000063f0b7899 */ /* 0x000fe2000801140b */
[----:B------:R-:W-:Y:S01]  /*06e0*/  CS2R R112, SRZ ;  /* 0x0000000000707805 */ /* 0x000fe2000001ff00 */
[----:B------:R-:W-:Y:S01]  /*06f0*/  ULEA.HI UR4, UR4, UR6, URZ, 0x6 ;  /* 0x0000000604047291 */ /* 0x000fe2000f8f303f */
[----:B------:R-:W-:Y:S01]  /*0700*/  CS2R R106, SRZ ;  /* 0x00000000006a7805 */ /* 0x000fe2000001ff00 */
[----:B------:R-:W-:Y:S01]  /*0710*/  UISETP.LT.AND UP0, UPT, URZ, UR11, UPT ;  /* 0x0000000b3f00728c */ /* 0x000fe2000bf01270 */
[----:B------:R-:W-:Y:S01]  /*0720*/  CS2R R104, SRZ ;  /* 0x0000000000687805 */ /* 0x000fe2000001ff00 */
[----:B------:R-:W-:Y:S01]  /*0730*/  USHF.R.S32.HI UR12, URZ, 0x6, UR4 ;  /* 0x000000063f0c7899 */ /* 0x000fe20008011404 */
        /* <DEDUP_REMOVED lines=498> */
.L_x_509:
        /* <DEDUP_REMOVED lines=438> */
.L_x_507:
        /* <DEDUP_REMOVED lines=117> */
.L_x_508:
        /* <DEDUP_REMOVED lines=167> */
.L_x_506:
[----:B------:R-:W-:Y:S05]  /*5380*/  @P1 EXIT ;  /* 0x000000000000194d */ /* 0x000fea0003800000 */
[----:B------:R-:W-:Y:S01]  /*5390*/  ULDC.64 UR4, c[0x0][0x338] ;  /* 0x0000ce0000047ab9 */ /* 0x000fe20000000a00 */
[----:B-1----:R-:W-:Y:S01]  /*53a0*/  IMAD.U32 R8, RZ, RZ, UR14 ;  /* 0x0000000eff087e24 */ /* 0x002fe2000f8e00ff */
[----:B------:R-:W-:Y:S01]  /*53b0*/  UISETP.NE.AND UP0, UPT, UR4, 0x1, UPT ;  /* 0x000000010400788c */ /* 0x000fe2000bf05270 */
[----:B------:R-:W-:Y:S01]  /*53c0*/  IMAD.U32 R6, RZ, RZ, UR14 ;  /* 0x0000000eff067e24 */ /* 0x000fe2000f8e00ff */
[----:B------:R-:W-:-:S02]  /*53d0*/  UIMAD.WIDE.U32 UR6, UR13, UR5, URZ ;  /* 0x000000050d0672a5 */ /* 0x000fc4000f8e003f */
[----:B------:R-:W-:Y:S02]  /*53e0*/  ULDC UR4, c[0x0][0x340] ;  /* 0x0000d00000047ab9 */ /* 0x000fe40000000800 */
[----:B------:R-:W-:Y:S02]  /*53f0*/  UIMAD UR15, UR15, 0x3000, URZ ;  /* 0x000030000f0f78a4 */ /* 0x000fe4000f8e023f */
[----:B------:R-:W-:-:S03]  /*5400*/  USHF.R.S32.HI UR8, URZ, 0x1f, UR14 ;  /* 0x0000001f3f087899 */ /* 0x000fc6000801140e */
[----:B------:R-:W-:Y:S01]  /*5410*/  @UP0 USHF.R.U32.HI UR13, URZ, UR4, UR7 ;  /* 0x000000043f0d0299 */ /* 0x000fe20008011607 */
[----:B------:R-:W-:Y:S01]  /*5420*/  BAR.SYNC.DEFER_BLOCKING 0x1, 0x100 ;  /* 0x0044000000007b1d */ /* 0x000fe20000010000 */
[----:B------:R-:W-:Y:S01]  /*5430*/  USHF.R.S32.HI UR7, URZ, 0x1f, UR15 ;  /* 0x0000001f3f077899 */ /* 0x000fe2000801140f */
[C---:B------:R-:W-:Y:S01]  /*5440*/  IADD3 R2, P0, R234.reuse, UR15, RZ ;  /* 0x0000000fea027c10 */ /* 0x040fe2000ff1e0ff */
[----:B------:R-:W-:Y:S02]  /*5450*/  USHF.R.S32.HI UR6, URZ, 0x1f, UR13 ;  /* 0x0000001f3f067899 */ /* 0x000fe4000801140d */
[----:B------:R-:W-:Y:S01]  /*5460*/  IMAD.U32 R4, RZ, RZ, UR13 ;  /* 0x0000000dff047e24 */ /* 0x000fe2000f8e00ff */
[----:B------:R-:W-:Y:S01]  /*5470*/  ULDC.64 UR4, c[0x0][0x328] ;  /* 0x0000ca0000047ab9 */ /* 0x000fe20000000a00 */
[----:B------:R-:W-:Y:S01]  /*5480*/  LEA.HI.X.SX32 R3, R234, UR7, 0x1, P0 ;  /* 0x00000007ea037c11 */ /* 0x000fe200080f0eff */
[----:B------:R-:W-:Y:S01]  /*5490*/  UIMAD UR4, UR6, UR4, URZ ;  /* 0x00000004060472a4 */ /* 0x000fe2000f8e023f */
[----:B------:R-:W-:-:S03]  /*54a0*/  IMAD.U32 R0, RZ, RZ, UR13 ;  /* 0x0000000dff007e24 */ /* 0x000fc6000f8e00ff */
[----:B------:R-:W-:Y:S01]  /*54b0*/  UIMAD UR7, UR13, UR5, UR4 ;  /* 0x000000050d0772a4 */ /* 0x000fe2000f8e0204 */
[--C-:B------:R-:W-:Y:S02]  /*54c0*/  IMAD.WIDE.U32 R4, R4, c[0x0][0x328], R2.reuse ;  /* 0x0000ca0004047a25 */ /* 0x100fe400078e0002 */
[----:B------:R-:W-:Y:S02]  /*54d0*/  ULDC.64 UR4, c[0x0][0x300] ;  /* 0x0000c00000047ab9 */ /* 0x000fe40000000a00 */
[----:B------:R-:W-:Y:S01]  /*54e0*/  UIMAD UR4, UR6, UR4, URZ ;  /* 0x00000004060472a4 */ /* 0x000fe2000f8e023f */
[----:B------:R-:W-:Y:S01]  /*54f0*/  IADD3 R5, R5, UR7, RZ ;  /* 0x0000000705057c10 */ /* 0x000fe2000fffe0ff */
[----:B------:R-:W-:Y:S01]  /*5500*/  IMAD.WIDE.U32 R2, R0, c[0x0][0x300], R2 ;  /* 0x0000c00000027a25 */ /* 0x000fe200078e0002 */
[----:B------:R-:W-:Y:S02]  /*5510*/  ULDC.64 UR6, c[0x0][0x330] ;  /* 0x0000cc0000067ab9 */ /* 0x000fe40000000a00 */
[----:B------:R-:W-:Y:S01]  /*5520*/  UIMAD UR6, UR8, UR6, URZ ;  /* 0x00000006080672a4 */ /* 0x000fe2000f8e023f */
[----:B------:R-:W-:Y:S01]  /*5530*/  IMAD.WIDE.U32 R8, R8, c[0x0][0x330], R4 ;  /* 0x0000cc0008087a25 */ /* 0x000fe200078e0004 */
[----:B------:R-:W-:-:S02]  /*5540*/  UIMAD UR13, UR13, UR5, UR4 ;  /* 0x000000050d0d72a4 */ /* 0x000fc4000f8e0204 */
[----:B------:R-:W-:Y:S02]  /*5550*/  UIMAD UR6, UR14, UR7, UR6 ;  /* 0x000000070e0672a4 */ /* 0x000fe4000f8e0206 */
[----:B------:R-:W-:Y:S01]  /*5560*/  LEA R4, P1, R8, c[0x0][0x310], 0x2 ;  /* 0x0000c40008047a11 */ /* 0x000fe200078210ff */
[----:B------:R-:W-:Y:S01]  /*5570*/  ULDC.64 UR4, c[0x0][0x308] ;  /* 0x0000c20000047ab9 */ /* 0x000fe20000000a00 */
[----:B------:R-:W-:Y:S01]  /*5580*/  IADD3 R3, R3, UR13, RZ ;  /* 0x0000000d03037c10 */ /* 0x000fe2000fffe0ff */
[----:B------:R-:W-:Y:S01]  /*5590*/  UIMAD UR4, UR8, UR4, URZ ;  /* 0x00000004080472a4 */ /* 0x000fe2000f8e023f */
[----:B------:R-:W-:-:S03]  /*55a0*/  IADD3 R0, R9, UR6, RZ ;  /* 0x0000000609007c10 */ /* 0x000fc6000fffe0ff */
[----:B------:R-:W-:Y:S01]  /*55b0*/  UIMAD UR4, UR14, UR5, UR4 ;  /* 0x000000050e0472a4 */ /* 0x000fe2000f8e0204 */
[----:B------:R-:W-:Y:S01]  /*55c0*/  LEA.HI.X R5, R8, c[0x0][0x314], R0, 0x2, P1 ;  /* 0x0000c50008057a11 */ /* 0x000fe200008f1400 */
[----:B------:R-:W-:-:S04]  /*55d0*/  IMAD.WIDE.U32 R6, R6, c[0x0][0x308], R2 ;  /* 0x0000c20006067a25 */ /* 0x000fc800078e0002 */
[----:B------:R-:W-:Y:S01]  /*55e0*/  RED.E.ADD.F32.FTZ.RN.STRONG.GPU [R4.64], R36 ;  /* 0x000000240400798e */ /* 0x000fe2000c10e790 */
[C---:B------:R-:W-:Y:S02]  /*55f0*/  LEA R2, P0, R6.reuse, c[0x0][0x2e8], 0x2 ;  /* 0x0000ba0006027a11 */ /* 0x040fe400078010ff */
[----:B------:R-:W-:Y:S01]  /*5600*/  IADD3 R3, R7, UR4, RZ ;  /* 0x0000000407037c10 */ /* 0x000fe2000fffe0ff */
[----:B------:R-:W-:Y:S03]  /*5610*/  RED.E.ADD.F32.FTZ.RN.STRONG.GPU [R4.64+0x400], R37 ;  /* 0x000400250400798e */ /* 0x000fe6000c10e790 */
        /* <DEDUP_REMOVED lines=96> */
.L_x_510:
        /* <DEDUP_REMOVED lines=14> */
.L_x_1393:


//--------------------- .text._ZN7cutlass13device_kernelIN5flash19enable_sm80_to_sm89INS1_16FlashAttnBwdSm80INS1_25CollectiveMainloopBwdSm80ILi1ELi1EN4cute5tupleIJNS5_1CILi64EEES8_NS7_ILi192EEEEEENS_10bfloat16_tEfNS_4arch4Sm80ELb1ELb0ELb0ELb0ELb1ELb0ELb0ELb0ELi2ELi2ELi2ELi2ELb1EEENS1_24CollectiveEpilogueBwdGQAISA_fSD_Li256ELb0ELb1EEENS1_25SingleTileBwdLPTSchedulerILb0ELi64ELb1EEEEEEEEEvNT_6ParamsE --------------------------
	.section	.text._ZN7cutlass13device_kernelIN5flash19enable_sm80_to_sm89INS1_16FlashAttnBwdSm80INS1_25CollectiveMainloopBwdSm80ILi1ELi1EN4cute5tupleIJNS5_1CILi64EEES8_NS7_ILi192EEEEEENS_10bfloat16_tEfNS_4arch4Sm80ELb1ELb0ELb0ELb0ELb1ELb0ELb0ELb0ELi2ELi2ELi2ELi2ELb1EEENS1_24CollectiveEpilogueBwdGQAISA_fSD_Li256ELb0ELb1EEENS1_25SingleTileBwdLPTSchedulerILb0ELi64ELb1EEEEEEEEEvNT_6ParamsE,"ax",@progbits
	.sectioninfo	@"SHI_REGISTERS=255"
	.align	128
.text._ZN7cutlass13device_kernelIN5flash19enable_sm80_to_sm89INS1_16FlashAttnBwdSm80INS1_25CollectiveMainloopBwdSm80ILi1ELi1EN4cute5tupleIJNS5_1CILi64EEES8_NS7_ILi192EEEEEENS_10bfloat16_tEfNS_4arch4Sm80ELb1ELb0ELb0ELb0ELb1ELb0ELb0ELb0ELi2ELi2ELi2ELi2ELb1EEENS1_24CollectiveEpilogueBwdGQAISA_fSD_Li256ELb0ELb1EEENS1_25SingleTileBwdLPTSchedulerILb0ELi64ELb1EEEEEEEEEvNT_6ParamsE:
        .type           _ZN7cutlass13device_kernelIN5flash19enable_sm80_to_sm89INS1_16FlashAttnBwdSm80INS1_25CollectiveMainloopBwdSm80ILi1ELi1EN4cute5tupleIJNS5_1CILi64EEES8_NS7_ILi192EEEEEENS_10bfloat16_tEfNS_4arch4Sm80ELb1ELb0ELb0ELb0ELb1ELb0ELb0ELb0ELi2ELi2ELi2ELi2ELb1EEENS1_24CollectiveEpilogueBwdGQAISA_fSD_Li256ELb0ELb1EEENS1_25SingleTileBwdLPTSchedulerILb0ELi64ELb1EEEEEEEEEvNT_6ParamsE,@function
        .size           _ZN7cutlass13device_kernelIN5flash19enable_sm80_to_sm89INS1_16FlashAttnBwdSm80INS1_25CollectiveMainloopBwdSm80ILi1ELi1EN4cute5tupleIJNS5_1CILi64EEES8_NS7_ILi192EEEEEENS_10bfloat16_tEfNS_4arch4Sm80ELb1ELb0ELb0ELb0ELb1ELb0ELb0ELb0ELi2ELi2ELi2ELi2ELb1EEENS1_24CollectiveEpilogueBwdGQAISA_fSD_Li256ELb0ELb1EEENS1_25SingleTileBwdLPTSchedulerILb0ELi64ELb1EEEEEEEEEvNT_6ParamsE,(.L_x_1394 - _ZN7cutlass13device_kernelIN5flash19enable_sm80_to_sm89INS1_16FlashAttnBwdSm80INS1_25CollectiveMainloopBwdSm80ILi1ELi1EN4cute5tupleIJNS5_1CILi64EEES8_NS7_ILi192EEEEEENS_10bfloat16_tEfNS_4arch4Sm80ELb1ELb0ELb0ELb0ELb1ELb0ELb0ELb0ELi2ELi2ELi2ELi2ELb1EEENS1_24CollectiveEpilogueBwdGQAISA_fSD_Li256ELb0ELb1EEENS1_25SingleTileBwdLPTSchedulerILb0ELi64ELb1EEEEEEEEEvNT_6ParamsE)
        .other          _ZN7cutlass13device_kernelIN5flash19enable_sm80_to_sm89INS1_16FlashAttnBwdSm80INS1_25CollectiveMainloopBwdSm80ILi1ELi1EN4cute5tupleIJNS5_1CILi64EEES8_NS7_ILi192EEEEEENS_10bfloat16_tEfNS_4arch4Sm80ELb1ELb0ELb0ELb0ELb1ELb0ELb0ELb0ELi2ELi2ELi2ELi2ELb1EEENS1_24CollectiveEpilogueBwdGQAISA_fSD_Li256ELb0ELb1EEENS1_25SingleTileBwdLPTSchedulerILb0ELi64ELb1EEEEEEEEEvNT_6ParamsE,@"STO_CUDA_ENTRY STV_DEFAULT"
_ZN7cutlass13device_kernelIN5flash19enable_sm80_to_sm89INS1_16FlashAttnBwdSm80INS1_25CollectiveMainloopBwdSm80ILi1ELi1EN4cute5tupleIJNS5_1CILi64EEES8_NS7_ILi192EEEEEENS_10bfloat16_tEfNS_4arch4Sm80ELb1ELb0ELb0ELb0ELb1ELb0ELb0ELb0ELi2ELi2ELi2ELi2ELb1EEENS1_24CollectiveEpilogueBwdGQAISA_fSD_Li256ELb0ELb1EEENS1_25SingleTileBwdLPTSchedulerILb0ELi64ELb1EEEEEEEEEvNT_6ParamsE:
        /* <DEDUP_REMOVED lines=28> */
.L_x_512:
[----:B------:R-:W-:Y:S02]  /*01c0*/  ULDC UR9, c[0x0][0x3b4] ;  /* 0x0000ed0000097ab9 */ /* 0x000fe40000000800 */
[----:B------:R-:W-:Y:S02]  /*01d0*/  UISETP.NE.AND UP0, UPT, UR9, 0x1, UPT ;  /* 0x000000010900788c */ /* 0x000fe4000bf05270 */
[----:B------:R-:W-:Y:S02]  /*01e0*/  ULDC.64 UR4, c[0x0][0x3b8] ;  /* 0x0000ee0000047ab9 */ /* 0x000fe40000000a00 */
[----:B------:R-:W-:Y:S02]  /*01f0*/  UIMAD.WIDE.U32 UR10, UR8, UR4, URZ ;  /* 0x00000004080a72a5 */ /* 0x000fe4000f8e003f */
[----:B------:R-:W-:-:S05]  /*0200*/  UMOV UR6, UR8 ;  /* 0x0000000800067c82 */ /* 0x000fca0008000000 */
[----:B------:R-:W-:-:S04]  /*0210*/  @UP0 USHF.R.U32.HI UR6, URZ, UR5, UR11 ;  /* 0x000000053f060299 */ /* 0x000fc8000801160b */
[----:B------:R-:W-:Y:S02]  /*0220*/  UIMAD UR9, UR6, UR9, URZ ;  /* 0x00000009060972a4 */ /* 0x000fe4000f8e023f */
.L_x_513:
        /* <DEDUP_REMOVED lines=14> */
.L_x_511:
        /* <DEDUP_REMOVED lines=20> */
.L_x_515:
[----:B------:R-:W-:Y:S02]  /*0450*/  ULDC UR9, c[0x0][0x3b4] ;  /* 0x0000ed0000097ab9 */ /* 0x000fe40000000800 */
[----:B------:R-:W-:Y:S02]  /*0460*/  UISETP.NE.AND UP0, UPT, UR9, 0x1, UPT ;  /* 0x000000010900788c */ /* 0x000fe4000bf05270 */
[----:B------:R-:W-:Y:S02]  /*0470*/  ULDC.64 UR4, c[0x0][0x3b8] ;  /* 0x0000ee0000047ab9 */ /* 0x000fe40000000a00 */
[----:B------:R-:W-:Y:S02]  /*0480*/  UIMAD.WIDE.U32 UR10, UR8, UR4, URZ ;  /* 0x00000004080a72a5 */ /* 0x000fe4000f8e003f */
[----:B------:R-:W-:-:S05]  /*0490*/  UMOV UR6, UR8 ;  /* 0x0000000800067c82 */ /* 0x000fca0008000000 */
[----:B------:R-:W-:-:S04]  /*04a0*/  @UP0 USHF.R.U32.HI UR6, URZ, UR5, UR11 ;  /* 0x000000053f060299 */ /* 0x000fc8000801160b */
[----:B------:R-:W-:Y:S02]  /*04b0*/  UIMAD UR9, UR6, UR9, URZ ;  /* 0x00000009060972a4 */ /* 0x000fe4000f8e023f */
.L_x_516:
        /* <DEDUP_REMOVED lines=13> */
.L_x_514:
        /* <DEDUP_REMOVED lines=531> */
.L_x_520:
        /* <DEDUP_REMOVED lines=438> */
.L_x_518:
        /* <DEDUP_REMOVED lines=117> */
.L_x_519:
        /* <DEDUP_REMOVED lines=167> */
.L_x_517:
[----:B------:R-:W-:Y:S05]  /*53e0*/  @P1 EXIT ;  /* 0x000000000000194d */ /* 0x000fea0003800000 */
[----:B------:R-:W-:Y:S01]  /*53f0*/  ULDC.64 UR10, c[0x0][0x338] ;  /* 0x0000ce00000a7ab9 */ /* 0x000fe20000000a00 */
[----:B------:R-:W-:Y:S01]  /*5400*/  BAR.SYNC.DEFER_BLOCKING 0x1, 0x100 ;  /* 0x0044000000007b1d */ /* 0x000fe20000010000 */
[----:B------:R-:W-:Y:S01]  /*5410*/  UISETP.NE.AND UP0, UPT, UR10, 0x1, UPT ;  /* 0x000000010a00788c */ /* 0x000fe2000bf05270 */
[----:B------:R-:W-:Y:S01]  /*5420*/  ISETP.NE.AND P1, PT, R234, RZ, PT ;  /* 0x000000ffea00720c */ /* 0x000fe20003f25270 */
[----:B------:R-:W-:-:S03]  /*5430*/  UIMAD.WIDE.U32 UR18, UR14, UR11, URZ ;  /* 0x0000000b0e1272a5 */ /* 0x000fc6000f8e003f */
[----:B------:R-:W-:Y:S01]  /*5440*/  ULDC UR6, c[0x0][0x358] ;  /* 0x0000d60000067ab9 */ /* 0x000fe20000000800 */
[----:B------:R-:W-:Y:S01]  /*5450*/  BSSY B0, `(.L_x_521) ;  /* 0x000001d000007945 */ /* 0x000fe20003800000 */
[----:B------:R-:W-:Y:S02]  /*5460*/  UIMAD UR6, UR13, UR6, URZ ;  /* 0x000000060d0672a4 */ /* 0x000fe4000f8e023f */
[----:B------:R-:W-:Y:S02]  /*5470*/  ULDC UR11, c[0x0][0x2f4] ;  /* 0x0000bd00000b7ab9 */ /* 0x000fe40000000800 */
[----:B------:R-:W-:Y:S02]  /*5480*/  ULDC UR4, c[0x0][0x340] ;  /* 0x0000d00000047ab9 */ /* 0x000fe40000000800 */
[----:B------:R-:W-:Y:S02]  /*5490*/  UIMAD UR5, UR15, UR11, URZ ;  /* 0x0000000b0f0572a4 */ /* 0x000fe4000f8e023f */
[----:B------:R-:W-:-:S02]  /*54a0*/  UMOV UR9, UR14 ;  /* 0x0000000e00097c82 */ /* 0x000fc40008000000 */
[----:B------:R-:W-:Y:S02]  /*54b0*/  UIMAD UR11, UR6, UR11, URZ ;  /* 0x0000000b060b72a4 */ /* 0x000fe4000f8e023f */
[----:B------:R-:W-:Y:S02]  /*54c0*/  @UP0 USHF.R.U32.HI UR9, URZ, UR4, UR19 ;  /* 0x000000043f090299 */ /* 0x000fe40008011613 */
[----:B------:R-:W-:Y:S02]  /*54d0*/  USHF.R.S32.HI UR4, URZ, 0x1f, UR5 ;  /* 0x0000001f3f047899 */ /* 0x000fe40008011405 */
[----:B------:R-:W-:Y:S02]  /*54e0*/  USHF.R.S32.HI UR7, URZ, 0x1f, UR11 ;  /* 0x0000001f3f077899 */ /* 0x000fe4000801140b */
[----:B------:R-:W-:Y:S02]  /*54f0*/  USHF.R.S32.HI UR8, URZ, 0x1f, UR9 ;  /* 0x0000001f3f087899 */ /* 0x000fe40008011409 */
[----:B------:R-:W-:-:S04]  /*5500*/  UIADD3 UR11, UP1, UP0, UR11, UR5, UR9 ;  /* 0x000000050b0b7290 */ /* 0x000fc8000f83e009 */
[----:B------:R-:W-:Y:S02]  /*5510*/  UIADD3.X UR7, UR7, UR4, UR8, UP1, UP0 ;  /* 0x0000000407077290 */ /* 0x000fe40008fe0408 */
[----:B------:R-:W-:Y:S02]  /*5520*/  USHF.L.U32 UR6, UR11, 0x2, URZ ;  /* 0x000000020b067899 */ /* 0x000fe4000800063f */
[----:B------:R-:W-:Y:S02]  /*5530*/  ULDC.64 UR4, c[0x0][0x350] ;  /* 0x0000d40000047ab9 */ /* 0x000fe40000000a00 */
[----:B------:R-:W-:Y:S02]  /*5540*/  USHF.L.U64.HI UR7, UR11, 0x2, UR7 ;  /* 0x000000020b077899 */ /* 0x000fe40008010207 */
[----:B------:R-:W-:Y:S02]  /*5550*/  UIADD3 UR4, UP0, UR6, UR4, URZ ;  /* 0x0000000406047290 */ /* 0x000fe4000ff1e03f */
[----:B------:R-:W-:-:S02]  /*5560*/  UIADD3 UR11, -UR9, URZ, URZ ;  /* 0x0000003f090b7290 */ /* 0x000fc4000fffe13f */
[----:B------:R-:W-:Y:S02]  /*5570*/  UIADD3.X UR5, UR7, UR5, URZ, UP0, !UPT ;  /* 0x0000000507057290 */ /* 0x000fe400087fe43f */
[----:B------:R-:W-:Y:S01]  /*5580*/  UIMAD UR11, UR11, UR10, UR14 ;  /* 0x0000000a0b0b72a4 */ /* 0x000fe2000f8e020e */
[----:B-1----:R-:W-:Y:S01]  /*5590*/  IMAD.U32 R4, RZ, RZ, UR4 ;  /* 0x00000004ff047e24 */ /* 0x002fe2000f8e00ff */
[----:B------:R-:W-:Y:S02]  /*55a0*/  USHF.R.S32.HI UR10, URZ, 0x1f, UR15 ;  /* 0x0000001f3f0a7899 */ /* 0x000fe4000801140f */
[----:B------:R-:W-:Y:S01]  /*55b0*/  MOV R5, UR5 ;  /* 0x0000000500057c02 */ /* 0x000fe20008000f00 */
[----:B------:R-:W-:Y:S05]  /*55c0*/  @P1 BRA `(.L_x_522) ;  /* 0x0000005000001947 */ /* 0x000fea0003800000 */
.L_x_523:
[----:B------:R-:W2:Y:S01]  /*55d0*/  LDG.E.STRONG.GPU R0, [R4.64] ;  /* 0x0000001004007981 */ /* 0x000ea2000c1ef900 */
[----:B------:R-:W-:Y:S01]  /*55e0*/  YIELD ;  /* 0x0000000000007946 */ /* 0x000fe20003800000 */
[----:B--2---:R-:W-:Y:S01]  /*55f0*/  ISETP.NE.AND P0, PT, R0, UR11, PT ;  /* 0x0000000b00007c0c */ /* 0x004fe2000bf05270 */
[----:B------:R-:W-:-:S12]  /*5600*/  CCTL.IVALL ;  /* 0x00000000ff00798f */ /* 0x000fd80002000000 */
[----:B------:R-:W-:Y:S05]  /*5610*/  @P0 BRA `(.L_x_523) ;  /* 0xffffffb000000947 */ /* 0x000fea000383ffff */
.L_x_522:
[----:B------:R-:W-:Y:S05]  /*5620*/  BSYNC B0 ;  /* 0x0000000000007941 */ /* 0x000fea0003800000 */
.L_x_521:
[----:B------:R-:W-:Y:S01]  /*5630*/  MOV R10, 0xffffffff ;  /* 0xffffffff000a7802 */ /* 0x000fe20000000f00 */
[----:B------:R-:W-:Y:S05]  /*5640*/  BRA.CONV ~URZ, `(.L_x_524) ;  /* 0x000000237f007947 */ /* 0x000fea000b800000 */
[----:B------:R-:W-:Y:S02]  /*5650*/  MOV R2, 0x5670 ;  /* 0x0000567000027802 */ /* 0x000fe40000000f00 */
[----:B------:R-:W-:Y:S05]  /*5660*/  CALL.REL.NOINC `($__internal_4_$__cuda_sm70_warpsync) ;  /* 0x00000b3000007944 */ /* 0x000fea0003c00000 */
.L_x_524:
[----:B------:R-:W-:Y:S01]  /*5670*/  UIMAD UR4, UR13, 0x3000, URZ ;  /* 0x000030000d0478a4 */ /* 0x000fe2000f8e023f */
        /* <DEDUP_REMOVED lines=14> */
[----:B------:R-:W-:-:S05]  /*5760*/  IMAD.WIDE.U32 R6, R6, c[0x0][0x330], R2 ;  /* 0x0000cc0006067a25 */ /* 0x000fca00078e0002 */
        /* <DEDUP_REMOVED lines=53> */
[----:B------:R-:W-:Y:S05]  /*5ac0*/  CALL.REL.NOINC `($__internal_4_$__cuda_sm70_warpsync) ;  /* 0x000006d000007944 */ /* 0x000fea0003c00000 */
.L_x_525:
        /* <DEDUP_REMOVED lines=12> */
.L_x_527:
[----:B------:R-:W-:Y:S05]  /*5b90*/  BSYNC B0 ;  /* 0x0000000000007941 */ /* 0x000fea0003800000 */
.L_x_526:
[----:B------:R-:W-:Y:S01]  /*5ba0*/  ULDC.64 UR4, c[0x0][0x348] ;  /* 0x0000d20000047ab9 */ /* 0x000fe20000000a00 */
[----:B------:R-:W-:Y:S01]  /*5bb0*/  BSSY B0, `(.L_x_528) ;  /* 0x000000b000007945 */ /* 0x000fe20003800000 */
[----:B------:R-:W-:-:S04]  /*5bc0*/  UIADD3 UR4, UP0, UR6, UR4, URZ ;  /* 0x0000000406047290 */ /* 0x000fc8000ff1e03f */
[----:B------:R-:W-:Y:S02]  /*5bd0*/  UIADD3.X UR5, UR7, UR5, URZ, UP0, !UPT ;  /* 0x0000000507057290 */ /* 0x000fe400087fe43f */
[----:B--2---:R-:W-:-:S04]  /*5be0*/  MOV R4, UR4 ;  /* 0x0000000400047c02 */ /* 0x004fc80008000f00 */
[----:B------:R-:W-:Y:S01]  /*5bf0*/  MOV R5, UR5 ;  /* 0x0000000500057c02 */ /* 0x000fe20008000f00 */
[----:B------:R-:W-:Y:S05]  /*5c00*/  @P1 BRA `(.L_x_529) ;  /* 0x0000005000001947 */ /* 0x000fea0003800000 */
.L_x_530:
[----:B------:R-:W2:Y:S01]  /*5c10*/  LDG.E.STRONG.GPU R0, [R4.64] ;  /* 0x0000001004007981 */ /* 0x000ea2000c1ef900 */
[----:B------:R-:W-:Y:S01]  /*5c20*/  YIELD ;  /* 0x0000000000007946 */ /* 0x000fe20003800000 */
[----:B--2---:R-:W-:Y:S01]  /*5c30*/  ISETP.NE.AND P0, PT, R0, UR11, PT ;  /* 0x0000000b00007c0c */ /* 0x004fe2000bf05270 */
[----:B------:R-:W-:-:S12]  /*5c40*/  CCTL.IVALL ;  /* 0x00000000ff00798f */ /* 0x000fd80002000000 */
[----:B------:R-:W-:Y:S05]  /*5c50*/  @P0 BRA `(.L_x_530) ;  /* 0xffffffb000000947 */ /* 0x000fea000383ffff */
.L_x_529:
[----:B------:R-:W-:Y:S05]  /*5c60*/  BSYNC B0 ;  /* 0x0000000000007941 */ /* 0x000fea0003800000 */
.L_x_528:
[----:B------:R-:W-:Y:S05]  /*5c70*/  BRA.CONV ~URZ, `(.L_x_531) ;  /* 0x000000237f007947 */ /* 0x000fea000b800000 */
[----:B-1----:R-:W-:Y:S02]  /*5c80*/  MOV R2, 0x5ca0 ;  /* 0x00005ca000027802 */ /* 0x002fe40000000f00 */
[----:B------:R-:W-:Y:S05]  /*5c90*/  CALL.REL.NOINC `($__internal_4_$__cuda_sm70_warpsync) ;  /* 0x0000050000007944 */ /* 0x000fea0003c00000 */
.L_x_531:
[----:B------:R-:W-:Y:S01]  /*5ca0*/  ULDC.64 UR4, c[0x0][0x300] ;  /* 0x0000c00000047ab9 */ /* 0x000fe20000000a00 */
[----:B-1----:R-:W-:Y:S01]  /*5cb0*/  MOV R3, R9 ;  /* 0x0000000900037202 */ /* 0x002fe20000000f00 */
[----:B------:R-:W-:Y:S01]  /*5cc0*/  UIMAD UR4, UR8, UR4, URZ ;  /* 0x00000004080472a4 */ /* 0x000fe2000f8e023f */
[----:B------:R-:W-:Y:S02]  /*5cd0*/  IMAD.U32 R0, RZ, RZ, UR9 ;  /* 0x00000009ff007e24 */ /* 0x000fe4000f8e00ff */
[----:B------:R-:W-:Y:S01]  /*5ce0*/  IMAD.MOV.U32 R2, RZ, RZ, R8 ;  /* 0x000000ffff027224 */ /* 0x000fe200078e0008 */
[----:B------:R-:W-:Y:S01]  /*5cf0*/  UIMAD UR12, UR9, UR5, UR4 ;  /* 0x00000005090c72a4 */ /* 0x000fe2000f8e0204 */
[----:B------:R-:W-:Y:S02]  /*5d00*/  IMAD.U32 R6, RZ, RZ, UR15 ;  /* 0x0000000fff067e24 */ /* 0x000fe4000f8e00ff */
[----:B------:R-:W-:Y:S01]  /*5d10*/  IMAD.WIDE.U32 R2, R0, c[0x0][0x300], R2 ;  /* 0x0000c00000027a25 */ /* 0x000fe200078e0002 */
[----:B------:R-:W-:-:S02]  /*5d20*/  ULDC.64 UR4, c[0x0][0x308] ;  /* 0x0000c20000047ab9 */ /* 0x000fc40000000a00 */
[----:B------:R-:W-:Y:S02]  /*5d30*/  UIMAD UR4, UR10, UR4, URZ ;  /* 0x000000040a0472a4 */ /* 0x000fe4000f8e023f */
[----:B------:R-:W-:Y:S02]  /*5d40*/  IADD3 R3, R3, UR12, RZ ;  /* 0x0000000c03037c10 */ /* 0x000fe4000fffe0ff */
[----:B------:R-:W-:-:S03]  /*5d50*/  UIMAD UR4, UR15, UR5, UR4 ;  /* 0x000000050f0472a4 */ /* 0x000fc6000f8e0204 */
        /* <DEDUP_REMOVED lines=56> */
.L_x_532:
        /* <DEDUP_REMOVED lines=12> */
        .weak           $__internal_4_$__cuda_sm70_warpsync
        .type           $__internal_4_$__cuda_sm70_warpsync,@function
        .size           $__internal_4_$__cuda_sm70_warpsync,(.L_x_1394 - $__internal_4_$__cuda_sm70_warpsync)
$__internal_4_$__cuda_sm70_warpsync:
[----:B------:R-:W-:Y:S01]  /*61a0*/  MOV R3, 0x0 ;  /* 0x0000000000037802 */ /* 0x000fe20000000f00 */
[----:B------:R-:W-:Y:S04]  /*61b0*/  WARPSYNC R10 ;  /* 0x0000000a00007348 */ /* 0x000fe80003800000 */
[----:B------:R-:W-:Y:S05]  /*61c0*/  RET.REL.NODEC R2 `(_ZN7cutlass13device_kernelIN5flash19enable_sm80_to_sm89INS1_16FlashAttnBwdSm80INS1_25CollectiveMainloopBwdSm80ILi1ELi1EN4cute5tupleIJNS5_1CILi64EEES8_NS7_ILi192EEEEEENS_10bfloat16_tEfNS_4arch4Sm80ELb1ELb0ELb0ELb0ELb1ELb0ELb0ELb0ELi2ELi2ELi2ELi2ELb1EEENS1_24CollectiveEpilogueBwdGQAISA_fSD_Li256ELb0ELb1EEENS1_25SingleTileBwdLPTSchedulerILb0ELi64ELb1EEEEEEEEEvNT_6ParamsE) ;  /* 0xffff9e3002007950 */ /* 0x000fea0003c3ffff */
.L_x_533:
        /* <DEDUP_REMOVED lines=11> */
.L_x_1394:


//--------------------- .text._ZN7cutlass13device_kernelIN5flash19enable_sm80_to_sm89INS1_16FlashAttnBwdSm80INS1_25CollectiveMainloopBwdSm80ILi1ELi1EN4cute5tupleIJNS5_1CILi64EEES8_NS7_ILi192EEEEEENS_10bfloat16_tEfNS_4arch4Sm80ELb1ELb0ELb0ELb1ELb0ELb0ELb0ELb0ELi2ELi2ELi2ELi2ELb1EEENS1_21CollectiveEpilogueBwdISA_SB_SD_Li256ELb1ELb0ELi4EEENS1_25SingleTileBwdLPTSchedulerILb1ELi64ELb0EEEEEEEEEvNT_6ParamsE --------------------------
	.section	.text._ZN7cutlass13device_kernelIN5flash19enable_sm80_to_sm89INS1_16FlashAttnBwdSm80INS1_25CollectiveMainloopBwdSm80ILi1ELi1EN4cute5tupleIJNS5_1CILi64EEES8_NS7_ILi192EEEEEENS_10bfloat16_tEfNS_4arch4Sm80ELb1ELb0ELb0ELb1ELb0ELb0ELb0ELb0ELi2ELi2ELi2ELi2ELb1EEENS1_21CollectiveEpilogueBwdISA_SB_SD_Li256ELb1ELb0ELi4EEENS1_25SingleTileBwdLPTSchedulerILb1ELi64ELb0EEEEEEEEEvNT_6ParamsE,"ax",@progbits
	.sectioninfo	@"SHI_REGISTERS=255"
	.align	128
.text._ZN7cutlass13device_kernelIN5flash19enable_sm80_to_sm89INS1_16FlashAttnBwdSm80INS1_25CollectiveMainloopBwdSm80ILi1ELi1EN4cute5tupleIJNS5_1CILi64EEES8_NS7_ILi192EEEEEENS_10bfloat16_tEfNS_4arch4Sm80ELb1ELb0ELb0ELb1ELb0ELb0ELb0ELb0ELi2ELi2ELi2ELi2ELb1EEENS1_21CollectiveEpilogueBwdISA_SB_SD_Li256ELb1ELb0ELi4EEENS1_25SingleTileBwdLPTSchedulerILb1ELi64ELb0EEEEEEEEEvNT_6ParamsE:
        .type           _ZN7cutlass13device_kernelIN5flash19enable_sm80_to_sm89INS1_16FlashAttnBwdSm80INS1_25CollectiveMainloopBwdSm80ILi1ELi1EN4cute5tupleIJNS5_1CILi64EEES8_NS7_ILi192EEEEEENS_10bfloat16_tEfNS_4arch4Sm80ELb1ELb0ELb0ELb1ELb0ELb0ELb0ELb0ELi2ELi2ELi2ELi2ELb1EEENS1_21CollectiveEpilogueBwdISA_SB_SD_Li256ELb1ELb0ELi4EEENS1_25SingleTileBwdLPTSchedulerILb1ELi64ELb0EEEEEEEEEvNT_6ParamsE,@function
        .size           _ZN7cutlass13device_kernelIN5flash19enable_sm80_to_sm89INS1_16FlashAttnBwdSm80INS1_25CollectiveMainloopBwdSm80ILi1ELi1EN4cute5tupleIJNS5_1CILi64EEES8_NS7_ILi192EEEEEENS_10bfloat16_tEfNS_4arch4Sm80ELb1ELb0ELb0ELb1ELb0ELb0ELb0ELb0ELi2ELi2ELi2ELi2ELb1EEENS1_21CollectiveEpilogueBwdISA_SB_SD_Li256ELb1ELb0ELi4EEENS1_25SingleTileBwdLPTSchedulerILb1ELi64ELb0EEEEEEEEEvNT_6ParamsE,(.L_x_1396 - _ZN7cutlass13device_kernelIN5flash19enable_sm80_to_sm89INS1_16FlashAttnBwdSm80INS1_25CollectiveMainloopBwdSm80ILi1ELi1EN4cute5tupleIJNS5_1CILi64EEES8_NS7_ILi192EEEEEENS_10bfloat16_tEfNS_4arch4Sm80ELb1ELb0ELb0ELb1ELb0ELb0ELb0ELb0ELi2ELi2ELi2ELi2ELb1EEENS1_21CollectiveEpilogueBwdISA_SB_SD_Li256ELb1ELb0ELi4EEENS1_25SingleTileBwdLPTSchedulerILb1ELi64ELb0EEEEEEEEEvNT_6ParamsE)
        .other          _ZN7cutlass13device_kernelIN5flash19enable_sm80_to_sm89INS1_16FlashAttnBwdSm80INS1_25CollectiveMainloopBwdSm80ILi1ELi1EN4cute5tupleIJNS5_1CILi64EEES8_NS7_ILi192EEEEEENS_10bfloat16_tEfNS_4arch4Sm80ELb1ELb0ELb0ELb1ELb0ELb0ELb0ELb0ELi2ELi2ELi2ELi2ELb1EEENS1_21CollectiveEpilogueBwdISA_SB_SD_Li256ELb1ELb0ELi4EEENS1_25SingleTileBwdLPTSchedulerILb1ELi64ELb0EEEEEEEEEvNT_6ParamsE,@"STO_CUDA_ENTRY STV_DEFAULT"
_ZN7cutlass13device_kernelIN5flash19enable_sm80_to_sm89INS1_16FlashAttnBwdSm80INS1_25CollectiveMainloopBwdSm80ILi1ELi1EN4cute5tupleIJNS5_1CILi64EEES8_NS7_ILi192EEEEEENS_10bfloat16_tEfNS_4arch4Sm80ELb1ELb0ELb0ELb1ELb0ELb0ELb0ELb0ELi2ELi2ELi2ELi2ELb1EEENS1_21CollectiveEpilogueBwdISA_SB_SD_Li256ELb1ELb0ELi4EEENS1_25SingleTileBwdLPTSchedulerILb1ELi64ELb0EEEEEEEEEvNT_6ParamsE:
[----:B------:R-:W-:Y:S02]  /*0000*/  MOV R1, c[0x0][0x28] ;  /* 0x00000a0000017a02 */ /* 0x000fe40000000f00 */
[----:B------:R-:W1:Y:S01]  /*0010*/  S2R R33, SR_TID.X ;  /* 0x0000000000217919 */ /* 0x000e620000002100 */
[----:B------:R-:W2:Y:S01]  /*0020*/  S2UR UR4, SR_CTAID.X ;  /* 0x00000000000479c3 */ /* 0x000ea20000002500 */
[----:B------:R-:W-:Y:S01]  /*0030*/  ULDC.64 UR20, c[0x0][0x118] ;  /* 0x0000460000147ab9 */ /* 0x000fe20000000a00 */
        /* <DEDUP_REMOVED lines=9> */
[----:B------:R-:W-:Y:S02]  /*00d0*/  @UP0 UMOV UR7, UR11 ;  /* 0x0000000b00070c82 */ /* 0x000fe40008000000 */
        /* <DEDUP_REMOVED lines=12> */
[----:B------:R-:W-:Y:S02]  /*01a0*/  @UP0 UMOV UR9, UR11 ;  /* 0x0000000b00090c82 */ /* 0x000fe40008000000 */
[----:B------:R-:W-:-:S04]  /*01b0*/  @UP0 USHF.R.U32.HI UR18, URZ, UR5, UR9 ;  /* 0x000000053f120299 */ /* 0x000fc80008011609 */
[----:B------:R-:W-:Y:S01]  /*01c0*/  UIMAD UR7, UR18, UR7, URZ ;  /* 0x00000007120772a4 */ /* 0x000fe2000f8e023f */
[----:B------:R-:W-:Y:S05]  /*01d0*/  BRA `(.L_x_536) ;  /* 0x0000008000007947 */ /* 0x000fea0003800000 */
.L_x_535:
[----:B------:R-:W-:Y:S02]  /*01e0*/  ULDC UR7, c[0x0][0x3ac] ;  /* 0x0000eb0000077ab9 */ /* 0x000fe40000000800 */
[----:B------:R-:W-:Y:S02]  /*01f0*/  UISETP.NE.AND UP0, UPT, UR7, 0x1, UPT ;  /* 0x000000010700788c */ /* 0x000fe4000bf05270 */
[----:B------:R-:W-:Y:S02]  /*0200*/  ULDC.64 UR4, c[0x0][0x3b0] ;  /* 0x0000ec0000047ab9 */ /* 0x000fe40000000a00 */
[----:B------:R-:W-:Y:S02]  /*0210*/  UIMAD.WIDE.U32 UR10, UR6, UR4, URZ ;  /* 0x00000004060a72a5 */ /* 0x000fe4000f8e003f */
[----:B------:R-:W-:-:S05]  /*0220*/  UMOV UR18, UR6 ;  /* 0x0000000600127c82 */ /* 0x000fca0008000000 */
[----:B------:R-:W-:Y:S02]  /*0230*/  @UP0 UMOV UR9, UR11 ;  /* 0x0000000b00090c82 */ /* 0x000fe40008000000 */
[----:B------:R-:W-:-:S04]  /*0240*/  @UP0 USHF.R.U32.HI UR18, URZ, UR5, UR9 ;  /* 0x000000053f120299 */ /* 0x000fc80008011609 */
[----:B------:R-:W-:-:S04]  /*0250*/  UIMAD UR7, UR18, UR7, URZ ;  /* 0x00000007120772a4 */ /* 0x000fc8000f8e023f */
.L_x_536:
[----:B------:R-:W-:Y:S01]  /*0260*/  UIADD3 UR9, UR6, -UR7, URZ ;  /* 0x8000000706097290 */ /* 0x000fe2000fffe03f */
[----:B------:R-:W-:Y:S01]  /*0270*/  ISETP.NE.U32.AND P0, PT, RZ, c[0x0][0x3e0], PT ;  /* 0x0000f800ff007a0c */ /* 0x000fe20003f05070 */
[----:B------:R-:W-:Y:S02]  /*0280*/  ULDC.64 UR4, c[0x0][0x3a8] ;  /* 0x0000ea0000047ab9 */ /* 0x000fe40000000a00 */
[----:B------:R-:W-:Y:S01]  /*0290*/  ULDC.64 UR6, c[0x0][0x3a0] ;  /* 0x0000e80000067ab9 */ /* 0x000fe20000000a00 */
[----:B------:R-:W-:Y:S01]  /*02a0*/  ISETP.NE.AND.EX P0, PT, RZ, c[0x0][0x3e4], PT, P0 ;  /* 0x0000f900ff007a0c */ /* 0x000fe20003f05300 */
[----:B------:R-:W-:Y:S02]  /*02b0*/  UISETP.NE.AND UP0, UPT, UR6, 0x1, UPT ;  /* 0x000000010600788c */ /* 0x000fe4000bf05270 */
[----:B------:R-:W-:-:S04]  /*02c0*/  UIMAD UR5, UR8, UR5, UR9 ;  /* 0x00000005080572a4 */ /* 0x000fc8000f8e0209 */
[----:B------:R-:W-:-:S03]  /*02d0*/  UIMAD.WIDE.U32 UR8, UR5, UR7, URZ ;  /* 0x00000007050872a5 */ /* 0x000fc6000f8e003f */
[----:B------:R-:W-:-:S04]  /*02e0*/  UMOV UR16, UR5 ;  /* 0x0000000500107c82 */ /* 0x000fc80008000000 */
[----:B------:R-:W-:Y:S02]  /*02f0*/  @UP0 UMOV UR7, UR9 ;  /* 0x0000000900070c82 */ /* 0x000fe40008000000 */
[----:B------:R-:W-:-:S04]  /*0300*/  @UP0 USHF.R.U32.HI UR16, URZ, UR4, UR7 ;  /* 0x000000043f100299 */ /* 0x000fc80008011607 */
[----:B------:R-:W-:-:S04]  /*0310*/  UIADD3 UR17, -UR16, URZ, URZ ;  /* 0x0000003f10117290 */ /* 0x000fc8000fffe13f */
[----:B------:R-:W-:Y:S01]  /*0320*/  UIMAD UR17, UR17, UR6, UR5 ;  /* 0x00000006111172a4 */ /* 0x000fe2000f8e0205 */
[----:B------:R-:W-:Y:S05]  /*0330*/  @!P0 BRA `(.L_x_537) ;  /* 0x0000008000008947 */ /* 0x000fea0003800000 */
[----:B------:R-:W-:Y:S02]  /*0340*/  UMOV UR4, 0x4 ;  /* 0x0000000400047882 */ /* 0x000fe40000000000 */
[----:B------:R-:W-:Y:S02]  /*0350*/  ULDC.64 UR6, c[0x0][0x3e0] ;  /* 0x0000f80000067ab9 */ /* 0x000fe40000000a00 */
[----:B------:R-:W-:-:S06]  /*0360*/  UIMAD.WIDE UR4, UR16, UR4, UR6 ;  /* 0x00000004100472a5 */ /* 0x000fcc000f8e0206 */
[----:B------:R-:W-:Y:S02]  /*0370*/  MOV R2, UR4 ;  /* 0x0000000400027c02 */ /* 0x000fe40008000f00 */
[----:B------:R-:W-:-:S05]  /*0380*/  MOV R3, UR5 ;  /* 0x0000000500037c02 */ /* 0x000fca0008000f00 */
[----:B------:R-:W2:Y:S02]  /*0390*/  LDG.E R0, [R2.64] ;  /* 0x0000001402007981 */ /* 0x000ea4000c1e1900 */
[----:B--2---:R1:W2:Y:S02]  /*03a0*/  R2UR UR5, R0 ;  /* 0x00000000000573c2 */ /* 0x0042a400000e0000 */
[----:B-12---:R-:W-:Y:S05]  /*03b0*/  BRA `(.L_x_538) ;  /* 0x000000f000007947 */ /* 0x006fea0003800000 */
.L_x_537:
[----:B------:R-:W-:-:S04]  /*03c0*/  ISETP.NE.U32.AND P0, PT, RZ, c[0x0][0x3d8], PT ;  /* 0x0000f600ff007a0c */ /* 0x000fc80003f05070 */
[----:B------:R-:W-:-:S13]  /*03d0*/  ISETP.NE.AND.EX P0, PT, RZ, c[0x0][0x3dc], PT, P0 ;  /* 0x0000f700ff007a0c */ /* 0x000fda0003f05300 */
[----:B------:R-:W-:Y:S05]  /*03e0*/  @!P0 BRA `(.L_x_539) ;  /* 0x000000b000008947 */ /* 0x000fea0003800000 */
[----:B------:R-:W-:Y:S02]  /*03f0*/  UMOV UR4, 0x4 ;  /* 0x0000000400047882 */ /* 0x000fe40000000000 */
[----:B------:R-:W-:Y:S02]  /*0400*/  ULDC.64 UR6, c[0x0][0x3d8] ;  /* 0x0000f60000067ab9 */ /* 0x000fe40000000a00 */
[----:B------:R-:W-:-:S06]  /*0410*/  UIMAD.WIDE UR4, UR16, UR4, UR6 ;  /* 0x00000004100472a5 */ /* 0x000fcc000f8e0206 */
[----:B------:R-:W-:Y:S02]  /*0420*/  MOV R2, UR4 ;  /* 0x0000000400027c02 */ /* 0x000fe40008000f00 */
[----:B------:R-:W-:-:S05]  /*0430*/  MOV R3, UR5 ;  /* 0x0000000500037c02 */ /* 0x000fca0008000f00 */
[----:B------:R-:W2:Y:S04]  /*0440*/  LDG.E R4, [R2.64] ;  /* 0x0000001402047981 */ /* 0x000ea8000c1e1900 */
[----:B------:R-:W3:Y:S01]  /*0450*/  LDG.E R0, [R2.64+0x4] ;  /* 0x0000041402007981 */ /* 0x000ee2000c1e1900 */
[----:B--2---:R-:W1:Y:S08]  /*0460*/  R2UR UR5, R4 ;  /* 0x00000000040573c2 */ /* 0x004e7000000e0000 */
[----:B---3--:R-:W1:Y:S02]  /*0470*/  R2UR UR4, R0 ;  /* 0x00000000000473c2 */ /* 0x008e6400000e0000 */
[----:B-1----:R-:W-:Y:S01]  /*0480*/  UIADD3 UR5, -UR5, UR4, URZ ;  /* 0x0000000405057290 */ /* 0x002fe2000fffe13f */
[----:B------:R-:W-:Y:S05]  /*0490*/  BRA `(.L_x_538) ;  /* 0x0000001000007947 */ /* 0x000fea0003800000 */
.L_x_539:
[----:B------:R-:W-:Y:S02]  /*04a0*/  ULDC UR5, c[0x0][0x3d4] ;  /* 0x0000f50000057ab9 */ /* 0x000fe40000000800 */
.L_x_538:
[----:B------:R-:W-:-:S04]  /*04b0*/  UIADD3 UR5, UR5, 0x3f, URZ ;  /* 0x0000003f05057890 */ /* 0x000fc8000fffe03f */
[----:B------:R-:W-:-:S04]  /*04c0*/  USHF.R.S32.HI UR4, URZ, 0x1f, UR5 ;  /* 0x0000001f3f047899 */ /* 0x000fc80008011405 */
[----:B------:R-:W-:-:S04]  /*04d0*/  ULEA.HI UR4, UR4, UR5, URZ, 0x6 ;  /* 0x0000000504047291 */ /* 0x000fc8000f8f303f */
[----:B------:R-:W-:-:S04]  /*04e0*/  USHF.R.S32.HI UR4, URZ, 0x6, UR4 ;  /* 0x000000063f047899 */ /* 0x000fc80008011404 */
[----:B------:R-:W-:-:S04]  /*04f0*/  UISETP.GE.AND UP0, UPT, UR18, UR4, UPT ;  /* 0x000000041200728c */ /* 0x000fc8000bf06270 */
[----:B------:R-:W-:Y:S01]  /*0500*/  USEL UR16, UR16, 0xffffffff, !UP0 ;  /* 0xffffffff10107887 */ /* 0x000fe2000c000000 */
[----:B------:R-:W-:Y:S05]  /*0510*/  BRA `(.L_x_540) ;  /* 0x0000049000007947 */ /* 0x000fea0003800000 */
.L_x_534:
        /* <DEDUP_REMOVED lines=22> */
.L_x_541:
        /* <DEDUP_REMOVED lines=8> */
.L_x_542:
        /* <DEDUP_REMOVED lines=22> */
.L_x_543:
        /* <DEDUP_REMOVED lines=14> */
.L_x_545:
[----:B------:R-:W-:Y:S02]  /*0940*/  ULDC UR5, c[0x0][0x3d4] ;  /* 0x0000f50000057ab9 */ /* 0x000fe40000000800 */
.L_x_544:
[----:B------:R-:W-:-:S04]  /*0950*/  UIADD3 UR5, UR5, 0x3f, URZ ;  /* 0x0000003f05057890 */ /* 0x000fc8000fffe03f */
[----:B------:R-:W-:-:S04]  /*0960*/  USHF.R.S32.HI UR4, URZ, 0x1f, UR5 ;  /* 0x0000001f3f047899 */ /* 0x000fc80008011405 */
[----:B------:R-:W-:-:S04]  /*0970*/  ULEA.HI UR4, UR4, UR5, URZ, 0x6 ;  /* 0x0000000504047291 */ /* 0x000fc8000f8f303f */
[----:B------:R-:W-:-:S04]  /*0980*/  USHF.R.S32.HI UR4, URZ, 0x6, UR4 ;  /* 0x000000063f047899 */ /* 0x000fc80008011404 */
[----:B------:R-:W-:-:S04]  /*0990*/  UISETP.GE.AND UP0, UPT, UR18, UR4, UPT ;  /* 0x000000041200728c */ /* 0x000fc8000bf06270 */
[----:B------:R-:W-:-:S06]  /*09a0*/  USEL UR16, UR16, 0xffffffff, !UP0 ;  /* 0xffffffff10107887 */ /* 0x000fcc000c000000 */
.L_x_540:
[----:B------:R-:W-:-:S13]  /*09b0*/  ISETP.LE.AND P0, PT, RZ, UR16, PT ;  /* 0x00000010ff007c0c */ /* 0x000fda000bf03270 */
[----:B------:R-:W-:Y:S05]  /*09c0*/  @!P0 EXIT ;  /* 0x000000000000894d */ /* 0x000fea0003800000 */
[----:B------:R-:W-:Y:S02]  /*09d0*/  ULDC.64 UR4, c[0x0][0x2c8] ;  /* 0x0000b20000047ab9 */ /* 0x000fe40000000a00 */
[----:B------:R-:W-:Y:S02]  /*09e0*/  UISETP.NE.U32.AND UP2, UPT, URZ, UR4, UPT ;  /* 0x000000043f00728c */ /* 0x000fe4000bf45070 */
[----:B------:R-:W-:Y:S02]  /*09f0*/  UMOV UR6, 0x4 ;  /* 0x0000000400067882 */ /* 0x000fe40000000000 */
[----:B------:R-:W-:Y:S02]  /*0a00*/  UISETP.NE.AND.EX UP2, UPT, URZ, UR5, UPT, UP2 ;  /* 0x000000053f00728c */ /* 0x000fe4000bf45320 */
[----:B------:R-:W-:Y:S02]  /*0a10*/  ULDC.64 UR8, c[0x0][0x2c8] ;  /* 0x0000b20000087ab9 */ /* 0x000fe40000000a00 */
[----:B------:R-:W-:-:S02]  /*0a20*/  UIMAD.WIDE UR8, UR16, UR6, UR8 ;  /* 0x00000006100872a5 */ /* 0x000fc4000f8e0208 */
[----:B------:R-:W-:Y:S01]  /*0a30*/  PLOP3.LUT P2, PT, PT, PT, UP2, 0x80, 0x0 ;  /* 0x000000000000781c */ /* 0x000fe20003f4f028 */
[----:B------:R-:W-:Y:S02]  /*0a40*/  ULDC.64 UR4, c[0x0][0x2d8] ;  /* 0x0000b60000047ab9 */ /* 0x000fe40000000a00 */
[----:B------:R-:W-:Y:S01]  /*0a50*/  UISETP.NE.U32.AND UP0, UPT, URZ, UR4, UPT ;  /* 0x000000043f00728c */ /* 0x000fe2000bf05070 */
[----:B------:R-:W-:Y:S02]  /*0a60*/  IMAD.U32 R6, RZ, RZ, UR8 ;  /* 0x00000008ff067e24 */ /* 0x000fe4000f8e00ff */
[----:B------:R-:W-:Y:S01]  /*0a70*/  IMAD.U32 R7, RZ, RZ, UR9 ;  /* 0x00000009ff077e24 */ /* 0x000fe2000f8e00ff */
[----:B------:R-:W-:-:S06]  /*0a80*/  UISETP.NE.AND.EX UP0, UPT, URZ, UR5, UPT, UP0 ;  /* 0x000000053f00728c */ /* 0x000fcc000bf05300 */
[----:B------:R-:W2:Y:S01]  /*0a90*/  @P2 LDG.E R4, [R6.64] ;  /* 0x0000001406042981 */ /* 0x000ea2000c1e1900 */
[----:B------:R-:W-:Y:S01]  /*0aa0*/  ULDC.64 UR4, c[0x0][0x2d8] ;  /* 0x0000b60000047ab9 */ /* 0x000fe20000000a00 */
[----:B------:R-:W-:-:S03]  /*0ab0*/  PLOP3.LUT P0, PT, PT, PT, UP0, 0x80, 0x0 ;  /* 0x000000000000781c */ /* 0x000fc60003f0f008 */
[----:B------:R-:W-:-:S06]  /*0ac0*/  @UP0 UIMAD.WIDE UR4, UR16, UR6, UR4 ;  /* 0x00000006100402a5 */ /* 0x000fcc000f8e0204 */
[----:B------:R-:W-:Y:S01]  /*0ad0*/  MOV R2, UR4 ;  /* 0x0000000400027c02 */ /* 0x000fe20008000f00 */
[----:B------:R-:W-:Y:S01]  /*0ae0*/  IMAD.U32 R3, RZ, RZ, UR5 ;  /* 0x00000005ff037e24 */ /* 0x000fe2000f8e00ff */
[----:B------:R-:W-:Y:S02]  /*0af0*/  ULDC.64 UR4, c[0x0][0x2d0] ;  /* 0x0000b40000047ab9 */ /* 0x000fe40000000a00 */
[----:B------:R-:W-:Y:S01]  /*0b00*/  UISETP.NE.U32.AND UP1, UPT, URZ, UR4, UPT ;  /* 0x000000043f00728c */ /* 0x000fe2000bf25070 */
[----:B------:R-:W-:Y:S01]  /*0b10*/  MOV R5, RZ ;  /* 0x000000ff00057202 */ /* 0x000fe20000000f00 */
[----:B------:R1:W3:Y:S01]  /*0b20*/  @P0 LDG.E R0, [R2.64] ;  /* 0x0000001402000981 */ /* 0x0002e2000c1e1900 */
[----:B------:R-:W-:Y:S01]  /*0b30*/  IMAD.MOV.U32 R8, RZ, RZ, RZ ;  /* 0x000000ffff087224 */ /* 0x000fe200078e00ff */
[----:B------:R-:W-:-:S03]  /*0b40*/  UISETP.NE.AND.EX UP1, UPT, URZ, UR5, UPT, UP1 ;  /* 0x000000053f00728c */ /* 0x000fc6000bf25310 */
[----:B------:R-:W-:Y:S01]  /*0b50*/  ULDC.64 UR4, c[0x0][0x2d0] ;  /* 0x0000b40000047ab9 */ /* 0x000fe20000000a00 */
[----:B------:R4:W5:Y:S01]  /*0b60*/  @P2 LDG.E R5, [R6.64] ;  /* 0x0000001406052981 */ /* 0x000962000c1e1900 */
[----:B------:R-:W-:Y:S01]  /*0b70*/  UIMAD.WIDE UR4, UR16, UR6, UR4 ;  /* 0x00000006100472a5 */ /* 0x000fe2000f8e0204 */
[----:B------:R-:W-:-:S05]  /*0b80*/  PLOP3.LUT P1, PT, PT, PT, UP1, 0x80, 0x0 ;  /* 0x000000000000781c */ /* 0x000fca0003f2f018 */
[----:B-1----:R-:W-:Y:S01]  /*0b90*/  MOV R2, UR4 ;  /* 0x0000000400027c02 */ /* 0x002fe20008000f00 */
[----:B------:R-:W-:-:S07]  /*0ba0*/  IMAD.U32 R3, RZ, RZ, UR5 ;  /* 0x00000005ff037e24 */ /* 0x000fce000f8e00ff */
[----:B------:R4:W5:Y:S01]  /*0bb0*/  @P1 LDG.E R8, [R2.64] ;  /* 0x0000001402081981 */ /* 0x000962000c1e1900 */
[----:B------:R-:W-:Y:S02]  /*0bc0*/  ULDC UR15, c[0x0][0x168] ;  /* 0x00005a00000f7ab9 */ /* 0x000fe40000000800 */
[----:B------:R-:W-:Y:S02]  /*0bd0*/  UMOV UR22, URZ ;  /* 0x0000003f00167c82 */ /* 0x000fe40008000000 */
[----:B------:R-:W-:Y:S01]  /*0be0*/  ULDC UR14, c[0x0][0x198] ;  /* 0x00006600000e7ab9 */ /* 0x000fe20000000800 */
[----:B--2---:R-:W1:Y:S02]  /*0bf0*/  @P2 R2UR UR5, R4 ;  /* 0x00000000040523c2 */ /* 0x004e6400000e0000 */
[----:B-1----:R-:W-:-:S04]  /*0c00*/  @UP2 ULEA UR5, UR16, UR5, 0x6 ;  /* 0x0000000510052291 */ /* 0x002fc8000f8e303f */
[----:B------:R-:W-:-:S04]  /*0c10*/  @UP2 USHF.R.S32.HI UR4, URZ, 0x1f, UR5 ;  /* 0x0000001f3f042899 */ /* 0x000fc80008011405 */
[----:B------:R-:W-:Y:S01]  /*0c20*/  @UP2 ULEA.HI UR4, UR4, UR5, URZ, 0x6 ;  /* 0x0000000504042291 */ /* 0x000fe2000f8f303f */
[----:B---3--:R4:W1:Y:S03]  /*0c30*/  @P0 R2UR UR15, R0 ;  /* 0x00000000000f03c2 */ /* 0x00886600000e0000 */
[----:B------:R-:W-:Y:S01]  /*0c40*/  @UP2 ULOP3.LUT UR22, UR4, 0xffffffc0, URZ, 0xc0, !UPT ;  /* 0xffffffc004162892 */ /* 0x000fe2000f8ec03f */
[----:B-1--4-:R-:W-:Y:S06]  /*0c50*/  @P0 BRA `(.L_x_546) ;  /* 0x0000006000000947 */ /* 0x012fec0003800000 */
[----:B------:R-:W-:Y:S05]  /*0c60*/  @!P2 BRA `(.L_x_546) ;  /* 0x000000500000a947 */ /* 0x000fea0003800000 */
[----:B------:R-:W2:Y:S04]  /*0c70*/  LDG.E R4, [R6.64] ;  /* 0x0000001406047981 */ /* 0x000ea8000c1e1900 */
[----:B------:R-:W3:Y:S01]  /*0c80*/  LDG.E R0, [R6.64+0x4] ;  /* 0x0000041406007981 */ /* 0x000ee2000c1e1900 */
[----:B--2---:R-:W1:Y:S08]  /*0c90*/  R2UR UR15, R4 ;  /* 0x00000000040f73c2 */ /* 0x004e7000000e0000 */
[----:B---3--:R-:W1:Y:S02]  /*0ca0*/  R2UR UR4, R0 ;  /* 0x00000000000473c2 */ /* 0x008e6400000e0000 */
[----:B-1----:R-:W-:-:S06]  /*0cb0*/  UIADD3 UR15, -UR15, UR4, URZ ;  /* 0x000000040f0f7290 */ /* 0x002fcc000fffe13f */
.L_x_546:
[----:B------:R-:W-:-:S04]  /*0cc0*/  ISETP.NE.U32.AND P0, PT, RZ, c[0x0][0x2e0], PT ;  /* 0x0000b800ff007a0c */ /* 0x000fc80003f05070 */
[----:B------:R-:W-:-:S13]  /*0cd0*/  ISETP.NE.AND.EX P0, PT, RZ, c[0x0][0x2e4], PT, P0 ;  /* 0x0000b900ff007a0c */ /* 0x000fda0003f05300 */
[----:B------:R-:W-:Y:S05]  /*0ce0*/  @!P0 BRA `(.L_x_547) ;  /* 0x0000007000008947 */ /* 0x000fea0003800000 */
[----:B------:R-:W-:Y:S02]  /*0cf0*/  ULDC.64 UR4, c[0x0][0x2e0] ;  /* 0x0000b80000047ab9 */ /* 0x000fe40000000a00 */
[----:B------:R-:W-:-:S06]  /*0d00*/  UIMAD.WIDE UR4, UR16, UR6, UR4 ;  /* 0x00000006100472a5 */ /* 0x000fcc000f8e0204 */
[----:B------:R-:W-:Y:S02]  /*0d10*/  MOV R2, UR4 ;  /* 0x0000000400027c02 */ /* 0x000fe40008000f00 */
[----:B------:R-:W-:-:S05]  /*0d20*/  MOV R3, UR5 ;  /* 0x0000000500037c02 */ /* 0x000fca0008000f00 */
[----:B------:R-:W2:Y:S02]  /*0d30*/  LDG.E R0, [R2.64] ;  /* 0x0000001402007981 */ /* 0x000ea4000c1e1900 */
[----:B--2---:R1:W2:Y:S02]  /*0d40*/  R2UR UR14, R0 ;  /* 0x00000000000e73c2 */ /* 0x0042a400000e0000 */
[----:B-12---:R-:W-:Y:S05]  /*0d50*/  BRA `(.L_x_548) ;  /* 0x0000006000007947 */ /* 0x006fea0003800000 */
.L_x_547:
[----:B------:R-:W-:Y:S05]  /*0d60*/  @!P1 BRA `(.L_x_548) ;  /* 0x0000005000009947 */ /* 0x000fea0003800000 */
[----:B------:R1:W2:Y:S04]  /*0d70*/  LDG.E R0, [R2.64] ;  /* 0x0000001402007981 */ /* 0x0002a8000c1e1900 */
[----:B-1----:R-:W3:Y:S01]  /*0d80*/  LDG.E R2, [R2.64+0x4] ;  /* 0x0000041402027981 */ /* 0x002ee2000c1e1900 */
[----:B--2---:R-:W1:Y:S08]  /*0d90*/  R2UR UR14, R0 ;  /* 0x00000000000e73c2 */ /* 0x004e7000000e0000 */
[----:B---3--:R-:W1:Y:S02]  /*0da0*/  R2UR UR4, R2 ;  /* 0x00000000020473c2 */ /* 0x008e6400000e0000 */
[----:B-1----:R-:W-:-:S06]  /*0db0*/  UIADD3 UR14, -UR14, UR4, URZ ;  /* 0x000000040e0e7290 */ /* 0x002fcc000fffe13f */
.L_x_548:
[----:B------:R-:W-:Y:S01]  /*0dc0*/  USHF.L.U32 UR9, UR18, 0x6, URZ ;  /* 0x0000000612097899 */ /* 0x000fe2000800063f */
[----:B------:R-:W-:Y:S01]  /*0dd0*/  PLOP3.LUT P1, PT, PT, PT, PT, 0x80, 0x0 ;  /* 0x000000000000781c */ /* 0x000fe20003f2f070 */
[----:B------:R-:W-:Y:S01]  /*0de0*/  ULDC UR4, c[0x0][0x2a4] ;  /* 0x0000a90000047ab9 */ /* 0x000fe20000000800 */
[----:B------:R-:W-:Y:S01]  /*0df0*/  CS2R R126, SRZ ;  /* 0x00000000007e7805 */ /* 0x000fe2000001ff00 */
[----:B------:R-:W-:Y:S01]  /*0e00*/  UIADD3 UR6, UR9, UR15, -UR14 ;  /* 0x0000000f09067290 */ /* 0x000fe2000fffe80e */
[----:B------:R-:W-:Y:S01]  /*0e10*/  CS2R R124, SRZ ;  /* 0x00000000007c7805 */ /* 0x000fe2000001ff00 */
[----:B------:R-:W-:Y:S01]  /*0e20*/  UIADD3 UR5, UR15, 0x3f, URZ ;  /* 0x0000003f0f057890 */ /* 0x000fe2000fffe03f */
[----:B------:R-:W-:Y:S01]  /*0e30*/  CS2R R130, SRZ ;  /* 0x0000000000827805 */ /* 0x000fe2000001ff00 */
[----:B------:R-:W-:Y:S01]  /*0e40*/  UIADD3 UR4, UR6, -UR4, URZ ;  /* 0x8000000406047290 */ /* 0x000fe2000fffe03f */
[----:B------:R-:W-:Y:S01]  /*0e50*/  CS2R R128, SRZ ;  /* 0x0000000000807805 */ /* 0x000fe2000001ff00 */
[----:B------:R-:W-:Y:S01]  /*0e60*/  CS2R R122, SRZ ;  /* 0x00000000007a7805 */ /* 0x000fe2000001ff00 */
[----:B------:R-:W-:Y:S01]  /*0e70*/  CS2R R120, SRZ ;  /* 0x0000000000787805 */ /* 0x000fe2000001ff00 */
[----:B------:R-:W-:Y:S01]  /*0e80*/  USHF.R.S32.HI UR13, URZ, 0x1f, UR4 ;  /* 0x0000001f3f0d7899 */ /* 0x000fe20008011404 */
[----:B------:R-:W-:Y:S01]  /*0e90*/  IMAD.MOV.U32 R9, RZ, RZ, RZ ;  /* 0x000000ffff097224 */ /* 0x000fe200078e00ff */
[----:B------:R-:W-:Y:S01]  /*0ea0*/  CS2R R10, SRZ ;  /* 0x00000000000a7805 */ /* 0x000fe2000001ff00 */
[----:B------:R-:W-:Y:S01]  /*0eb0*/  IMAD.MOV.U32 R118, RZ, RZ, RZ ;  /* 0x000000ffff767224 */ /* 0x000fe200078e00ff */
[----:B------:R-:W-:Y:S01]  /*0ec0*/  ULEA.HI UR13, UR13, UR4, URZ, 0x6 ;  /* 0x000000040d0d7291 */ /* 0x000fe2000f8f303f */
[----:B------:R-:W-:Y:S01]  /*0ed0*/  MOV R116, RZ ;  /* 0x000000ff00747202 */ /* 0x000fe20000000f00 */
[----:B------:R-:W-:Y:S01]  /*0ee0*/  USHF.R.S32.HI UR4, URZ, 0x1f, UR5 ;  /* 0x0000001f3f047899 */ /* 0x000fe20008011405 */
[----:B------:R-:W-:Y:S01]  /*0ef0*/  IMAD.MOV.U32 R110, RZ, RZ, RZ ;  /* 0x000000ffff6e7224 */ /* 0x000fe200078e00ff */
[----:B------:R-:W-:Y:S01]  /*0f00*/  USHF.R.S32.HI UR13, URZ, 0x6, UR13 ;  /* 0x000000063f0d7899 */ /* 0x000fe2000801140d */
[----:B------:R-:W-:Y:S01]  /*0f10*/  CS2R R12, SRZ ;  /* 0x00000000000c7805 */ /* 0x000fe2000001ff00 */
        /* <DEDUP_REMOVED lines=53> */
[--C-:B------:R-:W-:Y:S01]  /*1270*/  SHF.R.S32.HI R9, RZ, 0x1f, R33.reuse ;  /* 0x0000001fff097819 */ /* 0x100fe20000011421 */
[----:B------:R-:W-:Y:S01]  /*1280*/  UIMAD UR6, UR22, 0xc0, URZ ;  /* 0x000000c0160678a4 */ /* 0x000fe2000f8e023f */
[----:B------:R-:W-:Y:S01]  /*1290*/  SHF.R.S32.HI R10, RZ, 0x1f, R33 ;  /* 0x0000001fff0a7819 */ /* 0x000fe20000011421 */
[----:B------:R-:W-:Y:S01]  /*12a0*/  ULDC.64 UR4, c[0x0][0x248] ;  /* 0x0000920000047ab9 */ /* 0x000fe20000000a00 */
[CC--:B------:R-:W-:Y:S01]  /*12b0*/  LEA.HI R32, R9.reuse, R33.reuse, RZ, 0x5 ;  /* 0x0000002109207211 */ /* 0x0c0fe200078f28ff */
[----:B------:R-:W-:Y:S01]  /*12c0*/  UISETP.NE.AND UP0, UPT, UR4, 0x1, UPT ;  /* 0x000000010400788c */ /* 0x000fe2000bf05270 */
[----:B------:R-:W-:Y:S01]  /*12d0*/  LEA.HI R29, R9, R33, RZ, 0x3 ;  /* 0x00000021091d7211 */ /* 0x000fe200078f18ff */
[----:B------:R-:W-:Y:S01]  /*12e0*/  IMAD.U32 R0, RZ, RZ, UR6 ;  /* 0x00000006ff007e24 */ /* 0x000fe2000f8e00ff */
[----:B------:R-:W-:Y:S01]  /*12f0*/  SHF.R.S32.HI R4, RZ, 0x5, R32 ;  /* 0x00000005ff047819 */ /* 0x000fe20000011420 */
[----:B------:R-:W-:Y:S01]  /*1300*/  ULDC UR4, c[0x0][0x250] ;  /* 0x0000940000047ab9 */ /* 0x000fe20000000800 */
[----:B------:R-:W-:Y:S01]  /*1310*/  SHF.R.S32.HI R242, RZ, 0x3, R29 ;  /* 0x00000003fff27819 */ /* 0x000fe2000001141d */
[----:B------:R-:W-:Y:S01]  /*1320*/  UMOV UR8, UR17 ;  /* 0x0000001100087c82 */ /* 0x000fe20008000000 */
[----:B------:R-:W-:Y:S01]  /*1330*/  IADD3 R24, P1, R33, UR6, RZ ;  /* 0x0000000621187c10 */ /* 0x000fe2000ff3e0ff */
[----:B------:R-:W-:Y:S01]  /*1340*/  UIMAD.WIDE.U32 UR6, UR17, UR5, URZ ;  /* 0x00000005110672a5 */ /* 0x000fe2000f8e003f */
[----:B------:R-:W-:Y:S01]  /*1350*/  LEA.HI R3, R32, R4, RZ, 0x1 ;  /* 0x0000000420037211 */ /* 0x000fe200078f08ff */
[----:B------:R-:W-:Y:S01]  /*1360*/  USHF.R.S32.HI UR19, URZ, 0x1f, UR17 ;  /* 0x0000001f3f137899 */ /* 0x000fe20008011411 */
[----:B------:R-:W-:Y:S01]  /*1370*/  SHF.R.S32.HI R7, RZ, 0x1f, R242 ;  /* 0x0000001fff077819 */ /* 0x000fe200000114f2 */
[----:B------:R-:W-:Y:S01]  /*1380*/  IMAD.MOV.U32 R220, RZ, RZ, 0x20 ;  /* 0x00000020ffdc7424 */ /* 0x000fe200078e00ff */
[C---:B-----5:R-:W-:Y:S01]  /*1390*/  IADD3 R6, P2, R242.reuse, R5, RZ ;  /* 0x00000005f2067210 */ /* 0x060fe20007f5e0ff */
[----:B------:R-:W-:Y:S01]  /*13a0*/  IMAD.MOV.U32 R222, RZ, RZ, 0x40 ;  /* 0x00000040ffde7424 */ /* 0x000fe200078e00ff */
[----:B------:R-:W-:Y:S01]  /*13b0*/  IADD3 R2, P0, R242, R8, RZ ;  /* 0x00000008f2027210 */ /* 0x000fe20007f1e0ff */
[----:B------:R-:W-:Y:S01]  /*13c0*/  @UP0 UMOV UR5, UR7 ;  /* 0x0000000700050c82 */ /* 0x000fe20008000000 */
[----:B------:R-:W-:Y:S01]  /*13d0*/  LEA.HI R31, R9, R33, RZ, 0x4 ;  /* 0x00000021091f7211 */ /* 0x000fe200078f20ff */
[----:B------:R-:W-:Y:S01]  /*13e0*/  @UP0 USHF.R.U32.HI UR8, URZ, UR4, UR5 ;  /* 0x000000043f080299 */ /* 0x000fe20008011605 */
[----:B------:R-:W-:Y:S01]  /*13f0*/  LEA.HI.X.SX32 R25, R0, R10, 0x1, P1 ;  /* 0x0000000a00197211 */ /* 0x000fe200008f0eff */
[----:B------:R-:W-:Y:S01]  /*1400*/  ULDC.64 UR6, c[0x0][0x1e0] ;  /* 0x0000780000067ab9 */ /* 0x000fe20000000a00 */
[----:B------:R-:W-:Y:S01]  /*1410*/  LOP3.LUT R0, R3, 0xfffffffe, RZ, 0xc0, !PT ;  /* 0xfffffffe03007812 */ /* 0x000fe200078ec0ff */
[----:B------:R-:W-:Y:S01]  /*1420*/  USHF.R.S32.HI UR11, URZ, 0x1f, UR8 ;  /* 0x0000001f3f0b7899 */ /* 0x000fe20008011408 */
[-C--:B------:R-:W-:Y:S01]  /*1430*/  LEA.HI.X.SX32 R5, R5, R7.reuse, 0x1, P2 ;  /* 0x0000000705057211 */ /* 0x080fe200010f0eff */
[----:B------:R-:W-:Y:S01]  /*1440*/  IMAD.U32 R14, RZ, RZ, UR8 ;  /* 0x00000008ff0e7e24 */ /* 0x000fe2000f8e00ff */
[----:B------:R-:W-:Y:S01]  /*1450*/  LEA.HI.X.SX32 R3, R8, R7, 0x1, P0 ;  /* 0x0000000708037211 */ /* 0x000fe200000f0eff */
[----:B------:R-:W-:Y:S01]  /*1460*/  IMAD.IADD R229, R4, 0x1, -R0 ;  /* 0x0000000104e57824 */ /* 0x000fe200078e0a00 */
[----:B------:R-:W-:Y:S01]  /*1470*/  SHF.R.S32.HI R7, RZ, 0x4, R31 ;  /* 0x00000004ff077819 */ /* 0x000fe2000001141f */
[----:B------:R-:W-:Y:S01]  /*1480*/  UIMAD UR6, UR11, UR6, URZ ;  /* 0x000000060b0672a4 */ /* 0x000fe2000f8e023f */
[----:B------:R-:W-:Y:S01]  /*1490*/  LEA.HI R19, R9, R33, RZ, 0x2 ;  /* 0x0000002109137211 */ /* 0x000fe200078f10ff */
[----:B------:R-:W-:Y:S01]  /*14a0*/  ULDC.64 UR4, c[0x0][0x1b0] ;  /* 0x00006c0000047ab9 */ /* 0x000fe20000000a00 */
[----:B------:R-:W-:Y:S01]  /*14b0*/  LEA.HI R4, R31, R7, RZ, 0x1 ;  /* 0x000000071f047211 */ /* 0x000fe200078f08ff */
[----:B------:R-:W-:Y:S01]  /*14c0*/  UIMAD UR4, UR11, UR4, URZ ;  /* 0x000000040b0472a4 */ /* 0x000fe2000f8e023f */
[--C-:B------:R-:W-:Y:S01]  /*14d0*/  SHF.R.S32.HI R8, RZ, 0x2, R19.reuse ;  /* 0x00000002ff087819 */ /* 0x100fe20000011413 */
[----:B------:R-:W-:Y:S01]  /*14e0*/  UIMAD UR23, UR8, UR7, UR6 ;  /* 0x00000007081772a4 */ /* 0x000fe2000f8e0206 */
[----:B------:R-:W-:Y:S01]  /*14f0*/  SHF.R.S32.HI R0, RZ, 0x1f, R19 ;  /* 0x0000001fff007819 */ /* 0x000fe20000011413 */
[----:B------:R-:W-:Y:S01]  /*1500*/  USHF.R.S32.HI UR11, URZ, 0x1f, UR16 ;  /* 0x0000001f3f0b7899 */ /* 0x000fe20008011410 */
[----:B------:R-:W-:Y:S01]  /*1510*/  LOP3.LUT R4, R4, 0xfffffffe, RZ, 0xc0, !PT ;  /* 0xfffffffe04047812 */ /* 0x000fe200078ec0ff */
[----:B------:R-:W-:Y:S01]  /*1520*/  ULDC.64 UR6, c[0x0][0x180] ;  /* 0x0000600000067ab9 */ /* 0x000fe20000000a00 */
[----:B------:R-:W-:Y:S01]  /*1530*/  LEA.HI R0, R0, R8, RZ, 0x3 ;  /* 0x0000000800007211 */ /* 0x000fe200078f18ff */
[----:B------:R-:W-:Y:S01]  /*1540*/  UIMAD UR24, UR19, UR6, URZ ;  /* 0x00000006131872a4 */ /* 0x000fe2000f8e023f */
[----:B------:R-:W-:Y:S01]  /*1550*/  IMAD.SHL.U32 R28, R229, 0x400, RZ ;  /* 0x00000400e51c7824 */ /* 0x000fe200078e00ff */
[----:B------:R-:W-:Y:S01]  /*1560*/  USEL UR6, UR11, URZ, !UP1 ;  /* 0x0000003f0b067287 */ /* 0x000fe2000c800000 */
[----:B------:R-:W-:Y:S01]  /*1570*/  IMAD.IADD R22, R7, 0x1, -R4 ;  /* 0x0000000107167824 */ /* 0x000fe200078e0a04 */
[----:B------:R-:W-:Y:S01]  /*1580*/  LOP3.LUT R0, R0, 0xfffffff8, RZ, 0xc0, !PT ;  /* 0xfffffff800007812 */ /* 0x000fe200078ec0ff */
[----:B------:R-:W-:Y:S01]  /*1590*/  UIMAD UR12, UR8, UR5, UR4 ;  /* 0x00000005080c72a4 */ /* 0x000fe2000f8e0204 */
[----:B------:R-:W-:Y:S01]  /*15a0*/  LOP3.LUT R7, R29, 0xfffffff8, RZ, 0xc0, !PT ;  /* 0xfffffff81d077812 */ /* 0x000fe200078ec0ff */
[----:B------:R-:W-:Y:S01]  /*15b0*/  USEL UR8, UR16, URZ, !UP1 ;  /* 0x0000003f10087287 */ /* 0x000fe2000c800000 */
[----:B------:R-:W-:Y:S01]  /*15c0*/  LEA.HI R4, R9, R33, RZ, 0x6 ;  /* 0x0000002109047211 */ /* 0x000fe200078f30ff */
[----:B------:R-:W-:Y:S01]  /*15d0*/  IMAD.IADD R18, R8, 0x1, -R0 ;  /* 0x0000000108127824 */ /* 0x000fe200078e0a00 */
[----:B------:R-:W-:Y:S01]  /*15e0*/  ULDC.64 UR4, c[0x0][0x1e8] ;  /* 0x00007a0000047ab9 */ /* 0x000fe20000000a00 */
[----:B------:R-:W-:Y:S01]  /*15f0*/  IMAD.IADD R20, R33, 0x1, -R7 ;  /* 0x0000000121147824 */ /* 0x000fe200078e0a07 */
[----:B------:R-:W-:Y:S01]  /*1600*/  SHF.R.S32.HI R21, RZ, 0x6, R4 ;  /* 0x00000006ff157819 */ /* 0x000fe20000011404 */
[----:B------:R-:W-:Y:S01]  /*1610*/  IMAD.U32 R0, RZ, RZ, UR18 ;  /* 0x00000012ff007e24 */ /* 0x000fe2000f8e00ff */
[----:B------:R-:W-:Y:S01]  /*1620*/  UIMAD UR4, UR6, UR4, URZ ;  /* 0x00000004060472a4 */ /* 0x000fe2000f8e023f */
[----:B------:R-:W-:Y:S01]  /*1630*/  IMAD.SHL.U32 R16, R20, 0x8, RZ ;  /* 0x0000000814107824 */ /* 0x000fe200078e00ff */
[----:B------:R-:W-:Y:S01]  /*1640*/  LOP3.LUT P0, RZ, R18, 0x4, RZ, 0xc0, !PT ;  /* 0x0000000412ff7812 */ /* 0x000fe2000780c0ff */
[----:B------:R-:W-:Y:S01]  /*1650*/  IMAD.WIDE R12, R0, 0x40, R2 ;  /* 0x00000040000c7825 */ /* 0x000fe200078e0202 */
[----:B------:R-:W-:Y:S01]  /*1660*/  UIMAD UR7, UR17, UR7, UR24 ;  /* 0x00000007110772a4 */ /* 0x000fe2000f8e0218 */
[----:B------:R-:W-:Y:S01]  /*1670*/  CS2R R130, SRZ ;  /* 0x0000000000827805 */ /* 0x000fe2000001ff00 */
[----:B------:R-:W-:Y:S01]  /*1680*/  SHF.R.S32.HI R17, RZ, 0x1f, R16 ;  /* 0x0000001fff117819 */ /* 0x000fe20000011410 */
[----:B------:R-:W-:Y:S01]  /*1690*/  IMAD.SHL.U32 R0, R242, 0x40, RZ ;  /* 0x00000040f2007824 */ /* 0x000fe200078e00ff */
[----:B------:R-:W-:Y:S01]  /*16a0*/  USEL UR11, UR11, URZ, !UP2 ;  /* 0x0000003f0b0b7287 */ /* 0x000fe2000d000000 */
[C---:B------:R-:W-:Y:S01]  /*16b0*/  IMAD R2, R5.reuse, c[0x0][0x178], RZ ;  /* 0x00005e0005027a24 */ /* 0x040fe200078e02ff */
[----:B------:R-:W-:Y:S01]  /*16c0*/  USHF.R.S32.HI UR24, URZ, 0x1f, UR13 ;  /* 0x0000001f3f187899 */ /* 0x000fe2000801140d */
[----:B------:R-:W-:Y:S01]  /*16d0*/  IMAD R3, R5, c[0x0][0x208], RZ ;  /* 0x0000820005037a24 */ /* 0x000fe200078e02ff */
[----:B------:R-:W-:Y:S01]  /*16e0*/  LOP3.LUT R0, R0, 0x1c0, RZ, 0xc0, !PT ;  /* 0x000001c000007812 */ /* 0x000fe200078ec0ff */
[----:B------:R-:W-:Y:S01]  /*16f0*/  IMAD R8, R6, c[0x0][0x17c], R2 ;  /* 0x00005f0006087a24 */ /* 0x000fe200078e0202 */
[----:B------:R-:W-:Y:S01]  /*1700*/  ISETP.GE.AND P6, PT, R16, c[0x0][0x1cc], PT ;  /* 0x0000730010007a0c */ /* 0x000fe20003fc6270 */
[--C-:B------:R-:W-:Y:S01]  /*1710*/  IMAD.WIDE.U32 R4, R6, c[0x0][0x178], R16.reuse ;  /* 0x00005e0006047a25 */ /* 0x100fe200078e0010 */
[----:B------:R-:W-:Y:S01]  /*1720*/  LOP3.LUT R7, R0, 0x38, R16, 0xf8, !PT ;  /* 0x0000003800077812 */ /* 0x000fe200078ef810 */
[----:B------:R-:W-:Y:S01]  /*1730*/  CS2R R128, SRZ ;  /* 0x0000000000807805 */ /* 0x000fe2000001ff00 */
[----:B------:R-:W-:Y:S01]  /*1740*/  SHF.R.U32.HI R0, RZ, 0x3, R0 ;  /* 0x00000003ff007819 */ /* 0x000fe20000011600 */
[----:B------:R-:W-:Y:S01]  /*1750*/  IMAD.SHL.U32 R30, R21, 0x200, RZ ;  /* 0x00000200151e7824 */ /* 0x000fe200078e00ff */
[----:B------:R-:W-:Y:S01]  /*1760*/  IADD3 R23, R16, 0x40, RZ ;  /* 0x0000004010177810 */ /* 0x000fe20007ffe0ff */
[----:B------:R-:W-:Y:S01]  /*1770*/  IMAD.WIDE.U32 R10, R14, c[0x0][0x1e0], R16 ;  /* 0x000078000e0a7a25 */ /* 0x000fe200078e0010 */
[----:B------:R-:W-:Y:S01]  /*1780*/  IADD3 R26, R16, 0x80, RZ ;  /* 0x00000080101a7810 */ /* 0x000fe20007ffe0ff */
[----:B------:R-:W-:Y:S01]  /*1790*/  CS2R R126, SRZ ;  /* 0x00000000007e7805 */ /* 0x000fe2000001ff00 */
[----:B------:R-:W-:Y:S01]  /*17a0*/  LOP3.LUT R228, R30, R7, R0, 0xf6, !PT ;  /* 0x000000071ee47212 */ /* 0x000fe200078ef600 */
[----:B------:R-:W-:Y:S01]  /*17b0*/  IMAD.IADD R9, R5, 0x1, R8 ;  /* 0x0000000105097824 */ /* 0x000fe200078e0208 */
[----:B------:R-:W-:Y:S01]  /*17c0*/  IADD3 R5, R11, UR23, RZ ;  /* 0x000000170b057c10 */ /* 0x000fe2000fffe0ff */
[----:B------:R-:W-:Y:S01]  /*17d0*/  IMAD R15, R6, c[0x0][0x20c], R3 ;  /* 0x00008300060f7a24 */ /* 0x000fe200078e0203 */
[----:B------:R-:W-:Y:S01]  /*17e0*/  ISETP.GE.AND P5, PT, R23, c[0x0][0x1cc], PT ;  /* 0x0000730017007a0c */ /* 0x000fe20003fa6270 */
[----:B------:R-:W-:Y:S01]  /*17f0*/  IMAD.MOV.U32 R8, RZ, RZ, R4 ;  /* 0x000000ffff087224 */ /* 0x000fe200078e0004 */
[----:B------:R-:W-:Y:S01]  /*1800*/  ISETP.GE.AND P3, PT, R26, c[0x0][0x1cc], PT ;  /* 0x000073001a007a0c */ /* 0x000fe20003f66270 */
[----:B------:R-:W-:Y:S01]  /*1810*/  IMAD.WIDE.U32 R2, R6, c[0x0][0x208], R16 ;  /* 0x0000820006027a25 */ /* 0x000fe200078e0010 */
[----:B------:R-:W-:Y:S01]  /*1820*/  CS2R R124, SRZ ;  /* 0x00000000007c7805 */ /* 0x000fe2000001ff00 */
[----:B------:R-:W-:Y:S01]  /*1830*/  CS2R R122, SRZ ;  /* 0x00000000007a7805 */ /* 0x000fe2000001ff00 */
[----:B------:R-:W-:Y:S01]  /*1840*/  CS2R R120, SRZ ;  /* 0x0000000000787805 */ /* 0x000fe2000001ff00 */
[----:B------:R-:W-:Y:S01]  /*1850*/  IMAD.MOV.U32 R4, RZ, RZ, R10 ;  /* 0x000000ffff047224 */ /* 0x000fe200078e000a */
[----:B------:R-:W-:Y:S01]  /*1860*/  CS2R R118, SRZ ;  /* 0x0000000000767805 */ /* 0x000fe2000001ff00 */
[----:B------:R-:W-:Y:S01]  /*1870*/  IMAD.SHL.U32 R0, R18, 0x40, RZ ;  /* 0x0000004012007824 */ /* 0x000fe200078e00ff */
[----:B------:R-:W-:Y:S01]  /*1880*/  CS2R R116, SRZ ;  /* 0x0000000000747805 */ /* 0x000fe2000001ff00 */
[----:B------:R-:W-:Y:S01]  /*1890*/  IMAD.U32 R10, RZ, RZ, UR17 ;  /* 0x00000011ff0a7e24 */ /* 0x000fe2000f8e00ff */
[----:B------:R-:W-:Y:S01]  /*18a0*/  CS2R R114, SRZ ;  /* 0x0000000000727805 */ /* 0x000fe2000001ff00 */
[----:B------:R-:W-:Y:S01]  /*18b0*/  IMAD.MOV.U32 R6, RZ, RZ, R2 ;  /* 0x000000ffff067224 */ /* 0x000fe200078e0002 */
[----:B------:R-:W-:Y:S01]  /*18c0*/  LOP3.LUT R0, R0, 0x1c0, RZ, 0xc0, !PT ;  /* 0x000001c000007812 */ /* 0x000fe200078ec0ff */
[----:B------:R-:W-:Y:S01]  /*18d0*/  IMAD.SHL.U32 R2, R21, 0x8, RZ ;  /* 0x0000000815027824 */ /* 0x000fe200078e00ff */
[----:B------:R-:W-:Y:S01]  /*18e0*/  CS2R R112, SRZ ;  /* 0x0000000000707805 */ /* 0x000fe2000001ff00 */
[----:B------:R-:W-:Y:S01]  /*18f0*/  IMAD.WIDE.U32 R8, R10, c[0x0][0x180], R8 ;  /* 0x000060000a087a25 */ /* 0x000fe200078e0008 */
[----:B------:R-:W-:Y:S01]  /*1900*/  LOP3.LUT R10, R19, 0x3ffffffc, RZ, 0xc0, !PT ;  /* 0x3ffffffc130a7812 */ /* 0x000fe200078ec0ff */
[----:B------:R-:W-:Y:S01]  /*1910*/  CS2R R110, SRZ ;  /* 0x00000000006e7805 */ /* 0x000fe2000001ff00 */
[----:B------:R-:W-:Y:S01]  /*1920*/  LOP3.LUT R27, R2, 0x18, RZ, 0xc0, !PT ;  /* 0x00000018021b7812 */ /* 0x000fe200078ec0ff */
[----:B------:R-:W-:Y:S01]  /*1930*/  IMAD.IADD R7, R3, 0x1, R15 ;  /* 0x0000000103077824 */ /* 0x000fe200078e020f */
[----:B------:R-:W-:Y:S01]  /*1940*/  SHF.R.U32.HI R11, RZ, 0x3, R0 ;  /* 0x00000003ff0b7819 */ /* 0x000fe20000011600 */
[----:B------:R-:W-:Y:S01]  /*1950*/  IMAD.WIDE.U32 R14, R14, c[0x0][0x1b0], R16 ;  /* 0x00006c000e0e7a25 */ /* 0x000fe200078e0010 */
[----:B------:R-:W-:Y:S01]  /*1960*/  CS2R R108, SRZ ;  /* 0x00000000006c7805 */ /* 0x000fe2000001ff00 */
[----:B------:R-:W-:Y:S01]  /*1970*/  CS2R R106, SRZ ;  /* 0x00000000006a7805 */ /* 0x000fe2000001ff00 */
[----:B------:R-:W-:Y:S01]  /*1980*/  CS2R R104, SRZ ;  /* 0x0000000000687805 */ /* 0x000fe2000001ff00 */
[----:B------:R-:W-:Y:S01]  /*1990*/  IMAD.IADD R10, R33, 0x1, -R10 ;  /* 0x00000001210a7824 */ /* 0x000fe200078e0a0a */
[----:B------:R-:W-:Y:S01]  /*19a0*/  IADD3 R3, R15, UR12, RZ ;  /* 0x0000000c0f037c10 */ /* 0x000fe2000fffe0ff */
[----:B------:R-:W-:Y:S01]  /*19b0*/  IMAD.MOV.U32 R2, RZ, RZ, R14 ;  /* 0x000000ffff027224 */ /* 0x000fe200078e000e */
[----:B------:R-:W-:Y:S01]  /*19c0*/  LOP3.LUT R14, R11, R0, R27, 0x1e, !PT ;  /* 0x000000000b0e7212 */ /* 0x000fe200078e1e1b */
[----:B------:R-:W-:Y:S01]  /*19d0*/  IMAD.U32 R0, RZ, RZ, UR8 ;  /* 0x00000008ff007e24 */ /* 0x000fe2000f8e00ff */
[----:B------:R-:W-:Y:S01]  /*19e0*/  UIMAD UR12, UR8, UR5, UR4 ;  /* 0x00000005080c72a4 */ /* 0x000fe2000f8e0204 */
[----:B------:R-:W-:Y:S01]  /*19f0*/  IMAD R10, R10, 0x2, R28 ;  /* 0x000000020a0a7824 */ /* 0x000fe200078e021c */
[----:B------:R-:W-:Y:S01]  /*1a00*/  IADD3 R15, R9, UR7, RZ ;  /* 0x00000007090f7c10 */ /* 0x000fe2000fffe0ff */
[----:B------:R-:W-:Y:S01]  /*1a10*/  ULDC.64 UR4, c[0x0][0x1b8] ;  /* 0x00006e0000047ab9 */ /* 0x000fe20000000a00 */
[----:B------:R-:W-:Y:S01]  /*1a20*/  IMAD.WIDE.U32 R4, R0, c[0x0][0x1e8], R4 ;  /* 0x00007a0000047a25 */ /* 0x000fe200078e0004 */
[----:B------:R-:W-:Y:S01]  /*1a30*/  UIMAD UR4, UR6, UR4, URZ ;  /* 0x00000004060472a4 */ /* 0x000fe2000f8e023f */
[----:B------:R-:W-:Y:S01]  /*1a40*/  CS2R R102, SRZ ;  /* 0x0000000000667805 */ /* 0x000fe2000001ff00 */
[----:B------:R-:W-:Y:S01]  /*1a50*/  CS2R R100, SRZ ;  /* 0x0000000000647805 */ /* 0x000fe2000001ff00 */
[----:B------:R-:W-:Y:S01]  /*1a60*/  IMAD.IADD R10, R10, 0x1, R14 ;  /* 0x000000010a0a7824 */ /* 0x000fe200078e020e */
[----:B------:R-:W-:Y:S01]  /*1a70*/  UIMAD UR8, UR8, UR5, UR4 ;  /* 0x00000005080872a4 */ /* 0x000fe2000f8e0204 */
[----:B------:R-:W-:Y:S01]  /*1a80*/  IMAD.U32 R11, RZ, RZ, UR17 ;  /* 0x00000011ff0b7e24 */ /* 0x000fe2000f8e00ff */
[----:B------:R-:W-:Y:S01]  /*1a90*/  IADD3 R5, R5, UR12, RZ ;  /* 0x0000000c05057c10 */ /* 0x000fe2000fffe0ff */
[----:B------:R-:W-:Y:S01]  /*1aa0*/  IMAD.WIDE.U32 R2, R0, c[0x0][0x1b8], R2 ;  /* 0x00006e0000027a25 */ /* 0x000fe200078e0002 */
[----:B------:R-:W-:Y:S01]  /*1ab0*/  ULDC.64 UR4, c[0x0][0x210] ;  /* 0x0000840000047ab9 */ /* 0x000fe20000000a00 */
[----:B------:R-:W-:Y:S01]  /*1ac0*/  CS2R R98, SRZ ;  /* 0x0000000000627805 */ /* 0x000fe2000001ff00 */
[----:B------:R-:W-:Y:S01]  /*1ad0*/  UIMAD UR4, UR19, UR4, URZ ;  /* 0x00000004130472a4 */ /* 0x000fe2000f8e023f */
[----:B------:R-:W-:Y:S01]  /*1ae0*/  IMAD R0, R13, c[0x0][0x1a8], RZ ;  /* 0x00006a000d007a24 */ /* 0x000fe200078e02ff */
[----:B------:R-:W-:Y:S01]  /*1af0*/  IADD3 R3, R3, UR8, RZ ;  /* 0x0000000803037c10 */ /* 0x000fe2000fffe0ff */
[----:B------:R-:W-:Y:S01]  /*1b00*/  IMAD.SHL.U32 R230, R10, 0x2, RZ ;  /* 0x000000020ae67824 */ /* 0x000fe200078e00ff */
[----:B------:R-:W-:Y:S01]  /*1b10*/  UIMAD UR23, UR17, UR5, UR4 ;  /* 0x00000005111772a4 */ /* 0x000fe2000f8e0204 */
[----:B------:R-:W-:Y:S01]  /*1b20*/  IMAD.WIDE.U32 R18, R11, c[0x0][0x210], R6 ;  /* 0x000084000b127a25 */ /* 0x000fe200078e0006 */
[----:B------:R-:W-:Y:S01]  /*1b30*/  USEL UR12, UR16, URZ, !UP2 ;  /* 0x0000003f100c7287 */ /* 0x000fe2000d000000 */
[----:B------:R-:W-:Y:S01]  /*1b40*/  CS2R R96, SRZ ;  /* 0x0000000000607805 */ /* 0x000fe2000001ff00 */
[----:B------:R-:W-:Y:S01]  /*1b50*/  IADD3 R231, R230, 0x122c0, RZ ;  /* 0x000122c0e6e77810 */ /* 0x000fe20007ffe0ff */
[----:B------:R-:W-:Y:S01]  /*1b60*/  IMAD R6, R13, c[0x0][0x1d8], RZ ;  /* 0x000076000d067a24 */ /* 0x000fe200078e02ff */
[----:B------:R-:W-:Y:S01]  /*1b70*/  ULDC.64 UR4, c[0x0][0x188] ;  /* 0x0000620000047ab9 */ /* 0x000fe20000000a00 */
[----:B------:R-:W-:Y:S01]  /*1b80*/  IMAD R11, R12, c[0x0][0x1ac], R0 ;  /* 0x00006b000c0b7a24 */ /* 0x000fe200078e0200 */
[----:B------:R-:W-:Y:S01]  /*1b90*/  IADD3 R0, R230, 0x12280, RZ ;  /* 0x00012280e6007810 */ /* 0x000fe20007ffe0ff */
[----:B------:R-:W-:Y:S01]  /*1ba0*/  IMAD.MOV.U32 R14, RZ, RZ, R8 ;  /* 0x000000ffff0e7224 */ /* 0x000fe200078e0008 */
[----:B------:R-:W-:Y:S01]  /*1bb0*/  UIMAD UR4, UR11, UR4, URZ ;  /* 0x000000040b0472a4 */ /* 0x000fe2000f8e023f */
[----:B------:R-:W-:Y:S01]  /*1bc0*/  IMAD R10, R12, c[0x0][0x1dc], R6 ;  /* 0x000077000c0a7a24 */ /* 0x000fe200078e0206 */
[----:B------:R-:W-:Y:S01]  /*1bd0*/  @P0 IADD3 R231, R0, -0x40, RZ ;  /* 0xffffffc000e70810 */ /* 0x000fe20007ffe0ff */
[----:B------:R-:W-:Y:S01]  /*1be0*/  IMAD.WIDE.U32 R8, R12, c[0x0][0x1d8], R4 ;  /* 0x000076000c087a25 */ /* 0x000fe200078e0004 */
[----:B------:R-:W-:Y:S01]  /*1bf0*/  UIMAD UR25, UR12, UR5, UR4 ;  /* 0x000000050c1972a4 */ /* 0x000fe2000f8e0204 */
[----:B------:R-:W-:Y:S01]  /*1c00*/  CS2R R94, SRZ ;  /* 0x00000000005e7805 */ /* 0x000fe2000001ff00 */
[----:B------:R-:W-:Y:S01]  /*1c10*/  UIADD3 UR8, -UR9, UR14, URZ ;  /* 0x0000000e09087290 */ /* 0x000fe2000fffe13f */
[----:B------:R-:W-:Y:S01]  /*1c20*/  IMAD.IADD R0, R9, 0x1, R10 ;  /* 0x0000000109007824 */ /* 0x000fe200078e020a */
[----:B------:R-:W-:Y:S01]  /*1c30*/  LEA R4, P1, R8, c[0x0][0x1c0], 0x1 ;  /* 0x0000700008047a11 */ /* 0x000fe200078208ff */
[----:B------:R-:W-:Y:S01]  /*1c40*/  IMAD.WIDE.U32 R6, R12, c[0x0][0x1a8], R2 ;  /* 0x00006a000c067a25 */ /* 0x000fe200078e0002 */
[----:B------:R-:W-:Y:S01]  /*1c50*/  ULDC.64 UR6, c[0x0][0x218] ;  /* 0x0000860000067ab9 */ /* 0x000fe20000000a00 */
[----:B------:R-:W-:Y:S01]  /*1c60*/  CS2R R92, SRZ ;  /* 0x00000000005c7805 */ /* 0x000fe2000001ff00 */
[----:B------:R-:W-:Y:S01]  /*1c70*/  LEA.HI.X R5, R8, c[0x0][0x1c4], R0, 0x1, P1 ;  /* 0x0000710008057a11 */ /* 0x000fe200008f0c00 */
[----:B------:R-:W-:Y:S01]  /*1c80*/  IMAD.IADD R3, R7, 0x1, R11 ;  /* 0x0000000107037824 */ /* 0x000fe200078e020b */
[C---:B------:R-:W-:Y:S01]  /*1c90*/  LEA R2, P0, R6.reuse, c[0x0][0x190], 0x1 ;  /* 0x0000640006027a11 */ /* 0x040fe200078008ff */
[----:B------:R-:W-:Y:S01]  /*1ca0*/  IMAD.MOV.U32 R0, RZ, RZ, c[0x0][0x1a8] ;  /* 0x00006a00ff007624 */ /* 0x000fe200078e00ff */
[----:B------:R-:W-:Y:S01]  /*1cb0*/  ULDC.64 UR4, c[0x0][0x178] ;  /* 0x00005e0000047ab9 */ /* 0x000fe20000000a00 */
[----:B------:R-:W-:Y:S01]  /*1cc0*/  IMAD.MOV.U32 R8, RZ, RZ, c[0x0][0x1ac] ;  /* 0x00006b00ff087624 */ /* 0x000fe200078e00ff */
[----:B------:R-:W-:Y:S01]  /*1cd0*/  LEA.HI.X R3, R6, c[0x0][0x194], R3, 0x1, P0 ;  /* 0x0000650006037a11 */ /* 0x000fe200000f0c03 */
[----:B------:R-:W-:Y:S01]  /*1ce0*/  UIMAD UR28, UR11, UR6, URZ ;  /* 0x000000060b1c72a4 */ /* 0x000fe2000f8e023f */
[C---:B------:R-:W-:Y:S01]  /*1cf0*/  LEA R12, P0, R0.reuse, R2, 0x6 ;  /* 0x00000002000c7211 */ /* 0x040fe200078030ff */
[----:B------:R-:W-:Y:S01]  /*1d00*/  UIMAD UR6, UR24, UR4, URZ ;  /* 0x00000004180672a4 */ /* 0x000fe2000f8e023f */
[----:B------:R-:W-:Y:S01]  /*1d10*/  IMAD.MOV.U32 R7, RZ, RZ, c[0x0][0x1d8] ;  /* 0x00007600ff077624 */ /* 0x000fe200078e00ff */
[----:B------:R-:W-:Y:S01]  /*1d20*/  UIMAD.WIDE.U32 UR26, UR13, UR4, URZ ;  /* 0x000000040d1a72a5 */ /* 0x000fe2000f8e003f */
[----:B------:R-:W-:Y:S01]  /*1d30*/  LEA.HI.X R13, R0, R3, R8, 0x6, P0 ;  /* 0x00000003000d7211 */ /* 0x000fe200000f3408 */
[----:B------:R-:W-:Y:S01]  /*1d40*/  UIMAD UR5, UR13, UR5, UR6 ;  /* 0x000000050d0572a4 */ /* 0x000fe2000f8e0206 */
[----:B------:R-:W-:Y:S01]  /*1d50*/  IADD3 R0, -R242, UR8, RZ ;  /* 0x00000008f2007c10 */ /* 0x000fe2000fffe1ff */
[----:B------:R-:W-:Y:S01]  /*1d60*/  IMAD.U32 R17, RZ, RZ, UR12 ;  /* 0x0000000cff117e24 */ /* 0x000fe2000f8e00ff */
[----:B------:R-:W-:Y:S01]  /*1d70*/  LEA R6, P1, R7, R4, 0x6 ;  /* 0x0000000407067211 */ /* 0x000fe200078230ff */
[----:B------:R-:W-:Y:S01]  /*1d80*/  UIADD3 UR5, UR27, UR5, URZ ;  /* 0x000000051b057290 */ /* 0x000fe2000fffe03f */
[C---:B------:R-:W-:Y:S01]  /*1d90*/  ISETP.LT.OR P4, PT, R0.reuse, 0x1, P6 ;  /* 0x000000010000780c */ /* 0x040fe20003781670 */
[----:B------:R-:W-:Y:S01]  /*1da0*/  IMAD.MOV.U32 R9, RZ, RZ, c[0x0][0x1dc] ;  /* 0x00007700ff097624 */ /* 0x000fe200078e00ff */
[C---:B------:R-:W-:Y:S01]  /*1db0*/  ISETP.LT.OR P2, PT, R0.reuse, 0x1, P5 ;  /* 0x000000010000780c */ /* 0x040fe20002f41670 */
[----:B------:R-:W-:Y:S01]  /*1dc0*/  IMAD.U32 R10, RZ, RZ, UR26 ;  /* 0x0000001aff0a7e24 */ /* 0x000fe2000f8e00ff */
[C---:B------:R-:W-:Y:S01]  /*1dd0*/  ISETP.LT.OR P0, PT, R0.reuse, 0x1, P3 ;  /* 0x000000010000780c */ /* 0x040fe20001f01670 */
[----:B------:R-:W-:Y:S01]  /*1de0*/  IMAD.WIDE.U32 R240, R17, c[0x0][0x188], R14 ;  /* 0x0000620011f07a25 */ /* 0x000fe200078e000e */
[----:B------:R-:W-:Y:S01]  /*1df0*/  LEA.HI.X R7, R7, R5, R9, 0x6, P1 ;  /* 0x0000000507077211 */ /* 0x000fe200008f3409 */
[----:B------:R-:W-:Y:S01]  /*1e00*/  UIMAD UR4, UR12, UR7, UR28 ;  /* 0x000000070c0472a4 */ /* 0x000fe2000f8e021c */
[----:B------:R-:W-:Y:S01]  /*1e10*/  ISETP.LT.OR P3, PT, R0, 0x21, P3 ;  /* 0x000000210000780c */ /* 0x000fe20001f61670 */
[----:B------:R-:W-:Y:S01]  /*1e20*/  IMAD.U32 R11, RZ, RZ, UR27 ;  /* 0x0000001bff0b7e24 */ /* 0x000fe2000f8e00ff */
[----:B------:R-:W-:Y:S01]  /*1e30*/  IADD3 R235, R241, UR25, RZ ;  /* 0x00000019f1eb7c10 */ /* 0x000fe2000fffe0ff */
[----:B------:R-:W-:Y:S01]  /*1e40*/  IMAD.U32 R11, RZ, RZ, UR5 ;  /* 0x00000005ff0b7e24 */ /* 0x000fe2000f8e00ff */
[----:B------:R-:W-:Y:S01]  /*1e50*/  LEA R14, P1, R10, R240, 0x6 ;  /* 0x000000f00a0e7211 */ /* 0x000fe200078230ff */
[----:B------:R-:W-:Y:S01]  /*1e60*/  IMAD.SHL.U32 R228, R228, 0x2, RZ ;  /* 0x00000002e4e47824 */ /* 0x000fe200078e00ff */
[----:B------:R-:W-:Y:S01]  /*1e70*/  IADD3 R9, R19, UR23, RZ ;  /* 0x0000001713097c10 */ /* 0x000fe2000fffe0ff */
[----:B------:R-:W-:Y:S01]  /*1e80*/  IMAD.MOV.U32 R8, RZ, RZ, R18 ;  /* 0x000000ffff087224 */ /* 0x000fe200078e0012 */
[----:B------:R-:W-:Y:S01]  /*1e90*/  LEA.HI.X R11, R10, R235, R11, 0x6, P1 ;  /* 0x000000eb0a0b7211 */ /* 0x000fe200008f340b */
[----:B------:R-:W-:Y:S01]  /*1ea0*/  ULDC.64 UR6, c[0x0][0x208] ;  /* 0x0000820000067ab9 */ /* 0x000fe20000000a00 */
[C---:B------:R-:W-:Y:S01]  /*1eb0*/  ISETP.LT.OR P1, PT, R0.reuse, 0x21, P6 ;  /* 0x000000210000780c */ /* 0x040fe20003721670 */
[----:B------:R-:W-:Y:S01]  /*1ec0*/  @!PT LDS RZ, [RZ] ;  /* 0x00000000fffff984 */ /* 0x000fe20000000800 */
[----:B------:R-:W-:Y:S01]  /*1ed0*/  @!PT LDS RZ, [RZ] ;  /* 0x00000000fffff984 */ /* 0x000fe20000000800 */
[----:B------:R-:W-:Y:S01]  /*1ee0*/  @!PT LDS RZ, [RZ] ;  /* 0x00000000fffff984 */ /* 0x000fe20000000800 */
[----:B------:R1:W-:Y:S01]  /*1ef0*/  LDGSTS.E.BYPASS.LTC128B.128 [R228+0x6080], [R4.64], !P4 ;  /* 0x0608000004e47fae */ /* 0x0003e2000e101d54 */
[----:B------:R-:W-:Y:S01]  /*1f00*/  ISETP.LT.OR P4, PT, R0, 0x21, P5 ;  /* 0x000000210000780c */ /* 0x000fe20002f81670 */
[----:B------:R-:W-:Y:S01]  /*1f10*/  UMOV UR5, 0x6 ;  /* 0x0000000600057882 */ /* 0x000fe20000000000 */
[----:B------:R-:W-:Y:S01]  /*1f20*/  ISETP.GE.AND P6, PT, R23, c[0x0][0x19c], PT ;  /* 0x0000670017007a0c */ /* 0x000fe20003fc6270 */
[----:B------:R1:W-:Y:S01]  /*1f30*/  LDGSTS.E.BYPASS.LTC128B.128 [R228+0x8080], [R4.64+0x80], !P2 ;  /* 0x0808008004e47fae */ /* 0x0003e2000d101d54 */
[----:B------:R-:W-:Y:S01]  /*1f40*/  USHF.L.U32 UR23, UR6, 0x6, URZ ;  /* 0x0000000606177899 */ /* 0x000fe2000800063f */
[----:B------:R-:W-:Y:S01]  /*1f50*/  IMAD.WIDE.U32 R238, R17, c[0x0][0x218], R8 ;  /* 0x0000860011ee7a25 */ /* 0x000fe200078e0008 */
[----:B------:R-:W-:Y:S01]  /*1f60*/  USHF.L.U64.HI UR5, UR6, UR5, UR7 ;  /* 0x0000000506057299 */ /* 0x000fe20008010207 */
[----:B------:R1:W-:Y:S01]  /*1f70*/  LDGSTS.E.BYPASS.LTC128B.128 [R228+0xa080], [R4.64+0x100], !P0 ;  /* 0x0a08010004e47fae */ /* 0x0003e2000c101d54 */
[----:B------:R-:W-:Y:S01]  /*1f80*/  ISETP.GE.AND P0, PT, R16, c[0x0][0x19c], PT ;  /* 0x0000670010007a0c */ /* 0x000fe20003f06270 */
[----:B------:R-:W-:Y:S01]  /*1f90*/  IMAD.MOV.U32 R236, RZ, RZ, R238 ;  /* 0x000000ffffec7224 */ /* 0x000fe200078e00ee */
[----:B------:R-:W-:Y:S01]  /*1fa0*/  IADD3 R237, R239, UR4, RZ ;  /* 0x00000004efed7c10 */ /* 0x000fe2000fffe0ff */
[----:B------:R2:W-:Y:S01]  /*1fb0*/  LDGSTS.E.BYPASS.LTC128B.128 [R228+0x7080], [R6.64], !P1 ;  /* 0x0708000006e47fae */ /* 0x0005e2000c901d54 */
[C---:B------:R-:W-:Y:S01]  /*1fc0*/  ISETP.LT.OR P2, PT, R0.reuse, 0x1, P0 ;  /* 0x000000010000780c */ /* 0x040fe20000741670 */
[----:B------:R-:W-:Y:S01]  /*1fd0*/  UIMAD UR5, UR5, UR13, URZ ;  /* 0x0000000d050572a4 */ /* 0x000fe2000f8e023f */
[----:B------:R-:W-:Y:S01]  /*1fe0*/  ISETP.LT.OR P1, PT, R0, 0x1, P6 ;  /* 0x000000010000780c */ /* 0x000fe20003721670 */
[----:B------:R2:W-:Y:S01]  /*1ff0*/  LDGSTS.E.BYPASS.LTC128B.128 [R228+0x9080], [R6.64+0x80], !P4 ;  /* 0x0908008006e47fae */ /* 0x0005e2000e101d54 */
[----:B------:R-:W-:Y:S01]  /*2000*/  ISETP.GE.AND P4, PT, R26, c[0x0][0x19c], PT ;  /* 0x000067001a007a0c */ /* 0x000fe20003f86270 */
[----:B------:R-:W-:Y:S01]  /*2010*/  UIMAD UR5, UR24, UR23, UR5 ;  /* 0x00000017180572a4 */ /* 0x000fe2000f8e0205 */
[C---:B------:R-:W-:Y:S01]  /*2020*/  ISETP.LT.OR P0, PT, R0.reuse, 0x21, P0 ;  /* 0x000000210000780c */ /* 0x040fe20000701670 */
[----:B------:R2:W-:Y:S01]  /*2030*/  LDGSTS.E.BYPASS.LTC128B.128 [R228+0xb080], [R6.64+0x100], !P3 ;  /* 0x0b08010006e47fae */ /* 0x0005e2000d901d54 */
[C---:B------:R-:W-:Y:S01]  /*2040*/  ISETP.LT.OR P5, PT, R0.reuse, 0x1, P4 ;  /* 0x000000010000780c */ /* 0x040fe200027a1670 */
[----:B------:R-:W-:Y:S01]  /*2050*/  IMAD.MOV.U32 R10, RZ, RZ, c[0x0][0x17c] ;  /* 0x00005f00ff0a7624 */ /* 0x000fe200078e00ff */
[C---:B------:R-:W-:Y:S01]  /*2060*/  ISETP.LT.OR P6, PT, R0.reuse, 0x21, P6 ;  /* 0x000000210000780c */ /* 0x040fe200037c1670 */
[----:B------:R-:W0:Y:S01]  /*2070*/  LDGDEPBAR ;  /* 0x00000000000079af */ /* 0x000e220000000000 */
[----:B------:R-:W-:Y:S01]  /*2080*/  ISETP.LT.OR P4, PT, R0, 0x21, P4 ;  /* 0x000000210000780c */ /* 0x000fe20002781670 */
[----:B------:R-:W-:Y:S01]  /*2090*/  IMAD R0, R22, 0x800, R30 ;  /* 0x0000080016007824 */ /* 0x000fe200078e021e */
[----:B------:R-:W-:Y:S01]  /*20a0*/  USHF.R.S32.HI UR7, URZ, 0x1f, UR22 ;  /* 0x0000001f3f077899 */ /* 0x000fe20008011416 */
[----:B------:R3:W-:Y:S01]  /*20b0*/  LDGSTS.E.BYPASS.LTC128B.128 [R228+0x80], [R2.64], !P2 ;  /* 0x0008000002e47fae */ /* 0x0007e2000d101d54 */
[C---:B------:R-:W-:Y:S01]  /*20c0*/  LOP3.LUT P2, RZ, R20.reuse, 0x4, RZ, 0xc0, !PT ;  /* 0x0000000414ff7812 */ /* 0x040fe2000784c0ff */
[----:B------:R-:W-:Y:S01]  /*20d0*/  UMOV UR24, 0x5 ;  /* 0x0000000500187882 */ /* 0x000fe20000000000 */
[----:B------:R-:W-:Y:S01]  /*20e0*/  IMAD.U32 R18, RZ, RZ, UR17 ;  /* 0x00000011ff127e24 */ /* 0x000fe2000f8e00ff */
[----:B------:R3:W-:Y:S01]  /*20f0*/  LDGSTS.E.BYPASS.LTC128B.128 [R228+0x2080], [R2.64+0x80], !P1 ;  /* 0x0208008002e47fae */ /* 0x0007e2000c901d54 */
[----:B------:R-:W-:Y:S01]  /*2100*/  LOP3.LUT P1, RZ, R20, 0x2, RZ, 0xc0, !PT ;  /* 0x0000000214ff7812 */ /* 0x000fe2000782c0ff */
[----:B------:R-:W-:Y:S01]  /*2110*/  IMAD.SHL.U32 R229, R229, 0x10, RZ ;  /* 0x00000010e5e57824 */ /* 0x000fe200078e00ff */
[----:B------:R-:W-:Y:S01]  /*2120*/  SEL R222, R222, 0xffffffc0, !P2 ;  /* 0xffffffc0dede7807 */ /* 0x000fe20005000000 */
[----:B------:R3:W-:Y:S01]  /*2130*/  LDGSTS.E.BYPASS.LTC128B.128 [R228+0x4080], [R2.64+0x100], !P5 ;  /* 0x0408010002e47fae */ /* 0x0007e2000e901d54 */
[----:B-1----:R-:W-:Y:S01]  /*2140*/  IMAD.U32 R4, RZ, RZ, UR23 ;  /* 0x00000017ff047e24 */ /* 0x002fe2000f8e00ff */
[----:B------:R-:W-:Y:S01]  /*2150*/  ISETP.GE.AND P5, PT, R26, c[0x0][0x16c], PT ;  /* 0x00005b001a007a0c */ /* 0x000fe20003fa6270 */
[----:B------:R-:W-:Y:S01]  /*2160*/  ULDC UR23, c[0x0][0x20c] ;  /* 0x0000830000177ab9 */ /* 0x000fe20000000800 */
[----:B------:R1:W-:Y:S01]  /*2170*/  LDGSTS.E.BYPASS.LTC128B.128 [R228+0x1080], [R12.64], !P0 ;  /* 0x010800000ce47fae */ /* 0x0003e2000c101d54 */
[----:B------:R-:W-:Y:S01]  /*2180*/  IMAD.WIDE.U32 R4, R4, UR13, R236 ;  /* 0x0000000d04047c25 */ /* 0x000fe2000f8e00ec */
[----:B------:R-:W-:Y:S01]  /*2190*/  ISETP.GE.AND P0, PT, R23, c[0x0][0x16c], PT ;  /* 0x00005b0017007a0c */ /* 0x000fe20003f06270 */
[----:B------:R-:W-:Y:S01]  /*21a0*/  USHF.L.U64.HI UR23, UR6, UR24, UR23 ;  /* 0x0000001806177299 */ /* 0x000fe20008010217 */
[----:B------:R1:W-:Y:S01]  /*21b0*/  LDGSTS.E.BYPASS.LTC128B.128 [R228+0x3080], [R12.64+0x80], !P6 ;  /* 0x030800800ce47fae */ /* 0x0003e2000f101d54 */
[----:B------:R-:W-:Y:S01]  /*21c0*/  USHF.L.U32 UR24, UR13, 0x6, URZ ;  /* 0x000000060d187899 */ /* 0x000fe2000800063f */
[----:B------:R-:W-:Y:S01]  /*21d0*/  IADD3 R5, R5, UR5, RZ ;  /* 0x0000000505057c10 */ /* 0x000fe2000fffe0ff */
[----:B--2---:R-:W-:Y:S01]  /*21e0*/  IMAD.SHL.U32 R6, R20, 0x40, RZ ;  /* 0x0000004014067824 */ /* 0x004fe200078e00ff */
[----:B------:R1:W-:Y:S01]  /*21f0*/  LDGSTS.E.BYPASS.LTC128B.128 [R228+0x5080], [R12.64+0x100], !P4 ;  /* 0x050801000ce47fae */ /* 0x0003e2000e101d54 */
[----:B------:R-:W-:Y:S01]  /*2200*/  LEA R8, P3, R4, c[0x0][0x1f0], 0x1 ;  /* 0x00007c0004087a11 */ /* 0x000fe200078608ff */
[----:B------:R-:W-:Y:S01]  /*2210*/  ULDC.64 UR4, c[0x0][0x270] ;  /* 0x00009c0000047ab9 */ /* 0x000fe20000000a00 */
[----:B------:R-:W-:Y:S01]  /*2220*/  SEL R234, RZ, 0xffffffff, P0 ;  /* 0xffffffffffea7807 */ /* 0x000fe20000000000 */
[----:B------:R-:W0:Y:S01]  /*2230*/  LDGDEPBAR ;  /* 0x00000000000079af */ /* 0x000e220000000000 */
[----:B------:R-:W-:Y:S01]  /*2240*/  LOP3.LUT R15, R6, 0x1c0, RZ, 0xc0, !PT ;  /* 0x000001c0060f7812 */ /* 0x000fe200078ec0ff */
[----:B------:R-:W-:Y:S01]  /*2250*/  UIMAD UR4, UR19, UR4, URZ ;  /* 0x00000004130472a4 */ /* 0x000fe2000f8e023f */
[----:B------:R-:W-:Y:S01]  /*2260*/  LEA.HI.X R9, R4, c[0x0][0x1f4], R5, 0x1, P3 ;  /* 0x00007d0004097a11 */ /* 0x000fe200018f0c05 */
[----:B------:R-:W-:Y:S01]  /*2270*/  IMAD.MOV.U32 R5, RZ, RZ, c[0x0][0x178] ;  /* 0x00005e00ff057624 */ /* 0x000fe200078e00ff */
[----:B------:R-:W-:Y:S01]  /*2280*/  SHF.R.U32.HI R223, RZ, 0x3, R15 ;  /* 0x00000003ffdf7819 */ /* 0x000fe2000001160f */
[----:B------:R-:W-:Y:S01]  /*2290*/  UIMAD UR25, UR17, UR5, UR4 ;  /* 0x00000005111972a4 */ /* 0x000fe2000f8e0204 */
[----:B------:R-:W-:Y:S01]  /*22a0*/  ISETP.GE.AND P3, PT, R16, c[0x0][0x16c], PT ;  /* 0x00005b0010007a0c */ /* 0x000fe20003f66270 */
[----:B------:R-:W-:Y:S01]  /*22b0*/  IMAD.WIDE.U32 R18, R18, c[0x0][0x238], R24 ;  /* 0x00008e0012127a25 */ /* 0x000fe200078e0018 */
[----:B------:R-:W-:Y:S01]  /*22c0*/  SEL R4, RZ, 0x2, P0 ;  /* 0x00000002ff047807 */ /* 0x000fe20000000000 */
[----:B------:R-:W-:Y:S01]  /*22d0*/  ULDC.64 UR4, c[0x0][0x288] ;  /* 0x0000a20000047ab9 */ /* 0x000fe20000000a00 */
[----:B---3--:R-:W-:Y:S01]  /*22e0*/  LOP3.LUT R2, R15, 0x8, R29, 0xf8, !PT ;  /* 0x000000080f027812 */ /* 0x008fe200078ef81d */
[----:B------:R-:W-:Y:S01]  /*22f0*/  UIMAD UR4, UR19, UR4, URZ ;  /* 0x00000004130472a4 */ /* 0x000fe2000f8e023f */
[----:B------:R-:W-:Y:S01]  /*2300*/  SEL R20, RZ, 0x1, P3 ;  /* 0x00000001ff147807 */ /* 0x000fe20001800000 */
[----:B------:R-:W-:Y:S01]  /*2310*/  IMAD.SHL.U32 R234, R234, 0x2, RZ ;  /* 0x00000002eaea7824 */ /* 0x000fe200078e00ff */
[----:B------:R-:W-:Y:S01]  /*2320*/  LOP3.LUT R2, R2, R223, RZ, 0x3c, !PT ;  /* 0x000000df02027212 */ /* 0x000fe200078e3cff */
[----:B------:R-:W-:Y:S01]  /*2330*/  UIMAD UR26, UR17, UR5, UR4 ;  /* 0x00000005111a72a4 */ /* 0x000fe2000f8e0204 */
[----:B------:R-:W-:Y:S01]  /*2340*/  SEL R3, RZ, 0x4, P5 ;  /* 0x00000004ff037807 */ /* 0x000fe20002800000 */
[----:B------:R-:W-:Y:S01]  /*2350*/  CS2R R90, SRZ ;  /* 0x00000000005a7805 */ /* 0x000fe2000001ff00 */
[----:B------:R-:W-:Y:S01]  /*2360*/  LEA R6, P3, R14, c[0x0][0x160], 0x1 ;  /* 0x000058000e067a11 */ /* 0x000fe200078608ff */
[----:B------:R-:W-:Y:S01]  /*2370*/  IMAD.IADD R2, R0, 0x1, R2 ;  /* 0x0000000100027824 */ /* 0x000fe200078e0202 */
[----:B------:R-:W-:Y:S01]  /*2380*/  IADD3 R0, R3, R4, R20 ;  /* 0x0000000403007210 */ /* 0x000fe20007ffe014 */
[----:B------:R-:W-:Y:S01]  /*2390*/  IMAD.SHL.U32 R3, R33, 0x4, RZ ;  /* 0x0000000421037824 */ /* 0x000fe200078e00ff */
[----:B------:R-:W-:Y:S01]  /*23a0*/  LEA.HI.X R7, R14, c[0x0][0x164], R11, 0x1, P3 ;  /* 0x000059000e077a11 */ /* 0x000fe200018f0c0b */
[----:B------:R-:W-:-:S04]  /*23b0*/  DEPBAR.LE SB0, 0x1 ;  /* 0x000080400000791a */ /* 0x000fc80000000000 */
[C---:B------:R-:W-:Y:S01]  /*23c0*/  LEA R4, P3, R5.reuse, R6, 0x6 ;  /* 0x0000000605047211 */ /* 0x040fe200078630ff */
[----:B------:R-:W-:Y:S01]  /*23d0*/  IMAD.SHL.U32 R224, R2, 0x2, RZ ;  /* 0x0000000202e07824 */ /* 0x000fe200078e00ff */
[----:B------:R-:W-:Y:S01]  /*23e0*/  BAR.SYNC.DEFER_BLOCKING 0x0 ;  /* 0x0000000000007b1d */ /* 0x000fe20000010000 */
[----:B------:R-:W-:Y:S01]  /*23f0*/  LOP3.LUT P6, RZ, R0, 0x2, RZ, 0xc0, !PT ;  /* 0x0000000200ff7812 */ /* 0x000fe200078cc0ff */
[----:B------:R-:W-:Y:S01]  /*2400*/  IMAD.U32 R14, RZ, RZ, UR24 ;  /* 0x00000018ff0e7e24 */ /* 0x000fe2000f8e00ff */
[----:B------:R-:W-:Y:S01]  /*2410*/  LEA.HI.X R5, R5, R7, R10, 0x6, P3 ;  /* 0x0000000705057211 */ /* 0x000fe200018f340a */
[----:B------:R-:W-:Y:S01]  /*2420*/  IMAD.IADD R227, R224, 0x1, R222 ;  /* 0x00000001e0e37824 */ /* 0x000fe200078e02de */
[C---:B------:R-:W-:Y:S01]  /*2430*/  IADD3 R10, P3, R3.reuse, UR22, RZ ;  /* 0x00000016030a7c10 */ /* 0x040fe2000ff7e0ff */
[----:B-1----:R-:W-:Y:S01]  /*2440*/  IMAD.U32 R12, RZ, RZ, UR17 ;  /* 0x00000011ff0c7e24 */ /* 0x002fe2000f8e00ff */
[C---:B------:R-:W-:Y:S01]  /*2450*/  LOP3.LUT P4, RZ, R0.reuse, 0x4, RZ, 0xc0, !PT ;  /* 0x0000000400ff7812 */ /* 0x040fe2000788c0ff */
[----:B------:R-:W-:Y:S01]  /*2460*/  USHF.L.U32 UR22, UR6, 0x5, URZ ;  /* 0x0000000506167899 */ /* 0x000fe2000800063f */
[----:B------:R-:W-:Y:S01]  /*2470*/  LEA.HI.X.SX32 R11, R3, UR7, 0x1, P3 ;  /* 0x00000007030b7c11 */ /* 0x000fe200098f0eff */
[----:B------:R-:W-:Y:S01]  /*2480*/  IMAD.U32 R3, RZ, RZ, UR17 ;  /* 0x00000011ff037e24 */ /* 0x000fe2000f8e00ff */
[----:B------:R-:W-:Y:S01]  /*2490*/  LOP3.LUT P3, RZ, R0, 0x1, RZ, 0xc0, !PT ;  /* 0x0000000100ff7812 */ /* 0x000fe2000786c0ff */
[----:B------:R-:W-:Y:S01]  /*24a0*/  ULDC.64 UR6, c[0x0][0x278] ;  /* 0x00009e0000067ab9 */ /* 0x000fe20000000a00 */
[----:B------:R-:W-:Y:S01]  /*24b0*/  SEL R0, R220, 0xffffffe0, !P1 ;  /* 0xffffffe0dc007807 */ /* 0x000fe20004800000 */
[----:B------:R-:W-:Y:S01]  /*24c0*/  IMAD.WIDE.U32 R12, R12, c[0x0][0x270], R10 ;  /* 0x00009c000c0c7a25 */ /* 0x000fe200078e000a */
[----:B------:R-:W-:Y:S01]  /*24d0*/  IADD3 R2, -R242, UR15, -R14 ;  /* 0x0000000ff2027c10 */ /* 0x000fe2000fffe90e */
[----:B------:R-:W-:Y:S01]  /*24e0*/  UIMAD UR6, UR11, UR6, URZ ;  /* 0x000000060b0672a4 */ /* 0x000fe2000f8e023f */
[----:B------:R-:W-:Y:S01]  /*24f0*/  ISETP.GE.AND P0, PT, R23, c[0x0][0x1fc], PT ;  /* 0x00007f0017007a0c */ /* 0x000fe20003f06270 */
[----:B------:R-:W-:Y:S01]  /*2500*/  IMAD.IADD R225, R224, 0x1, R0 ;  /* 0x00000001e0e17824 */ /* 0x000fe200078e0200 */
[C---:B------:R-:W-:Y:S01]  /*2510*/  ISETP.LT.OR P1, PT, R2.reuse, 0x1, !P3 ;  /* 0x000000010200780c */ /* 0x040fe20005f21670 */
[----:B------:R-:W-:Y:S01]  /*2520*/  IMAD.WIDE.U32 R10, R3, c[0x0][0x288], R10 ;  /* 0x0000a200030a7a25 */ /* 0x000fe200078e000a */
[C---:B------:R-:W-:Y:S01]  /*2530*/  ISETP.LT.OR P2, PT, R2.reuse, 0x1, !P6 ;  /* 0x000000010200780c */ /* 0x040fe20007741670 */
[----:B------:R-:W-:Y:S01]  /*2540*/  UIMAD UR7, UR12, UR7, UR6 ;  /* 0x000000070c0772a4 */ /* 0x000fe2000f8e0206 */
[----:B------:R-:W-:Y:S01]  /*2550*/  ISETP.LT.OR P3, PT, R2, 0x21, !P3 ;  /* 0x000000210200780c */ /* 0x000fe20005f61670 */
[----:B------:R-:W-:Y:S01]  /*2560*/  IMAD.IADD R226, R222, 0x1, R225 ;  /* 0x00000001dee27824 */ /* 0x000fe200078e02e1 */
[----:B------:R1:W2:Y:S01]  /*2570*/  LDSM.16.M88.4 R148, [R224+0x6080] ;  /* 0x00608000e094783b */ /* 0x0002a20000000200 */
[----:B------:R-:W-:Y:S01]  /*2580*/  ISETP.LT.OR P6, PT, R2, 0x21, !P6 ;  /* 0x000000210200780c */ /* 0x000fe200077c1670 */
[----:B------:R-:W-:Y:S01]  /*2590*/  USHF.R.S32.HI UR6, URZ, 0x1f, UR24 ;  /* 0x0000001f3f067899 */ /* 0x000fe20008011418 */
[----:B------:R-:W-:Y:S01]  /*25a0*/  IADD3 R3, R13, UR25, RZ ;  /* 0x000000190d037c10 */ /* 0x000fe2000fffe0ff */
[----:B------:R1:W3:Y:S01]  /*25b0*/  LDSM.16.M88.4 R152, [R225+0x6080] ;  /* 0x00608000e198783b */ /* 0x0002e20000000200 */
[----:B------:R-:W-:Y:S01]  /*25c0*/  SHF.R.S32.HI R0, RZ, 0x1f, R21 ;  /* 0x0000001fff007819 */ /* 0x000fe20000011415 */
[----:B------:R-:W-:Y:S01]  /*25d0*/  ULDC.64 UR4, c[0x0][0x238] ;  /* 0x00008e0000047ab9 */ /* 0x000fe20000000a00 */
[----:B------:R-:W-:Y:S01]  /*25e0*/  LOP3.LUT R15, R15, 0x10, R229, 0xf8, !PT ;  /* 0x000000100f0f7812 */ /* 0x000fe200078ef8e5 */
[----:B------:R1:W4:Y:S01]  /*25f0*/  LDSM.16.M88.4 R160, [R227+0x6080] ;  /* 0x00608000e3a0783b */ /* 0x0003220000000200 */
[----:B------:R-:W-:Y:S01]  /*2600*/  LEA.HI R0, R0, R21, RZ, 0x2 ;  /* 0x0000001500007211 */ /* 0x000fe200078f10ff */
[----:B------:R-:W-:Y:S01]  /*2610*/  UIMAD UR4, UR19, UR4, URZ ;  /* 0x00000004130472a4 */ /* 0x000fe2000f8e023f */
[----:B------:R-:W-:Y:S01]  /*2620*/  IADD3 R11, R11, UR26, RZ ;  /* 0x0000001a0b0b7c10 */ /* 0x000fe2000fffe0ff */
[----:B------:R1:W1:Y:S01]  /*2630*/  LDSM.16.M88.4 R168, [R224+0x8080] ;  /* 0x00808000e0a8783b */ /* 0x0002620000000200 */
[----:B------:R-:W-:Y:S01]  /*2640*/  LOP3.LUT R234, R234, 0x2, R20, 0xe2, !PT ;  /* 0x00000002eaea7812 */ /* 0x000fe200078ee214 */
[----:B------:R-:W-:Y:S01]  /*2650*/  UIMAD UR4, UR17, UR5, UR4 ;  /* 0x00000005110472a4 */ /* 0x000fe2000f8e0204 */
[----:B------:R-:W-:Y:S01]  /*2660*/  CS2R R88, SRZ ;  /* 0x0000000000587805 */ /* 0x000fe2000001ff00 */
[----:B------:R1:W1:Y:S01]  /*2670*/  LDSM.16.M88.4 R172, [R225+0x8080] ;  /* 0x00808000e1ac783b */ /* 0x0002620000000200 */
[----:B------:R-:W-:Y:S01]  /*2680*/  IMAD.WIDE.U32 R244, R17, c[0x0][0x290], R10 ;  /* 0x0000a40011f47a25 */ /* 0x000fe200078e000a */
[----:B------:R-:W-:Y:S01]  /*2690*/  CS2R R86, SRZ ;  /* 0x0000000000567805 */ /* 0x000fe2000001ff00 */
[----:B------:R-:W-:Y:S01]  /*26a0*/  CS2R R84, SRZ ;  /* 0x0000000000547805 */ /* 0x000fe2000001ff00 */
[----:B------:R1:W1:Y:S01]  /*26b0*/  LDSM.16.M88.4 R176, [R227+0x8080] ;  /* 0x00808000e3b0783b */ /* 0x0002620000000200 */
[----:B------:R-:W-:Y:S01]  /*26c0*/  IMAD.SHL.U32 R10, R22, 0x20, RZ ;  /* 0x00000020160a7824 */ /* 0x000fe200078e00ff */
[----:B------:R-:W-:Y:S01]  /*26d0*/  CS2R R82, SRZ ;  /* 0x0000000000527805 */ /* 0x000fe2000001ff00 */
[----:B------:R-:W-:Y:S01]  /*26e0*/  CS2R R80, SRZ ;  /* 0x0000000000507805 */ /* 0x000fe2000001ff00 */
[----:B------:R1:W1:Y:S01]  /*26f0*/  LDSM.16.M88.4 R184, [R224+0xa080] ;  /* 0x00a08000e0b8783b */ /* 0x0002620000000200 */
[----:B------:R-:W-:Y:S01]  /*2700*/  CS2R R78, SRZ ;  /* 0x00000000004e7805 */ /* 0x000fe2000001ff00 */
[----:B------:R-:W-:Y:S01]  /*2710*/  LOP3.LUT R11, R27, 0x20, R10, 0xf8, !PT ;  /* 0x000000201b0b7812 */ /* 0x000fe200078ef80a */
[----:B------:R-:W-:Y:S01]  /*2720*/  CS2R R76, SRZ ;  /* 0x00000000004c7805 */ /* 0x000fe2000001ff00 */
[----:B------:R1:W1:Y:S01]  /*2730*/  LDSM.16.M88.4 R188, [R225+0xa080] ;  /* 0x00a08000e1bc783b */ /* 0x0002620000000200 */
[----:B------:R-:W-:Y:S01]  /*2740*/  CS2R R74, SRZ ;  /* 0x00000000004a7805 */ /* 0x000fe2000001ff00 */
[----:B------:R-:W-:Y:S01]  /*2750*/  CS2R R72, SRZ ;  /* 0x0000000000487805 */ /* 0x000fe2000001ff00 */
        /* <DEDUP_REMOVED lines=30> */
[----:B------:R-:W-:Y:S01]  /*2940*/  IMAD.MOV.U32 R2, RZ, RZ, R12 ;  /* 0x000000ffff027224 */ /* 0x000fe200078e000c */
[----:B------:R-:W-:-:S03]  /*2950*/  ISETP.GE.AND P2, PT, R16, c[0x0][0x1fc], PT ;  /* 0x00007f0010007a0c */ /* 0x000fc60003f46270 */
[----:B------:R-:W-:Y:S01]  /*2960*/  IMAD.WIDE.U32 R246, R17, c[0x0][0x278], R2 ;  /* 0x00009e0011f67a25 */ /* 0x000fe200078e0002 */
[----:B------:R-:W-:-:S03]  /*2970*/  LOP3.LUT R2, R0, 0x1ffffffc, RZ, 0xc0, !PT ;  /* 0x1ffffffc00027812 */ /* 0x000fc600078ec0ff */
[----:B------:R-:W-:Y:S01]  /*2980*/  IMAD.U32 R3, RZ, RZ, UR23 ;  /* 0x00000017ff037e24 */ /* 0x000fe2000f8e00ff */
[----:B------:R1:W-:Y:S01]  /*2990*/  LDGSTS.E.BYPASS.LTC128B.128 [R228+0xa080], [R6.64+0x100], !P1 ;  /* 0x0a08010006e47fae */ /* 0x0003e2000c901d54 */
[----:B------:R-:W-:Y:S01]  /*29a0*/  IADD3 R249, R247, UR7, RZ ;  /* 0x00000007f7f97c10 */ /* 0x000fe2000fffe0ff */
[----:B------:R-:W-:Y:S01]  /*29b0*/  IMAD.IADD R21, R21, 0x1, -R2 ;  /* 0x0000000115157824 */ /* 0x000fe200078e0a02 */
[----:B------:R-:W-:Y:S01]  /*29c0*/  ISETP.GE.AND P1, PT, R16, c[0x0][0x1fc], PT ;  /* 0x00007f0010007a0c */ /* 0x000fe20003f26270 */
[----:B------:R2:W-:Y:S01]  /*29d0*/  LDGSTS.E.BYPASS.LTC128B.128 [R228+0x7080], [R4.64], !P3 ;  /* 0x0708000004e47fae */ /* 0x0005e2000d901d54 */
[----:B------:R-:W-:-:S03]  /*29e0*/  ISETP.GT.AND P3, PT, R33, 0xf, PT ;  /* 0x0000000f2100780c */ /* 0x000fc60003f64270 */
[----:B------:R2:W-:Y:S04]  /*29f0*/  LDGSTS.E.BYPASS.LTC128B.128 [R228+0x9080], [R4.64+0x80], !P6 ;  /* 0x0908008004e47fae */ /* 0x0005e8000f101d54 */
[----:B------:R2:W-:Y:S06]  /*2a00*/  LDGSTS.E.BYPASS.LTC128B.128 [R228+0xb080], [R4.64+0x100], !P4 ;  /* 0x0b08010004e47fae */ /* 0x0005ec000e101d54 */
[----:B------:R-:W-:Y:S01]  /*2a10*/  @!P3 IADD3 R0, P6, R246, UR24, RZ ;  /* 0x00000018f600bc10 */ /* 0x000fe2000ffde0ff */
[----:B------:R-:W-:-:S03]  /*2a20*/  @!P3 IMAD.SHL.U32 R16, R33, 0x10, RZ ;  /* 0x000000102110b824 */ /* 0x000fc600078e00ff */
[----:B------:R-:W-:Y:S02]  /*2a30*/  @!P3 IADD3.X R2, R249, UR6, RZ, P6, !PT ;  /* 0x00000006f902bc10 */ /* 0x000fe4000b7fe4ff */
[----:B------:R-:W-:Y:S02]  /*2a40*/  ISETP.GE.AND P6, PT, R23, c[0x0][0x1fc], PT ;  /* 0x00007f0017007a0c */ /* 0x000fe40003fc6270 */
[----:B-1----:R-:W-:Y:S01]  /*2a50*/  IADD3 R7, R19, UR4, RZ ;  /* 0x0000000413077c10 */ /* 0x002fe2000fffe0ff */
[----:B------:R-:W-:Y:S01]  /*2a60*/  IMAD.MOV.U32 R6, RZ, RZ, R18 ;  /* 0x000000ffff067224 */ /* 0x000fe200078e0012 */
[----:B------:R-:W-:Y:S01]  /*2a70*/  SEL R233, RZ, 0xffffffff, P6 ;  /* 0xffffffffffe97807 */ /* 0x000fe20003000000 */
[----:B------:R-:W-:Y:S01]  /*2a80*/  ULDC.64 UR4, c[0x0][0x290] ;  /* 0x0000a40000047ab9 */ /* 0x000fe20000000a00 */
[C---:B------:R-:W-:Y:S01]  /*2a90*/  ISETP.GE.AND P6, PT, R26.reuse, c[0x0][0x1fc], PT ;  /* 0x00007f001a007a0c */ /* 0x040fe20003fc6270 */
[----:B------:R-:W-:Y:S01]  /*2aa0*/  IMAD.WIDE.U32 R250, R17, c[0x0][0x240], R6 ;  /* 0x0000900011fa7a25 */ /* 0x000fe200078e0006 */
[----:B------:R-:W-:Y:S01]  /*2ab0*/  SEL R18, RZ, 0x1, P1 ;  /* 0x00000001ff127807 */ /* 0x000fe20000800000 */
[----:B------:R-:W-:Y:S01]  /*2ac0*/  UIMAD UR4, UR11, UR4, URZ ;  /* 0x000000040b0472a4 */ /* 0x000fe2000f8e023f */
[----:B------:R-:W-:Y:S01]  /*2ad0*/  ISETP.GE.AND P1, PT, R26, c[0x0][0x1fc], PT ;  /* 0x00007f001a007a0c */ /* 0x000fe20003f26270 */
[----:B------:R-:W-:-:S02]  /*2ae0*/  IMAD.SHL.U32 R233, R233, 0x2, RZ ;  /* 0x00000002e9e97824 */ /* 0x000fc400078e00ff */
[----:B------:R-:W-:Y:S01]  /*2af0*/  UIMAD UR4, UR12, UR5, UR4 ;  /* 0x000000050c0472a4 */ /* 0x000fe2000f8e0204 */
[----:B--2---:R-:W-:Y:S02]  /*2b00*/  IMAD.U32 R4, RZ, RZ, UR22 ;  /* 0x00000016ff047e24 */ /* 0x004fe4000f8e00ff */
[----:B------:R-:W-:Y:S01]  /*2b10*/  IMAD.U32 R5, RZ, RZ, UR22 ;  /* 0x00000016ff057e24 */ /* 0x000fe2000f8e00ff */
[----:B------:R-:W-:Y:S02]  /*2b20*/  LOP3.LUT R233, R233, 0x2, R18, 0xe2, !PT ;  /* 0x00000002e9e97812 */ /* 0x000fe400078ee212 */
[----:B------:R-:W-:Y:S02]  /*2b30*/  LEA R4, P4, R4, R8, 0x1 ;  /* 0x0000000804047211 */ /* 0x000fe400078808ff */
[----:B------:R-:W-:Y:S01]  /*2b40*/  IADD3 R248, R245, UR4, RZ ;  /* 0x00000004f5f87c10 */ /* 0x000fe2000fffe0ff */
[----:B------:R-:W-:Y:S01]  /*2b50*/  ULDC.64 UR4, c[0x0][0x240] ;  /* 0x0000900000047ab9 */ /* 0x000fe20000000a00 */
[----:B------:R-:W-:Y:S01]  /*2b60*/  LEA.HI.X R5, R5, R9, R3, 0x1, P4 ;  /* 0x0000000905057211 */ /* 0x000fe200020f0c03 */
[----:B------:R-:W-:Y:S01]  /*2b70*/  UIMAD UR4, UR11, UR4, URZ ;  /* 0x000000040b0472a4 */ /* 0x000fe2000f8e023f */
[----:B------:R-:W-:-:S02]  /*2b80*/  @!P3 LEA R12, P4, R0, c[0x0][0x258], 0x2 ;  /* 0x00009600000cba11 */ /* 0x000fc400078810ff */
[----:B------:R-:W-:Y:S01]  /*2b90*/  LOP3.LUT R3, R31, 0xfffffff0, RZ, 0xc0, !PT ;  /* 0xfffffff01f037812 */ /* 0x000fe200078ec0ff */
[----:B------:R-:W-:Y:S01]  /*2ba0*/  UIMAD UR4, UR12, UR5, UR4 ;  /* 0x000000050c0472a4 */ /* 0x000fe2000f8e0204 */
[----:B------:R-:W-:Y:S02]  /*2bb0*/  @!P3 LEA.HI.X R13, R0, c[0x0][0x25c], R2, 0x2, P4 ;  /* 0x00009700000dba11 */ /* 0x000fe400020f1402 */
[----:B------:R-:W-:Y:S01]  /*2bc0*/  IADD3 R0, -R14, UR15, -R242 ;  /* 0x0000000f0e007c10 */ /* 0x000fe2000fffe9f2 */
[C---:B------:R-:W-:Y:S01]  /*2bd0*/  IMAD.IADD R3, R33.reuse, 0x1, -R3 ;  /* 0x0000000121037824 */ /* 0x040fe200078e0a03 */
[----:B------:R-:W-:Y:S01]  /*2be0*/  LOP3.LUT R2, R32, 0xffffffe0, RZ, 0xc0, !PT ;  /* 0xffffffe020027812 */ /* 0x000fe200078ec0ff */
[----:B------:R1:W-:Y:S01]  /*2bf0*/  @!P3 LDGSTS.E.BYPASS.LTC128B.128 [R16+0x12080], [R12.64] ;  /* 0x120800000c10bfae */ /* 0x0003e2000b901d54 */
[C---:B------:R-:W-:Y:S02]  /*2c00*/  ISETP.LT.OR P4, PT, R0.reuse, 0x1, P2 ;  /* 0x000000010000780c */ /* 0x040fe40001781670 */
[----:B------:R-:W-:Y:S01]  /*2c10*/  ISETP.LT.OR P2, PT, R0, 0x21, P2 ;  /* 0x000000210000780c */ /* 0x000fe20001741670 */
[----:B------:R-:W0:Y:S01]  /*2c20*/  LDGDEPBAR ;  /* 0x00000000000079af */ /* 0x000e220000000000 */
[----:B------:R-:W-:Y:S01]  /*2c30*/  IMAD.IADD R2, R33, 0x1, -R2 ;  /* 0x0000000121027824 */ /* 0x000fe200078e0a02 */
[----:B------:R-:W-:-:S04]  /*2c40*/  IADD3 R252, R251, UR4, RZ ;  /* 0x00000004fbfc7c10 */ /* 0x000fc8000fffe0ff */
[----:B------:R-:W-:-:S04]  /*2c50*/  SHF.R.S32.HI R14, RZ, 0x1f, R2 ;  /* 0x0000001fff0e7819 */ /* 0x000fc80000011402 */
[----:B------:R2:W-:Y:S01]  /*2c60*/  LDGSTS.E.BYPASS.LTC128B.128 [R228+0xc080], [R8.64], !P4 ;  /* 0x0c08000008e47fae */ /* 0x0005e2000e101d54 */
[C---:B------:R-:W-:Y:S02]  /*2c70*/  ISETP.LT.OR P4, PT, R0.reuse, 0x1, P0 ;  /* 0x000000010000780c */ /* 0x040fe40000781670 */
[----:B------:R-:W-:Y:S02]  /*2c80*/  ISETP.LT.OR P0, PT, R0, 0x21, P0 ;  /* 0x000000210000780c */ /* 0x000fe40000701670 */
[----:B-1----:R-:W-:-:S09]  /*2c90*/  SHF.R.S32.HI R13, RZ, 0x1f, R3 ;  /* 0x0000001fff0d7819 */ /* 0x002fd20000011403 */
[----:B------:R2:W-:Y:S01]  /*2ca0*/  LDGSTS.E.BYPASS.LTC128B.128 [R228+0xe080], [R8.64+0x80], !P4 ;  /* 0x0e08008008e47fae */ /* 0x0005e2000e101d54 */
[----:B------:R-:W-:Y:S02]  /*2cb0*/  ISETP.LT.OR P4, PT, R0, 0x1, P6 ;  /* 0x000000010000780c */ /* 0x000fe40003781670 */
[----:B------:R-:W-:Y:S02]  /*2cc0*/  LEA.HI R13, R13, R3, RZ, 0x3 ;  /* 0x000000030d0d7211 */ /* 0x000fe400078f18ff */
[----:B------:R-:W-:Y:S02]  /*2cd0*/  LEA.HI R12, R14, R2, RZ, 0x2 ;  /* 0x000000020e0c7211 */ /* 0x000fe400078f10ff */
[----:B------:R-:W-:Y:S02]  /*2ce0*/  LOP3.LUT R7, R13, 0xfffffff8, RZ, 0xc0, !PT ;  /* 0xfffffff80d077812 */ /* 0x000fe400078ec0ff */
[----:B------:R-:W-:Y:S02]  /*2cf0*/  ISETP.LT.OR P6, PT, R0, 0x21, P6 ;  /* 0x000000210000780c */ /* 0x000fe400037c1670 */
[----:B------:R-:W-:Y:S01]  /*2d00*/  LOP3.LUT R0, R15, 0x8, R29, 0xf8, !PT ;  /* 0x000000080f007812 */ /* 0x000fe200078ef81d */
[----:B------:R-:W-:Y:S01]  /*2d10*/  IMAD.IADD R3, R3, 0x1, -R7 ;  /* 0x0000000103037824 */ /* 0x000fe200078e0a07 */
[----:B------:R-:W-:Y:S01]  /*2d20*/  LOP3.LUT R6, R12, 0x7ffffffc, RZ, 0xc0, !PT ;  /* 0x7ffffffc0c067812 */ /* 0x000fe200078ec0ff */
[----:B------:R2:W-:Y:S01]  /*2d30*/  LDGSTS.E.BYPASS.LTC128B.128 [R228+0x10080], [R8.64+0x100], !P4 ;  /* 0x1008010008e47fae */ /* 0x0005e2000e101d54 */
[----:B------:R-:W-:Y:S01]  /*2d40*/  LOP3.LUT R223, R0, R223, RZ, 0x3c, !PT ;  /* 0x000000df00df7212 */ /* 0x000fe200078e3cff */
[----:B------:R-:W-:Y:S01]  /*2d50*/  IMAD.SHL.U32 R0, R3, 0x40, RZ ;  /* 0x0000004003007824 */ /* 0x000fe200078e00ff */
[----:B------:R-:W-:Y:S01]  /*2d60*/  LEA.HI.SX32 R229, R12, R229, 0x1e ;  /* 0x000000e50ce57211 */ /* 0x000fe200078ff2ff */
[----:B------:R-:W-:Y:S01]  /*2d70*/  IMAD.IADD R2, R2, 0x1, -R6 ;  /* 0x0000000102027824 */ /* 0x000fe200078e0a06 */
[----:B------:R-:W-:Y:S01]  /*2d80*/  SEL R12, RZ, 0x4, P1 ;  /* 0x00000004ff0c7807 */ /* 0x000fe20000800000 */
[----:B------:R1:W-:Y:S01]  /*2d90*/  LDGSTS.E.BYPASS.LTC128B.128 [R228+0xd080], [R4.64], !P2 ;  /* 0x0d08000004e47fae */ /* 0x0003e2000d101d54 */
[----:B------:R-:W-:Y:S01]  /*2da0*/  ISETP.GE.AND P1, PT, R33, 0x10, PT ;  /* 0x000000102100780c */ /* 0x000fe20003f26270 */
[----:B------:R-:W-:Y:S01]  /*2db0*/  IMAD R21, R21, 0x4, R2 ;  /* 0x0000000415157824 */ /* 0x000fe200078e0202 */
[C---:B------:R-:W-:Y:S01]  /*2dc0*/  LOP3.LUT P4, RZ, R3.reuse, 0x4, RZ, 0xc0, !PT ;  /* 0x0000000403ff7812 */ /* 0x040fe2000788c0ff */
[----:B------:R1:W-:Y:S01]  /*2dd0*/  LDGSTS.E.BYPASS.LTC128B.128 [R228+0xf080], [R4.64+0x80], !P0 ;  /* 0x0f08008004e47fae */ /* 0x0003e2000c101d54 */
[----:B------:R-:W-:Y:S01]  /*2de0*/  LOP3.LUT P2, RZ, R3, 0x2, RZ, 0xc0, !PT ;  /* 0x0000000203ff7812 */ /* 0x000fe2000784c0ff */
[----:B------:R-:W-:Y:S01]  /*2df0*/  IMAD.SHL.U32 R3, R22, 0x8, RZ ;  /* 0x0000000816037824 */ /* 0x000fe200078e00ff */
[----:B------:R-:W-:Y:S01]  /*2e00*/  LOP3.LUT R0, R0, 0x1c0, RZ, 0xc0, !PT ;  /* 0x000001c000007812 */ /* 0x000fe200078ec0ff */
[----:B------:R1:W-:Y:S01]  /*2e10*/  LDGSTS.E.BYPASS.LTC128B.128 [R228+0x11080], [R4.64+0x100], !P6 ;  /* 0x1108010004e47fae */ /* 0x0003e2000f101d54 */
[----:B------:R-:W-:Y:S01]  /*2e20*/  IADD3 R2, P0, R244, UR24, RZ ;  /* 0x00000018f4027c10 */ /* 0x000fe2000ff1e0ff */
[----:B------:R-:W-:Y:S01]  /*2e30*/  IMAD R223, R22, 0x200, R223 ;  /* 0x0000020016df7824 */ /* 0x000fe200078e02df */
[----:B------:R-:W-:Y:S01]  /*2e40*/  LOP3.LUT R7, R0, 0x8, R3, 0xf8, !PT ;  /* 0x0000000800077812 */ /* 0x000fe200078ef803 */
[----:B------:R-:W-:Y:S01]  /*2e50*/  IMAD.SHL.U32 R243, R21, 0x2, RZ ;  /* 0x0000000215f37824 */ /* 0x000fe200078e00ff */
[----:B------:R-:W-:Y:S01]  /*2e60*/  SHF.R.U32.HI R3, RZ, 0x3, R0 ;  /* 0x00000003ff037819 */ /* 0x000fe20000011600 */
[C---:B------:R-:W-:Y:S01]  /*2e70*/  IMAD R222, R223.reuse, 0x2, R222 ;  /* 0x00000002dfde7824 */ /* 0x040fe200078e02de */
[----:B------:R-:W-:Y:S01]  /*2e80*/  IADD3.X R10, R248, UR6, RZ, P0, !PT ;  /* 0x00000006f80a7c10 */ /* 0x000fe200087fe4ff */
[----:B------:R-:W-:Y:S01]  /*2e90*/  IMAD.SHL.U32 R223, R223, 0x2, RZ ;  /* 0x00000002dfdf7824 */ /* 0x000fe200078e00ff */
[----:B------:R-:W-:-:S02]  /*2ea0*/  LEA R6, P0, R2, c[0x0][0x280], 0x2 ;  /* 0x0000a00002067a11 */ /* 0x000fc400078010ff */
[----:B------:R-:W-:Y:S02]  /*2eb0*/  LOP3.LUT R0, R3, R11, R0, 0x1e, !PT ;  /* 0x0000000b03007212 */ /* 0x000fe400078e1e00 */
[----:B--2---:R-:W-:Y:S01]  /*2ec0*/  LOP3.LUT R9, R7, R3, RZ, 0x3c, !PT ;  /* 0x0000000307097212 */ /* 0x004fe200078e3cff */
[----:B------:R-:W-:Y:S01]  /*2ed0*/  @!P1 IMAD.SHL.U32 R3, R33, 0x10, RZ ;  /* 0x0000001021039824 */ /* 0x000fe200078e00ff */
[----:B------:R-:W-:Y:S01]  /*2ee0*/  LEA.HI.X R7, R2, c[0x0][0x284], R10, 0x2, P0 ;  /* 0x0000a10002077a11 */ /* 0x000fe200000f140a */
[----:B------:R-:W-:Y:S01]  /*2ef0*/  IMAD.SHL.U32 R8, R13, 0x40, RZ ;  /* 0x000000400d087824 */ /* 0x000fe200078e00ff */
[----:B------:R-:W-:Y:S02]  /*2f00*/  SEL R220, R220, 0xffffffe0, !P4 ;  /* 0xffffffe0dcdc7807 */ /* 0x000fe40006000000 */
[----:B------:R-:W-:Y:S01]  /*2f10*/  LOP3.LUT R233, R233, R12, RZ, 0xfc, !PT ;  /* 0x0000000ce9e97212 */ /* 0x000fe200078efcff */
[----:B------:R2:W-:Y:S01]  /*2f20*/  @!P1 LDGSTS.E.BYPASS.LTC128B.128 [R3+0x12180], [R6.64] ;  /* 0x1218000006039fae */ /* 0x0005e2000b901d54 */
[----:B------:R-:W-:-:S02]  /*2f30*/  LOP3.LUT R8, R8, 0xfffffe00, RZ, 0xc0, !PT ;  /* 0xfffffe0008087812 */ /* 0x000fc400078ec0ff */
[----:B------:R-:W-:Y:S01]  /*2f40*/  IADD3 R232, -R243, UR8, RZ ;  /* 0x00000008f3e87c10 */ /* 0x000fe2000fffe1ff */
[----:B------:R-:W0:Y:S01]  /*2f50*/  LDGDEPBAR ;  /* 0x00000000000079af */ /* 0x000e220000000000 */
[-C--:B------:R-:W-:Y:S02]  /*2f60*/  IADD3 R2, R9, R8.reuse, R28 ;  /* 0x0000000809027210 */ /* 0x080fe40007ffe01c */
[----:B------:R-:W-:Y:S01]  /*2f70*/  LOP3.LUT R0, R0, R8, RZ, 0xfc, !PT ;  /* 0x0000000800007212 */ /* 0x000fe200078efcff */
[----:B------:R-:W-:Y:S02]  /*2f80*/  IMAD.MOV.U32 R8, RZ, RZ, 0x10 ;  /* 0x00000010ff087424 */ /* 0x000fe400078e00ff */
[----:B------:R-:W-:Y:S02]  /*2f90*/  IMAD.SHL.U32 R2, R2, 0x2, RZ ;  /* 0x0000000202027824 */ /* 0x000fe400078e00ff */
[----:B------:R-:W-:Y:S02]  /*2fa0*/  IMAD.SHL.U32 R0, R0, 0x2, RZ ;  /* 0x0000000200007824 */ /* 0x000fe400078e00ff */
[----:B------:R-:W-:Y:S01]  /*2fb0*/  IMAD R221, R220, 0x2, R2 ;  /* 0x00000002dcdd7824 */ /* 0x000fe200078e0202 */
[----:B--2---:R-:W-:-:S05]  /*2fc0*/  SEL R3, R8, 0xfffffff0, !P2 ;  /* 0xfffffff008037807 */ /* 0x004fca0005000000 */
[----:B------:R-:W-:-:S04]  /*2fd0*/  IMAD R3, R3, 0x2, R2 ;  /* 0x0000000203037824 */ /* 0x000fc800078e0202 */
[----:B-1-34-:R-:W-:Y:S02]  /*2fe0*/  IMAD R220, R220, 0x2, R3 ;  /* 0x00000002dcdc7824 */ /* 0x01afe400078e0203 */
.L_x_552:
        /* <DEDUP_REMOVED lines=100> */
[----:B------:R-:W-:Y:S08]  /*3630*/  HMMA.16816.F32.BF16 R16, R24, R30, R16 ;  /* 0x0000001e1810723c */ /* 0x000ff00000041810 */
[-C--:B-1----:R-:W-:Y:S08]  /*3640*/  HMMA.16816.F32.BF16 R20, R140, R148.reuse, RZ ;  /* 0x000000948c14723c */ /* 0x082ff000000418ff */
[C---:B---3--:R-:W-:Y:S08]  /*3650*/  HMMA.16816.F32.BF16 R24, R144.reuse, R148, RZ ;  /* 0x000000949018723c */ /* 0x048ff000000418ff */
[-C--:B------:R-:W-:Y:S01]  /*3660*/  HMMA.16816.F32.BF16 R28, R144, R150.reuse, RZ ;  /* 0x00000096901c723c */ /* 0x080fe200000418ff */
[----:B------:R-:W1:Y:S07]  /*3670*/  LDSM.16.M88.4 R144, [R221+0xd080] ;  /* 0x00d08000dd90783b */ /* 0x000e6e0000000200 */
[----:B------:R-:W-:Y:S01]  /*3680*/  HMMA.16816.F32.BF16 R32, R140, R150, RZ ;  /* 0x000000968c20723c */ /* 0x000fe200000418ff */
[----:B------:R-:W3:Y:S07]  /*3690*/  LDSM.16.M88.4 R140, [R220+0xc080] ;  /* 0x00c08000dc8c783b */ /* 0x000eee0000000200 */
[-C--:B--2---:R-:W-:Y:S08]  /*36a0*/  HMMA.16816.F32.BF16 R20, R132, R152.reuse, R20 ;  /* 0x000000988414723c */ /* 0x084ff00000041814 */
[C---:B----4-:R-:W-:Y:S08]  /*36b0*/  HMMA.16816.F32.BF16 R24, R136.reuse, R152, R24 ;  /* 0x000000988818723c */ /* 0x050ff00000041818 */
[-C--:B------:R-:W-:Y:S01]  /*36c0*/  HMMA.16816.F32.BF16 R28, R136, R154.reuse, R28 ;  /* 0x0000009a881c723c */ /* 0x080fe2000004181c */
[----:B------:R-:W2:Y:S07]  /*36d0*/  LDSM.16.M88.4 R136, [R220+0xd080] ;  /* 0x00d08000dc88783b */ /* 0x000eae0000000200 */
[----:B------:R-:W-:Y:S01]  /*36e0*/  HMMA.16816.F32.BF16 R32, R132, R154, R32 ;  /* 0x0000009a8420723c */ /* 0x000fe20000041820 */
[----:B------:R-:W4:Y:S07]  /*36f0*/  LDSM.16.M88.4 R132, [R2+0xe080] ;  /* 0x00e080000284783b */ /* 0x000f2e0000000200 */
[-C--:B-----5:R-:W-:Y:S08]  /*3700*/  HMMA.16816.F32.BF16 R20, R156, R160.reuse, R20 ;  /* 0x000000a09c14723c */ /* 0x0a0ff00000041814 */
[C---:B-1----:R-:W-:Y:S08]  /*3710*/  HMMA.16816.F32.BF16 R24, R144.reuse, R160, R24 ;  /* 0x000000a09018723c */ /* 0x042ff00000041818 */
        /* <DEDUP_REMOVED lines=20> */
[----:B------:R-:W-:Y:S07]  /*3860*/  HMMA.16816.F32.BF16 R32, R156, R174, R32 ;  /* 0x000000ae9c20723c */ /* 0x000fee0000041820 */
[----:B------:R-:W-:Y:S01]  /*3870*/  IMAD.U32 R156, RZ, RZ, UR15 ;  /* 0x0000000fff9c7e24 */ /* 0x000fe2000f8e00ff */
[-C--:B---3--:R-:W-:Y:S05]  /*3880*/  HMMA.16816.F32.BF16 R20, R140, R176.reuse, R20 ;  /* 0x000000b08c14723c */ /* 0x088fea0000041814 */
[----:B------:R-:W-:Y:S03]  /*3890*/  IADD3 R156, R229, UR4, -R156 ;  /* 0x00000004e59c7c10 */ /* 0x000fe6000fffe89c */
[C---:B-1----:R-:W-:Y:S04]  /*38a0*/  HMMA.16816.F32.BF16 R24, R144.reuse, R176, R24 ;  /* 0x000000b09018723c */ /* 0x042fe80000041818 */
[----:B------:R-:W-:Y:S04]  /*38b0*/  IMAD.IADD R156, R156, 0x1, -R243 ;  /* 0x000000019c9c7824 */ /* 0x000fe800078e0af3 */
[-C--:B------:R-:W-:Y:S01]  /*38c0*/  HMMA.16816.F32.BF16 R28, R144, R178.reuse, R28 ;  /* 0x000000b2901c723c */ /* 0x080fe2000004181c */
[----:B------:R-:W1:Y:S03]  /*38d0*/  LDSM.16.M88.4 R144, [R2+0x10080] ;  /* 0x010080000290783b */ /* 0x000e660000000200 */
[----:B------:R-:W-:Y:S02]  /*38e0*/  IMNMX R159, R232, R156, PT ;  /* 0x0000009ce89f7217 */ /* 0x000fe40003800200 */
[----:B------:R-:W-:Y:S02]  /*38f0*/  IADD3 R158, R156, 0x8, RZ ;  /* 0x000000089c9e7810 */ /* 0x000fe40007ffe0ff */
[----:B------:R-:W-:Y:S01]  /*3900*/  HMMA.16816.F32.BF16 R32, R140, R178, R32 ;  /* 0x000000b28c20723c */ /* 0x000fe20000041820 */
[----:B------:R-:W3:Y:S03]  /*3910*/  LDSM.16.M88.4 R140, [R2+0x11080] ;  /* 0x01108000028c783b */ /* 0x000ee60000000200 */
[C---:B------:R-:W-:Y:S02]  /*3920*/  ISETP.GT.AND P0, PT, R159.reuse, RZ, PT ;  /* 0x000000ff9f00720c */ /* 0x040fe40003f04270 */
[----:B------:R-:W-:Y:S02]  /*3930*/  IMNMX R158, R232, R158, PT ;  /* 0x0000009ee89e7217 */ /* 0x000fe40003800200 */
[-C--:B----4-:R-:W-:Y:S05]  /*3940*/  HMMA.16816.F32.BF16 R20, R132, R180.reuse, R20 ;  /* 0x000000b48414723c */ /* 0x090fea0000041814 */
[----:B------:R-:W-:Y:S02]  /*3950*/  FSEL R4, R4, -INF , P0 ;  /* 0xff80000004047808 */ /* 0x000fe40000000000 */
[----:B------:R-:W-:Y:S01]  /*3960*/  ISETP.GT.AND P0, PT, R159, 0x1, PT ;  /* 0x000000019f00780c */ /* 0x000fe20003f04270 */
[C---:B--2---:R-:W-:Y:S04]  /*3970*/  HMMA.16816.F32.BF16 R24, R136.reuse, R180, R24 ;  /* 0x000000b48818723c */ /* 0x044fe80000041818 */
[--C-:B------:R-:W-:Y:S01]  /*3980*/  FFMA.FTZ R4, R4, c[0x0][0x29c], -R204.reuse ;  /* 0x0000a70004047a23 */ /* 0x100fe200000108cc */
[----:B------:R-:W-:Y:S03]  /*3990*/  IADD3 R157, R156, 0x20, RZ ;  /* 0x000000209c9d7810 */ /* 0x000fe60007ffe0ff */
[-C--:B------:R-:W-:Y:S01]  /*39a0*/  HMMA.16816.F32.BF16 R28, R136, R182.reuse, R28 ;  /* 0x000000b6881c723c */ /* 0x080fe2000004181c */
[----:B------:R2:W-:Y:S01]  /*39b0*/  MUFU.EX2 R203, R4 ;  /* 0x0000000400cb7308 */ /* 0x0005e20000000800 */
[----:B------:R-:W-:Y:S02]  /*39c0*/  LDSM.16.M88.4 R136, [R3+0x11080] ;  /* 0x011080000388783b */ /* 0x000fe40000000200 */
[----:B------:R-:W-:Y:S04]  /*39d0*/  IMNMX R157, R232, R157, PT ;  /* 0x0000009de89d7217 */ /* 0x000fe80003800200 */
[----:B------:R-:W-:Y:S01]  /*39e0*/  HMMA.16816.F32.BF16 R32, R132, R182, R32 ;  /* 0x000000b68420723c */ /* 0x000fe20000041820 */
[----:B------:R-:W4:Y:S03]  /*39f0*/  LDSM.16.M88.4 R132, [R3+0x10080] ;  /* 0x010080000384783b */ /* 0x000f260000000200 */
[----:B------:R-:W-:Y:S04]  /*3a00*/  ISETP.GT.AND P2, PT, R157, 0x21, PT ;  /* 0x000000219d00780c */ /* 0x000fe80003f44270 */
[-C--:B-1----:R-:W-:Y:S08]  /*3a10*/  HMMA.16816.F32.BF16 R20, R144, R184.reuse, R20 ;  /* 0x000000b89014723c */ /* 0x082ff00000041814 */
[C---:B---3--:R-:W-:Y:S04]  /*3a20*/  HMMA.16816.F32.BF16 R24, R140.reuse, R184, R24 ;  /* 0x000000b88c18723c */ /* 0x048fe80000041818 */
[----:B--2---:R-:W-:Y:S02]  /*3a30*/  FSEL R4, R5, -INF , P0 ;  /* 0xff80000005047808 */ /* 0x004fe40000000000 */
[----:B------:R-:W-:Y:S02]  /*3a40*/  ISETP.GT.AND P0, PT, R158, RZ, PT ;  /* 0x000000ff9e00720c */ /* 0x000fe40003f04270 */
[-C--:B------:R-:W-:Y:S01]  /*3a50*/  HMMA.16816.F32.BF16 R28, R140, R186.reuse, R28 ;  /* 0x000000ba8c1c723c */ /* 0x080fe2000004181c */
[----:B------:R-:W1:Y:S03]  /*3a60*/  LDSM.16.M88.4 R140, [R221+0x10080] ;  /* 0x01008000dd8c783b */ /* 0x000e660000000200 */
[----:B------:R-:W-:Y:S04]  /*3a70*/  FFMA.FTZ R4, R4, c[0x0][0x29c], -R204 ;  /* 0x0000a70004047a23 */ /* 0x000fe800000108cc */
[----:B------:R-:W-:Y:S01]  /*3a80*/  HMMA.16816.F32.BF16 R32, R144, R186, R32 ;  /* 0x000000ba9020723c */ /* 0x000fe20000041820 */
[----:B------:R2:W-:Y:S01]  /*3a90*/  MUFU.EX2 R201, R4 ;  /* 0x0000000400c97308 */ /* 0x0005e20000000800 */
[----:B------:R-:W3:Y:S06]  /*3aa0*/  LDSM.16.M88.4 R144, [R221+0x11080] ;  /* 0x01108000dd90783b */ /* 0x000eec0000000200 */
[-C--:B----4-:R-:W-:Y:S08]  /*3ab0*/  HMMA.16816.F32.BF16 R20, R132, R188.reuse, R20 ;  /* 0x000000bc8414723c */ /* 0x090ff00000041814 */
[C---:B------:R-:W-:Y:S08]  /*3ac0*/  HMMA.16816.F32.BF16 R24, R136.reuse, R188, R24 ;  /* 0x000000bc8818723c */ /* 0x040ff00000041818 */
[-C--:B------:R-:W-:Y:S04]  /*3ad0*/  HMMA.16816.F32.BF16 R28, R136, R190.reuse, R28 ;  /* 0x000000be881c723c */ /* 0x080fe8000004181c */
[----:B--2---:R-:W-:Y:S02]  /*3ae0*/  FSEL R4, R6, -INF , P0 ;  /* 0xff80000006047808 */ /* 0x004fe40000000000 */
[----:B------:R-:W-:Y:S02]  /*3af0*/  ISETP.GT.AND P0, PT, R158, 0x1, PT ;  /* 0x000000019e00780c */ /* 0x000fe40003f04270 */
[----:B------:R-:W-:Y:S01]  /*3b00*/  HMMA.16816.F32.BF16 R32, R132, R190, R32 ;  /* 0x000000be8420723c */ /* 0x000fe20000041820 */
[----:B------:R-:W-:Y:S03]  /*3b10*/  LDSM.16.M88.4 R132, [R220+0x11080] ;  /* 0x01108000dc84783b */ /* 0x000fe60000000200 */
[--C-:B------:R-:W-:Y:S01]  /*3b20*/  FFMA.FTZ R4, R4, c[0x0][0x29c], -R205.reuse ;  /* 0x0000a70004047a23 */ /* 0x100fe200000108cd */
[----:B------:R-:W-:Y:S02]  /*3b30*/  FSEL R7, R7, -INF , P0 ;  /* 0xff80000007077808 */ /* 0x000fe40000000000 */
[----:B------:R-:W-:Y:S01]  /*3b40*/  ISETP.GT.AND P0, PT, R157, RZ, PT ;  /* 0x000000ff9d00720c */ /* 0x000fe20003f04270 */
[-C--:B-1----:R-:W-:Y:S01]  /*3b50*/  HMMA.16816.F32.BF16 R20, R140, R192.reuse, R20 ;  /* 0x000000c08c14723c */ /* 0x082fe20000041814 */
[----:B------:R1:W-:Y:S04]  /*3b60*/  MUFU.EX2 R202, R4 ;  /* 0x0000000400ca7308 */ /* 0x0003e80000000800 */
[----:B------:R-:W-:Y:S01]  /*3b70*/  IADD3 R136, R156, 0x28, RZ ;  /* 0x000000289c887810 */ /* 0x000fe20007ffe0ff */
[----:B------:R-:W-:Y:S02]  /*3b80*/  FFMA.FTZ R200, R7, c[0x0][0x29c], -R205 ;  /* 0x0000a70007c87a23 */ /* 0x000fe400000108cd */
[C---:B---3--:R-:W-:Y:S04]  /*3b90*/  HMMA.16816.F32.BF16 R24, R144.reuse, R192, R24 ;  /* 0x000000c09018723c */ /* 0x048fe80000041818 */
[----:B------:R-:W-:Y:S01]  /*3ba0*/  IMNMX R136, R232, R136, PT ;  /* 0x00000088e8887217 */ /* 0x000fe20003800200 */
[----:B------:R-:W2:Y:S03]  /*3bb0*/  MUFU.EX2 R200, R200 ;  /* 0x000000c800c87308 */ /* 0x000ea60000000800 */
[-C--:B------:R-:W-:Y:S03]  /*3bc0*/  HMMA.16816.F32.BF16 R28, R144, R194.reuse, R28 ;  /* 0x000000c2901c723c */ /* 0x080fe6000004181c */
[----:B------:R-:W-:Y:S04]  /*3bd0*/  ISETP.GT.AND P1, PT, R136, 0x20, PT ;  /* 0x000000208800780c */ /* 0x000fe80003f24270 */
[----:B------:R-:W-:Y:S01]  /*3be0*/  FSEL R14, R14, -INF , P1 ;  /* 0xff8000000e0e7808 */ /* 0x000fe20000800000 */
[----:B------:R-:W-:Y:S04]  /*3bf0*/  HMMA.16816.F32.BF16 R32, R140, R194, R32 ;  /* 0x000000c28c20723c */ /* 0x000fe80000041820 */
[----:B-1----:R-:W-:Y:S02]  /*3c00*/  FSEL R4, R8, -INF , P0 ;  /* 0xff80000008047808 */ /* 0x002fe40000000000 */
[----:B------:R-:W-:Y:S01]  /*3c10*/  ISETP.GT.AND P0, PT, R157, 0x1, PT ;  /* 0x000000019d00780c */ /* 0x000fe20003f04270 */
[----:B------:R-:W-:Y:S02]  /*3c20*/  LDS R8, [R229.X4+0x121a0] ;  /* 0x0121a000e5087984 */ /* 0x000fe40000004800 */
[--C-:B------:R-:W-:Y:S03]  /*3c30*/  FFMA.FTZ R4, R4, c[0x0][0x29c], -R206.reuse ;  /* 0x0000a70004047a23 */ /* 0x100fe600000108ce */
[----:B------:R-:W-:Y:S01]  /*3c40*/  FSEL R9, R9, -INF , P0 ;  /* 0xff80000009097808 */ /* 0x000fe20000000000 */
[----:B------:R1:W-:Y:S01]  /*3c50*/  MUFU.EX2 R156, R4 ;  /* 0x00000004009c7308 */ /* 0x0003e20000000800 */
[----:B------:R-:W-:Y:S03]  /*3c60*/  ISETP.GT.AND P0, PT, R136, RZ, PT ;  /* 0x000000ff8800720c */ /* 0x000fe60003f04270 */
[--C-:B------:R-:W-:Y:S01]  /*3c70*/  FFMA.FTZ R139, R9, c[0x0][0x29c], -R206.reuse ;  /* 0x0000a700098b7a23 */ /* 0x100fe200000108ce */
[----:B------:R-:W-:Y:S01]  /*3c80*/  FSEL R10, R10, -INF , P0 ;  /* 0xff8000000a0a7808 */ /* 0x000fe20000000000 */
[----:B------:R-:W-:Y:S01]  /*3c90*/  LDS R9, [R229.X4+0x12180] ;  /* 0x01218000e5097984 */ /* 0x000fe20000004800 */
[----:B------:R-:W-:Y:S03]  /*3ca0*/  ISETP.GT.AND P0, PT, R136, 0x1, PT ;  /* 0x000000018800780c */ /* 0x000fe60003f04270 */
[--C-:B------:R-:W-:Y:S01]  /*3cb0*/  FFMA.FTZ R138, R10, c[0x0][0x29c], -R207.reuse ;  /* 0x0000a7000a8a7a23 */ /* 0x100fe200000108cf */
[----:B------:R-:W-:Y:S01]  /*3cc0*/  FSEL R11, R11, -INF , P0 ;  /* 0xff8000000b0b7808 */ /* 0x000fe20000000000 */
[----:B------:R-:W-:Y:S01]  /*3cd0*/  MUFU.EX2 R139, R139 ;  /* 0x0000008b008b7308 */ /* 0x000fe20000000800 */
[----:B------:R-:W-:Y:S02]  /*3ce0*/  ISETP.GT.AND P0, PT, R157, 0x20, PT ;  /* 0x000000209d00780c */ /* 0x000fe40003f04270 */
[----:B------:R-:W-:Y:S01]  /*3cf0*/  FSEL R10, R13, -INF , P2 ;  /* 0xff8000000d0a7808 */ /* 0x000fe20001000000 */
[--C-:B------:R-:W-:Y:S01]  /*3d00*/  FFMA.FTZ R137, R11, c[0x0][0x29c], -R207.reuse ;  /* 0x0000a7000b897a23 */ /* 0x100fe200000108cf */
[----:B------:R-:W-:Y:S02]  /*3d10*/  FSEL R12, R12, -INF , P0 ;  /* 0xff8000000c0c7808 */ /* 0x000fe40000000000 */
[C---:B------:R-:W-:Y:S01]  /*3d20*/  ISETP.GT.AND P0, PT, R159.reuse, 0x20, PT ;  /* 0x000000209f00780c */ /* 0x040fe20003f04270 */
[--C-:B------:R-:W-:Y:S02]  /*3d30*/  FFMA.FTZ R10, R10, c[0x0][0x29c], -R206.reuse ;  /* 0x0000a7000a0a7a23 */ /* 0x100fe400000108ce */
[----:B------:R-:W-:Y:S01]  /*3d40*/  MUFU.EX2 R138, R138 ;  /* 0x0000008a008a7308 */ /* 0x000fe20000000800 */
[----:B------:R-:W-:Y:S01]  /*3d50*/  FSEL R16, R16, -INF , P0 ;  /* 0xff80000010107808 */ /* 0x000fe20000000000 */
[----:B-1----:R-:W1:Y:S01]  /*3d60*/  LDSM.16.M88.4 R4, [R220+0x10080] ;  /* 0x01008000dc04783b */ /* 0x002e620000000200 */
[----:B------:R-:W-:Y:S01]  /*3d70*/  ISETP.GT.AND P0, PT, R159, 0x21, PT ;  /* 0x000000219f00780c */ /* 0x000fe20003f04270 */
[----:B------:R-:W-:Y:S02]  /*3d80*/  FFMA.FTZ R12, R12, c[0x0][0x29c], -R206 ;  /* 0x0000a7000c0c7a23 */ /* 0x000fe400000108ce */
[--C-:B------:R-:W-:Y:S01]  /*3d90*/  FFMA.FTZ R16, R16, c[0x0][0x29c], -R204.reuse ;  /* 0x0000a70010107a23 */ /* 0x100fe200000108cc */
[----:B------:R-:W-:Y:S02]  /*3da0*/  FSEL R17, R17, -INF , P0 ;  /* 0xff80000011117808 */ /* 0x000fe40000000000 */
[----:B------:R-:W-:Y:S01]  /*3db0*/  ISETP.GT.AND P0, PT, R158, 0x20, PT ;  /* 0x000000209e00780c */ /* 0x000fe20003f04270 */
[----:B------:R-:W-:Y:S02]  /*3dc0*/  MUFU.EX2 R137, R137 ;  /* 0x0000008900897308 */ /* 0x000fe40000000800 */
[----:B------:R-:W-:Y:S01]  /*3dd0*/  FFMA.FTZ R11, R17, c[0x0][0x29c], -R204 ;  /* 0x0000a700110b7a23 */ /* 0x000fe200000108cc */
[----:B------:R-:W-:Y:S01]  /*3de0*/  FSEL R18, R18, -INF , P0 ;  /* 0xff80000012127808 */ /* 0x000fe20000000000 */
[----:B------:R-:W-:Y:S01]  /*3df0*/  FFMA.FTZ R17, R14, c[0x0][0x29c], -R207 ;  /* 0x0000a7000e117a23 */ /* 0x000fe200000108cf */
[----:B------:R-:W-:Y:S02]  /*3e00*/  ISETP.GT.AND P0, PT, R158, 0x21, PT ;  /* 0x000000219e00780c */ /* 0x000fe40003f04270 */
[----:B--2---:R-:W-:Y:S01]  /*3e10*/  F2FP.BF16.PACK_AB R14, R200, R202 ;  /* 0x000000cac80e723e */ /* 0x004fe200000010ff */
[----:B------:R-:W-:Y:S02]  /*3e20*/  FFMA.FTZ R18, R18, c[0x0][0x29c], -R205 ;  /* 0x0000a70012127a23 */ /* 0x000fe400000108cd */
[----:B------:R-:W2:Y:S10]  /*3e30*/  MUFU.EX2 R16, R16 ;  /* 0x0000001000107308 */ /* 0x000eb40000000800 */
[----:B------:R-:W3:Y:S10]  /*3e40*/  MUFU.EX2 R11, R11 ;  /* 0x0000000b000b7308 */ /* 0x000ef40000000800 */
[----:B------:R-:W-:Y:S01]  /*3e50*/  MUFU.EX2 R12, R12 ;  /* 0x0000000c000c7308 */ /* 0x000fe20000000800 */
        /* <DEDUP_REMOVED lines=18> */
[--C-:B------:R-:W-:Y:S01]  /*3f80*/  FADD.FTZ R22, R22, -R8.reuse ;  /* 0x8000000816167221 */ /* 0x100fe20000010000 */
[----:B------:R-:W-:Y:S01]  /*3f90*/  PLOP3.LUT P0, PT, PT, PT, UP0, 0x80, 0x0 ;  /* 0x000000000000781c */ /* 0x000fe20003f0f008 */
[----:B------:R-:W1:Y:S01]  /*3fa0*/  MUFU.EX2 R6, R6 ;  /* 0x0000000600067308 */ /* 0x000e620000000800 */
[----:B------:R-:W-:Y:S01]  /*3fb0*/  STS [R230+0x12280], R19 ;  /* 0x01228013e6007388 */ /* 0x000fe20000000800 */
[----:B------:R-:W-:Y:S02]  /*3fc0*/  FFMA.FTZ R15, R15, c[0x0][0x29c], -R207 ;  /* 0x0000a7000f0f7a23 */ /* 0x000fe400000108cf */
[----:B------:R-:W-:Y:S02]  /*3fd0*/  FMUL.FTZ R20, R203, R20 ;  /* 0x00000014cb147220 */ /* 0x000fe40000410000 */
[----:B------:R-:W-:Y:S02]  /*3fe0*/  FADD.FTZ R32, R32, -R9 ;  /* 0x8000000920207221 */ /* 0x000fe40000010000 */
[--C-:B------:R-:W-:Y:S02]  /*3ff0*/  FADD.FTZ R35, R35, -R8.reuse ;  /* 0x8000000823237221 */ /* 0x100fe40000010000 */
[----:B--2---:R-:W-:Y:S01]  /*4000*/  FMUL.FTZ R32, R16, R32 ;  /* 0x0000002010207220 */ /* 0x004fe20000410000 */
[----:B---3--:R-:W-:Y:S01]  /*4010*/  F2FP.BF16.PACK_AB R16, R11, R16 ;  /* 0x000000100b10723e */ /* 0x008fe200000010ff */
[----:B------:R-:W2:Y:S01]  /*4020*/  MUFU.EX2 R15, R15 ;  /* 0x0000000f000f7308 */ /* 0x000ea20000000800 */
[----:B------:R-:W-:Y:S02]  /*4030*/  FADD.FTZ R34, R34, -R8 ;  /* 0x8000000822227221 */ /* 0x000fe40000010000 */
[----:B----4-:R-:W-:Y:S01]  /*4040*/  FMUL.FTZ R18, R201, R21 ;  /* 0x00000015c9127220 */ /* 0x010fe20000410000 */
[----:B------:R-:W-:Y:S01]  /*4050*/  STS [R231], R16 ;  /* 0x00000010e7007388 */ /* 0x000fe20000000800 */
[----:B-----5:R-:W-:Y:S02]  /*4060*/  FMUL.FTZ R34, R7, R34 ;  /* 0x0000002207227220 */ /* 0x020fe40000410000 */
[----:B------:R-:W-:Y:S01]  /*4070*/  FMUL.FTZ R22, R202, R22 ;  /* 0x00000016ca167220 */ /* 0x000fe20000410000 */
[----:B------:R-:W-:Y:S01]  /*4080*/  F2FP.BF16.PACK_AB R18, R18, R20 ;  /* 0x000000141212723e */ /* 0x000fe200000010ff */
[----:B------:R-:W-:Y:S02]  /*4090*/  FMUL.FTZ R8, R200, R23 ;  /* 0x00000017c8087220 */ /* 0x000fe40000410000 */
[--C-:B-1----:R-:W-:Y:S01]  /*40a0*/  FADD.FTZ R29, R29, -R5.reuse ;  /* 0x800000051d1d7221 */ /* 0x102fe20000010000 */
[----:B------:R-:W-:Y:S01]  /*40b0*/  F2FP.BF16.PACK_AB R13, R6, R7 ;  /* 0x00000007060d723e */ /* 0x000fe200000010ff */
[--C-:B------:R-:W-:Y:S01]  /*40c0*/  FADD.FTZ R24, R24, -R5.reuse ;  /* 0x8000000518187221 */ /* 0x100fe20000010000 */
[----:B------:R-:W-:Y:S01]  /*40d0*/  F2FP.BF16.PACK_AB R7, R10, R12 ;  /* 0x0000000c0a07723e */ /* 0x000fe200000010ff */
[--C-:B------:R-:W-:Y:S01]  /*40e0*/  FADD.FTZ R25, R25, -R5.reuse ;  /* 0x8000000519197221 */ /* 0x100fe20000010000 */
[----:B------:R-:W-:Y:S01]  /*40f0*/  F2FP.BF16.PACK_AB R8, R8, R22 ;  /* 0x000000160808723e */ /* 0x000fe200000010ff */
[----:B------:R-:W-:Y:S01]  /*4100*/  STS [R231+0x400], R13 ;  /* 0x0004000de7007388 */ /* 0x000fe20000000800 */
[----:B------:R-:W-:Y:S01]  /*4110*/  FADD.FTZ R28, R28, -R5 ;  /* 0x800000051c1c7221 */ /* 0x000fe20000010000 */
[----:B------:R-:W-:Y:S01]  /*4120*/  F2FP.BF16.PACK_AB R5, R137, R138 ;  /* 0x0000008a8905723e */ /* 0x000fe200000010ff */
[----:B------:R-:W-:Y:S01]  /*4130*/  FMUL.FTZ R35, R6, R35 ;  /* 0x0000002306237220 */ /* 0x000fe20000410000 */
[----:B------:R-:W-:Y:S01]  /*4140*/  F2FP.BF16.PACK_AB R6, R139, R156 ;  /* 0x0000009c8b06723e */ /* 0x000fe200000010ff */
[----:B------:R-:W-:Y:S02]  /*4150*/  FADD.FTZ R33, R33, -R9 ;  /* 0x8000000921217221 */ /* 0x000fe40000010000 */
[----:B------:R1:W-:Y:S01]  /*4160*/  STS [R230+0x13680], R5 ;  /* 0x01368005e6007388 */ /* 0x0003e20000000800 */
[--C-:B------:R-:W-:Y:S02]  /*4170*/  FADD.FTZ R26, R26, -R4.reuse ;  /* 0x800000041a1a7221 */ /* 0x100fe40000010000 */
[----:B------:R-:W-:Y:S02]  /*4180*/  FMUL.FTZ R11, R11, R33 ;  /* 0x000000210b0b7220 */ /* 0x000fe40000410000 */
[----:B------:R-:W-:Y:S01]  /*4190*/  STS [R230+0x13280], R6 ;  /* 0x01328006e6007388 */ /* 0x000fe20000000800 */
[--C-:B------:R-:W-:Y:S02]  /*41a0*/  FADD.FTZ R27, R27, -R4.reuse ;  /* 0x800000041b1b7221 */ /* 0x100fe40000010000 */
[----:B------:R-:W-:Y:S01]  /*41b0*/  FMUL.FTZ R24, R156, R24 ;  /* 0x000000189c187220 */ /* 0x000fe20000410000 */
[----:B------:R-:W-:Y:S01]  /*41c0*/  F2FP.BF16.PACK_AB R11, R11, R32 ;  /* 0x000000200b0b723e */ /* 0x000fe200000010ff */
[----:B------:R-:W-:Y:S01]  /*41d0*/  STS [R231+0x1000], R7 ;  /* 0x00100007e7007388 */ /* 0x000fe20000000800 */
[----:B------:R-:W-:Y:S02]  /*41e0*/  FMUL.FTZ R25, R139, R25 ;  /* 0x000000198b197220 */ /* 0x000fe40000410000 */
[----:B------:R-:W-:Y:S01]  /*41f0*/  FMUL.FTZ R9, R10, R29 ;  /* 0x0000001d0a097220 */ /* 0x000fe20000410000 */
[----:B------:R-:W-:Y:S01]  /*4200*/  F2FP.BF16.PACK_AB R10, R35, R34 ;  /* 0x00000022230a723e */ /* 0x000fe200000010ff */
[----:B------:R-:W-:Y:S02]  /*4210*/  FMUL.FTZ R138, R138, R26 ;  /* 0x0000001a8a8a7220 */ /* 0x000fe40000410000 */
[----:B------:R-:W-:Y:S02]  /*4220*/  FMUL.FTZ R137, R137, R27 ;  /* 0x0000001b89897220 */ /* 0x000fe40000410000 */
[--C-:B------:R-:W-:Y:S02]  /*4230*/  FADD.FTZ R30, R30, -R4.reuse ;  /* 0x800000041e1e7221 */ /* 0x100fe40000010000 */
[----:B------:R-:W-:Y:S02]  /*4240*/  FADD.FTZ R4, R31, -R4 ;  /* 0x800000041f047221 */ /* 0x000fe40000010000 */
[----:B------:R-:W-:Y:S01]  /*4250*/  FMUL.FTZ R28, R12, R28 ;  /* 0x0000001c0c1c7220 */ /* 0x000fe20000410000 */
[----:B------:R-:W-:Y:S01]  /*4260*/  F2FP.BF16.PACK_AB R12, R25, R24 ;  /* 0x00000018190c723e */ /* 0x000fe200000010ff */
[C---:B--2---:R-:W-:Y:S01]  /*4270*/  FMUL.FTZ R4, R15.reuse, R4 ;  /* 0x000000040f047220 */ /* 0x044fe20000410000 */
[----:B-1----:R-:W-:Y:S01]  /*4280*/  F2FP.BF16.PACK_AB R5, R15, R17 ;  /* 0x000000110f05723e */ /* 0x002fe200000010ff */
[----:B------:R-:W-:Y:S01]  /*4290*/  FMUL.FTZ R17, R17, R30 ;  /* 0x0000001e11117220 */ /* 0x000fe20000410000 */
[----:B------:R-:W-:Y:S03]  /*42a0*/  F2FP.BF16.PACK_AB R9, R9, R28 ;  /* 0x0000001c0909723e */ /* 0x000fe600000010ff */
        /* <DEDUP_REMOVED lines=97> */
[----:B------:R-:W-:Y:S01]  /*48c0*/  UIMAD UR7, UR7, UR4, URZ ;  /* 0x00000004070772a4 */ /* 0x000fe2000f8e023f */
[----:B------:R-:W1:Y:S01]  /*48d0*/  S2R R208, SR_TID.X ;  /* 0x0000000000d07919 */ /* 0x000e620000002100 */
        /* <DEDUP_REMOVED lines=8> */
[----:B------:R-:W-:Y:S01]  /*4960*/  IADD3 R8, -R242, UR15, -R8 ;  /* 0x0000000ff2087c10 */ /* 0x000fe2000fffe908 */
        /* <DEDUP_REMOVED lines=24> */
[----:B-1----:R-:W-:Y:S02]  /*4af0*/  @!P3 IMAD.SHL.U32 R8, R208, 0x10, RZ ;  /* 0x00000010d008b824 */ /* 0x002fe400078e00ff */
[----:B------:R2:W-:Y:S06]  /*4b00*/  LDGSTS.E.BYPASS.LTC128B.128 [R228+0xe080], [R16.64+0x80], !P1 ;  /* 0x0e08008010e47fae */ /* 0x0005ec000c901d54 */
[----:B------:R2:W-:Y:S04]  /*4b10*/  LDGSTS.E.BYPASS.LTC128B.128 [R228+0x10080], [R16.64+0x100], !P6 ;  /* 0x1008010010e47fae */ /* 0x0005e8000f101d54 */
[----:B------:R2:W-:Y:S04]  /*4b20*/  LDGSTS.E.BYPASS.LTC128B.128 [R228+0xd080], [R10.64], !P4 ;  /* 0x0d0800000ae47fae */ /* 0x0005e8000e101d54 */
[----:B------:R2:W-:Y:S04]  /*4b30*/  LDGSTS.E.BYPASS.LTC128B.128 [R228+0xf080], [R10.64+0x80], !P2 ;  /* 0x0f0800800ae47fae */ /* 0x0005e8000d101d54 */
[----:B------:R2:W-:Y:S04]  /*4b40*/  LDGSTS.E.BYPASS.LTC128B.128 [R228+0x11080], [R10.64+0x100], !P0 ;  /* 0x110801000ae47fae */ /* 0x0005e8000c101d54 */
[----:B------:R2:W-:Y:S02]  /*4b50*/  @!P3 LDGSTS.E.BYPASS.LTC128B.128 [R8+0x12180], [R18.64] ;  /* 0x121800001208bfae */ /* 0x0005e4000b901d54 */
.L_x_550:
        /* <DEDUP_REMOVED lines=74> */
[----:B------:R-:W1:Y:S01]  /*5000*/  S2R R21, SR_TID.X ;  /* 0x0000000000157919 */ /* 0x000e620000002100 */
        /* <DEDUP_REMOVED lines=17> */
[----:B------:R-:W-:Y:S02]  /*5120*/  IADD3 R4, -R242, UR15, -R6 ;  /* 0x0000000ff2047c10 */ /* 0x000fe4000fffe906 */
        /* <DEDUP_REMOVED lines=18> */
[----:B-1----:R-:W-:Y:S02]  /*5250*/  @!P3 IMAD.SHL.U32 R4, R21, 0x10, RZ ;  /* 0x000000101504b824 */ /* 0x002fe400078e00ff */
[----:B------:R2:W-:Y:S04]  /*5260*/  LDGSTS.E.BYPASS.LTC128B.128 [R228+0x8080], [R8.64+0x80], !P2 ;  /* 0x0808008008e47fae */ /* 0x0005e8000d101d54 */
[----:B------:R2:W-:Y:S04]  /*5270*/  LDGSTS.E.BYPASS.LTC128B.128 [R228+0xa080], [R8.64+0x100], !P0 ;  /* 0x0a08010008e47fae */ /* 0x0005e8000c101d54 */
[----:B------:R2:W-:Y:S04]  /*5280*/  LDGSTS.E.BYPASS.LTC128B.128 [R228+0x7080], [R6.64], !P4 ;  /* 0x0708000006e47fae */ /* 0x0005e8000e101d54 */
[----:B------:R2:W-:Y:S04]  /*5290*/  LDGSTS.E.BYPASS.LTC128B.128 [R228+0x9080], [R6.64+0x80], !P1 ;  /* 0x0908008006e47fae */ /* 0x0005e8000c901d54 */
[----:B------:R2:W-:Y:S04]  /*52a0*/  LDGSTS.E.BYPASS.LTC128B.128 [R228+0xb080], [R6.64+0x100], !P6 ;  /* 0x0b08010006e47fae */ /* 0x0005e8000f101d54 */
[----:B------:R2:W-:Y:S02]  /*52b0*/  @!P3 LDGSTS.E.BYPASS.LTC128B.128 [R4+0x12080], [R10.64] ;  /* 0x120800000a04bfae */ /* 0x0005e4000b901d54 */
.L_x_551:
        /* <DEDUP_REMOVED lines=31> */
[----:B------:R-:W3:Y:S07]  /*54b0*/  LDSM.16.MT88.4 R200, [R0+0x3080] ;  /* 0x0030800000c8783b */ /* 0x000eee0000004200 */
[-C--:B-1----:R-:W-:Y:S08]  /*54c0*/  HMMA.16816.F32.BF16 R4, R156, R204.reuse, R4 ;  /* 0x000000cc9c04723c */ /* 0x082ff00000041804 */
[C---:B--2---:R-:W-:Y:S08]  /*54d0*/  HMMA.16816.F32.BF16 R8, R208.reuse, R204, R8 ;  /* 0x000000ccd008723c */ /* 0x044ff00000041808 */
[-C--:B------:R-:W-:Y:S08]  /*54e0*/  HMMA.16816.F32.BF16 R12, R208, R206.reuse, R12 ;  /* 0x000000ced00c723c */ /* 0x080ff0000004180c */
[C---:B------:R-:W-:Y:S01]  /*54f0*/  HMMA.16816.F32.BF16 R16, R156.reuse, R206, R16 ;  /* 0x000000ce9c10723c */ /* 0x040fe20000041810 */
[----:B------:R-:W-:Y:S07]  /*5500*/  LDSM.16.MT88.4 R204, [R0+0x1880] ;  /* 0x0018800000cc783b */ /* 0x000fee0000004200 */
[-C--:B---3--:R-:W-:Y:S08]  /*5510*/  HMMA.16816.F32.BF16 R20, R156, R200.reuse, R20 ;  /* 0x000000c89c14723c */ /* 0x088ff00000041814 */
[C---:B------:R-:W-:Y:S08]  /*5520*/  HMMA.16816.F32.BF16 R24, R208.reuse, R200, R24 ;  /* 0x000000c8d018723c */ /* 0x040ff00000041818 */
[-C--:B------:R-:W-:Y:S08]  /*5530*/  HMMA.16816.F32.BF16 R28, R208, R202.reuse, R28 ;  /* 0x000000cad01c723c */ /* 0x080ff0000004181c */
[C---:B------:R-:W-:Y:S01]  /*5540*/  HMMA.16816.F32.BF16 R32, R156.reuse, R202, R32 ;  /* 0x000000ca9c20723c */ /* 0x040fe20000041820 */
[----:B------:R-:W1:Y:S07]  /*5550*/  LDSM.16.M88.4 R200, [R220+0x14280] ;  /* 0x01428000dcc8783b */ /* 0x000e6e0000000200 */
[-C--:B------:R-:W-:Y:S08]  /*5560*/  HMMA.16816.F32.BF16 R132, R156, R212.reuse, R132 ;  /* 0x000000d49c84723c */ /* 0x080ff00000041884 */
[C---:B------:R-:W-:Y:S08]  /*5570*/  HMMA.16816.F32.BF16 R136, R208.reuse, R212, R136 ;  /* 0x000000d4d088723c */ /* 0x040ff00000041888 */
[-C--:B------:R-:W-:Y:S01]  /*5580*/  HMMA.16816.F32.BF16 R140, R208, R214.reuse, R140 ;  /* 0x000000d6d08c723c */ /* 0x080fe2000004188c */
[----:B------:R-:W2:Y:S07]  /*5590*/  LDSM.16.M88.4 R208, [R220+0x15280] ;  /* 0x01528000dcd0783b */ /* 0x000eae0000000200 */
[----:B------:R-:W-:Y:S01]  /*55a0*/  HMMA.16816.F32.BF16 R144, R156, R214, R144 ;  /* 0x000000d69c90723c */ /* 0x000fe20000041890 */
[----:B------:R-:W3:Y:S04]  /*55b0*/  LDSM.16.MT88.4 R156, [R0+0x3880] ;  /* 0x00388000009c783b */ /* 0x000ee80000004200 */
[----:B------:R-:W4:Y:S03]  /*55c0*/  LDSM.16.MT88.4 R212, [R0+0x5880] ;  /* 0x0058800000d4783b */ /* 0x000f260000004200 */
[-C--:B-1----:R-:W-:Y:S08]  /*55d0*/  HMMA.16816.F32.BF16 R4, R200, R204.reuse, R4 ;  /* 0x000000ccc804723c */ /* 0x082ff00000041804 */
[C---:B--2---:R-:W-:Y:S08]  /*55e0*/  HMMA.16816.F32.BF16 R8, R208.reuse, R204, R8 ;  /* 0x000000ccd008723c */ /* 0x044ff00000041808 */
[-C--:B------:R-:W-:Y:S08]  /*55f0*/  HMMA.16816.F32.BF16 R12, R208, R206.reuse, R12 ;  /* 0x000000ced00c723c */ /* 0x080ff0000004180c */
[C---:B------:R-:W-:Y:S08]  /*5600*/  HMMA.16816.F32.BF16 R16, R200.reuse, R206, R16 ;  /* 0x000000cec810723c */ /* 0x040ff00000041810 */
[-C--:B---3--:R-:W-:Y:S08]  /*5610*/  HMMA.16816.F32.BF16 R20, R200, R156.reuse, R20 ;  /* 0x0000009cc814723c */ /* 0x088ff00000041814 */
[C---:B------:R-:W-:Y:S07]  /*5620*/  HMMA.16816.F32.BF16 R24, R208.reuse, R156, R24 ;  /* 0x0000009cd018723c */ /* 0x040fee0000041818 */
[----:B------:R-:W-:Y:S01]  /*5630*/  IADD3 R157, P0, R250, UR13, RZ ;  /* 0x0000000dfa9d7c10 */ /* 0x000fe2000ff1e0ff */
[-C--:B------:R-:W-:Y:S08]  /*5640*/  HMMA.16816.F32.BF16 R28, R208, R158.reuse, R28 ;  /* 0x0000009ed01c723c */ /* 0x080ff0000004181c */
[C---:B------:R-:W-:Y:S07]  /*5650*/  HMMA.16816.F32.BF16 R32, R200.reuse, R158, R32 ;  /* 0x0000009ec820723c */ /* 0x040fee0000041820 */
[----:B------:R-:W-:Y:S01]  /*5660*/  IMAD.U32 R158, RZ, RZ, UR13 ;  /* 0x0000000dff9e7e24 */ /* 0x000fe2000f8e00ff */
[-C--:B----4-:R-:W-:Y:S01]  /*5670*/  HMMA.16816.F32.BF16 R132, R200, R212.reuse, R132 ;  /* 0x000000d4c884723c */ /* 0x090fe20000041884 */
[----:B------:R-:W-:Y:S03]  /*5680*/  UMOV UR13, UR6 ;  /* 0x00000006000d7c82 */ /* 0x000fe60008000000 */
[----:B------:R-:W-:Y:S02]  /*5690*/  LEA.HI.X.SX32 R158, R158, R252, 0x1, P0 ;  /* 0x000000fc9e9e7211 */ /* 0x000fe400000f0eff */
[C---:B------:R-:W-:Y:S02]  /*56a0*/  LEA R156, P0, R157.reuse, c[0x0][0x220], 0x2 ;  /* 0x000088009d9c7a11 */ /* 0x040fe400078010ff */
[C---:B------:R-:W-:Y:S04]  /*56b0*/  HMMA.16816.F32.BF16 R136, R208.reuse, R212, R136 ;  /* 0x000000d4d088723c */ /* 0x040fe80000041888 */
[----:B------:R-:W-:Y:S02]  /*56c0*/  LEA.HI.X R157, R157, c[0x0][0x224], R158, 0x2, P0 ;  /* 0x000089009d9d7a11 */ /* 0x000fe400000f149e */
[----:B------:R-:W-:Y:S02]  /*56d0*/  PLOP3.LUT P0, PT, PT, PT, UP0, 0x80, 0x0 ;  /* 0x000000000000781c */ /* 0x000fe40003f0f008 */
[-C--:B------:R-:W-:Y:S01]  /*56e0*/  HMMA.16816.F32.BF16 R140, R208, R214.reuse, R140 ;  /* 0x000000d6d08c723c */ /* 0x080fe2000004188c */
[----:B------:R1:W-:Y:S04]  /*56f0*/  RED.E.ADD.F32.FTZ.RN.STRONG.GPU [R156.64], R4 ;  /* 0x000000049c00798e */ /* 0x0003e8000c10e794 */
        /* <DEDUP_REMOVED lines=98> */
.L_x_549:
[----:B------:R-:W-:Y:S05]  /*5d20*/  @P1 BRA `(.L_x_553) ;  /* 0x0000125000001947 */ /* 0x000fea0003800000 */
[----:B------:R-:W1:Y:S01]  /*5d30*/  S2R R29, SR_TID.X ;  /* 0x00000000001d7919 */ /* 0x000e620000002100 */
[----:B------:R-:W-:Y:S01]  /*5d40*/  F2FP.BF16.PACK_AB R36, R37, R36 ;  /* 0x000000242524723e */ /* 0x000fe200000010ff */
[----:B------:R-:W-:Y:S01]  /*5d50*/  ULDC.64 UR4, c[0x0][0x358] ;  /* 0x0000d60000047ab9 */ /* 0x000fe20000000a00 */
[----:B------:R-:W-:Y:S01]  /*5d60*/  F2FP.BF16.PACK_AB R38, R39, R38 ;  /* 0x000000262726723e */ /* 0x000fe200000010ff */
[----:B------:R-:W-:Y:S01]  /*5d70*/  UISETP.NE.U32.AND UP1, UPT, URZ, UR4, UPT ;  /* 0x000000043f00728c */ /* 0x000fe2000bf25070 */
[----:B------:R-:W-:Y:S01]  /*5d80*/  F2FP.BF16.PACK_AB R48, R49, R48 ;  /* 0x000000303130723e */ /* 0x000fe200000010ff */
[----:B------:R-:W-:Y:S01]  /*5d90*/  UMOV UR6, 0x4 ;  /* 0x0000000400067882 */ /* 0x000fe20000000000 */
[----:B------:R-:W-:Y:S01]  /*5da0*/  F2FP.BF16.PACK_AB R50, R51, R50 ;  /* 0x000000323332723e */ /* 0x000fe200000010ff */
[----:B------:R-:W-:Y:S01]  /*5db0*/  UISETP.NE.AND.EX UP1, UPT, URZ, UR5, UPT, UP1 ;  /* 0x000000053f00728c */ /* 0x000fe2000bf25310 */
[----:B------:R-:W-:-:S02]  /*5dc0*/  F2FP.BF16.PACK_AB R40, R41, R40 ;  /* 0x000000282928723e */ /* 0x000fc400000010ff */
[----:B------:R-:W-:Y:S01]  /*5dd0*/  F2FP.BF16.PACK_AB R42, R43, R42 ;  /* 0x0000002a2b2a723e */ /* 0x000fe200000010ff */
[----:B------:R-:W-:Y:S01]  /*5de0*/  ULDC.64 UR4, c[0x0][0x358] ;  /* 0x0000d60000047ab9 */ /* 0x000fe20000000a00 */
[----:B------:R-:W-:Y:S01]  /*5df0*/  F2FP.BF16.PACK_AB R44, R45, R44 ;  /* 0x0000002c2d2c723e */ /* 0x000fe200000010ff */
[----:B------:R-:W-:Y:S01]  /*5e00*/  UIMAD.WIDE UR4, UR16, UR6, UR4 ;  /* 0x00000006100472a5 */ /* 0x000fe2000f8e0204 */
[----:B------:R-:W-:Y:S02]  /*5e10*/  F2FP.BF16.PACK_AB R46, R47, R46 ;  /* 0x0000002e2f2e723e */ /* 0x000fe400000010ff */
[----:B------:R-:W-:Y:S02]  /*5e20*/  F2FP.BF16.PACK_AB R52, R53, R52 ;  /* 0x000000343534723e */ /* 0x000fe400000010ff */
[----:B------:R-:W-:Y:S02]  /*5e30*/  F2FP.BF16.PACK_AB R54, R55, R54 ;  /* 0x000000363736723e */ /* 0x000fe400000010ff */
[----:B------:R-:W-:-:S02]  /*5e40*/  F2FP.BF16.PACK_AB R64, R65, R64 ;  /* 0x000000404140723e */ /* 0x000fc400000010ff */
[----:B------:R-:W-:Y:S02]  /*5e50*/  F2FP.BF16.PACK_AB R66, R67, R66 ;  /* 0x000000424342723e */ /* 0x000fe400000010ff */
[----:B-1----:R-:W-:Y:S02]  /*5e60*/  SHF.R.S32.HI R28, RZ, 0x1f, R29 ;  /* 0x0000001fff1c7819 */ /* 0x002fe4000001141d */
[----:B------:R-:W-:Y:S02]  /*5e70*/  F2FP.BF16.PACK_AB R56, R57, R56 ;  /* 0x000000383938723e */ /* 0x000fe400000010ff */
[CC--:B-----5:R-:W-:Y:S02]  /*5e80*/  LEA.HI R5, R28.reuse, R29.reuse, RZ, 0x2 ;  /* 0x0000001d1c057211 */ /* 0x0e0fe400078f10ff */
[----:B------:R-:W-:Y:S02]  /*5e90*/  LEA.HI R2, R28, R29, RZ, 0x5 ;  /* 0x0000001d1c027211 */ /* 0x000fe400078f28ff */
[----:B------:R-:W-:-:S02]  /*5ea0*/  SHF.R.S32.HI R7, RZ, 0x2, R5 ;  /* 0x00000002ff077819 */ /* 0x000fc40000011405 */
[----:B------:R-:W-:Y:S02]  /*5eb0*/  SHF.R.S32.HI R0, RZ, 0x1f, R5 ;  /* 0x0000001fff007819 */ /* 0x000fe40000011405 */
[----:B------:R-:W-:Y:S02]  /*5ec0*/  SHF.R.S32.HI R3, RZ, 0x5, R2 ;  /* 0x00000005ff037819 */ /* 0x000fe40000011402 */
[----:B------:R-:W-:Y:S02]  /*5ed0*/  LEA.HI R0, R0, R7, RZ, 0x3 ;  /* 0x0000000700007211 */ /* 0x000fe400078f18ff */
[----:B------:R-:W-:Y:S02]  /*5ee0*/  LEA.HI R27, R28, R29, RZ, 0x6 ;  /* 0x0000001d1c1b7211 */ /* 0x000fe400078f30ff */
[----:B------:R-:W-:Y:S02]  /*5ef0*/  LOP3.LUT R0, R0, 0xfffffff8, RZ, 0xc0, !PT ;  /* 0xfffffff800007812 */ /* 0x000fe400078ec0ff */
[----:B------:R-:W-:-:S02]  /*5f00*/  SHF.R.S32.HI R27, RZ, 0x6, R27 ;  /* 0x00000006ff1b7819 */ /* 0x000fc4000001141b */
[----:B------:R-:W-:Y:S01]  /*5f10*/  LOP3.LUT R5, R5, 0x3ffffffc, RZ, 0xc0, !PT ;  /* 0x3ffffffc05057812 */ /* 0x000fe200078ec0ff */
[----:B------:R-:W-:Y:S01]  /*5f20*/  IMAD.IADD R7, R7, 0x1, -R0 ;  /* 0x0000000107077824 */ /* 0x000fe200078e0a00 */
[----:B------:R-:W-:Y:S01]  /*5f30*/  LEA.HI R0, R2, R3, RZ, 0x1 ;  /* 0x0000000302007211 */ /* 0x000fe200078f08ff */
[----:B------:R-:W-:Y:S01]  /*5f40*/  IMAD.SHL.U32 R6, R27, 0x8, RZ ;  /* 0x000000081b067824 */ /* 0x000fe200078e00ff */
[----:B------:R-:W-:Y:S01]  /*5f50*/  F2FP.BF16.PACK_AB R58, R59, R58 ;  /* 0x0000003a3b3a723e */ /* 0x000fe200000010ff */
[C---:B------:R-:W-:Y:S01]  /*5f60*/  IMAD.SHL.U32 R2, R7.reuse, 0x40, RZ ;  /* 0x0000004007027824 */ /* 0x040fe200078e00ff */
[----:B------:R-:W-:Y:S02]  /*5f70*/  LOP3.LUT R4, R0, 0x1ffffe, RZ, 0xc0, !PT ;  /* 0x001ffffe00047812 */ /* 0x000fe400078ec0ff */
[----:B------:R-:W-:Y:S02]  /*5f80*/  LOP3.LUT P0, RZ, R7, 0x4, RZ, 0xc0, !PT ;  /* 0x0000000407ff7812 */ /* 0x000fe4000780c0ff */
[----:B------:R-:W-:Y:S01]  /*5f90*/  LOP3.LUT R0, R2, 0x1c0, RZ, 0xc0, !PT ;  /* 0x000001c002007812 */ /* 0x000fe200078ec0ff */
[----:B------:R-:W-:Y:S01]  /*5fa0*/  IMAD.IADD R3, R3, 0x1, -R4 ;  /* 0x0000000103037824 */ /* 0x000fe200078e0a04 */
[----:B------:R-:W-:Y:S01]  /*5fb0*/  F2FP.BF16.PACK_AB R60, R61, R60 ;  /* 0x0000003c3d3c723e */ /* 0x000fe200000010ff */
[----:B------:R-:W-:Y:S01]  /*5fc0*/  IMAD.IADD R2, R29, 0x1, -R5 ;  /* 0x000000011d027824 */ /* 0x000fe200078e0a05 */
[----:B------:R-:W-:-:S02]  /*5fd0*/  LOP3.LUT R4, R0, 0x18, R6, 0xf8, !PT ;  /* 0x0000001800047812 */ /* 0x000fc400078ef806 */
[----:B------:R-:W-:Y:S01]  /*5fe0*/  SHF.R.U32.HI R0, RZ, 0x3, R0 ;  /* 0x00000003ff007819 */ /* 0x000fe20000011600 */
[----:B------:R-:W-:Y:S01]  /*5ff0*/  IMAD R2, R3, 0x200, R2 ;  /* 0x0000020003027824 */ /* 0x000fe200078e0202 */
[----:B------:R-:W-:Y:S02]  /*6000*/  F2FP.BF16.PACK_AB R62, R63, R62 ;  /* 0x0000003e3f3e723e */ /* 0x000fe400000010ff */
[----:B------:R-:W-:Y:S02]  /*6010*/  LOP3.LUT R0, R4, R0, RZ, 0x3c, !PT ;  /* 0x0000000004007212 */ /* 0x000fe400078e3cff */
[----:B------:R-:W-:Y:S02]  /*6020*/  F2FP.BF16.PACK_AB R68, R69, R68 ;  /* 0x000000444544723e */ /* 0x000fe400000010ff */
[----:B------:R-:W-:Y:S01]  /*6030*/  F2FP.BF16.PACK_AB R70, R71, R70 ;  /* 0x000000464746723e */ /* 0x000fe200000010ff */
[----:B------:R-:W-:Y:S01]  /*6040*/  IMAD.U32 R0, R2, 0x2, R0 ;  /* 0x0000000202007824 */ /* 0x000fe200078e0000 */
[----:B------:R-:W-:-:S02]  /*6050*/  F2FP.BF16.PACK_AB R80, R81, R80 ;  /* 0x000000505150723e */ /* 0x000fc400000010ff */
[----:B------:R-:W-:Y:S01]  /*6060*/  F2FP.BF16.PACK_AB R82, R83, R82 ;  /* 0x000000525352723e */ /* 0x000fe200000010ff */
[----:B------:R-:W-:Y:S01]  /*6070*/  IMAD.SHL.U32 R0, R0, 0x2, RZ ;  /* 0x0000000200007824 */ /* 0x000fe200078e00ff */
[----:B------:R-:W-:Y:S01]  /*6080*/  BAR.SYNC.DEFER_BLOCKING 0x1, 0x100 ;  /* 0x0044000000007b1d */ /* 0x000fe20000010000 */
[----:B------:R-:W-:Y:S02]  /*6090*/  F2FP.BF16.PACK_AB R72, R73, R72 ;  /* 0x000000484948723e */ /* 0x000fe400000010ff */
[----:B------:R-:W-:Y:S02]  /*60a0*/  F2FP.BF16.PACK_AB R74, R75, R74 ;  /* 0x0000004a4b4a723e */ /* 0x000fe400000010ff */
[C---:B------:R-:W-:Y:S02]  /*60b0*/  IADD3 R2, R0.reuse, 0x40, RZ ;  /* 0x0000004000027810 */ /* 0x040fe40007ffe0ff */
[----:B------:R-:W-:Y:S02]  /*60c0*/  @P0 IADD3 R2, R0, -0x40, RZ ;  /* 0xffffffc000020810 */ /* 0x000fe40007ffe0ff */
[----:B------:R-:W-:-:S02]  /*60d0*/  F2FP.BF16.PACK_AB R76, R77, R76 ;  /* 0x0000004c4d4c723e */ /* 0x000fc400000010ff */
[----:B------:R-:W-:Y:S02]  /*60e0*/  F2FP.BF16.PACK_AB R78, R79, R78 ;  /* 0x0000004e4f4e723e */ /* 0x000fe400000010ff */
[----:B------:R-:W-:Y:S02]  /*60f0*/  F2FP.BF16.PACK_AB R26, R26, R84 ;  /* 0x000000541a1a723e */ /* 0x000fe400000010ff */
[----:B------:R-:W-:Y:S02]  /*6100*/  F2FP.BF16.PACK_AB R25, R25, R86 ;  /* 0x000000561919723e */ /* 0x000fe400000010ff */
[----:B------:R-:W-:Y:S02]  /*6110*/  F2FP.BF16.PACK_AB R22, R22, R96 ;  /* 0x000000601616723e */ /* 0x000fe400000010ff */
[----:B------:R-:W-:Y:S02]  /*6120*/  F2FP.BF16.PACK_AB R21, R21, R98 ;  /* 0x000000621515723e */ /* 0x000fe400000010ff */
        /* <DEDUP_REMOVED lines=30> */
[----:B------:R-:W-:-:S03]  /*6310*/  PLOP3.LUT P1, PT, PT, PT, UP1, 0x80, 0x0 ;  /* 0x000000000000781c */ /* 0x000fc60003f2f018 */
        /* <DEDUP_REMOVED lines=34> */
[----:B------:R2:W-:Y:S04]  /*6540*/  STS [R0+0x5080], R8 ;  /* 0x0050800800007388 */ /* 0x0005e80000000800 */
[----:B------:R3:W-:Y:S04]  /*6550*/  STS [R0+0x5480], R7 ;  /* 0x0054800700007388 */ /* 0x0007e80000000800 */
[----:B------:R-:W-:Y:S04]  /*6560*/  STS [R2+0x5080], R4 ;  /* 0x0050800402007388 */ /* 0x000fe80000000800 */
[----:B------:R4:W-:Y:S01]  /*6570*/  STS [R2+0x5480], R3 ;  /* 0x0054800302007388 */ /* 0x0009e20000000800 */
[----:B-1----:R-:W-:-:S02]  /*6580*/  IMAD.U32 R9, RZ, RZ, UR5 ;  /* 0x00000005ff097e24 */ /* 0x002fc4000f8e00ff */
[----:B--2---:R-:W-:Y:S01]  /*6590*/  IMAD.U32 R8, RZ, RZ, UR4 ;  /* 0x00000004ff087e24 */ /* 0x004fe2000f8e00ff */
[----:B------:R-:W-:Y:S06]  /*65a0*/  BAR.SYNC.DEFER_BLOCKING 0x1, 0x100 ;  /* 0x0044000000007b1d */ /* 0x000fec0000010000 */
[----:B------:R-:W-:Y:S02]  /*65b0*/  ULDC.64 UR4, c[0x0][0x360] ;  /* 0x0000d80000047ab9 */ /* 0x000fe40000000a00 */
[----:B------:R-:W-:Y:S01]  /*65c0*/  UISETP.NE.U32.AND UP0, UPT, URZ, UR4, UPT ;  /* 0x000000043f00728c */ /* 0x000fe2000bf05070 */
[----:B---3--:R-:W2:Y:S03]  /*65d0*/  @P1 LDG.E R0, [R8.64] ;  /* 0x0000001408001981 */ /* 0x008ea6000c1e1900 */
[----:B------:R-:W-:Y:S01]  /*65e0*/  UISETP.NE.AND.EX UP0, UPT, URZ, UR5, UPT, UP0 ;  /* 0x000000053f00728c */ /* 0x000fe2000bf05300 */
[----:B------:R-:W-:-:S02]  /*65f0*/  IMAD.MOV.U32 R7, RZ, RZ, c[0x0][0x2f0] ;  /* 0x0000bc00ff077624 */ /* 0x000fc400078e00ff */
[----:B------:R-:W-:-:S03]  /*6600*/  ULDC.64 UR4, c[0x0][0x360] ;  /* 0x0000d80000047ab9 */ /* 0x000fc60000000a00 */
[----:B------:R-:W-:-:S05]  /*6610*/  PLOP3.LUT P0, PT, PT, PT, UP0, 0x80, 0x0 ;  /* 0x000000000000781c */ /* 0x000fca0003f0f008 */
[----:B------:R-:W-:-:S06]  /*6620*/  @UP0 UIMAD.WIDE UR4, UR16, UR6, UR4 ;  /* 0x00000006100402a5 */ /* 0x000fcc000f8e0204 */
[----:B----4-:R-:W-:Y:S02]  /*6630*/  IMAD.U32 R2, RZ, RZ, UR4 ;  /* 0x00000004ff027e24 */ /* 0x010fe4000f8e00ff */
[----:B------:R-:W-:-:S05]  /*6640*/  IMAD.U32 R3, RZ, RZ, UR5 ;  /* 0x00000005ff037e24 */ /* 0x000fca000f8e00ff */
[----:B------:R1:W5:Y:S01]  /*6650*/  @P0 LDG.E R7, [R2.64] ;  /* 0x0000001402070981 */ /* 0x000362000c1e1900 */
[----:B------:R-:W-:Y:S02]  /*6660*/  UMOV UR10, URZ ;  /* 0x0000003f000a7c82 */ /* 0x000fe40008000000 */
[----:B------:R-:W-:Y:S01]  /*6670*/  UMOV UR11, URZ ;  /* 0x0000003f000b7c82 */ /* 0x000fe20008000000 */
[----:B--2---:R-:W2:Y:S02]  /*6680*/  @P1 R2UR UR5, R0 ;  /* 0x00000000000513c2 */ /* 0x004ea400000e0000 */
[----:B--2---:R-:W-:Y:S02]  /*6690*/  @UP1 USHF.R.S32.HI UR4, URZ, 0x1f, UR5 ;  /* 0x0000001f3f041899 */ /* 0x004fe40008011405 */
[----:B------:R-:W-:-:S05]  /*66a0*/  @UP1 UMOV UR10, UR5 ;  /* 0x00000005000a1c82 */ /* 0x000fca0008000000 */
[----:B------:R-:W-:Y:S01]  /*66b0*/  @UP1 UMOV UR11, UR4 ;  /* 0x00000004000b1c82 */ /* 0x000fe20008000000 */
[----:B------:R-:W-:Y:S05]  /*66c0*/  @P0 BRA `(.L_x_554) ;  /* 0x0000004000000947 */ /* 0x000fea0003800000 */
[----:B-1----:R-:W-:Y:S05]  /*66d0*/  @!P1 BRA `(.L_x_554) ;  /* 0x0000003000009947 */ /* 0x002fea0003800000 */
[----:B------:R-:W2:Y:S04]  /*66e0*/  LDG.E R0, [R8.64] ;  /* 0x0000001408007981 */ /* 0x000ea8000c1e1900 */
[----:B------:R-:W2:Y:S02]  /*66f0*/  LDG.E R2, [R8.64+0x4] ;  /* 0x0000041408027981 */ /* 0x000ea4000c1e1900 */
[----:B--2--5:R-:W-:Y:S02]  /*6700*/  IADD3 R7, -R0, R2, RZ ;  /* 0x0000000200077210 */ /* 0x024fe40007ffe1ff */
.L_x_554:
[----:B-1----:R-:W-:Y:S01]  /*6710*/  LEA.HI R0, R28, R29, RZ, 0x3 ;  /* 0x0000001d1c007211 */ /* 0x002fe200078f18ff */
[----:B------:R-:W-:Y:S01]  /*6720*/  USHF.R.S32.HI UR6, URZ, 0x1f, UR17 ;  /* 0x0000001f3f067899 */ /* 0x000fe20008011411 */
[----:B------:R-:W-:Y:S01]  /*6730*/  IMAD.U32 R4, RZ, RZ, UR17 ;  /* 0x00000011ff047e24 */ /* 0x000fe2000f8e00ff */
[----:B------:R-:W-:Y:S01]  /*6740*/  ULDC.64 UR4, c[0x0][0x338] ;  /* 0x0000ce0000047ab9 */ /* 0x000fe20000000a00 */
[----:B------:R-:W-:Y:S01]  /*6750*/  LOP3.LUT R2, R0, 0x1ffffff8, RZ, 0xc0, !PT ;  /* 0x1ffffff800027812 */ /* 0x000fe200078ec0ff */
[----:B------:R-:W-:Y:S01]  /*6760*/  UIMAD UR4, UR6, UR4, URZ ;  /* 0x00000004060472a4 */ /* 0x000fe2000f8e023f */
[----:B------:R-:W-:Y:S01]  /*6770*/  SHF.R.S32.HI R14, RZ, 0x3, R0 ;  /* 0x00000003ff0e7819 */ /* 0x000fe20000011400 */
[----:B------:R-:W-:Y:S01]  /*6780*/  USHF.R.S32.HI UR7, URZ, 0x1f, UR16 ;  /* 0x0000001f3f077899 */ /* 0x000fe20008011410 */
[----:B-----5:R-:W-:Y:S01]  /*6790*/  IADD3 R7, R7, -UR9, RZ ;  /* 0x8000000907077c10 */ /* 0x020fe2000fffe0ff */
[----:B------:R-:W-:Y:S01]  /*67a0*/  IMAD.IADD R2, R29, 0x1, -R2 ;  /* 0x000000011d027824 */ /* 0x000fe200078e0a02 */
[----:B------:R-:W-:Y:S01]  /*67b0*/  UIMAD UR5, UR17, UR5, UR4 ;  /* 0x00000005110572a4 */ /* 0x000fe2000f8e0204 */
[----:B------:R-:W-:Y:S01]  /*67c0*/  IMAD.SHL.U32 R0, R14, 0x40, RZ ;  /* 0x000000400e007824 */ /* 0x000fe200078e00ff */
[----:B------:R-:W-:Y:S01]  /*67d0*/  IMNMX R15, R7, 0x40, PT ;  /* 0x00000040070f7817 */ /* 0x000fe20003800200 */
[----:B------:R-:W-:Y:S01]  /*67e0*/  IMAD.SHL.U32 R2, R2, 0x8, RZ ;  /* 0x0000000802027824 */ /* 0x000fe200078e00ff */
[----:B------:R-:W-:Y:S01]  /*67f0*/  USEL UR16, UR16, URZ, !UP1 ;  /* 0x0000003f10107287 */ /* 0x000fe2000c800000 */
[----:B------:R-:W-:Y:S01]  /*6800*/  IADD3 R6, P0, R14, UR10, RZ ;  /* 0x0000000a0e067c10 */ /* 0x000fe2000ff1e0ff */
[----:B------:R-:W-:Y:S01]  /*6810*/  USEL UR7, UR7, URZ, !UP1 ;  /* 0x0000003f07077287 */ /* 0x000fe2000c800000 */
[----:B------:R-:W-:Y:S01]  /*6820*/  LOP3.LUT R0, R0, 0x1c0, RZ, 0xc0, !PT ;  /* 0x000001c000007812 */ /* 0x000fe200078ec0ff */
[----:B------:R-:W-:Y:S01]  /*6830*/  IMAD.U32 R8, RZ, RZ, UR18 ;  /* 0x00000012ff087e24 */ /* 0x000fe2000f8e00ff */
[----:B------:R-:W-:Y:S01]  /*6840*/  ISETP.GE.AND P4, PT, R14, R15, PT ;  /* 0x0000000f0e00720c */ /* 0x000fe20003f86270 */
[----:B------:R-:W-:Y:S01]  /*6850*/  IMAD.U32 R29, RZ, RZ, UR16 ;  /* 0x00000010ff1d7e24 */ /* 0x000fe2000f8e00ff */
[----:B------:R-:W-:Y:S01]  /*6860*/  LOP3.LUT R3, R0, 0x38, R2, 0xf8, !PT ;  /* 0x0000003800037812 */ /* 0x000fe200078ef802 */
[----:B------:R-:W-:Y:S01]  /*6870*/  BSSY B0, `(.L_x_555) ;  /* 0x000002b000007945 */ /* 0x000fe20003800000 */
[----:B------:R-:W-:-:S02]  /*6880*/  SHF.R.U32.HI R0, RZ, 0x3, R0 ;  /* 0x00000003ff007819 */ /* 0x000fc40000011600 */
[----:B------:R-:W-:Y:S02]  /*6890*/  LEA.HI.X.SX32 R7, R14, UR11, 0x1, P0 ;  /* 0x0000000b0e077c11 */ /* 0x000fe400080f0eff */
[----:B------:R-:W-:Y:S02]  /*68a0*/  LOP3.LUT R0, R3, R0, RZ, 0x3c, !PT ;  /* 0x0000000003007212 */ /* 0x000fe400078e3cff */
[----:B------:R-:W-:Y:S02]  /*68b0*/  SHF.R.S32.HI R3, RZ, 0x1f, R2 ;  /* 0x0000001fff037819 */ /* 0x000fe40000011402 */
[----:B------:R-:W-:Y:S01]  /*68c0*/  IADD3 R28, R2, 0x40, RZ ;  /* 0x00000040021c7810 */ /* 0x000fe20007ffe0ff */
[----:B------:R-:W-:Y:S02]  /*68d0*/  IMAD R0, R27, 0x200, R0 ;  /* 0x000002001b007824 */ /* 0x000fe400078e0200 */
[----:B------:R-:W-:-:S04]  /*68e0*/  IMAD.WIDE.U32 R4, R4, c[0x0][0x338], R2 ;  /* 0x0000ce0004047a25 */ /* 0x000fc800078e0002 */
[----:B------:R-:W-:Y:S01]  /*68f0*/  IMAD.SHL.U32 R0, R0, 0x2, RZ ;  /* 0x0000000200007824 */ /* 0x000fe200078e00ff */
[----:B------:R-:W-:Y:S01]  /*6900*/  IADD3 R5, R5, UR5, RZ ;  /* 0x0000000505057c10 */ /* 0x000fe2000fffe0ff */
[----:B------:R-:W-:Y:S02]  /*6910*/  ULDC.64 UR4, c[0x0][0x340] ;  /* 0x0000d00000047ab9 */ /* 0x000fe40000000a00 */
[----:B------:R-:W-:Y:S01]  /*6920*/  UIMAD UR4, UR7, UR4, URZ ;  /* 0x00000004070472a4 */ /* 0x000fe2000f8e023f */
[----:B------:R1:W2:Y:S01]  /*6930*/  LDS.128 R40, [R0+0x7080] ;  /* 0x0070800000287984 */ /* 0x0002a20000000c00 */
[----:B------:R-:W-:Y:S02]  /*6940*/  IMAD.WIDE.U32 R12, R29, c[0x0][0x340], R4 ;  /* 0x0000d0001d0c7a25 */ /* 0x000fe400078e0004 */
[----:B------:R-:W-:Y:S01]  /*6950*/  UIMAD UR4, UR16, UR5, UR4 ;  /* 0x00000005100472a4 */ /* 0x000fe2000f8e0204 */
[----:B------:R1:W3:Y:S01]  /*6960*/  LDS.128 R36, [R0+0x9080] ;  /* 0x0090800000247984 */ /* 0x0002e20000000c00 */
[----:B------:R-:W-:-:S03]  /*6970*/  IMAD.WIDE R4, R8, 0x40, R6 ;  /* 0x0000004008047825 */ /* 0x000fc600078e0206 */
[----:B------:R1:W4:Y:S01]  /*6980*/  LDS.128 R32, [R0+0xb080] ;  /* 0x00b0800000207984 */ /* 0x0003220000000c00 */
[----:B------:R-:W-:-:S03]  /*6990*/  IADD3 R9, R13, UR4, RZ ;  /* 0x000000040d097c10 */ /* 0x000fc6000fffe0ff */
        /* <DEDUP_REMOVED lines=24> */
.L_x_556:
[----:B------:R-:W-:Y:S05]  /*6b20*/  BSYNC B0 ;  /* 0x0000000000007941 */ /* 0x000fea0003800000 */
.L_x_555:
        /* <DEDUP_REMOVED lines=21> */
.L_x_558:
[----:B------:R-:W-:Y:S05]  /*6c80*/  BSYNC B0 ;  /* 0x0000000000007941 */ /* 0x000fea0003800000 */
.L_x_557:
[----:B------:R-:W-:Y:S01]  /*6c90*/  ULDC.64 UR4, c[0x0][0x308] ;  /* 0x0000c20000047ab9 */ /* 0x000fe20000000a00 */
[----:B-1----:R-:W-:Y:S01]  /*6ca0*/  MOV R0, UR17 ;  /* 0x0000001100007c02 */ /* 0x002fe20008000f00 */
[----:B------:R-:W-:Y:S01]  /*6cb0*/  UIMAD UR4, UR6, UR4, URZ ;  /* 0x00000004060472a4 */ /* 0x000fe2000f8e023f */
[----:B------:R-:W-:Y:S03]  /*6cc0*/  BSSY B0, `(.L_x_559) ;  /* 0x0000018000007945 */ /* 0x000fe60003800000 */
        /* <DEDUP_REMOVED lines=23> */
.L_x_560:
[----:B------:R-:W-:Y:S05]  /*6e40*/  BSYNC B0 ;  /* 0x0000000000007941 */ /* 0x000fea0003800000 */
.L_x_559:
        /* <DEDUP_REMOVED lines=19> */
.L_x_553:
[----:B------:R-:W-:Y:S02]  /*6f80*/  ULDC.64 UR4, c[0x0][0x358] ;  /* 0x0000d60000047ab9 */ /* 0x000fe40000000a00 */
[----:B------:R-:W-:-:S02]  /*6f90*/  UISETP.NE.U32.AND UP1, UPT, URZ, UR4, UPT ;  /* 0x000000043f00728c */ /* 0x000fc4000bf25070 */
[----:B------:R-:W-:Y:S02]  /*6fa0*/  UMOV UR6, 0x4 ;  /* 0x0000000400067882 */ /* 0x000fe40000000000 */
[----:B------:R-:W-:-:S03]  /*6fb0*/  UISETP.NE.AND.EX UP1, UPT, URZ, UR5, UPT, UP1 ;  /* 0x000000053f00728c */ /* 0x000fc6000bf25310 */
[----:B------:R-:W-:Y:S02]  /*6fc0*/  ULDC.64 UR4, c[0x0][0x358] ;  /* 0x0000d60000047ab9 */ /* 0x000fe40000000a00 */
[----:B------:R-:W-:Y:S01]  /*6fd0*/  UIMAD.WIDE UR4, UR16, UR6, UR4 ;  /* 0x00000006100472a5 */ /* 0x000fe2000f8e0204 */
[----:B------:R-:W-:-:S05]  /*6fe0*/  PLOP3.LUT P1, PT, PT, PT, UP1, 0x80, 0x0 ;  /* 0x000000000000781c */ /* 0x000fca0003f2f018 */
[----:B------:R-:W-:Y:S01]  /*6ff0*/  IMAD.U32 R4, RZ, RZ, UR4 ;  /* 0x00000004ff047e24 */ /* 0x000fe2000f8e00ff */
[----:B-----5:R-:W-:Y:S01]  /*7000*/  MOV R5, UR5 ;  /* 0x0000000500057c02 */ /* 0x020fe20008000f00 */
[----:B------:R-:W-:-:S06]  /*7010*/  ULDC.64 UR4, c[0x0][0x360] ;  /* 0x0000d80000047ab9 */ /* 0x000fcc0000000a00 */
[----:B------:R-:W2:Y:S01]  /*7020*/  @P1 LDG.E R0, [R4.64] ;  /* 0x0000001404001981 */ /* 0x000ea2000c1e1900 */
[----:B------:R-:W-:Y:S01]  /*7030*/  UISETP.NE.U32.AND UP0, UPT, URZ, UR4, UPT ;  /* 0x000000043f00728c */ /* 0x000fe2000bf05070 */
[----:B------:R-:W-:-:S03]  /*7040*/  IMAD.MOV.U32 R6, RZ, RZ, c[0x0][0x2f0] ;  /* 0x0000bc00ff067624 */ /* 0x000fc600078e00ff */
[----:B------:R-:W-:-:S03]  /*7050*/  UISETP.NE.AND.EX UP0, UPT, URZ, UR5, UPT, UP0 ;  /* 0x000000053f00728c */ /* 0x000fc6000bf05300 */
[----:B------:R-:W-:-:S03]  /*7060*/  ULDC.64 UR4, c[0x0][0x360] ;  /* 0x0000d80000047ab9 */ /* 0x000fc60000000a00 */
[----:B------:R-:W-:-:S05]  /*7070*/  PLOP3.LUT P0, PT, PT, PT, UP0, 0x80, 0x0 ;  /* 0x000000000000781c */ /* 0x000fca0003f0f008 */
[----:B------:R-:W-:-:S06]  /*7080*/  @UP0 UIMAD.WIDE UR4, UR16, UR6, UR4 ;  /* 0x00000006100402a5 */ /* 0x000fcc000f8e0204 */
[----:B------:R-:W-:Y:S01]  /*7090*/  MOV R2, UR4 ;  /* 0x0000000400027c02 */ /* 0x000fe20008000f00 */
        /* <DEDUP_REMOVED lines=13> */
.L_x_561:
[----:B-1----:R-:W1:Y:S01]  /*7170*/  S2R R2, SR_TID.X ;  /* 0x0000000000027919 */ /* 0x002e620000002100 */
[----:B------:R-:W-:Y:S01]  /*7180*/  USHF.R.S32.HI UR6, URZ, 0x1f, UR17 ;  /* 0x0000001f3f067899 */ /* 0x000fe20008011411 */
[----:B-----5:R-:W-:Y:S01]  /*7190*/  IADD3 R14, R6, -UR9, RZ ;  /* 0x80000009060e7c10 */ /* 0x020fe2000fffe0ff */
[----:B------:R-:W-:Y:S01]  /*71a0*/  ULDC.64 UR4, c[0x0][0x308] ;  /* 0x0000c20000047ab9 */ /* 0x000fe20000000a00 */
[----:B------:R-:W-:Y:S01]  /*71b0*/  IMAD.U32 R6, RZ, RZ, UR18 ;  /* 0x00000012ff067e24 */ /* 0x000fe2000f8e00ff */
[----:B------:R-:W-:Y:S01]  /*71c0*/  UIMAD UR4, UR6, UR4, URZ ;  /* 0x00000004060472a4 */ /* 0x000fe2000f8e023f */
[----:B------:R-:W-:Y:S01]  /*71d0*/  BSSY B0, `(.L_x_562) ;  /* 0x0000029000007945 */ /* 0x000fe20003800000 */
[----:B------:R-:W-:-:S02]  /*71e0*/  USHF.R.S32.HI UR7, URZ, 0x1f, UR16 ;  /* 0x0000001f3f077899 */ /* 0x000fc40008011410 */
[----:B------:R-:W-:Y:S02]  /*71f0*/  UIMAD UR5, UR17, UR5, UR4 ;  /* 0x00000005110572a4 */ /* 0x000fe4000f8e0204 */
[----:B------:R-:W-:Y:S02]  /*7200*/  USEL UR16, UR16, URZ, !UP1 ;  /* 0x0000003f10107287 */ /* 0x000fe4000c800000 */
[----:B------:R-:W-:-:S04]  /*7210*/  USEL UR7, UR7, URZ, !UP1 ;  /* 0x0000003f07077287 */ /* 0x000fc8000c800000 */
[----:B------:R-:W-:Y:S01]  /*7220*/  IMAD.U32 R17, RZ, RZ, UR16 ;  /* 0x00000010ff117e24 */ /* 0x000fe2000f8e00ff */
[----:B-1----:R-:W-:-:S04]  /*7230*/  SHF.R.S32.HI R4, RZ, 0x1f, R2 ;  /* 0x0000001fff047819 */ /* 0x002fc80000011402 */
[----:B------:R-:W-:-:S04]  /*7240*/  LEA.HI R4, R4, R2, RZ, 0x3 ;  /* 0x0000000204047211 */ /* 0x000fc800078f18ff */
[----:B------:R-:W-:-:S05]  /*7250*/  LOP3.LUT R0, R4, 0x1ffffff8, RZ, 0xc0, !PT ;  /* 0x1ffffff804007812 */ /* 0x000fca00078ec0ff */
[----:B------:R-:W-:Y:S02]  /*7260*/  IMAD.IADD R0, R2, 0x1, -R0 ;  /* 0x0000000102007824 */ /* 0x000fe400078e0a00 */
[----:B------:R-:W-:Y:S02]  /*7270*/  IMAD.U32 R2, RZ, RZ, UR17 ;  /* 0x00000011ff027e24 */ /* 0x000fe4000f8e00ff */
[----:B------:R-:W-:Y:S01]  /*7280*/  IMAD.SHL.U32 R12, R0, 0x8, RZ ;  /* 0x00000008000c7824 */ /* 0x000fe200078e00ff */
[----:B------:R-:W-:-:S04]  /*7290*/  SHF.R.S32.HI R0, RZ, 0x3, R4 ;  /* 0x00000003ff007819 */ /* 0x000fc80000011404 */
[--C-:B------:R-:W-:Y:S02]  /*72a0*/  SHF.R.S32.HI R13, RZ, 0x1f, R12.reuse ;  /* 0x0000001fff0d7819 */ /* 0x100fe4000001140c */
[C---:B------:R-:W-:Y:S02]  /*72b0*/  ISETP.GE.AND P4, PT, R0.reuse, R14, PT ;  /* 0x0000000e0000720c */ /* 0x040fe40003f86270 */
[----:B------:R-:W-:Y:S01]  /*72c0*/  IADD3 R4, P0, R0, UR10, RZ ;  /* 0x0000000a00047c10 */ /* 0x000fe2000ff1e0ff */
[----:B------:R-:W-:Y:S01]  /*72d0*/  IMAD.WIDE.U32 R2, R2, c[0x0][0x308], R12 ;  /* 0x0000c20002027a25 */ /* 0x000fe200078e000c */
[----:B------:R-:W-:Y:S02]  /*72e0*/  IADD3 R15, R12, 0x40, RZ ;  /* 0x000000400c0f7810 */ /* 0x000fe40007ffe0ff */
[----:B------:R-:W-:Y:S02]  /*72f0*/  LEA.HI.X.SX32 R5, R0, UR11, 0x1, P0 ;  /* 0x0000000b00057c11 */ /* 0x000fe400080f0eff */
[----:B------:R-:W-:Y:S01]  /*7300*/  IADD3 R3, R3, UR5, RZ ;  /* 0x0000000503037c10 */ /* 0x000fe2000fffe0ff */
[----:B------:R-:W-:Y:S01]  /*7310*/  ULDC.64 UR4, c[0x0][0x310] ;  /* 0x0000c40000047ab9 */ /* 0x000fe20000000a00 */
[----:B------:R-:W-:Y:S01]  /*7320*/  IADD3 R16, R12, 0x80, RZ ;  /* 0x000000800c107810 */ /* 0x000fe20007ffe0ff */
[----:B------:R-:W-:Y:S01]  /*7330*/  UIMAD UR4, UR7, UR4, URZ ;  /* 0x00000004070472a4 */ /* 0x000fe2000f8e023f */
[----:B------:R-:W-:-:S03]  /*7340*/  IMAD.WIDE R6, R6, 0x40, R4 ;  /* 0x0000004006067825 */ /* 0x000fc600078e0204 */
[----:B------:R-:W-:Y:S01]  /*7350*/  UIMAD UR4, UR16, UR5, UR4 ;  /* 0x00000005100472a4 */ /* 0x000fe2000f8e0204 */
        /* <DEDUP_REMOVED lines=16> */
.L_x_563:
[----:B------:R-:W-:Y:S05]  /*7460*/  BSYNC B0 ;  /* 0x0000000000007941 */ /* 0x000fea0003800000 */
.L_x_562:
        /* <DEDUP_REMOVED lines=19> */
.L_x_565:
[----:B------:R-:W-:Y:S05]  /*75a0*/  BSYNC B0 ;  /* 0x0000000000007941 */ /* 0x000fea0003800000 */
.L_x_564:
        /* <DEDUP_REMOVED lines=26> */
.L_x_567:
[----:B------:R-:W-:Y:S05]  /*7750*/  BSYNC B0 ;  /* 0x0000000000007941 */ /* 0x000fea0003800000 */
.L_x_566:
        /* <DEDUP_REMOVED lines=18> */
.L_x_568:
        /* <DEDUP_REMOVED lines=16> */
.L_x_1396:


//--------------------- .text._ZN7cutlass13device_kernelIN5flash19enable_sm80_to_sm89INS1_16FlashAttnBwdSm80INS1_25CollectiveMainloopBwdSm80ILi1ELi1EN4cute5tupleIJNS5_1CILi64EEES8_NS7_ILi192EEEEEENS_10bfloat16_tEfNS_4arch4Sm80ELb1ELb0ELb0ELb1ELb1ELb0ELb0ELb0ELi2ELi2ELi2ELi2ELb1EEENS1_21CollectiveEpilogueBwdISA_SB_SD_Li256ELb1ELb0ELi4EEENS1_25SingleTileBwdLPTSchedulerILb1ELi64ELb1EEEEEEEEEvNT_6ParamsE --------------------------
	.section	.text._ZN7cutlass13device_kernelIN5flash19enable_sm80_to_sm89INS1_16FlashAttnBwdSm80INS1_25CollectiveMainloopBwdSm80ILi1ELi1EN4cute5tupleIJNS5_1CILi64EEES8_NS7_ILi192EEEEEENS_10bfloat16_tEfNS_4arch4Sm80ELb1ELb0ELb0ELb1ELb1ELb0ELb0ELb0ELi2ELi2ELi2ELi2ELb1EEENS1_21CollectiveEpilogueBwdISA_SB_SD_Li256ELb1ELb0ELi4EEENS1_25SingleTileBwdLPTSchedulerILb1ELi64ELb1EEEEEEEEEvNT_6ParamsE,"ax",@progbits
	.sectioninfo	@"SHI_REGISTERS=255"
	.align	128
.text._ZN7cutlass13device_kernelIN5flash19enable_sm80_to_sm89INS1_16FlashAttnBwdSm80INS1_25CollectiveMainloopBwdSm80ILi1ELi1EN4cute5tupleIJNS5_1CILi64EEES8_NS7_ILi192EEEEEENS_10bfloat16_tEfNS_4arch4Sm80ELb1ELb0ELb0ELb1ELb1ELb0ELb0ELb0ELi2ELi2ELi2ELi2ELb1EEENS1_21CollectiveEpilogueBwdISA_SB_SD_Li256ELb1ELb0ELi4EEENS1_25SingleTileBwdLPTSchedulerILb1ELi64ELb1EEEEEEEEEvNT_6ParamsE:
        .type           _ZN7cutlass13device_kernelIN5flash19enable_sm80_to_sm89INS1_16FlashAttnBwdSm80INS1_25CollectiveMainloopBwdSm80ILi1ELi1EN4cute5tupleIJNS5_1CILi64EEES8_NS7_ILi192EEEEEENS_10bfloat16_tEfNS_4arch4Sm80ELb1ELb0ELb0ELb1ELb1ELb0ELb0ELb0ELi2ELi2ELi2ELi2ELb1EEENS1_21CollectiveEpilogueBwdISA_SB_SD_Li256ELb1ELb0ELi4EEENS1_25SingleTileBwdLPTSchedulerILb1ELi64ELb1EEEEEEEEEvNT_6ParamsE,@function
        .size           _ZN7cutlass13device_kernelIN5flash19enable_sm80_to_sm89INS1_16FlashAttnBwdSm80INS1_25CollectiveMainloopBwdSm80ILi1ELi1EN4cute5tupleIJNS5_1CILi64EEES8_NS7_ILi192EEEEEENS_10bfloat16_tEfNS_4arch4Sm80ELb1ELb0ELb0ELb1ELb1ELb0ELb0ELb0ELi2ELi2ELi2ELi2ELb1EEENS1_21CollectiveEpilogueBwdISA_SB_SD_Li256ELb1ELb0ELi4EEENS1_25SingleTileBwdLPTSchedulerILb1ELi64ELb1EEEEEEEEEvNT_6ParamsE,(.L_x_1397 - _ZN7cutlass13device_kernelIN5flash19enable_sm80_to_sm89INS1_16FlashAttnBwdSm80INS1_25CollectiveMainloopBwdSm80ILi1ELi1EN4cute5tupleIJNS5_1CILi64EEES8_NS7_ILi192EEEEEENS_10bfloat16_tEfNS_4arch4Sm80ELb1ELb0ELb0ELb1ELb1ELb0ELb0ELb0ELi2ELi2ELi2ELi2ELb1EEENS1_21CollectiveEpilogueBwdISA_SB_SD_Li256ELb1ELb0ELi4EEENS1_25SingleTileBwdLPTSchedulerILb1ELi64ELb1EEEEEEEEEvNT_6ParamsE)
        .other          _ZN7cutlass13device_kernelIN5flash19enable_sm80_to_sm89INS1_16FlashAttnBwdSm80INS1_25CollectiveMainloopBwdSm80ILi1ELi1EN4cute5tupleIJNS5_1CILi64EEES8_NS7_ILi192EEEEEENS_10bfloat16_tEfNS_4arch4Sm80ELb1ELb0ELb0ELb1ELb1ELb0ELb0ELb0ELi2ELi2ELi2ELi2ELb1EEENS1_21CollectiveEpilogueBwdISA_SB_SD_Li256ELb1ELb0ELi4EEENS1_25SingleTileBwdLPTSchedulerILb1ELi64ELb1EEEEEEEEEvNT_6ParamsE,@"STO_CUDA_ENTRY STV_DEFAULT"
_ZN7cutlass13device_kernelIN5flash19enable_sm80_to_sm89INS1_16FlashAttnBwdSm80INS1_25CollectiveMainloopBwdSm80ILi1ELi1EN4cute5tupleIJNS5_1CILi64EEES8_NS7_ILi192EEEEEENS_10bfloat16_tEfNS_4arch4Sm80ELb1ELb0ELb0ELb1ELb1ELb0ELb0ELb0ELi2ELi2ELi2ELi2ELb1EEENS1_21CollectiveEpilogueBwdISA_SB_SD_Li256ELb1ELb0ELi4EEENS1_25SingleTileBwdLPTSchedulerILb1ELi64ELb1EEEEEEEEEvNT_6ParamsE:
[----:B------:R-:W-:Y:S02]  /*0000*/  MOV R1, c[0x0][0x28] ;  /* 0x00000a0000017a02 */ /* 0x000fe40000000f00 */
[----:B------:R-:W1:Y:S01]  /*0010*/  S2R R34, SR_TID.X ;  /* 0x0000000000227919 */ /* 0x000e620000002100 */
[----:B------:R-:W2:Y:S01]  /*0020*/  S2UR UR4, SR_CTAID.X ;  /* 0x00000000000479c3 */ /* 0x000ea20000002500 */
[----:B------:R-:W-:Y:S01]  /*0030*/  ULDC.64 UR18, c[0x0][0x118] ;  /* 0x0000460000127ab9 */ /* 0x000fe20000000a00 */
        /* <DEDUP_REMOVED lines=26> */
.L_x_570:
[----:B------:R-:W-:Y:S02]  /*01e0*/  ULDC UR7, c[0x0][0x3ac] ;  /* 0x0000eb0000077ab9 */ /* 0x000fe40000000800 */
[----:B------:R-:W-:Y:S02]  /*01f0*/  UISETP.NE.AND UP0, UPT, UR7, 0x1, UPT ;  /* 0x000000010700788c */ /* 0x000fe4000bf05270 */
[----:B------:R-:W-:Y:S02]  /*0200*/  ULDC.64 UR4, c[0x0][0x3b0] ;  /* 0x0000ec0000047ab9 */ /* 0x000fe40000000a00 */
[----:B------:R-:W-:Y:S02]  /*0210*/  UIMAD.WIDE.U32 UR10, UR6, UR4, URZ ;  /* 0x00000004060a72a5 */ /* 0x000fe4000f8e003f */
[----:B------:R-:W-:-:S05]  /*0220*/  UMOV UR9, UR6 ;  /* 0x0000000600097c82 */ /* 0x000fca0008000000 */
[----:B------:R-:W-:-:S04]  /*0230*/  @UP0 USHF.R.U32.HI UR9, URZ, UR5, UR11 ;  /* 0x000000053f090299 */ /* 0x000fc8000801160b */
[----:B------:R-:W-:-:S04]  /*0240*/  UIMAD UR7, UR9, UR7, URZ ;  /* 0x00000007090772a4 */ /* 0x000fc8000f8e023f */
.L_x_571:
        /* <DEDUP_REMOVED lines=12> */
[----:B------:R-:W-:-:S06]  /*0310*/  UIMAD UR4, UR4, UR6, UR5 ;  /* 0x00000006040472a4 */ /* 0x000fcc000f8e0205 */
[----:B------:R-:W-:Y:S01]  /*0320*/  IMAD.U32 R243, RZ, RZ, UR4 ;  /* 0x00000004fff37e24 */ /* 0x000fe2000f8e00ff */
        /* <DEDUP_REMOVED lines=9> */
.L_x_572:
        /* <DEDUP_REMOVED lines=14> */
.L_x_574:
[----:B------:R-:W-:Y:S02]  /*04a0*/  ULDC UR5, c[0x0][0x3d4] ;  /* 0x0000f50000057ab9 */ /* 0x000fe40000000800 */
.L_x_573:
[----:B------:R-:W-:Y:S02]  /*04b0*/  UIADD3 UR5, UR5, 0x3f, URZ ;  /* 0x0000003f05057890 */ /* 0x000fe4000fffe03f */
[----:B------:R-:W-:-:S02]  /*04c0*/  ULOP3.LUT UR16, URZ, UR9, URZ, 0x33, !UPT ;  /* 0x000000093f107292 */ /* 0x000fc4000f8e333f */
[----:B------:R-:W-:-:S04]  /*04d0*/  USHF.R.S32.HI UR4, URZ, 0x1f, UR5 ;  /* 0x0000001f3f047899 */ /* 0x000fc80008011405 */
[----:B------:R-:W-:-:S04]  /*04e0*/  ULEA.HI UR4, UR4, UR5, URZ, 0x6 ;  /* 0x0000000504047291 */ /* 0x000fc8000f8f303f */
[----:B------:R-:W-:-:S04]  /*04f0*/  USHF.R.S32.HI UR4, URZ, 0x6, UR4 ;  /* 0x000000063f047899 */ /* 0x000fc80008011404 */
[----:B------:R-:W-:Y:S02]  /*0500*/  UISETP.GT.AND UP0, UPT, UR4, UR9, UPT ;  /* 0x000000090400728c */ /* 0x000fe4000bf04270 */
[----:B------:R-:W-:Y:S02]  /*0510*/  UIADD3 UR16, UR4, UR16, URZ ;  /* 0x0000001004107290 */ /* 0x000fe4000fffe03f */
[----:B------:R-:W-:Y:S01]  /*0520*/  USEL UR15, UR15, 0xffffffff, UP0 ;  /* 0xffffffff0f0f7887 */ /* 0x000fe20008000000 */
[----:B------:R-:W-:Y:S05]  /*0530*/  BRA `(.L_x_575) ;  /* 0x000004a000007947 */ /* 0x000fea0003800000 */
.L_x_569:
[----:B------:R-:W-:Y:S02]  /*0540*/  ULDC.64 UR6, c[0x0][0x3b8] ;  /* 0x0000ee0000067ab9 */ /* 0x000fe40000000a00 */
[----:B------:R-:W-:Y:S02]  /*0550*/  UISETP.NE.AND UP0, UPT, UR6, 0x1, UPT ;  /* 0x000000010600788c */ /* 0x000fe4000bf05270 */
[----:B------:R-:W-:Y:S02]  /*0560*/  UIMAD.WIDE.U32 UR10, UR4, UR7, URZ ;  /* 0x00000007040a72a5 */ /* 0x000fe4000f8e003f */
[----:B------:R-:W-:-:S02]  /*0570*/  ULDC UR5, c[0x0][0x3c0] ;  /* 0x0000f00000057ab9 */ /* 0x000fc40000000800 */
        /* <DEDUP_REMOVED lines=17> */
.L_x_576:
[----:B------:R-:W-:Y:S02]  /*0690*/  ULDC UR7, c[0x0][0x3ac] ;  /* 0x0000eb0000077ab9 */ /* 0x000fe40000000800 */
[----:B------:R-:W-:Y:S02]  /*06a0*/  UISETP.NE.AND UP0, UPT, UR7, 0x1, UPT ;  /* 0x000000010700788c */ /* 0x000fe4000bf05270 */
[----:B------:R-:W-:Y:S02]  /*06b0*/  ULDC.64 UR4, c[0x0][0x3b0] ;  /* 0x0000ec0000047ab9 */ /* 0x000fe40000000a00 */
[----:B------:R-:W-:Y:S02]  /*06c0*/  UIMAD.WIDE.U32 UR10, UR6, UR4, URZ ;  /* 0x00000004060a72a5 */ /* 0x000fe4000f8e003f */
[----:B------:R-:W-:-:S05]  /*06d0*/  UMOV UR9, UR6 ;  /* 0x0000000600097c82 */ /* 0x000fca0008000000 */
[----:B------:R-:W-:-:S04]  /*06e0*/  @UP0 USHF.R.U32.HI UR9, URZ, UR5, UR11 ;  /* 0x000000053f090299 */ /* 0x000fc8000801160b */
[----:B------:R-:W-:-:S04]  /*06f0*/  UIMAD UR7, UR9, UR7, URZ ;  /* 0x00000007090772a4 */ /* 0x000fc8000f8e023f */
.L_x_577:
        /* <DEDUP_REMOVED lines=23> */
.L_x_578:
        /* <DEDUP_REMOVED lines=14> */
.L_x_580:
[----:B------:R-:W-:Y:S02]  /*0950*/  ULDC UR5, c[0x0][0x3d4] ;  /* 0x0000f50000057ab9 */ /* 0x000fe40000000800 */
.L_x_579:
[----:B------:R-:W-:Y:S02]  /*0960*/  UIADD3 UR5, UR5, 0x3f, URZ ;  /* 0x0000003f05057890 */ /* 0x000fe4000fffe03f */
[----:B------:R-:W-:-:S02]  /*0970*/  ULOP3.LUT UR16, URZ, UR9, URZ, 0x33, !UPT ;  /* 0x000000093f107292 */ /* 0x000fc4000f8e333f */
[----:B------:R-:W-:-:S04]  /*0980*/  USHF.R.S32.HI UR4, URZ, 0x1f, UR5 ;  /* 0x0000001f3f047899 */ /* 0x000fc80008011405 */
[----:B------:R-:W-:-:S04]  /*0990*/  ULEA.HI UR4, UR4, UR5, URZ, 0x6 ;  /* 0x0000000504047291 */ /* 0x000fc8000f8f303f */
[----:B------:R-:W-:-:S04]  /*09a0*/  USHF.R.S32.HI UR4, URZ, 0x6, UR4 ;  /* 0x000000063f047899 */ /* 0x000fc80008011404 */
[----:B------:R-:W-:Y:S02]  /*09b0*/  UISETP.GT.AND UP0, UPT, UR4, UR9, UPT ;  /* 0x000000090400728c */ /* 0x000fe4000bf04270 */
[----:B------:R-:W-:Y:S02]  /*09c0*/  UIADD3 UR16, UR4, UR16, URZ ;  /* 0x0000001004107290 */ /* 0x000fe4000fffe03f */
[----:B------:R-:W-:-:S06]  /*09d0*/  USEL UR15, UR15, 0xffffffff, UP0 ;  /* 0xffffffff0f0f7887 */ /* 0x000fcc0008000000 */
.L_x_575:
        /* <DEDUP_REMOVED lines=49> */
.L_x_581:
        /* <DEDUP_REMOVED lines=10> */
.L_x_582:
[----:B------:R-:W-:Y:S05]  /*0d90*/  @!P1 BRA `(.L_x_583) ;  /* 0x0000005000009947 */ /* 0x000fea0003800000 */
[----:B------:R1:W2:Y:S04]  /*0da0*/  LDG.E R0, [R2.64] ;  /* 0x0000001202007981 */ /* 0x0002a8000c1e1900 */
[----:B-1----:R-:W3:Y:S01]  /*0db0*/  LDG.E R2, [R2.64+0x4] ;  /* 0x0000041202027981 */ /* 0x002ee2000c1e1900 */
[----:B--2---:R-:W1:Y:S08]  /*0dc0*/  R2UR UR13, R0 ;  /* 0x00000000000d73c2 */ /* 0x004e7000000e0000 */
[----:B---3--:R-:W1:Y:S02]  /*0dd0*/  R2UR UR4, R2 ;  /* 0x00000000020473c2 */ /* 0x008e6400000e0000 */
[----:B-1----:R-:W-:-:S06]  /*0de0*/  UIADD3 UR13, -UR13, UR4, URZ ;  /* 0x000000040d0d7290 */ /* 0x002fcc000fffe13f */
.L_x_583:
        /* <DEDUP_REMOVED lines=11> */
[----:B------:R-:W-:Y:S01]  /*0ea0*/  IMAD.MOV.U32 R8, RZ, RZ, RZ ;  /* 0x000000ffff087224 */ /* 0x000fe200078e00ff */
[----:B------:R-:W-:Y:S01]  /*0eb0*/  USHF.R.S32.HI UR17, URZ, 0x1f, UR4 ;  /* 0x0000001f3f117899 */ /* 0x000fe20008011404 */
[----:B------:R-:W-:Y:S01]  /*0ec0*/  IMAD.MOV.U32 R120, RZ, RZ, RZ ;  /* 0x000000ffff787224 */ /* 0x000fe200078e00ff */
[----:B------:R-:W-:Y:S01]  /*0ed0*/  CS2R R118, SRZ ;  /* 0x0000000000767805 */ /* 0x000fe2000001ff00 */
[----:B------:R-:W-:Y:S01]  /*0ee0*/  CS2R R10, SRZ ;  /* 0x00000000000a7805 */ /* 0x000fe2000001ff00 */
        /* <DEDUP_REMOVED lines=61> */
[----:B------:R-:W-:Y:S01]  /*12c0*/  IMAD.MOV.U32 R8, RZ, RZ, R243 ;  /* 0x000000ffff087224 */ /* 0x000fe200078e00f3 */
[----:B------:R-:W-:Y:S01]  /*12d0*/  USHF.R.S32.HI UR11, URZ, 0x1f, UR15 ;  /* 0x0000001f3f0b7899 */ /* 0x000fe2000801140f */
[----:B------:R-:W-:Y:S01]  /*12e0*/  IMAD.MOV.U32 R20, RZ, RZ, c[0x0][0x1d8] ;  /* 0x00007600ff147624 */ /* 0x000fe200078e00ff */
[----:B------:R-:W-:Y:S01]  /*12f0*/  ISETP.NE.AND P0, PT, R0, 0x1, PT ;  /* 0x000000010000780c */ /* 0x000fe20003f05270 */
[----:B------:R-:W-:Y:S01]  /*1300*/  USEL UR12, UR15, URZ, !UP1 ;  /* 0x0000003f0f0c7287 */ /* 0x000fe2000c800000 */
[CC--:B------:R-:W-:Y:S01]  /*1310*/  LEA.HI R29, R14.reuse, R34.reuse, RZ, 0x3 ;  /* 0x000000220e1d7211 */ /* 0x0c0fe200078f18ff */
[----:B------:R-:W-:Y:S01]  /*1320*/  USEL UR7, UR11, URZ, !UP1 ;  /* 0x0000003f0b077287 */ /* 0x000fe2000c800000 */
[----:B------:R-:W-:Y:S01]  /*1330*/  LEA.HI R33, R14, R34, RZ, 0x5 ;  /* 0x000000220e217211 */ /* 0x000fe200078f28ff */
[----:B------:R-:W-:Y:S01]  /*1340*/  ULDC.64 UR4, c[0x0][0x1e8] ;  /* 0x00007a0000047ab9 */ /* 0x000fe20000000a00 */
[----:B------:R-:W-:Y:S01]  /*1350*/  SHF.R.S32.HI R242, RZ, 0x3, R29 ;  /* 0x00000003fff27819 */ /* 0x000fe2000001141d */
[----:B------:R-:W-:Y:S01]  /*1360*/  UIMAD UR4, UR7, UR4, URZ ;  /* 0x00000004070472a4 */ /* 0x000fe2000f8e023f */
[----:B------:R-:W-:Y:S01]  /*1370*/  LOP3.LUT R3, R29, 0xfffffff8, RZ, 0xc0, !PT ;  /* 0xfffffff81d037812 */ /* 0x000fe200078ec0ff */
[----:B------:R-:W-:Y:S01]  /*1380*/  IMAD.U32 R15, RZ, RZ, UR12 ;  /* 0x0000000cff0f7e24 */ /* 0x000fe2000f8e00ff */
[----:B------:R-:W-:Y:S01]  /*1390*/  SHF.R.S32.HI R4, RZ, 0x5, R33 ;  /* 0x00000005ff047819 */ /* 0x000fe20000011421 */
[----:B------:R-:W-:Y:S01]  /*13a0*/  UIMAD UR4, UR12, UR5, UR4 ;  /* 0x000000050c0472a4 */ /* 0x000fe2000f8e0204 */
[----:B-----5:R-:W-:Y:S01]  /*13b0*/  IADD3 R19, P1, R242, R5, RZ ;  /* 0x00000005f2137210 */ /* 0x020fe20007f3e0ff */
[----:B------:R-:W-:Y:S01]  /*13c0*/  @P0 IMAD.HI.U32 R0, R243, c[0x0][0x24c], RZ ;  /* 0x00009300f3000a27 */ /* 0x000fe200078e00ff */
[----:B------:R-:W-:Y:S01]  /*13d0*/  LEA.HI R2, R33, R4, RZ, 0x1 ;  /* 0x0000000421027211 */ /* 0x000fe200078f08ff */
[----:B------:R-:W-:Y:S01]  /*13e0*/  UIADD3 UR8, -UR9, UR13, URZ ;  /* 0x0000000d09087290 */ /* 0x000fe2000fffe13f */
[----:B------:R-:W-:Y:S01]  /*13f0*/  LEA.HI R32, R14, R34, RZ, 0x4 ;  /* 0x000000220e207211 */ /* 0x000fe200078f20ff */
[----:B------:R-:W-:Y:S01]  /*1400*/  IMAD.IADD R16, R34, 0x1, -R3 ;  /* 0x0000000122107824 */ /* 0x000fe200078e0a03 */
[----:B------:R-:W-:Y:S01]  /*1410*/  @P0 SHF.R.U32.HI R8, RZ, c[0x0][0x250], R0 ;  /* 0x00009400ff080a19 */ /* 0x000fe20000011600 */
[----:B------:R-:W-:Y:S01]  /*1420*/  USEL UR11, UR11, URZ, !UP2 ;  /* 0x0000003f0b0b7287 */ /* 0x000fe2000d000000 */
[----:B------:R-:W-:Y:S01]  /*1430*/  SHF.R.S32.HI R0, RZ, 0x1f, R242 ;  /* 0x0000001fff007819 */ /* 0x000fe200000114f2 */
[----:B------:R-:W-:Y:S01]  /*1440*/  IMAD.SHL.U32 R12, R16, 0x8, RZ ;  /* 0x00000008100c7824 */ /* 0x000fe200078e00ff */
[----:B------:R-:W-:Y:S01]  /*1450*/  IADD3 R6, P0, R242, R9, RZ ;  /* 0x00000009f2067210 */ /* 0x000fe20007f1e0ff */
[----:B------:R-:W-:Y:S01]  /*1460*/  USHF.R.S32.HI UR21, URZ, 0x1f, UR17 ;  /* 0x0000001f3f157899 */ /* 0x000fe20008011411 */
[-C--:B------:R-:W-:Y:S01]  /*1470*/  LEA.HI.X.SX32 R21, R5, R0.reuse, 0x1, P1 ;  /* 0x0000000005157211 */ /* 0x080fe200008f0eff */
[----:B------:R-:W-:Y:S01]  /*1480*/  IMAD.MOV.U32 R220, RZ, RZ, 0x20 ;  /* 0x00000020ffdc7424 */ /* 0x000fe200078e00ff */
[----:B------:R-:W-:Y:S01]  /*1490*/  LEA.HI.X.SX32 R7, R9, R0, 0x1, P0 ;  /* 0x0000000009077211 */ /* 0x000fe200000f0eff */
[----:B------:R-:W-:Y:S01]  /*14a0*/  IMAD.MOV.U32 R222, RZ, RZ, 0x40 ;  /* 0x00000040ffde7424 */ /* 0x000fe200078e00ff */
[----:B------:R-:W-:Y:S01]  /*14b0*/  LOP3.LUT R0, R2, 0xfffffffe, RZ, 0xc0, !PT ;  /* 0xfffffffe02007812 */ /* 0x000fe200078ec0ff */
[----:B------:R-:W-:Y:S01]  /*14c0*/  USHF.L.U32 UR20, UR17, 0x6, URZ ;  /* 0x0000000611147899 */ /* 0x000fe2000800063f */
[----:B------:R-:W-:Y:S01]  /*14d0*/  SHF.R.S32.HI R5, RZ, 0x1f, R8 ;  /* 0x0000001fff057819 */ /* 0x000fe20000011408 */
[----:B------:R-:W-:Y:S01]  /*14e0*/  CS2R R130, SRZ ;  /* 0x0000000000827805 */ /* 0x000fe2000001ff00 */
[----:B------:R-:W-:Y:S01]  /*14f0*/  SHF.R.S32.HI R9, RZ, 0x4, R32 ;  /* 0x00000004ff097819 */ /* 0x000fe20000011420 */
[----:B------:R-:W-:Y:S01]  /*1500*/  IMAD.IADD R28, R4, 0x1, -R0 ;  /* 0x00000001041c7824 */ /* 0x000fe200078e0a00 */
[----:B------:R-:W-:Y:S01]  /*1510*/  SHF.R.S32.HI R13, RZ, 0x1f, R12 ;  /* 0x0000001fff0d7819 */ /* 0x000fe2000001140c */
[C---:B------:R-:W-:Y:S01]  /*1520*/  IMAD R0, R5.reuse, c[0x0][0x1e0], RZ ;  /* 0x0000780005007a24 */ /* 0x040fe200078e02ff */
[-C--:B------:R-:W-:Y:S01]  /*1530*/  LEA.HI R23, R14, R34.reuse, RZ, 0x2 ;  /* 0x000000220e177211 */ /* 0x080fe200078f10ff */
[----:B------:R-:W-:Y:S01]  /*1540*/  IMAD R5, R5, c[0x0][0x1b0], RZ ;  /* 0x00006c0005057a24 */ /* 0x000fe200078e02ff */
[----:B------:R-:W-:Y:S01]  /*1550*/  LEA.HI R4, R32, R9, RZ, 0x1 ;  /* 0x0000000920047211 */ /* 0x000fe200078f08ff */
[C---:B------:R-:W-:Y:S01]  /*1560*/  IMAD R0, R8.reuse, c[0x0][0x1e4], R0 ;  /* 0x0000790008007a24 */ /* 0x040fe200078e0200 */
[----:B------:R-:W-:Y:S01]  /*1570*/  SHF.R.S32.HI R11, RZ, 0x2, R23 ;  /* 0x00000002ff0b7819 */ /* 0x000fe20000011417 */
[----:B------:R-:W-:Y:S01]  /*1580*/  IMAD.WIDE.U32 R2, R8, c[0x0][0x1e0], R12 ;  /* 0x0000780008027a25 */ /* 0x000fe200078e000c */
[----:B------:R-:W-:Y:S01]  /*1590*/  SHF.R.S32.HI R10, RZ, 0x1f, R23 ;  /* 0x0000001fff0a7819 */ /* 0x000fe20000011417 */
[----:B------:R-:W-:Y:S01]  /*15a0*/  CS2R R128, SRZ ;  /* 0x0000000000807805 */ /* 0x000fe2000001ff00 */
[----:B------:R-:W-:Y:S01]  /*15b0*/  LOP3.LUT R4, R4, 0xfffffffe, RZ, 0xc0, !PT ;  /* 0xfffffffe04047812 */ /* 0x000fe200078ec0ff */
[----:B------:R-:W-:Y:S01]  /*15c0*/  IMAD.IADD R3, R3, 0x1, R0 ;  /* 0x0000000103037824 */ /* 0x000fe200078e0200 */
[----:B------:R-:W-:Y:S01]  /*15d0*/  LEA.HI R0, R10, R11, RZ, 0x3 ;  /* 0x0000000b0a007211 */ /* 0x000fe200078f18ff */
[----:B------:R-:W-:Y:S01]  /*15e0*/  IMAD.U32 R27, RZ, RZ, UR20 ;  /* 0x00000014ff1b7e24 */ /* 0x000fe2000f8e00ff */
[----:B------:R-:W-:Y:S01]  /*15f0*/  IADD3 R30, R12, 0x40, RZ ;  /* 0x000000400c1e7810 */ /* 0x000fe20007ffe0ff */
[----:B------:R-:W-:Y:S01]  /*1600*/  IMAD.IADD R22, R9, 0x1, -R4 ;  /* 0x0000000109167824 */ /* 0x000fe200078e0a04 */
[----:B------:R-:W-:Y:S01]  /*1610*/  LOP3.LUT R4, R0, 0xfffffff8, RZ, 0xc0, !PT ;  /* 0xfffffff800047812 */ /* 0x000fe200078ec0ff */
[----:B------:R-:W-:Y:S01]  /*1620*/  IMAD.U32 R0, RZ, RZ, UR16 ;  /* 0x00000010ff007e24 */ /* 0x000fe2000f8e00ff */
[----:B------:R-:W-:Y:S01]  /*1630*/  LEA.HI R9, R14, R34, RZ, 0x6 ;  /* 0x000000220e097211 */ /* 0x000fe200078f30ff */
[----:B------:R-:W-:Y:S01]  /*1640*/  IMAD.WIDE.U32 R2, R15, c[0x0][0x1e8], R2 ;  /* 0x00007a000f027a25 */ /* 0x000fe200078e0002 */
[----:B------:R-:W-:Y:S01]  /*1650*/  IADD3 R31, R12, 0x80, RZ ;  /* 0x000000800c1f7810 */ /* 0x000fe20007ffe0ff */
[----:B------:R-:W-:Y:S01]  /*1660*/  CS2R R126, SRZ ;  /* 0x00000000007e7805 */ /* 0x000fe2000001ff00 */
[----:B------:R-:W-:Y:S01]  /*1670*/  SHF.R.S32.HI R18, RZ, 0x6, R9 ;  /* 0x00000006ff127819 */ /* 0x000fe20000011409 */
[----:B------:R-:W-:Y:S01]  /*1680*/  IMAD.IADD R17, R11, 0x1, -R4 ;  /* 0x000000010b117824 */ /* 0x000fe200078e0a04 */
[----:B------:R-:W-:Y:S01]  /*1690*/  IADD3 R3, R3, UR4, RZ ;  /* 0x0000000403037c10 */ /* 0x000fe2000fffe0ff */
[----:B------:R-:W-:Y:S01]  /*16a0*/  IMAD.SHL.U32 R4, R242, 0x40, RZ ;  /* 0x00000040f2047824 */ /* 0x000fe200078e00ff */
[----:B------:R-:W-:Y:S01]  /*16b0*/  ISETP.GE.AND P6, PT, R12, c[0x0][0x1cc], PT ;  /* 0x000073000c007a0c */ /* 0x000fe20003fc6270 */
[----:B------:R-:W-:Y:S01]  /*16c0*/  IMAD.WIDE R6, R0, 0x40, R6 ;  /* 0x0000004000067825 */ /* 0x000fe200078e0206 */
[----:B------:R-:W-:Y:S01]  /*16d0*/  IADD3 R0, -R242, UR8, RZ ;  /* 0x00000008f2007c10 */ /* 0x000fe2000fffe1ff */
[----:B------:R-:W-:Y:S01]  /*16e0*/  ULDC.64 UR4, c[0x0][0x1b8] ;  /* 0x00006e0000047ab9 */ /* 0x000fe20000000a00 */
[----:B------:R-:W-:Y:S01]  /*16f0*/  LOP3.LUT R4, R4, 0x1c0, RZ, 0xc0, !PT ;  /* 0x000001c004047812 */ /* 0x000fe200078ec0ff */
[----:B------:R-:W-:Y:S01]  /*1700*/  IMAD R11, R8, c[0x0][0x1b4], R5 ;  /* 0x00006d00080b7a24 */ /* 0x000fe200078e0205 */
[----:B------:R-:W-:Y:S01]  /*1710*/  ISETP.GE.AND P1, PT, R30, c[0x0][0x1cc], PT ;  /* 0x000073001e007a0c */ /* 0x000fe20003f26270 */
[----:B------:R-:W-:Y:S01]  /*1720*/  IMAD.SHL.U32 R25, R18, 0x200, RZ ;  /* 0x0000020012197824 */ /* 0x000fe200078e00ff */
[--C-:B------:R-:W-:Y:S01]  /*1730*/  LOP3.LUT R14, R4, 0x38, R12.reuse, 0xf8, !PT ;  /* 0x00000038040e7812 */ /* 0x100fe200078ef80c */
[----:B------:R-:W-:Y:S01]  /*1740*/  IMAD.WIDE.U32 R8, R8, c[0x0][0x1b0], R12 ;  /* 0x00006c0008087a25 */ /* 0x000fe200078e000c */
[----:B------:R-:W-:Y:S01]  /*1750*/  SHF.R.U32.HI R228, RZ, 0x3, R4 ;  /* 0x00000003ffe47819 */ /* 0x000fe20000011604 */
[----:B------:R-:W-:Y:S01]  /*1760*/  UIMAD UR4, UR7, UR4, URZ ;  /* 0x00000004070472a4 */ /* 0x000fe2000f8e023f */
[----:B------:R-:W-:Y:S01]  /*1770*/  ISETP.GE.AND P0, PT, R31, c[0x0][0x1cc], PT ;  /* 0x000073001f007a0c */ /* 0x000fe20003f06270 */
[----:B------:R-:W-:Y:S01]  /*1780*/  IMAD R4, R7, c[0x0][0x1d8], RZ ;  /* 0x0000760007047a24 */ /* 0x000fe200078e02ff */
[C---:B------:R-:W-:Y:S01]  /*1790*/  ISETP.LT.OR P5, PT, R0.reuse, 0x1, P6 ;  /* 0x000000010000780c */ /* 0x040fe200037a1670 */
[----:B------:R-:W-:Y:S01]  /*17a0*/  UIMAD UR4, UR12, UR5, UR4 ;  /* 0x000000050c0472a4 */ /* 0x000fe2000f8e0204 */
[----:B------:R-:W-:Y:S01]  /*17b0*/  ISETP.LT.OR P4, PT, R0, 0x1, P1 ;  /* 0x000000010000780c */ /* 0x000fe20000f81670 */
[----:B------:R-:W-:Y:S01]  /*17c0*/  IMAD R10, R6, c[0x0][0x1dc], R4 ;  /* 0x00007700060a7a24 */ /* 0x000fe200078e0204 */
[----:B------:R-:W-:Y:S01]  /*17d0*/  ISETP.LT.OR P3, PT, R0, 0x1, P0 ;  /* 0x000000010000780c */ /* 0x000fe20000761670 */
[----:B------:R-:W-:Y:S01]  /*17e0*/  IMAD.WIDE.U32 R4, R6, c[0x0][0x1d8], R2 ;  /* 0x0000760006047a25 */ /* 0x000fe200078e0002 */
[----:B------:R-:W-:Y:S01]  /*17f0*/  LOP3.LUT R228, R25, R14, R228, 0xf6, !PT ;  /* 0x0000000e19e47212 */ /* 0x000fe200078ef6e4 */
[----:B------:R-:W-:Y:S01]  /*1800*/  USEL UR12, UR15, URZ, !UP2 ;  /* 0x0000003f0f0c7287 */ /* 0x000fe2000d000000 */
[----:B------:R-:W-:Y:S01]  /*1810*/  ISETP.LT.OR P1, PT, R0, 0x21, P1 ;  /* 0x000000210000780c */ /* 0x000fe20000f21670 */
[----:B------:R-:W-:Y:S01]  /*1820*/  IMAD.IADD R10, R5, 0x1, R10 ;  /* 0x00000001050a7824 */ /* 0x000fe200078e020a */
[----:B------:R-:W-:Y:S01]  /*1830*/  LEA R2, P2, R4, c[0x0][0x1c0], 0x1 ;  /* 0x0000700004027a11 */ /* 0x000fe200078408ff */
[----:B------:R-:W-:Y:S01]  /*1840*/  IMAD.IADD R5, R9, 0x1, R11 ;  /* 0x0000000109057824 */ /* 0x000fe200078e020b */
[----:B------:R-:W-:Y:S01]  /*1850*/  ISETP.LT.OR P0, PT, R0, 0x21, P0 ;  /* 0x000000210000780c */ /* 0x000fe20000701670 */
[----:B------:R-:W-:Y:S01]  /*1860*/  IMAD.MOV.U32 R9, RZ, RZ, c[0x0][0x1dc] ;  /* 0x00007700ff097624 */ /* 0x000fe200078e00ff */
[----:B------:R-:W-:Y:S01]  /*1870*/  LEA.HI.X R3, R4, c[0x0][0x1c4], R10, 0x1, P2 ;  /* 0x0000710004037a11 */ /* 0x000fe200010f0c0a */
[----:B------:R-:W-:Y:S01]  /*1880*/  IMAD.SHL.U32 R228, R228, 0x2, RZ ;  /* 0x00000002e4e47824 */ /* 0x000fe200078e00ff */
[C---:B------:R-:W-:Y:S01]  /*1890*/  LEA R10, P2, R20.reuse, R2, 0x6 ;  /* 0x00000002140a7211 */ /* 0x040fe200078430ff */
[----:B------:R-:W-:Y:S01]  /*18a0*/  IMAD.MOV.U32 R4, RZ, RZ, R8 ;  /* 0x000000ffff047224 */ /* 0x000fe200078e0008 */
[----:B------:R-:W-:Y:S01]  /*18b0*/  SHF.R.S32.HI R26, RZ, 0x1f, R243 ;  /* 0x0000001fff1a7819 */ /* 0x000fe200000114f3 */
[----:B------:R-:W-:Y:S01]  /*18c0*/  CS2R R124, SRZ ;  /* 0x00000000007c7805 */ /* 0x000fe2000001ff00 */
[----:B------:R-:W-:Y:S01]  /*18d0*/  LEA.HI.X R11, R20, R3, R9, 0x6, P2 ;  /* 0x00000003140b7211 */ /* 0x000fe200010f3409 */
[----:B------:R-:W-:Y:S01]  /*18e0*/  @!PT LDS RZ, [RZ] ;  /* 0x00000000fffff984 */ /* 0x000fe20000000800 */
[----:B------:R-:W-:Y:S01]  /*18f0*/  @!PT LDS RZ, [RZ] ;  /* 0x00000000fffff984 */ /* 0x000fe20000000800 */
[----:B------:R-:W-:Y:S01]  /*1900*/  @!PT LDS RZ, [RZ] ;  /* 0x00000000fffff984 */ /* 0x000fe20000000800 */
[----:B------:R1:W-:Y:S01]  /*1910*/  LDGSTS.E.BYPASS.LTC128B.128 [R228+0x6080], [R2.64], !P5 ;  /* 0x0608000002e47fae */ /* 0x0003e2000e901d52 */
[----:B------:R-:W-:Y:S01]  /*1920*/  ISETP.LT.OR P2, PT, R0, 0x21, P6 ;  /* 0x000000210000780c */ /* 0x000fe20003741670 */
[----:B------:R-:W-:Y:S01]  /*1930*/  IMAD.WIDE.U32 R4, R15, c[0x0][0x1b8], R4 ;  /* 0x00006e000f047a25 */ /* 0x000fe200078e0004 */
[----:B------:R-:W-:Y:S01]  /*1940*/  ISETP.GE.AND P6, PT, R12, c[0x0][0x19c], PT ;  /* 0x000067000c007a0c */ /* 0x000fe20003fc6270 */
[----:B------:R1:W-:Y:S01]  /*1950*/  LDGSTS.E.BYPASS.LTC128B.128 [R228+0x8080], [R2.64+0x80], !P4 ;  /* 0x0808008002e47fae */ /* 0x0003e2000e101d52 */
[----:B------:R-:W-:Y:S01]  /*1960*/  ISETP.GE.AND P5, PT, R30, c[0x0][0x19c], PT ;  /* 0x000067001e007a0c */ /* 0x000fe20003fa6270 */
[----:B------:R-:W-:Y:S01]  /*1970*/  IMAD.U32 R20, RZ, RZ, UR12 ;  /* 0x0000000cff147e24 */ /* 0x000fe2000f8e00ff */
[----:B------:R-:W-:Y:S01]  /*1980*/  ISETP.GE.AND P4, PT, R31, c[0x0][0x19c], PT ;  /* 0x000067001f007a0c */ /* 0x000fe20003f86270 */
[----:B------:R1:W-:Y:S01]  /*1990*/  LDGSTS.E.BYPASS.LTC128B.128 [R228+0xa080], [R2.64+0x100], !P3 ;  /* 0x0a08010002e47fae */ /* 0x0003e2000d901d52 */
[C---:B------:R-:W-:Y:S01]  /*19a0*/  ISETP.LT.OR P3, PT, R0.reuse, 0x1, P6 ;  /* 0x000000010000780c */ /* 0x040fe20003761670 */
[----:B------:R-:W-:Y:S01]  /*19b0*/  CS2R R122, SRZ ;  /* 0x00000000007a7805 */ /* 0x000fe2000001ff00 */
[C---:B------:R-:W-:Y:S01]  /*19c0*/  ISETP.LT.OR P6, PT, R0.reuse, 0x21, P6 ;  /* 0x000000210000780c */ /* 0x040fe200037c1670 */
[----:B------:R-:W-:Y:S01]  /*19d0*/  CS2R R120, SRZ ;  /* 0x0000000000787805 */ /* 0x000fe2000001ff00 */
[----:B------:R-:W-:Y:S01]  /*19e0*/  SHF.R.S32.HI R15, RZ, 0x1f, R34 ;  /* 0x0000001fff0f7819 */ /* 0x000fe20000011422 */
[----:B------:R2:W-:Y:S01]  /*19f0*/  LDGSTS.E.BYPASS.LTC128B.128 [R228+0x7080], [R10.64], !P2 ;  /* 0x070800000ae47fae */ /* 0x0005e2000d101d52 */
[C---:B------:R-:W-:Y:S01]  /*1a00*/  ISETP.LT.OR P2, PT, R0.reuse, 0x1, P5 ;  /* 0x000000010000780c */ /* 0x040fe20002f41670 */
[----:B------:R-:W-:Y:S01]  /*1a10*/  CS2R R118, SRZ ;  /* 0x0000000000767805 */ /* 0x000fe2000001ff00 */
[C---:B------:R-:W-:Y:S01]  /*1a20*/  ISETP.LT.OR P5, PT, R0.reuse, 0x21, P5 ;  /* 0x000000210000780c */ /* 0x040fe20002fa1670 */
[----:B------:R2:W-:Y:S01]  /*1a30*/  LDGSTS.E.BYPASS.LTC128B.128 [R228+0x9080], [R10.64+0x80], !P1 ;  /* 0x090800800ae47fae */ /* 0x0005e2000c901d52 */
[C---:B------:R-:W-:Y:S01]  /*1a40*/  ISETP.LT.OR P1, PT, R0.reuse, 0x1, P4 ;  /* 0x000000010000780c */ /* 0x040fe20002721670 */
[----:B------:R-:W-:Y:S01]  /*1a50*/  CS2R R116, SRZ ;  /* 0x0000000000747805 */ /* 0x000fe2000001ff00 */
[----:B------:R-:W-:Y:S01]  /*1a60*/  ISETP.LT.OR P4, PT, R0, 0x21, P4 ;  /* 0x000000210000780c */ /* 0x000fe20002781670 */
[----:B------:R-:W-:Y:S01]  /*1a70*/  IMAD R0, R7, c[0x0][0x1a8], RZ ;  /* 0x00006a0007007a24 */ /* 0x000fe200078e02ff */
[----:B------:R2:W-:Y:S01]  /*1a80*/  LDGSTS.E.BYPASS.LTC128B.128 [R228+0xb080], [R10.64+0x100], !P0 ;  /* 0x0b0801000ae47fae */ /* 0x0005e2000c101d52 */
[----:B------:R-:W-:Y:S01]  /*1a90*/  CS2R R114, SRZ ;  /* 0x0000000000727805 */ /* 0x000fe2000001ff00 */
[----:B------:R-:W-:Y:S01]  /*1aa0*/  CS2R R112, SRZ ;  /* 0x0000000000707805 */ /* 0x000fe2000001ff00 */
[C---:B------:R-:W-:Y:S01]  /*1ab0*/  IMAD R0, R6.reuse, c[0x0][0x1ac], R0 ;  /* 0x00006b0006007a24 */ /* 0x040fe200078e0200 */
[----:B------:R-:W0:Y:S01]  /*1ac0*/  LDGDEPBAR ;  /* 0x00000000000079af */ /* 0x000e220000000000 */
[----:B------:R-:W-:Y:S01]  /*1ad0*/  CS2R R110, SRZ ;  /* 0x00000000006e7805 */ /* 0x000fe2000001ff00 */
[----:B------:R-:W-:Y:S01]  /*1ae0*/  CS2R R108, SRZ ;  /* 0x00000000006c7805 */ /* 0x000fe2000001ff00 */
[----:B------:R-:W-:Y:S01]  /*1af0*/  CS2R R106, SRZ ;  /* 0x00000000006a7805 */ /* 0x000fe2000001ff00 */
[----:B------:R-:W-:Y:S01]  /*1b00*/  CS2R R104, SRZ ;  /* 0x0000000000687805 */ /* 0x000fe2000001ff00 */
[----:B------:R-:W-:Y:S01]  /*1b10*/  CS2R R102, SRZ ;  /* 0x0000000000667805 */ /* 0x000fe2000001ff00 */
[----:B------:R-:W-:Y:S01]  /*1b20*/  CS2R R100, SRZ ;  /* 0x0000000000647805 */ /* 0x000fe2000001ff00 */
[----:B------:R-:W-:Y:S01]  /*1b30*/  CS2R R98, SRZ ;  /* 0x0000000000627805 */ /* 0x000fe2000001ff00 */
[----:B-1----:R-:W-:Y:S01]  /*1b40*/  IMAD R2, R21, c[0x0][0x178], RZ ;  /* 0x00005e0015027a24 */ /* 0x002fe200078e02ff */
        /* <DEDUP_REMOVED lines=10> */
[----:B------:R-:W-:Y:S01]  /*1bf0*/  IADD3 R3, R5, UR4, RZ ;  /* 0x0000000405037c10 */ /* 0x000fe2000fffe0ff */
[----:B------:R-:W-:Y:S01]  /*1c00*/  IMAD.MOV.U32 R8, RZ, RZ, R2 ;  /* 0x000000ffff087224 */ /* 0x000fe200078e0002 */
[----:B------:R-:W-:Y:S01]  /*1c10*/  ULDC.64 UR4, c[0x0][0x188] ;  /* 0x0000620000047ab9 */ /* 0x000fe20000000a00 */
[----:B------:R-:W-:Y:S01]  /*1c20*/  IMAD.MOV.U32 R2, RZ, RZ, R4 ;  /* 0x000000ffff027224 */ /* 0x000fe200078e0004 */
[----:B------:R-:W-:Y:S01]  /*1c30*/  UIMAD UR4, UR11, UR4, URZ ;  /* 0x000000040b0472a4 */ /* 0x000fe2000f8e023f */
[----:B------:R-:W-:Y:S01]  /*1c40*/  CS2R R82, SRZ ;  /* 0x0000000000527805 */ /* 0x000fe2000001ff00 */
[----:B------:R-:W-:Y:S01]  /*1c50*/  CS2R R80, SRZ ;  /* 0x0000000000507805 */ /* 0x000fe2000001ff00 */
[----:B------:R-:W-:Y:S01]  /*1c60*/  IMAD.WIDE.U32 R4, R6, c[0x0][0x1a8], R2 ;  /* 0x00006a0006047a25 */ /* 0x000fe200078e0002 */
[----:B------:R-:W-:Y:S01]  /*1c70*/  UIMAD UR7, UR12, UR5, UR4 ;  /* 0x000000050c0772a4 */ /* 0x000fe2000f8e0204 */
[----:B------:R-:W-:Y:S01]  /*1c80*/  CS2R R78, SRZ ;  /* 0x00000000004e7805 */ /* 0x000fe2000001ff00 */
[----:B------:R-:W-:Y:S01]  /*1c90*/  CS2R R76, SRZ ;  /* 0x00000000004c7805 */ /* 0x000fe2000001ff00 */
[----:B------:R-:W-:Y:S01]  /*1ca0*/  IMAD R3, R26, c[0x0][0x180], RZ ;  /* 0x000060001a037a24 */ /* 0x000fe200078e02ff */
[C---:B------:R-:W-:Y:S01]  /*1cb0*/  LEA R2, P0, R4.reuse, c[0x0][0x190], 0x1 ;  /* 0x0000640004027a11 */ /* 0x040fe200078008ff */
[----:B------:R-:W-:Y:S01]  /*1cc0*/  IMAD.IADD R0, R5, 0x1, R0 ;  /* 0x0000000105007824 */ /* 0x000fe200078e0200 */
[----:B------:R-:W-:Y:S01]  /*1cd0*/  ULDC.64 UR4, c[0x0][0x178] ;  /* 0x00005e0000047ab9 */ /* 0x000fe20000000a00 */
[C---:B------:R-:W-:Y:S01]  /*1ce0*/  IMAD R5, R243.reuse, c[0x0][0x184], R3 ;  /* 0x00006100f3057a24 */ /* 0x040fe200078e0203 */
[----:B------:R-:W-:Y:S01]  /*1cf0*/  UIMAD.WIDE.U32 UR22, UR17, UR4, URZ ;  /* 0x00000004111672a5 */ /* 0x000fe2000f8e003f */
[----:B------:R-:W-:Y:S01]  /*1d00*/  IMAD.WIDE.U32 R6, R243, c[0x0][0x180], R8 ;  /* 0x00006000f3067a25 */ /* 0x000fe200078e0008 */
[----:B------:R-:W-:Y:S01]  /*1d10*/  LEA.HI.X R3, R4, c[0x0][0x194], R0, 0x1, P0 ;  /* 0x0000650004037a11 */ /* 0x000fe200000f0c00 */
[----:B------:R-:W-:Y:S01]  /*1d20*/  UIMAD UR4, UR21, UR4, URZ ;  /* 0x00000004150472a4 */ /* 0x000fe2000f8e023f */
[----:B------:R-:W-:Y:S01]  /*1d30*/  CS2R R74, SRZ ;  /* 0x00000000004a7805 */ /* 0x000fe2000001ff00 */
[----:B------:R-:W-:Y:S01]  /*1d40*/  IMAD.MOV.U32 R0, RZ, RZ, c[0x0][0x1a8] ;  /* 0x00006a00ff007624 */ /* 0x000fe200078e00ff */
[----:B------:R-:W-:Y:S01]  /*1d50*/  CS2R R72, SRZ ;  /* 0x0000000000487805 */ /* 0x000fe2000001ff00 */
[----:B------:R-:W-:Y:S01]  /*1d60*/  IMAD.IADD R5, R7, 0x1, R5 ;  /* 0x0000000107057824 */ /* 0x000fe200078e0205 */
[----:B------:R1:W-:Y:S01]  /*1d70*/  LDGSTS.E.BYPASS.LTC128B.128 [R228+0x80], [R2.64], !P3 ;  /* 0x0008000002e47fae */ /* 0x0003e2000d901d52 */
[----:B------:R-:W-:Y:S01]  /*1d80*/  IMAD.MOV.U32 R7, RZ, RZ, c[0x0][0x1ac] ;  /* 0x00006b00ff077624 */ /* 0x000fe200078e00ff */
[C---:B------:R-:W-:Y:S01]  /*1d90*/  LEA R8, P0, R0.reuse, R2, 0x6 ;  /* 0x0000000200087211 */ /* 0x040fe200078030ff */
[----:B------:R-:W-:Y:S01]  /*1da0*/  UIMAD UR4, UR17, UR5, UR4 ;  /* 0x00000005110472a4 */ /* 0x000fe2000f8e0204 */
[----:B------:R1:W-:Y:S01]  /*1db0*/  LDGSTS.E.BYPASS.LTC128B.128 [R228+0x2080], [R2.64+0x80], !P2 ;  /* 0x0208008002e47fae */ /* 0x0003e2000d101d52 */
[----:B------:R-:W-:Y:S01]  /*1dc0*/  IMAD.MOV.U32 R4, RZ, RZ, R6 ;  /* 0x000000ffff047224 */ /* 0x000fe200078e0006 */
[----:B------:R-:W-:Y:S01]  /*1dd0*/  LEA.HI.X R9, R0, R3, R7, 0x6, P0 ;  /* 0x0000000300097211 */ /* 0x000fe200000f3407 */
[----:B------:R-:W-:Y:S01]  /*1de0*/  IMAD.SHL.U32 R0, R17, 0x40, RZ ;  /* 0x0000004011007824 */ /* 0x000fe200078e00ff */
[----:B------:R1:W-:Y:S01]  /*1df0*/  LDGSTS.E.BYPASS.LTC128B.128 [R228+0x4080], [R2.64+0x100], !P1 ;  /* 0x0408010002e47fae */ /* 0x0003e2000c901d52 */
[----:B------:R-:W-:Y:S01]  /*1e00*/  IMAD.SHL.U32 R6, R18, 0x8, RZ ;  /* 0x0000000812067824 */ /* 0x000fe200078e00ff */
[----:B------:R-:W-:Y:S01]  /*1e10*/  UIADD3 UR4, UR23, UR4, URZ ;  /* 0x0000000417047290 */ /* 0x000fe2000fffe03f */
[----:B------:R-:W-:Y:S01]  /*1e20*/  IMAD.WIDE.U32 R240, R20, c[0x0][0x188], R4 ;  /* 0x0000620014f07a25 */ /* 0x000fe200078e0004 */
[----:B------:R3:W-:Y:S01]  /*1e30*/  LDGSTS.E.BYPASS.LTC128B.128 [R228+0x1080], [R8.64], !P6 ;  /* 0x0108000008e47fae */ /* 0x0007e2000f101d52 */
[----:B------:R-:W-:Y:S01]  /*1e40*/  LOP3.LUT R0, R0, 0x1c0, RZ, 0xc0, !PT ;  /* 0x000001c000007812 */ /* 0x000fe200078ec0ff */
[----:B------:R-:W-:Y:S01]  /*1e50*/  UIMAD UR5, UR6, 0xc0, URZ ;  /* 0x000000c0060578a4 */ /* 0x000fe2000f8e023f */
[----:B------:R-:W-:Y:S01]  /*1e60*/  IMAD.SHL.U32 R5, R16, 0x40, RZ ;  /* 0x0000004010057824 */ /* 0x000fe200078e00ff */
[----:B------:R3:W-:Y:S01]  /*1e70*/  LDGSTS.E.BYPASS.LTC128B.128 [R228+0x3080], [R8.64+0x80], !P5 ;  /* 0x0308008008e47fae */ /* 0x0007e2000e901d52 */
[----:B------:R-:W-:Y:S01]  /*1e80*/  LOP3.LUT R7, R23, 0x3ffffffc, RZ, 0xc0, !PT ;  /* 0x3ffffffc17077812 */ /* 0x000fe200078ec0ff */
[----:B------:R-:W-:Y:S01]  /*1e90*/  CS2R R70, SRZ ;  /* 0x0000000000467805 */ /* 0x000fe2000001ff00 */
[----:B------:R-:W-:Y:S01]  /*1ea0*/  LOP3.LUT R24, R6, 0x18, RZ, 0xc0, !PT ;  /* 0x0000001806187812 */ /* 0x000fe200078ec0ff */
[----:B------:R3:W-:Y:S01]  /*1eb0*/  LDGSTS.E.BYPASS.LTC128B.128 [R228+0x5080], [R8.64+0x100], !P4 ;  /* 0x0508010008e47fae */ /* 0x0007e2000e101d52 */
[----:B------:R-:W-:Y:S01]  /*1ec0*/  SHF.R.U32.HI R4, RZ, 0x3, R0 ;  /* 0x00000003ff047819 */ /* 0x000fe20000011600 */
[----:B------:R-:W-:Y:S01]  /*1ed0*/  CS2R R68, SRZ ;  /* 0x0000000000447805 */ /* 0x000fe2000001ff00 */
[C---:B------:R-:W-:Y:S01]  /*1ee0*/  LOP3.LUT P2, RZ, R16.reuse, 0x4, RZ, 0xc0, !PT ;  /* 0x0000000410ff7812 */ /* 0x040fe2000784c0ff */
[----:B------:R-:W0:Y:S01]  /*1ef0*/  LDGDEPBAR ;  /* 0x00000000000079af */ /* 0x000e220000000000 */
[----:B------:R-:W-:Y:S01]  /*1f00*/  IADD3 R235, R241, UR7, RZ ;  /* 0x00000007f1eb7c10 */ /* 0x000fe2000fffe0ff */
[----:B------:R-:W-:Y:S01]  /*1f10*/  CS2R R66, SRZ ;  /* 0x0000000000427805 */ /* 0x000fe2000001ff00 */
[----:B------:R-:W-:Y:S01]  /*1f20*/  LOP3.LUT P1, RZ, R16, 0x2, RZ, 0xc0, !PT ;  /* 0x0000000210ff7812 */ /* 0x000fe2000782c0ff */
[----:B------:R-:W-:Y:S01]  /*1f30*/  CS2R R64, SRZ ;  /* 0x0000000000407805 */ /* 0x000fe2000001ff00 */
[----:B------:R-:W-:Y:S01]  /*1f40*/  LOP3.LUT R16, R5, 0x1c0, RZ, 0xc0, !PT ;  /* 0x000001c005107812 */ /* 0x000fe200078ec0ff */
[----:B------:R-:W-:Y:S01]  /*1f50*/  IMAD R5, R22, 0x800, R25 ;  /* 0x0000080016057824 */ /* 0x000fe200078e0219 */
[----:B------:R-:W-:Y:S01]  /*1f60*/  LOP3.LUT R4, R4, R0, R24, 0x1e, !PT ;  /* 0x0000000004047212 */ /* 0x000fe200078e1e18 */
[----:B------:R-:W-:Y:S01]  /*1f70*/  IMAD.IADD R0, R34, 0x1, -R7 ;  /* 0x0000000122007824 */ /* 0x000fe200078e0a07 */
[----:B------:R-:W-:Y:S01]  /*1f80*/  SHF.R.U32.HI R223, RZ, 0x3, R16 ;  /* 0x00000003ffdf7819 */ /* 0x000fe20000011610 */
[----:B------:R-:W-:Y:S01]  /*1f90*/  IMAD.SHL.U32 R25, R28, 0x400, RZ ;  /* 0x000004001c197824 */ /* 0x000fe200078e00ff */
[----:B------:R-:W-:Y:S01]  /*1fa0*/  LOP3.LUT P3, RZ, R17, 0x4, RZ, 0xc0, !PT ;  /* 0x0000000411ff7812 */ /* 0x000fe2000786c0ff */
[----:B-1----:R-:W-:Y:S01]  /*1fb0*/  IMAD.U32 R2, RZ, RZ, UR22 ;  /* 0x00000016ff027e24 */ /* 0x002fe2000f8e00ff */
[----:B------:R-:W-:Y:S01]  /*1fc0*/  ISETP.GE.AND P6, PT, R30, c[0x0][0x16c], PT ;  /* 0x00005b001e007a0c */ /* 0x000fe20003fc6270 */
[----:B------:R-:W-:Y:S01]  /*1fd0*/  IMAD.U32 R3, RZ, RZ, UR23 ;  /* 0x00000017ff037e24 */ /* 0x000fe2000f8e00ff */
[----:B------:R-:W-:Y:S01]  /*1fe0*/  ISETP.GE.AND P5, PT, R31, c[0x0][0x16c], PT ;  /* 0x00005b001f007a0c */ /* 0x000fe20003fa6270 */
[----:B------:R-:W-:Y:S01]  /*1ff0*/  IMAD.U32 R3, RZ, RZ, UR4 ;  /* 0x00000004ff037e24 */ /* 0x000fe2000f8e00ff */
[----:B------:R-:W-:Y:S01]  /*2000*/  LEA R6, P0, R2, R240, 0x6 ;  /* 0x000000f002067211 */ /* 0x000fe200078030ff */
[----:B------:R-:W-:Y:S01]  /*2010*/  IMAD R0, R0, 0x2, R25 ;  /* 0x0000000200007824 */ /* 0x000fe200078e0219 */
[----:B------:R-:W-:Y:S01]  /*2020*/  SEL R7, RZ, 0x2, P6 ;  /* 0x00000002ff077807 */ /* 0x000fe20003000000 */
[----:B------:R-:W-:Y:S01]  /*2030*/  USHF.R.S32.HI UR4, URZ, 0x1f, UR6 ;  /* 0x0000001f3f047899 */ /* 0x000fe20008011406 */
[----:B--2---:R-:W-:Y:S01]  /*2040*/  LEA.HI.X R11, R2, R235, R3, 0x6, P0 ;  /* 0x000000eb020b7211 */ /* 0x004fe200000f3403 */
[----:B------:R-:W-:Y:S01]  /*2050*/  IMAD.IADD R4, R0, 0x1, R4 ;  /* 0x0000000100047824 */ /* 0x000fe200078e0204 */
[----:B------:R-:W-:Y:S01]  /*2060*/  LOP3.LUT R2, R16, 0x8, R29, 0xf8, !PT ;  /* 0x0000000810027812 */ /* 0x000fe200078ef81d */
[----:B------:R-:W-:-:S04]  /*2070*/  DEPBAR.LE SB0, 0x1 ;  /* 0x000080400000791a */ /* 0x000fc80000000000 */
[----:B------:R-:W-:Y:S01]  /*2080*/  ISETP.GE.AND P0, PT, R12, c[0x0][0x16c], PT ;  /* 0x00005b000c007a0c */ /* 0x000fe20003f06270 */
[----:B------:R-:W-:Y:S01]  /*2090*/  IMAD.SHL.U32 R230, R4, 0x2, RZ ;  /* 0x0000000204e67824 */ /* 0x000fe200078e00ff */
[----:B------:R-:W-:Y:S01]  /*20a0*/  LOP3.LUT R2, R2, R223, RZ, 0x3c, !PT ;  /* 0x000000df02027212 */ /* 0x000fe200078e3cff */
[----:B------:R-:W-:Y:S01]  /*20b0*/  IMAD R17, R26, c[0x0][0x210], RZ ;  /* 0x000084001a117a24 */ /* 0x000fe200078e02ff */
[----:B------:R-:W-:Y:S01]  /*20c0*/  SEL R23, RZ, 0x1, P0 ;  /* 0x00000001ff177807 */ /* 0x000fe20000000000 */
[----:B------:R-:W-:Y:S01]  /*20d0*/  UMOV UR22, 0x5 ;  /* 0x0000000500167882 */ /* 0x000fe20000000000 */
[C---:B------:R-:W-:Y:S01]  /*20e0*/  LEA R10, P0, R6.reuse, c[0x0][0x160], 0x1 ;  /* 0x00005800060a7a11 */ /* 0x040fe200078008ff */
[----:B------:R-:W-:Y:S01]  /*20f0*/  IMAD.IADD R2, R5, 0x1, R2 ;  /* 0x0000000105027824 */ /* 0x000fe200078e0202 */
[----:B------:R-:W-:Y:S01]  /*2100*/  SEL R3, RZ, 0x4, P5 ;  /* 0x00000004ff037807 */ /* 0x000fe20002800000 */
[----:B------:R-:W-:Y:S01]  /*2110*/  IMAD.MOV.U32 R5, RZ, RZ, c[0x0][0x178] ;  /* 0x00005e00ff057624 */ /* 0x000fe200078e00ff */
[----:B------:R-:W-:Y:S01]  /*2120*/  LEA.HI.X R11, R6, c[0x0][0x164], R11, 0x1, P0 ;  /* 0x00005900060b7a11 */ /* 0x000fe200000f0c0b */
[----:B------:R-:W-:Y:S01]  /*2130*/  IMAD.MOV.U32 R6, RZ, RZ, c[0x0][0x17c] ;  /* 0x00005f00ff067624 */ /* 0x000fe200078e00ff */
[----:B------:R-:W-:Y:S01]  /*2140*/  IADD3 R0, R3, R7, R23 ;  /* 0x0000000703007210 */ /* 0x000fe20007ffe017 */
[----:B------:R-:W-:Y:S01]  /*2150*/  IMAD.SHL.U32 R224, R2, 0x2, RZ ;  /* 0x0000000202e07824 */ /* 0x000fe200078e00ff */
[----:B------:R-:W-:Y:S01]  /*2160*/  BAR.SYNC.DEFER_BLOCKING 0x0 ;  /* 0x0000000000007b1d */ /* 0x000fe20000010000 */
[C---:B------:R-:W-:Y:S01]  /*2170*/  IADD3 R3, R230.reuse, 0x12280, RZ ;  /* 0x00012280e6037810 */ /* 0x040fe20007ffe0ff */
[----:B------:R-:W-:Y:S01]  /*2180*/  CS2R R62, SRZ ;  /* 0x00000000003e7805 */ /* 0x000fe2000001ff00 */
[----:B------:R-:W-:Y:S01]  /*2190*/  LEA R4, P0, R5, R10, 0x6 ;  /* 0x0000000a05047211 */ /* 0x000fe200078030ff */
[----:B------:R-:W-:Y:S01]  /*21a0*/  CS2R R60, SRZ ;  /* 0x00000000003c7805 */ /* 0x000fe2000001ff00 */
[----:B------:R-:W-:Y:S01]  /*21b0*/  IADD3 R231, R230, 0x122c0, RZ ;  /* 0x000122c0e6e77810 */ /* 0x000fe20007ffe0ff */
[----:B------:R-:W-:Y:S01]  /*21c0*/  CS2R R58, SRZ ;  /* 0x00000000003a7805 */ /* 0x000fe2000001ff00 */
[----:B------:R-:W-:Y:S01]  /*21d0*/  @P3 IADD3 R231, R3, -0x40, RZ ;  /* 0xffffffc003e73810 */ /* 0x000fe20007ffe0ff */
[----:B------:R-:W-:Y:S01]  /*21e0*/  IMAD R3, R21, c[0x0][0x208], RZ ;  /* 0x0000820015037a24 */ /* 0x000fe200078e02ff */
[----:B------:R-:W-:Y:S01]  /*21f0*/  LEA.HI.X R5, R5, R11, R6, 0x6, P0 ;  /* 0x0000000b05057211 */ /* 0x000fe200000f3406 */
[C---:B------:R-:W-:Y:S01]  /*2200*/  IMAD.WIDE.U32 R6, R19.reuse, c[0x0][0x208], R12 ;  /* 0x0000820013067a25 */ /* 0x040fe200078e000c */
[C---:B------:R-:W-:Y:S01]  /*2210*/  LOP3.LUT P0, RZ, R0.reuse, 0x1, RZ, 0xc0, !PT ;  /* 0x0000000100ff7812 */ /* 0x040fe2000780c0ff */
[----:B------:R-:W-:Y:S01]  /*2220*/  CS2R R56, SRZ ;  /* 0x0000000000387805 */ /* 0x000fe2000001ff00 */
[----:B------:R-:W-:Y:S01]  /*2230*/  LOP3.LUT P3, RZ, R0, 0x2, RZ, 0xc0, !PT ;  /* 0x0000000200ff7812 */ /* 0x000fe2000786c0ff */
[----:B------:R-:W-:Y:S01]  /*2240*/  IMAD.SHL.U32 R13, R34, 0x4, RZ ;  /* 0x00000004220d7824 */ /* 0x000fe200078e00ff */
[----:B------:R-:W-:Y:S01]  /*2250*/  LOP3.LUT P4, RZ, R0, 0x4, RZ, 0xc0, !PT ;  /* 0x0000000400ff7812 */ /* 0x000fe2000788c0ff */
[----:B---3--:R-:W-:Y:S01]  /*2260*/  IMAD R9, R19, c[0x0][0x20c], R3 ;  /* 0x0000830013097a24 */ /* 0x008fe200078e0203 */
[----:B------:R-:W-:Y:S01]  /*2270*/  SEL R0, R220, 0xffffffe0, !P1 ;  /* 0xffffffe0dc007807 */ /* 0x000fe20004800000 */
[----:B------:R-:W-:Y:S01]  /*2280*/  CS2R R54, SRZ ;  /* 0x0000000000367805 */ /* 0x000fe2000001ff00 */
[----:B------:R-:W-:Y:S01]  /*2290*/  SEL R222, R222, 0xffffffc0, !P2 ;  /* 0xffffffc0dede7807 */ /* 0x000fe20005000000 */
[----:B------:R-:W-:Y:S01]  /*22a0*/  IMAD.IADD R7, R7, 0x1, R9 ;  /* 0x0000000107077824 */ /* 0x000fe200078e0209 */
[----:B------:R-:W-:Y:S01]  /*22b0*/  IADD3 R2, -R242, UR14, -R27 ;  /* 0x0000000ef2027c10 */ /* 0x000fe2000fffe91b */
[C---:B------:R-:W-:Y:S01]  /*22c0*/  IMAD.IADD R225, R224.reuse, 0x1, R0 ;  /* 0x00000001e0e17824 */ /* 0x040fe200078e0200 */
[----:B------:R-:W-:Y:S01]  /*22d0*/  SHF.R.S32.HI R3, RZ, 0x1f, R18 ;  /* 0x0000001fff037819 */ /* 0x000fe20000011412 */
[----:B------:R-:W-:Y:S01]  /*22e0*/  IMAD.IADD R227, R224, 0x1, R222 ;  /* 0x00000001e0e37824 */ /* 0x000fe200078e02de */
[----:B------:R1:W2:Y:S01]  /*22f0*/  LDSM.16.M88.4 R148, [R224+0x6080] ;  /* 0x00608000e094783b */ /* 0x0002a20000000200 */
[----:B------:R-:W-:Y:S01]  /*2300*/  IMAD.IADD R226, R222, 0x1, R225 ;  /* 0x00000001dee27824 */ /* 0x000fe200078e02e1 */
[C---:B------:R-:W-:Y:S01]  /*2310*/  ISETP.LT.OR P2, PT, R2.reuse, 0x1, !P0 ;  /* 0x000000010200780c */ /* 0x040fe20004741670 */
[----:B------:R-:W-:Y:S01]  /*2320*/  IMAD.U32 R0, RZ, RZ, UR5 ;  /* 0x00000005ff007e24 */ /* 0x000fe2000f8e00ff */
[----:B------:R1:W3:Y:S01]  /*2330*/  LDSM.16.M88.4 R152, [R225+0x6080] ;  /* 0x00608000e198783b */ /* 0x0002e20000000200 */
[C---:B------:R-:W-:Y:S01]  /*2340*/  ISETP.LT.OR P1, PT, R2.reuse, 0x1, !P3 ;  /* 0x000000010200780c */ /* 0x040fe20005f21670 */
[----:B------:R-:W-:Y:S01]  /*2350*/  IMAD.WIDE.U32 R6, R243, c[0x0][0x210], R6 ;  /* 0x00008400f3067a25 */ /* 0x000fe200078e0006 */
[----:B------:R-:W-:Y:S01]  /*2360*/  LEA.HI R3, R3, R18, RZ, 0x2 ;  /* 0x0000001203037211 */ /* 0x000fe200078f10ff */
[----:B------:R1:W4:Y:S01]  /*2370*/  LDSM.16.M88.4 R160, [R227+0x6080] ;  /* 0x00608000e3a0783b */ /* 0x0003220000000200 */
[C---:B------:R-:W-:Y:S01]  /*2380*/  ISETP.LT.OR P0, PT, R2.reuse, 0x21, !P0 ;  /* 0x000000210200780c */ /* 0x040fe20004701670 */
[----:B------:R-:W-:Y:S01]  /*2390*/  CS2R R52, SRZ ;  /* 0x0000000000347805 */ /* 0x000fe2000001ff00 */
[----:B------:R-:W-:Y:S01]  /*23a0*/  ISETP.LT.OR P3, PT, R2, 0x21, !P3 ;  /* 0x000000210200780c */ /* 0x000fe20005f61670 */
[----:B------:R1:W1:Y:S01]  /*23b0*/  LDSM.16.M88.4 R168, [R224+0x8080] ;  /* 0x00808000e0a8783b */ /* 0x0002620000000200 */
[----:B------:R-:W-:Y:S01]  /*23c0*/  SEL R234, RZ, 0xffffffff, P6 ;  /* 0xffffffffffea7807 */ /* 0x000fe20003000000 */
[----:B------:R-:W-:Y:S01]  /*23d0*/  CS2R R50, SRZ ;  /* 0x0000000000327805 */ /* 0x000fe2000001ff00 */
[----:B------:R-:W-:Y:S01]  /*23e0*/  CS2R R48, SRZ ;  /* 0x0000000000307805 */ /* 0x000fe2000001ff00 */
[----:B------:R1:W1:Y:S01]  /*23f0*/  LDSM.16.M88.4 R172, [R225+0x8080] ;  /* 0x00808000e1ac783b */ /* 0x0002620000000200 */
[----:B------:R-:W-:Y:S01]  /*2400*/  CS2R R46, SRZ ;  /* 0x00000000002e7805 */ /* 0x000fe2000001ff00 */
[----:B------:R-:W-:Y:S01]  /*2410*/  IMAD.SHL.U32 R234, R234, 0x2, RZ ;  /* 0x00000002eaea7824 */ /* 0x000fe200078e00ff */
[----:B------:R-:W-:Y:S01]  /*2420*/  CS2R R44, SRZ ;  /* 0x00000000002c7805 */ /* 0x000fe2000001ff00 */
[----:B------:R1:W1:Y:S01]  /*2430*/  LDSM.16.M88.4 R176, [R227+0x8080] ;  /* 0x00808000e3b0783b */ /* 0x0002620000000200 */
[----:B------:R-:W-:Y:S01]  /*2440*/  CS2R R42, SRZ ;  /* 0x00000000002a7805 */ /* 0x000fe2000001ff00 */
[----:B------:R-:W-:Y:S01]  /*2450*/  CS2R R40, SRZ ;  /* 0x0000000000287805 */ /* 0x000fe2000001ff00 */
[----:B------:R-:W-:Y:S01]  /*2460*/  LOP3.LUT R234, R234, 0x2, R23, 0xe2, !PT ;  /* 0x00000002eaea7812 */ /* 0x000fe200078ee217 */
[----:B------:R1:W1:Y:S01]  /*2470*/  LDSM.16.M88.4 R184, [R224+0xa080] ;  /* 0x00a08000e0b8783b */ /* 0x0002620000000200 */
[----:B------:R-:W-:Y:S01]  /*2480*/  CS2R R38, SRZ ;  /* 0x0000000000267805 */ /* 0x000fe2000001ff00 */
[----:B------:R-:W-:-:S02]  /*2490*/  CS2R R36, SRZ ;  /* 0x0000000000247805 */ /* 0x000fc4000001ff00 */
        /* <DEDUP_REMOVED lines=11> */
[----:B------:R-:W-:Y:S01]  /*2550*/  ISETP.LT.OR P4, PT, R2, 0x21, !P4 ;  /* 0x000000210200780c */ /* 0x000fe20006781670 */
[----:B------:R1:W-:Y:S01]  /*2560*/  LDGSTS.E.BYPASS.LTC128B.128 [R228+0x8080], [R10.64+0x80], !P1 ;  /* 0x080800800ae47fae */ /* 0x0003e2000c901d52 */
[----:B------:R-:W-:-:S04]  /*2570*/  IADD3 R14, P1, R34, UR5, RZ ;  /* 0x00000005220e7c10 */ /* 0x000fc8000ff3e0ff */
[----:B------:R-:W-:Y:S02]  /*2580*/  LEA.HI.X.SX32 R15, R0, R15, 0x1, P1 ;  /* 0x0000000f000f7211 */ /* 0x000fe400008f0eff */
[----:B------:R-:W-:Y:S02]  /*2590*/  ISETP.GE.AND P1, PT, R12, c[0x0][0x1fc], PT ;  /* 0x00007f000c007a0c */ /* 0x000fe40003f26270 */
[----:B------:R-:W-:Y:S01]  /*25a0*/  LOP3.LUT R0, R3, 0x1ffffffc, RZ, 0xc0, !PT ;  /* 0x1ffffffc03007812 */ /* 0x000fe200078ec0ff */
[----:B------:R1:W-:Y:S01]  /*25b0*/  LDGSTS.E.BYPASS.LTC128B.128 [R228+0xa080], [R10.64+0x100], !P2 ;  /* 0x0a0801000ae47fae */ /* 0x0003e2000d101d52 */
[C---:B------:R-:W-:Y:S01]  /*25c0*/  IADD3 R8, P2, R13.reuse, UR6, RZ ;  /* 0x000000060d087c10 */ /* 0x040fe2000ff5e0ff */
[----:B------:R-:W-:Y:S01]  /*25d0*/  ULDC.64 UR6, c[0x0][0x208] ;  /* 0x0000820000067ab9 */ /* 0x000fe20000000a00 */
[----:B------:R-:W-:Y:S01]  /*25e0*/  IMAD R3, R26, c[0x0][0x270], RZ ;  /* 0x00009c001a037a24 */ /* 0x000fe200078e02ff */
[----:B------:R1:W-:Y:S01]  /*25f0*/  LDGSTS.E.BYPASS.LTC128B.128 [R228+0x7080], [R4.64], !P0 ;  /* 0x0708000004e47fae */ /* 0x0003e2000c101d52 */
[----:B------:R-:W-:Y:S01]  /*2600*/  LEA.HI.X.SX32 R9, R13, UR4, 0x1, P2 ;  /* 0x000000040d097c11 */ /* 0x000fe200090f0eff */
[----:B------:R-:W-:Y:S01]  /*2610*/  ULDC.64 UR4, c[0x0][0x218] ;  /* 0x0000860000047ab9 */ /* 0x000fe20000000a00 */
[----:B------:R-:W-:Y:S01]  /*2620*/  ISETP.GE.AND P2, PT, R12, c[0x0][0x1fc], PT ;  /* 0x00007f000c007a0c */ /* 0x000fe20003f46270 */
[----:B------:R-:W-:Y:S01]  /*2630*/  UIMAD UR4, UR11, UR4, URZ ;  /* 0x000000040b0472a4 */ /* 0x000fe2000f8e023f */
[C---:B------:R-:W-:Y:S01]  /*2640*/  IMAD.WIDE.U32 R12, R243.reuse, c[0x0][0x238], R14 ;  /* 0x00008e00f30c7a25 */ /* 0x040fe200078e000e */
[----:B------:R1:W-:Y:S01]  /*2650*/  LDGSTS.E.BYPASS.LTC128B.128 [R228+0x9080], [R4.64+0x80], !P3 ;  /* 0x0908008004e47fae */ /* 0x0003e2000d901d52 */
[----:B------:R-:W-:Y:S01]  /*2660*/  ISETP.GT.AND P3, PT, R34, 0xf, PT ;  /* 0x0000000f2200780c */ /* 0x000fe20003f64270 */
[----:B------:R-:W-:Y:S01]  /*2670*/  UIMAD UR5, UR12, UR5, UR4 ;  /* 0x000000050c0572a4 */ /* 0x000fe2000f8e0204 */
[----:B------:R-:W-:Y:S01]  /*2680*/  IMAD R14, R243, c[0x0][0x214], R17 ;  /* 0x00008500f30e7a24 */ /* 0x000fe200078e0211 */
[----:B------:R2:W-:Y:S01]  /*2690*/  LDGSTS.E.BYPASS.LTC128B.128 [R228+0xb080], [R4.64+0x100], !P4 ;  /* 0x0b08010004e47fae */ /* 0x0005e2000e101d52 */
[----:B------:R-:W-:Y:S01]  /*26a0*/  IMAD.IADD R19, R18, 0x1, -R0 ;  /* 0x0000000112137824 */ /* 0x000fe200078e0a00 */
[----:B------:R-:W-:Y:S01]  /*26b0*/  UMOV UR4, 0x6 ;  /* 0x0000000600047882 */ /* 0x000fe20000000000 */
[----:B------:R-:W-:Y:S01]  /*26c0*/  IMAD.IADD R7, R7, 0x1, R14 ;  /* 0x0000000107077824 */ /* 0x000fe200078e020e */
[----:B------:R-:W-:Y:S01]  /*26d0*/  USHF.L.U64.HI UR7, UR6, UR4, UR7 ;  /* 0x0000000406077299 */ /* 0x000fe20008010207 */
[----:B------:R-:W-:Y:S01]  /*26e0*/  IMAD R0, R26, c[0x0][0x238], RZ ;  /* 0x00008e001a007a24 */ /* 0x000fe200078e02ff */
[----:B------:R-:W-:Y:S01]  /*26f0*/  USHF.L.U32 UR4, UR6, 0x6, URZ ;  /* 0x0000000606047899 */ /* 0x000fe2000800063f */
[----:B------:R-:W-:Y:S01]  /*2700*/  IMAD.WIDE.U32 R238, R20, c[0x0][0x218], R6 ;  /* 0x0000860014ee7a25 */ /* 0x000fe200078e0006 */
[----:B------:R-:W-:Y:S01]  /*2710*/  UIMAD UR23, UR7, UR17, URZ ;  /* 0x00000011071772a4 */ /* 0x000fe2000f8e023f */
[----:B------:R-:W-:Y:S01]  /*2720*/  LOP3.LUT R14, R32, 0xfffffff0, RZ, 0xc0, !PT ;  /* 0xfffffff0200e7812 */ /* 0x000fe200078ec0ff */
[----:B------:R-:W-:Y:S01]  /*2730*/  USHF.L.U32 UR7, UR6, 0x5, URZ ;  /* 0x0000000506077899 */ /* 0x000fe2000800063f */
[----:B------:R-:W-:Y:S01]  /*2740*/  IMAD R0, R243, c[0x0][0x23c], R0 ;  /* 0x00008f00f3007a24 */ /* 0x000fe200078e0200 */
[----:B------:R-:W-:Y:S01]  /*2750*/  IADD3 R237, R239, UR5, RZ ;  /* 0x00000005efed7c10 */ /* 0x000fe2000fffe0ff */
[----:B------:R-:W-:Y:S01]  /*2760*/  IMAD.U32 R6, RZ, RZ, UR4 ;  /* 0x00000004ff067e24 */ /* 0x000fe2000f8e00ff */
[----:B------:R-:W-:Y:S01]  /*2770*/  UIMAD UR23, UR21, UR4, UR23 ;  /* 0x00000004151772a4 */ /* 0x000fe2000f8e0217 */
[----:B------:R-:W-:Y:S01]  /*2780*/  IMAD.IADD R13, R13, 0x1, R0 ;  /* 0x000000010d0d7824 */ /* 0x000fe200078e0200 */
[----:B------:R-:W-:Y:S01]  /*2790*/  SEL R233, RZ, 0x1, P1 ;  /* 0x00000001ffe97807 */ /* 0x000fe20000800000 */
[----:B------:R-:W-:Y:S01]  /*27a0*/  IMAD R0, R26, c[0x0][0x288], RZ ;  /* 0x0000a2001a007a24 */ /* 0x000fe200078e02ff */
[----:B------:R-:W-:Y:S01]  /*27b0*/  ULDC.64 UR4, c[0x0][0x278] ;  /* 0x00009e0000047ab9 */ /* 0x000fe20000000a00 */
[----:B------:R-:W-:Y:S01]  /*27c0*/  IMAD.MOV.U32 R236, RZ, RZ, R238 ;  /* 0x000000ffffec7224 */ /* 0x000fe200078e00ee */
[----:B------:R-:W-:Y:S01]  /*27d0*/  ULDC UR21, c[0x0][0x20c] ;  /* 0x0000830000157ab9 */ /* 0x000fe20000000800 */
[C---:B------:R-:W-:Y:S01]  /*27e0*/  IMAD R3, R243.reuse, c[0x0][0x274], R3 ;  /* 0x00009d00f3037a24 */ /* 0x040fe200078e0203 */
[----:B------:R-:W-:Y:S01]  /*27f0*/  UIMAD UR4, UR11, UR4, URZ ;  /* 0x000000040b0472a4 */ /* 0x000fe2000f8e023f */
[----:B-1----:R-:W-:Y:S01]  /*2800*/  IMAD.WIDE.U32 R10, R243, c[0x0][0x270], R8 ;  /* 0x00009c00f30a7a25 */ /* 0x002fe200078e0008 */
[----:B------:R-:W-:Y:S01]  /*2810*/  USHF.L.U64.HI UR6, UR6, UR22, UR21 ;  /* 0x0000001606067299 */ /* 0x000fe20008010215 */
[----:B------:R-:W-:Y:S01]  /*2820*/  ISETP.GE.AND P1, PT, R31, c[0x0][0x1fc], PT ;  /* 0x00007f001f007a0c */ /* 0x000fe20003f26270 */
[----:B------:R-:W-:Y:S01]  /*2830*/  UIMAD UR4, UR12, UR5, UR4 ;  /* 0x000000050c0472a4 */ /* 0x000fe2000f8e0204 */
[C---:B------:R-:W-:Y:S01]  /*2840*/  IMAD R0, R243.reuse, c[0x0][0x28c], R0 ;  /* 0x0000a300f3007a24 */ /* 0x040fe200078e0200 */
[----:B------:R-:W-:Y:S01]  /*2850*/  USHF.R.S32.HI UR21, URZ, 0x1f, UR20 ;  /* 0x0000001f3f157899 */ /* 0x000fe20008011414 */
[----:B------:R-:W-:-:S04]  /*2860*/  IMAD.WIDE.U32 R8, R243, c[0x0][0x288], R8 ;  /* 0x0000a200f3087a25 */ /* 0x000fc800078e0008 */
[----:B------:R-:W-:-:S04]  /*2870*/  IMAD.WIDE.U32 R6, R6, UR17, R236 ;  /* 0x0000001106067c25 */ /* 0x000fc8000f8e00ec */
[----:B------:R-:W-:Y:S01]  /*2880*/  IMAD.IADD R11, R11, 0x1, R3 ;  /* 0x000000010b0b7824 */ /* 0x000fe200078e0203 */
[----:B------:R-:W-:Y:S01]  /*2890*/  LEA R2, P0, R6, c[0x0][0x1f0], 0x1 ;  /* 0x00007c0006027a11 */ /* 0x000fe200078008ff */
[----:B------:R-:W-:Y:S01]  /*28a0*/  IMAD.IADD R9, R9, 0x1, R0 ;  /* 0x0000000109097824 */ /* 0x000fe200078e0200 */
[----:B------:R-:W-:Y:S01]  /*28b0*/  IADD3 R0, R7, UR23, RZ ;  /* 0x0000001707007c10 */ /* 0x000fe2000fffe0ff */
[----:B--2---:R-:W-:Y:S01]  /*28c0*/  IMAD.U32 R4, RZ, RZ, UR7 ;  /* 0x00000007ff047e24 */ /* 0x004fe2000f8e00ff */
[----:B------:R-:W-:Y:S01]  /*28d0*/  LOP3.LUT R7, R33, 0xffffffe0, RZ, 0xc0, !PT ;  /* 0xffffffe021077812 */ /* 0x000fe200078ec0ff */
[----:B------:R-:W-:Y:S01]  /*28e0*/  IMAD.WIDE.U32 R246, R20, c[0x0][0x278], R10 ;  /* 0x00009e0014f67a25 */ /* 0x000fe200078e000a */
[----:B------:R-:W-:Y:S02]  /*28f0*/  LEA.HI.X R3, R6, c[0x0][0x1f4], R0, 0x1, P0 ;  /* 0x00007d0006037a11 */ /* 0x000fe400000f0c00 */
[----:B------:R-:W-:Y:S01]  /*2900*/  LEA R4, P4, R4, R2, 0x1 ;  /* 0x0000000204047211 */ /* 0x000fe200078808ff */
[----:B------:R-:W-:Y:S01]  /*2910*/  IMAD.U32 R6, RZ, RZ, UR7 ;  /* 0x00000007ff067e24 */ /* 0x000fe2000f8e00ff */
[----:B------:R-:W-:Y:S01]  /*2920*/  IADD3 R252, R247, UR4, RZ ;  /* 0x00000004f7fc7c10 */ /* 0x000fe2000fffe0ff */
[----:B------:R-:W-:Y:S01]  /*2930*/  IMAD.U32 R5, RZ, RZ, UR6 ;  /* 0x00000006ff057e24 */ /* 0x000fe2000f8e00ff */
[----:B------:R-:W-:Y:S01]  /*2940*/  @!P3 IADD3 R0, P0, R246, UR20, RZ ;  /* 0x00000014f600bc10 */ /* 0x000fe2000ff1e0ff */
[----:B------:R-:W-:Y:S01]  /*2950*/  ULDC.64 UR4, c[0x0][0x290] ;  /* 0x0000a40000047ab9 */ /* 0x000fe20000000a00 */
[----:B------:R-:W-:Y:S01]  /*2960*/  IMAD.WIDE.U32 R244, R20, c[0x0][0x290], R8 ;  /* 0x0000a40014f47a25 */ /* 0x000fe200078e0008 */
[----:B------:R-:W-:Y:S01]  /*2970*/  UIMAD UR4, UR11, UR4, URZ ;  /* 0x000000040b0472a4 */ /* 0x000fe2000f8e023f */
[----:B------:R-:W-:-:S02]  /*2980*/  LEA.HI.X R5, R6, R3, R5, 0x1, P4 ;  /* 0x0000000306057211 */ /* 0x000fc400020f0c05 */
[----:B------:R-:W-:Y:S01]  /*2990*/  @!P3 IADD3.X R6, R252, UR21, RZ, P0, !PT ;  /* 0x00000015fc06bc10 */ /* 0x000fe200087fe4ff */
[----:B------:R-:W-:Y:S01]  /*29a0*/  UIMAD UR4, UR12, UR5, UR4 ;  /* 0x000000050c0472a4 */ /* 0x000fe2000f8e0204 */
[----:B------:R-:W-:Y:S01]  /*29b0*/  @!P3 LEA R10, P6, R0, c[0x0][0x258], 0x2 ;  /* 0x00009600000aba11 */ /* 0x000fe200078c10ff */
[----:B------:R-:W-:Y:S01]  /*29c0*/  IMAD.WIDE.U32 R250, R20, c[0x0][0x240], R12 ;  /* 0x0000900014fa7a25 */ /* 0x000fe200078e000c */
[----:B------:R-:W-:Y:S02]  /*29d0*/  ISETP.GE.AND P4, PT, R30, c[0x0][0x1fc], PT ;  /* 0x00007f001e007a0c */ /* 0x000fe40003f86270 */
[----:B------:R-:W-:Y:S01]  /*29e0*/  @!P3 LEA.HI.X R11, R0, c[0x0][0x25c], R6, 0x2, P6 ;  /* 0x00009700000bba11 */ /* 0x000fe200030f1406 */
[C---:B------:R-:W-:Y:S01]  /*29f0*/  IMAD.IADD R6, R34.reuse, 0x1, -R7 ;  /* 0x0000000122067824 */ /* 0x040fe200078e0a07 */
[----:B------:R-:W-:Y:S01]  /*2a00*/  IADD3 R0, -R27, UR14, -R242 ;  /* 0x0000000e1b007c10 */ /* 0x000fe2000fffe9f2 */
[----:B------:R-:W-:Y:S01]  /*2a10*/  IMAD.IADD R7, R34, 0x1, -R14 ;  /* 0x0000000122077824 */ /* 0x000fe200078e0a0e */
[----:B------:R-:W-:Y:S01]  /*2a20*/  ISETP.GE.AND P0, PT, R30, c[0x0][0x1fc], PT ;  /* 0x00007f001e007a0c */ /* 0x000fe20003f06270 */
[----:B------:R-:W-:Y:S01]  /*2a30*/  @!P3 IMAD.SHL.U32 R14, R34, 0x10, RZ ;  /* 0x00000010220eb824 */ /* 0x000fe200078e00ff */
[----:B------:R-:W-:Y:S01]  /*2a40*/  ISETP.LT.OR P6, PT, R0, 0x1, P2 ;  /* 0x000000010000780c */ /* 0x000fe200017c1670 */
[----:B------:R-:W-:Y:S01]  /*2a50*/  IMAD.SHL.U32 R17, R22, 0x20, RZ ;  /* 0x0000002016117824 */ /* 0x000fe200078e00ff */
[----:B------:R-:W-:-:S02]  /*2a60*/  SEL R18, RZ, 0xffffffff, P4 ;  /* 0xffffffffff127807 */ /* 0x000fc40002000000 */
[C---:B------:R-:W-:Y:S01]  /*2a70*/  ISETP.LT.OR P4, PT, R0.reuse, 0x1, P0 ;  /* 0x000000010000780c */ /* 0x040fe20000781670 */
[----:B------:R1:W-:Y:S01]  /*2a80*/  @!P3 LDGSTS.E.BYPASS.LTC128B.128 [R14+0x12080], [R10.64] ;  /* 0x120800000a0ebfae */ /* 0x0003e2000b901d52 */
[----:B------:R-:W-:Y:S02]  /*2a90*/  SHF.R.S32.HI R15, RZ, 0x1f, R7 ;  /* 0x0000001fff0f7819 */ /* 0x000fe40000011407 */
[----:B------:R-:W-:Y:S01]  /*2aa0*/  SHF.R.S32.HI R229, RZ, 0x1f, R6 ;  /* 0x0000001fffe57819 */ /* 0x000fe20000011406 */
[----:B------:R-:W0:Y:S01]  /*2ab0*/  LDGDEPBAR ;  /* 0x00000000000079af */ /* 0x000e220000000000 */
[----:B------:R-:W-:Y:S02]  /*2ac0*/  ISETP.LT.OR P2, PT, R0, 0x21, P2 ;  /* 0x000000210000780c */ /* 0x000fe40001741670 */
[----:B------:R-:W-:Y:S01]  /*2ad0*/  LEA.HI R229, R229, R6, RZ, 0x2 ;  /* 0x00000006e5e57211 */ /* 0x000fe200078f10ff */
[----:B------:R2:W-:Y:S01]  /*2ae0*/  LDGSTS.E.BYPASS.LTC128B.128 [R228+0xc080], [R2.64], !P6 ;  /* 0x0c08000002e47fae */ /* 0x0005e2000f101d52 */
[----:B------:R-:W-:-:S02]  /*2af0*/  ISETP.GE.AND P6, PT, R31, c[0x0][0x1fc], PT ;  /* 0x00007f001f007a0c */ /* 0x000fc40003fc6270 */
[C---:B------:R-:W-:Y:S01]  /*2b00*/  ISETP.LT.OR P0, PT, R0.reuse, 0x21, P0 ;  /* 0x000000210000780c */ /* 0x040fe20000701670 */
[----:B------:R2:W-:Y:S01]  /*2b10*/  LDGSTS.E.BYPASS.LTC128B.128 [R228+0xe080], [R2.64+0x80], !P4 ;  /* 0x0e08008002e47fae */ /* 0x0005e2000e101d52 */
[C---:B------:R-:W-:Y:S02]  /*2b20*/  ISETP.LT.OR P4, PT, R0.reuse, 0x1, P6 ;  /* 0x000000010000780c */ /* 0x040fe40003781670 */
[----:B------:R-:W-:Y:S02]  /*2b30*/  ISETP.LT.OR P6, PT, R0, 0x21, P6 ;  /* 0x000000210000780c */ /* 0x000fe400037c1670 */
[----:B------:R-:W-:Y:S02]  /*2b40*/  SEL R12, RZ, 0x4, P1 ;  /* 0x00000004ff0c7807 */ /* 0x000fe40000800000 */
[----:B------:R-:W-:Y:S02]  /*2b50*/  ISETP.GE.AND P1, PT, R34, 0x10, PT ;  /* 0x000000102200780c */ /* 0x000fe40003f26270 */
[----:B------:R-:W-:Y:S01]  /*2b60*/  IADD3 R249, R245, UR4, RZ ;  /* 0x00000004f5f97c10 */ /* 0x000fe2000fffe0ff */
[----:B------:R-:W-:Y:S01]  /*2b70*/  ULDC.64 UR4, c[0x0][0x240] ;  /* 0x0000900000047ab9 */ /* 0x000fe20000000a00 */
[----:B------:R-:W-:Y:S01]  /*2b80*/  LOP3.LUT R17, R24, 0x20, R17, 0xf8, !PT ;  /* 0x0000002018117812 */ /* 0x000fe200078ef811 */
[----:B------:R-:W-:-:S02]  /*2b90*/  UIMAD UR4, UR11, UR4, URZ ;  /* 0x000000040b0472a4 */ /* 0x000fc4000f8e023f */
[----:B------:R2:W-:Y:S01]  /*2ba0*/  LDGSTS.E.BYPASS.LTC128B.128 [R228+0x10080], [R2.64+0x100], !P4 ;  /* 0x1008010002e47fae */ /* 0x0005e2000e101d52 */
[----:B-1----:R-:W-:Y:S01]  /*2bb0*/  IMAD.SHL.U32 R10, R28, 0x10, RZ ;  /* 0x000000101c0a7824 */ /* 0x002fe200078e00ff */
[----:B------:R-:W-:Y:S01]  /*2bc0*/  LEA.HI R11, R15, R7, RZ, 0x3 ;  /* 0x000000070f0b7211 */ /* 0x000fe200078f18ff */
[----:B------:R-:W-:Y:S01]  /*2bd0*/  UIMAD UR4, UR12, UR5, UR4 ;  /* 0x000000050c0472a4 */ /* 0x000fe2000f8e0204 */
[----:B------:R-:W-:Y:S01]  /*2be0*/  LOP3.LUT R14, R229, 0x7ffffffc, RZ, 0xc0, !PT ;  /* 0x7ffffffce50e7812 */ /* 0x000fe200078ec0ff */
[----:B------:R1:W-:Y:S01]  /*2bf0*/  LDGSTS.E.BYPASS.LTC128B.128 [R228+0xd080], [R4.64], !P2 ;  /* 0x0d08000004e47fae */ /* 0x0003e2000d101d52 */
[C---:B------:R-:W-:Y:S01]  /*2c00*/  LOP3.LUT R15, R11.reuse, 0xfffffff8, RZ, 0xc0, !PT ;  /* 0xfffffff80b0f7812 */ /* 0x040fe200078ec0ff */
[----:B------:R-:W-:Y:S01]  /*2c10*/  IMAD.SHL.U32 R8, R11, 0x40, RZ ;  /* 0x000000400b087824 */ /* 0x000fe200078e00ff */
[----:B------:R-:W-:Y:S01]  /*2c20*/  LOP3.LUT R16, R16, 0x10, R10, 0xf8, !PT ;  /* 0x0000001010107812 */ /* 0x000fe200078ef80a */
[----:B------:R-:W-:Y:S01]  /*2c30*/  IMAD.IADD R6, R6, 0x1, -R14 ;  /* 0x0000000106067824 */ /* 0x000fe200078e0a0e */
[----:B------:R1:W-:Y:S01]  /*2c40*/  LDGSTS.E.BYPASS.LTC128B.128 [R228+0xf080], [R4.64+0x80], !P0 ;  /* 0x0f08008004e47fae */ /* 0x0003e2000c101d52 */
[----:B------:R-:W-:Y:S01]  /*2c50*/  IMAD.IADD R7, R7, 0x1, -R15 ;  /* 0x0000000107077824 */ /* 0x000fe200078e0a0f */
[----:B------:R-:W-:Y:S01]  /*2c60*/  LOP3.LUT R0, R16, 0x8, R29, 0xf8, !PT ;  /* 0x0000000810007812 */ /* 0x000fe200078ef81d */
[----:B------:R-:W-:Y:S01]  /*2c70*/  IMAD R19, R19, 0x4, R6 ;  /* 0x0000000413137824 */ /* 0x000fe200078e0206 */
[----:B------:R-:W-:Y:S01]  /*2c80*/  LEA.HI.SX32 R229, R229, R10, 0x1e ;  /* 0x0000000ae5e57211 */ /* 0x000fe200078ff2ff */
[----:B------:R-:W-:Y:S01]  /*2c90*/  IMAD.SHL.U32 R6, R18, 0x2, RZ ;  /* 0x0000000212067824 */ /* 0x000fe200078e00ff */
[----:B------:R-:W-:Y:S01]  /*2ca0*/  LOP3.LUT R223, R0, R223, RZ, 0x3c, !PT ;  /* 0x000000df00df7212 */ /* 0x000fe200078e3cff */
[C---:B------:R-:W-:Y:S01]  /*2cb0*/  IMAD.SHL.U32 R0, R7.reuse, 0x40, RZ ;  /* 0x0000004007007824 */ /* 0x040fe200078e00ff */
[C---:B------:R-:W-:Y:S01]  /*2cc0*/  LOP3.LUT P4, RZ, R7.reuse, 0x4, RZ, 0xc0, !PT ;  /* 0x0000000407ff7812 */ /* 0x040fe2000788c0ff */
[----:B------:R1:W-:Y:S01]  /*2cd0*/  LDGSTS.E.BYPASS.LTC128B.128 [R228+0x11080], [R4.64+0x100], !P6 ;  /* 0x1108010004e47fae */ /* 0x0003e2000f101d52 */
[----:B------:R-:W-:Y:S01]  /*2ce0*/  LOP3.LUT P2, RZ, R7, 0x2, RZ, 0xc0, !PT ;  /* 0x0000000207ff7812 */ /* 0x000fe2000784c0ff */
[----:B------:R-:W-:Y:S01]  /*2cf0*/  IMAD R223, R22, 0x200, R223 ;  /* 0x0000020016df7824 */ /* 0x000fe200078e02df */
[----:B------:R-:W-:Y:S01]  /*2d00*/  LOP3.LUT R0, R0, 0x1c0, RZ, 0xc0, !PT ;  /* 0x000001c000007812 */ /* 0x000fe200078ec0ff */
[----:B------:R-:W-:Y:S01]  /*2d10*/  IMAD.SHL.U32 R248, R19, 0x2, RZ ;  /* 0x0000000213f87824 */ /* 0x000fe200078e00ff */
[----:B------:R-:W-:Y:S01]  /*2d20*/  LOP3.LUT R233, R6, 0x2, R233, 0xe2, !PT ;  /* 0x0000000206e97812 */ /* 0x000fe200078ee2e9 */
[C---:B------:R-:W-:Y:S01]  /*2d30*/  IMAD R222, R223.reuse, 0x2, R222 ;  /* 0x00000002dfde7824 */ /* 0x040fe200078e02de */
[----:B------:R-:W-:Y:S01]  /*2d40*/  LOP3.LUT R8, R8, 0xfffffe00, RZ, 0xc0, !PT ;  /* 0xfffffe0008087812 */ /* 0x000fe200078ec0ff */
[----:B--2---:R-:W-:Y:S01]  /*2d50*/  IMAD.SHL.U32 R3, R22, 0x8, RZ ;  /* 0x0000000816037824 */ /* 0x004fe200078e00ff */
[----:B------:R-:W-:Y:S01]  /*2d60*/  IADD3 R2, P0, R244, UR20, RZ ;  /* 0x00000014f4027c10 */ /* 0x000fe2000ff1e0ff */
[----:B------:R-:W-:Y:S01]  /*2d70*/  IMAD.SHL.U32 R223, R223, 0x2, RZ ;  /* 0x00000002dfdf7824 */ /* 0x000fe200078e00ff */
[----:B------:R-:W-:-:S02]  /*2d80*/  SEL R220, R220, 0xffffffe0, !P4 ;  /* 0xffffffe0dcdc7807 */ /* 0x000fc40006000000 */
[----:B------:R-:W-:Y:S02]  /*2d90*/  LOP3.LUT R7, R0, 0x8, R3, 0xf8, !PT ;  /* 0x0000000800077812 */ /* 0x000fe400078ef803 */
[--C-:B------:R-:W-:Y:S02]  /*2da0*/  SHF.R.U32.HI R3, RZ, 0x3, R0.reuse ;  /* 0x00000003ff037819 */ /* 0x100fe40000011600 */
[----:B------:R-:W-:Y:S02]  /*2db0*/  IADD3.X R10, R249, UR21, RZ, P0, !PT ;  /* 0x00000015f90a7c10 */ /* 0x000fe400087fe4ff */
[----:B------:R-:W-:Y:S02]  /*2dc0*/  LEA R6, P0, R2, c[0x0][0x280], 0x2 ;  /* 0x0000a00002067a11 */ /* 0x000fe400078010ff */
[----:B------:R-:W-:Y:S02]  /*2dd0*/  LOP3.LUT R9, R7, R3, RZ, 0x3c, !PT ;  /* 0x0000000307097212 */ /* 0x000fe400078e3cff */
[----:B------:R-:W-:Y:S01]  /*2de0*/  LOP3.LUT R0, R3, R17, R0, 0x1e, !PT ;  /* 0x0000001103007212 */ /* 0x000fe200078e1e00 */
[----:B------:R-:W-:Y:S01]  /*2df0*/  @!P1 IMAD.SHL.U32 R3, R34, 0x10, RZ ;  /* 0x0000001022039824 */ /* 0x000fe200078e00ff */
[----:B------:R-:W-:-:S02]  /*2e00*/  LEA.HI.X R7, R2, c[0x0][0x284], R10, 0x2, P0 ;  /* 0x0000a10002077a11 */ /* 0x000fc400000f140a */
[----:B-1----:R-:W-:Y:S02]  /*2e10*/  IADD3 R4, R251, UR4, RZ ;  /* 0x00000004fb047c10 */ /* 0x002fe4000fffe0ff */
[-C--:B------:R-:W-:Y:S01]  /*2e20*/  IADD3 R2, R9, R8.reuse, R25 ;  /* 0x0000000809027210 */ /* 0x080fe20007ffe019 */
[----:B------:R1:W-:Y:S01]  /*2e30*/  @!P1 LDGSTS.E.BYPASS.LTC128B.128 [R3+0x12180], [R6.64] ;  /* 0x1218000006039fae */ /* 0x0003e2000b901d52 */
[----:B------:R-:W-:Y:S01]  /*2e40*/  LOP3.LUT R0, R0, R8, RZ, 0xfc, !PT ;  /* 0x0000000800007212 */ /* 0x000fe200078efcff */
[----:B------:R-:W-:Y:S01]  /*2e50*/  IMAD.MOV.U32 R8, RZ, RZ, 0x10 ;  /* 0x00000010ff087424 */ /* 0x000fe200078e00ff */
[----:B------:R-:W-:Y:S01]  /*2e60*/  LOP3.LUT R233, R233, R12, RZ, 0xfc, !PT ;  /* 0x0000000ce9e97212 */ /* 0x000fe200078efcff */
[----:B------:R-:W0:Y:S01]  /*2e70*/  LDGDEPBAR ;  /* 0x00000000000079af */ /* 0x000e220000000000 */
[----:B------:R-:W-:Y:S01]  /*2e80*/  IMAD.SHL.U32 R2, R2, 0x2, RZ ;  /* 0x0000000202027824 */ /* 0x000fe200078e00ff */
[----:B------:R-:W-:Y:S01]  /*2e90*/  IADD3 R232, -R248, UR8, RZ ;  /* 0x00000008f8e87c10 */ /* 0x000fe2000fffe1ff */
[----:B------:R-:W-:Y:S01]  /*2ea0*/  IMAD.SHL.U32 R0, R0, 0x2, RZ ;  /* 0x0000000200007824 */ /* 0x000fe200078e00ff */
[----:B------:R2:W-:Y:S01]  /*2eb0*/  STL [R1], R4 ;  /* 0x0000000401007387 */ /* 0x0005e20000100800 */
[----:B------:R-:W-:Y:S01]  /*2ec0*/  IMAD R221, R220, 0x2, R2 ;  /* 0x00000002dcdd7824 */ /* 0x000fe200078e0202 */
[----:B-1----:R-:W-:-:S05]  /*2ed0*/  SEL R3, R8, 0xfffffff0, !P2 ;  /* 0xfffffff008037807 */ /* 0x002fca0005000000 */
[----:B------:R-:W-:-:S04]  /*2ee0*/  IMAD R3, R3, 0x2, R2 ;  /* 0x0000000203037824 */ /* 0x000fc800078e0202 */
[----:B--234-:R-:W-:Y:S02]  /*2ef0*/  IMAD R220, R220, 0x2, R3 ;  /* 0x00000002dcdc7824 */ /* 0x01cfe400078e0203 */
.L_x_587:
        /* <DEDUP_REMOVED lines=439> */
.L_x_585:
        /* <DEDUP_REMOVED lines=118> */
.L_x_586:
        /* <DEDUP_REMOVED lines=28> */
[----:B------:R-:W2:Y:S07]  /*5390*/  LDL R217, [R1] ;  /* 0x0000000001d97983 */ /* 0x000eae0000100800 */
        /* <DEDUP_REMOVED lines=26> */
[C---:B------:R-:W-:Y:S07]  /*5540*/  HMMA.16816.F32.BF16 R24, R208.reuse, R156, R24 ;  /* 0x0000009cd018723c */ /* 0x040fee0000041818 */
[----:B------:R-:W-:Y:S01]  /*5550*/  IADD3 R157, P0, R250, UR17, RZ ;  /* 0x00000011fa9d7c10 */ /* 0x000fe2000ff1e0ff */
[-C--:B------:R-:W-:Y:S08]  /*5560*/  HMMA.16816.F32.BF16 R28, R208, R158.reuse, R28 ;  /* 0x0000009ed01c723c */ /* 0x080ff0000004181c */
[C---:B------:R-:W-:Y:S07]  /*5570*/  HMMA.16816.F32.BF16 R32, R200.reuse, R158, R32 ;  /* 0x0000009ec820723c */ /* 0x040fee0000041820 */
[----:B------:R-:W-:Y:S01]  /*5580*/  IMAD.U32 R158, RZ, RZ, UR17 ;  /* 0x00000011ff9e7e24 */ /* 0x000fe2000f8e00ff */
[-C--:B-----5:R-:W-:Y:S01]  /*5590*/  HMMA.16816.F32.BF16 R132, R200, R212.reuse, R132 ;  /* 0x000000d4c884723c */ /* 0x0a0fe20000041884 */
[----:B------:R-:W-:Y:S07]  /*55a0*/  UMOV UR17, UR8 ;  /* 0x0000000800117c82 */ /* 0x000fee0008000000 */
[C---:B------:R-:W-:Y:S08]  /*55b0*/  HMMA.16816.F32.BF16 R136, R208.reuse, R212, R136 ;  /* 0x000000d4d088723c */ /* 0x040ff00000041888 */
[-C--:B------:R-:W-:Y:S08]  /*55c0*/  HMMA.16816.F32.BF16 R140, R208, R214.reuse, R140 ;  /* 0x000000d6d08c723c */ /* 0x080ff0000004188c */
[----:B------:R-:W-:Y:S04]  /*55d0*/  HMMA.16816.F32.BF16 R144, R200, R214, R144 ;  /* 0x000000d6c890723c */ /* 0x000fe80000041890 */
[----:B--2---:R-:W-:Y:S02]  /*55e0*/  LEA.HI.X.SX32 R158, R158, R217, 0x1, P0 ;  /* 0x000000d99e9e7211 */ /* 0x004fe400000f0eff */
[C---:B------:R-:W-:Y:S06]  /*55f0*/  LEA R156, P0, R157.reuse, c[0x0][0x220], 0x2 ;  /* 0x000088009d9c7a11 */ /* 0x040fec00078010ff */
        /* <DEDUP_REMOVED lines=100> */
.L_x_584:
        /* <DEDUP_REMOVED lines=159> */
.L_x_589:
[----:B-1----:R-:W-:Y:S01]  /*6630*/  LEA.HI R0, R28, R29, RZ, 0x3 ;  /* 0x0000001d1c007211 */ /* 0x002fe200078f18ff */
[----:B------:R-:W-:Y:S01]  /*6640*/  USHF.R.S32.HI UR6, URZ, 0x1f, UR15 ;  /* 0x0000001f3f067899 */ /* 0x000fe2000801140f */
[----:B-----5:R-:W-:Y:S01]  /*6650*/  IADD3 R7, R7, -UR9, RZ ;  /* 0x8000000907077c10 */ /* 0x020fe2000fffe0ff */
[----:B------:R-:W-:Y:S01]  /*6660*/  USEL UR15, UR15, URZ, !UP1 ;  /* 0x0000003f0f0f7287 */ /* 0x000fe2000c800000 */
[----:B------:R-:W-:Y:S01]  /*6670*/  LOP3.LUT R2, R0, 0x1ffffff8, RZ, 0xc0, !PT ;  /* 0x1ffffff800027812 */ /* 0x000fe200078ec0ff */
[----:B------:R-:W-:Y:S01]  /*6680*/  USEL UR6, UR6, URZ, !UP1 ;  /* 0x0000003f06067287 */ /* 0x000fe2000c800000 */
[----:B------:R-:W-:Y:S01]  /*6690*/  SHF.R.S32.HI R14, RZ, 0x3, R0 ;  /* 0x00000003ff0e7819 */ /* 0x000fe20000011400 */
[----:B------:R-:W-:Y:S01]  /*66a0*/  ULDC.64 UR4, c[0x0][0x340] ;  /* 0x0000d00000047ab9 */ /* 0x000fe20000000a00 */
[----:B------:R-:W-:Y:S01]  /*66b0*/  IMNMX R15, R7, 0x40, PT ;  /* 0x00000040070f7817 */ /* 0x000fe20003800200 */
[----:B------:R-:W-:Y:S01]  /*66c0*/  IMAD.IADD R2, R29, 0x1, -R2 ;  /* 0x000000011d027824 */ /* 0x000fe200078e0a02 */
[----:B------:R-:W-:Y:S01]  /*66d0*/  SHF.R.S32.HI R29, RZ, 0x1f, R243 ;  /* 0x0000001fff1d7819 */ /* 0x000fe200000114f3 */
[C---:B------:R-:W-:Y:S01]  /*66e0*/  IMAD.SHL.U32 R0, R14.reuse, 0x40, RZ ;  /* 0x000000400e007824 */ /* 0x040fe200078e00ff */
[----:B------:R-:W-:Y:S01]  /*66f0*/  ISETP.GE.AND P4, PT, R14, R15, PT ;  /* 0x0000000f0e00720c */ /* 0x000fe20003f86270 */
[----:B------:R-:W-:Y:S01]  /*6700*/  IMAD.SHL.U32 R2, R2, 0x8, RZ ;  /* 0x0000000802027824 */ /* 0x000fe200078e00ff */
[----:B------:R-:W-:Y:S01]  /*6710*/  UIMAD UR4, UR6, UR4, URZ ;  /* 0x00000004060472a4 */ /* 0x000fe2000f8e023f */
[----:B------:R-:W-:Y:S01]  /*6720*/  IMAD R4, R29, c[0x0][0x338], RZ ;  /* 0x0000ce001d047a24 */ /* 0x000fe200078e02ff */
[----:B------:R-:W-:Y:S01]  /*6730*/  LOP3.LUT R0, R0, 0x1c0, RZ, 0xc0, !PT ;  /* 0x000001c000007812 */ /* 0x000fe200078ec0ff */
[----:B------:R-:W-:Y:S01]  /*6740*/  IMAD.U32 R30, RZ, RZ, UR15 ;  /* 0x0000000fff1e7e24 */ /* 0x000fe2000f8e00ff */
[----:B------:R-:W-:Y:S01]  /*6750*/  UIMAD UR4, UR15, UR5, UR4 ;  /* 0x000000050f0472a4 */ /* 0x000fe2000f8e0204 */
[----:B------:R-:W-:Y:S01]  /*6760*/  IMAD R6, R243, c[0x0][0x33c], R4 ;  /* 0x0000cf00f3067a24 */ /* 0x000fe200078e0204 */
[----:B------:R-:W-:Y:S01]  /*6770*/  LOP3.LUT R3, R0, 0x38, R2, 0xf8, !PT ;  /* 0x0000003800037812 */ /* 0x000fe200078ef802 */
[----:B------:R-:W-:Y:S01]  /*6780*/  IMAD.U32 R8, RZ, RZ, UR16 ;  /* 0x00000010ff087e24 */ /* 0x000fe2000f8e00ff */
[----:B------:R-:W-:Y:S01]  /*6790*/  SHF.R.U32.HI R0, RZ, 0x3, R0 ;  /* 0x00000003ff007819 */ /* 0x000fe20000011600 */
[----:B------:R-:W-:Y:S01]  /*67a0*/  BSSY B0, `(.L_x_590) ;  /* 0x0000028000007945 */ /* 0x000fe20003800000 */
[----:B------:R-:W-:-:S02]  /*67b0*/  IADD3 R28, R2, 0x40, RZ ;  /* 0x00000040021c7810 */ /* 0x000fc40007ffe0ff */
[----:B------:R-:W-:Y:S02]  /*67c0*/  LOP3.LUT R0, R3, R0, RZ, 0x3c, !PT ;  /* 0x0000000003007212 */ /* 0x000fe400078e3cff */
[----:B------:R-:W-:-:S03]  /*67d0*/  SHF.R.S32.HI R3, RZ, 0x1f, R2 ;  /* 0x0000001fff037819 */ /* 0x000fc60000011402 */
[----:B------:R-:W-:Y:S02]  /*67e0*/  IMAD R0, R27, 0x200, R0 ;  /* 0x000002001b007824 */ /* 0x000fe400078e0200 */
[----:B------:R-:W-:-:S04]  /*67f0*/  IMAD.WIDE.U32 R4, R243, c[0x0][0x338], R2 ;  /* 0x0000ce00f3047a25 */ /* 0x000fc800078e0002 */
[----:B------:R-:W-:Y:S02]  /*6800*/  IMAD.SHL.U32 R0, R0, 0x2, RZ ;  /* 0x0000000200007824 */ /* 0x000fe400078e00ff */
[----:B------:R-:W-:Y:S01]  /*6810*/  IMAD.IADD R5, R5, 0x1, R6 ;  /* 0x0000000105057824 */ /* 0x000fe200078e0206 */
[----:B------:R-:W-:Y:S02]  /*6820*/  IADD3 R6, P0, R14, UR10, RZ ;  /* 0x0000000a0e067c10 */ /* 0x000fe4000ff1e0ff */
[----:B------:R1:W2:Y:S01]  /*6830*/  LDS.128 R40, [R0+0x7080] ;  /* 0x0070800000287984 */ /* 0x0002a20000000c00 */
[----:B------:R-:W-:Y:S01]  /*6840*/  IMAD.WIDE.U32 R12, R30, c[0x0][0x340], R4 ;  /* 0x0000d0001e0c7a25 */ /* 0x000fe200078e0004 */
[----:B------:R-:W-:Y:S02]  /*6850*/  LEA.HI.X.SX32 R7, R14, UR11, 0x1, P0 ;  /* 0x0000000b0e077c11 */ /* 0x000fe400080f0eff */
[----:B------:R1:W3:Y:S02]  /*6860*/  LDS.128 R36, [R0+0x9080] ;  /* 0x0090800000247984 */ /* 0x0002e40000000c00 */
[----:B------:R-:W-:Y:S01]  /*6870*/  IADD3 R9, R13, UR4, RZ ;  /* 0x000000040d097c10 */ /* 0x000fe2000fffe0ff */
[----:B------:R-:W-:Y:S01]  /*6880*/  IMAD.WIDE R4, R8, 0x40, R6 ;  /* 0x0000004008047825 */ /* 0x000fe200078e0206 */
        /* <DEDUP_REMOVED lines=25> */
.L_x_591:
[----:B------:R-:W-:Y:S05]  /*6a20*/  BSYNC B0 ;  /* 0x0000000000007941 */ /* 0x000fea0003800000 */
.L_x_590:
        /* <DEDUP_REMOVED lines=21> */
.L_x_593:
[----:B------:R-:W-:Y:S05]  /*6b80*/  BSYNC B0 ;  /* 0x0000000000007941 */ /* 0x000fea0003800000 */
.L_x_592:
[----:B-1----:R-:W-:Y:S01]  /*6b90*/  IMAD R0, R29, c[0x0][0x308], RZ ;  /* 0x0000c2001d007a24 */ /* 0x002fe200078e02ff */
[----:B------:R-:W-:Y:S01]  /*6ba0*/  ULDC.64 UR4, c[0x0][0x310] ;  /* 0x0000c40000047ab9 */ /* 0x000fe20000000a00 */
[C---:B------:R-:W-:Y:S01]  /*6bb0*/  IMAD.WIDE.U32 R6, R243.reuse, c[0x0][0x308], R2 ;  /* 0x0000c200f3067a25 */ /* 0x040fe200078e0002 */
[----:B------:R-:W-:Y:S01]  /*6bc0*/  UIMAD UR4, UR6, UR4, URZ ;  /* 0x00000004060472a4 */ /* 0x000fe2000f8e023f */
[----:B------:R-:W-:Y:S02]  /*6bd0*/  BSSY B0, `(.L_x_594) ;  /* 0x0000015000007945 */ /* 0x000fe40003800000 */
[----:B------:R-:W-:Y:S01]  /*6be0*/  IMAD R0, R243, c[0x0][0x30c], R0 ;  /* 0x0000c300f3007a24 */ /* 0x000fe200078e0200 */
[----:B------:R-:W-:-:S04]  /*6bf0*/  UIMAD UR4, UR15, UR5, UR4 ;  /* 0x000000050f0472a4 */ /* 0x000fc8000f8e0204 */
[----:B------:R-:W-:-:S05]  /*6c00*/  IADD3 R7, R7, R0, RZ ;  /* 0x0000000007077210 */ /* 0x000fca0007ffe0ff */
        /* <DEDUP_REMOVED lines=17> */
.L_x_595:
[----:B------:R-:W-:Y:S05]  /*6d20*/  BSYNC B0 ;  /* 0x0000000000007941 */ /* 0x000fea0003800000 */
.L_x_594:
        /* <DEDUP_REMOVED lines=19> */
.L_x_588:
        /* <DEDUP_REMOVED lines=31> */
.L_x_596:
[----:B-1----:R-:W1:Y:S01]  /*7050*/  S2R R2, SR_TID.X ;  /* 0x0000000000027919 */ /* 0x002e620000002100 */
[----:B------:R-:W-:Y:S01]  /*7060*/  SHF.R.S32.HI R18, RZ, 0x1f, R243 ;  /* 0x0000001fff127819 */ /* 0x000fe200000114f3 */
[----:B------:R-:W-:Y:S01]  /*7070*/  USHF.R.S32.HI UR6, URZ, 0x1f, UR15 ;  /* 0x0000001f3f067899 */ /* 0x000fe2000801140f */
[----:B-----5:R-:W-:Y:S01]  /*7080*/  IADD3 R14, R6, -UR9, RZ ;  /* 0x80000009060e7c10 */ /* 0x020fe2000fffe0ff */
[----:B------:R-:W-:Y:S01]  /*7090*/  USEL UR15, UR15, URZ, !UP1 ;  /* 0x0000003f0f0f7287 */ /* 0x000fe2000c800000 */
[----:B------:R-:W-:Y:S01]  /*70a0*/  IMAD.U32 R6, RZ, RZ, UR16 ;  /* 0x00000010ff067e24 */ /* 0x000fe2000f8e00ff */
[----:B------:R-:W-:Y:S01]  /*70b0*/  USEL UR6, UR6, URZ, !UP1 ;  /* 0x0000003f06067287 */ /* 0x000fe2000c800000 */
[----:B------:R-:W-:Y:S01]  /*70c0*/  BSSY B0, `(.L_x_597) ;  /* 0x0000026000007945 */ /* 0x000fe20003800000 */
[----:B------:R-:W-:-:S02]  /*70d0*/  ULDC.64 UR4, c[0x0][0x310] ;  /* 0x0000c40000047ab9 */ /* 0x000fc40000000a00 */
[----:B------:R-:W-:Y:S01]  /*70e0*/  UIMAD UR4, UR6, UR4, URZ ;  /* 0x00000004060472a4 */ /* 0x000fe2000f8e023f */
[----:B------:R-:W-:-:S03]  /*70f0*/  IMAD.U32 R17, RZ, RZ, UR15 ;  /* 0x0000000fff117e24 */ /* 0x000fc6000f8e00ff */
[----:B------:R-:W-:Y:S01]  /*7100*/  UIMAD UR4, UR15, UR5, UR4 ;  /* 0x000000050f0472a4 */ /* 0x000fe2000f8e0204 */
[----:B-1----:R-:W-:-:S04]  /*7110*/  SHF.R.S32.HI R4, RZ, 0x1f, R2 ;  /* 0x0000001fff047819 */ /* 0x002fc80000011402 */
[----:B------:R-:W-:-:S04]  /*7120*/  LEA.HI R4, R4, R2, RZ, 0x3 ;  /* 0x0000000204047211 */ /* 0x000fc800078f18ff */
[----:B------:R-:W-:-:S05]  /*7130*/  LOP3.LUT R0, R4, 0x1ffffff8, RZ, 0xc0, !PT ;  /* 0x1ffffff804007812 */ /* 0x000fca00078ec0ff */
[----:B------:R-:W-:-:S04]  /*7140*/  IMAD.IADD R0, R2, 0x1, -R0 ;  /* 0x0000000102007824 */ /* 0x000fc800078e0a00 */
[----:B------:R-:W-:Y:S02]  /*7150*/  IMAD.SHL.U32 R12, R0, 0x8, RZ ;  /* 0x00000008000c7824 */ /* 0x000fe400078e00ff */
[----:B------:R-:W-:-:S03]  /*7160*/  IMAD R0, R18, c[0x0][0x308], RZ ;  /* 0x0000c20012007a24 */ /* 0x000fc600078e02ff */
[----:B------:R-:W-:Y:S01]  /*7170*/  SHF.R.S32.HI R13, RZ, 0x1f, R12 ;  /* 0x0000001fff0d7819 */ /* 0x000fe2000001140c */
[C---:B------:R-:W-:Y:S01]  /*7180*/  IMAD R0, R243.reuse, c[0x0][0x30c], R0 ;  /* 0x0000c300f3007a24 */ /* 0x040fe200078e0200 */
[C---:B------:R-:W-:Y:S02]  /*7190*/  IADD3 R15, R12.reuse, 0x40, RZ ;  /* 0x000000400c0f7810 */ /* 0x040fe40007ffe0ff */
[----:B------:R-:W-:Y:S01]  /*71a0*/  IADD3 R16, R12, 0x80, RZ ;  /* 0x000000800c107810 */ /* 0x000fe20007ffe0ff */
[----:B------:R-:W-:-:S04]  /*71b0*/  IMAD.WIDE.U32 R2, R243, c[0x0][0x308], R12 ;  /* 0x0000c200f3027a25 */ /* 0x000fc800078e000c */
[----:B------:R-:W-:Y:S01]  /*71c0*/  IMAD.IADD R3, R3, 0x1, R0 ;  /* 0x0000000103037824 */ /* 0x000fe200078e0200 */
[----:B------:R-:W-:-:S03]  /*71d0*/  SHF.R.S32.HI R0, RZ, 0x3, R4 ;  /* 0x00000003ff007819 */ /* 0x000fc60000011404 */
[----:B------:R-:W-:Y:S01]  /*71e0*/  IMAD.WIDE.U32 R10, R17, c[0x0][0x310], R2 ;  /* 0x0000c400110a7a25 */ /* 0x000fe200078e0002 */
[C---:B------:R-:W-:Y:S02]  /*71f0*/  ISETP.GE.AND P4, PT, R0.reuse, R14, PT ;  /* 0x0000000e0000720c */ /* 0x040fe40003f86270 */
[C---:B------:R-:W-:Y:S02]  /*7200*/  IADD3 R4, P0, R0.reuse, UR10, RZ ;  /* 0x0000000a00047c10 */ /* 0x040fe4000ff1e0ff */
[----:B------:R-:W-:Y:S02]  /*7210*/  IADD3 R3, R11, UR4, RZ ;  /* 0x000000040b037c10 */ /* 0x000fe4000fffe0ff */
[----:B------:R-:W-:-:S05]  /*7220*/  LEA.HI.X.SX32 R5, R0, UR11, 0x1, P0 ;  /* 0x0000000b00057c11 */ /* 0x000fca00080f0eff */
[----:B------:R-:W-:Y:S02]  /*7230*/  IMAD.WIDE R6, R6, 0x40, R4 ;  /* 0x0000004006067825 */ /* 0x000fe400078e0204 */
        /* <DEDUP_REMOVED lines=14> */
.L_x_598:
[----:B------:R-:W-:Y:S05]  /*7320*/  BSYNC B0 ;  /* 0x0000000000007941 */ /* 0x000fea0003800000 */
.L_x_597:
        /* <DEDUP_REMOVED lines=19> */
.L_x_600:
[----:B------:R-:W-:Y:S05]  /*7460*/  BSYNC B0 ;  /* 0x0000000000007941 */ /* 0x000fea0003800000 */
.L_x_599:
[----:B------:R-:W-:Y:S01]  /*7470*/  IMAD R0, R18, c[0x0][0x338], RZ ;  /* 0x0000ce0012007a24 */ /* 0x000fe200078e02ff */
[----:B------:R-:W-:Y:S01]  /*7480*/  ULDC.64 UR4, c[0x0][0x340] ;  /* 0x0000d00000047ab9 */ /* 0x000fe20000000a00 */
[C---:B-1----:R-:W-:Y:S01]  /*7490*/  IMAD.WIDE.U32 R2, R243.reuse, c[0x0][0x338], R12 ;  /* 0x0000ce00f3027a25 */ /* 0x042fe200078e000c */
        /* <DEDUP_REMOVED lines=21> */
.L_x_602:
[----:B------:R-:W-:Y:S05]  /*75f0*/  BSYNC B0 ;  /* 0x0000000000007941 */ /* 0x000fea0003800000 */
.L_x_601:
        /* <DEDUP_REMOVED lines=18> */
.L_x_603:
        /* <DEDUP_REMOVED lines=14> */
.L_x_1397:


//--------------------- .text._ZN7cutlass13device_kernelIN5flash19enable_sm80_to_sm89INS1_16FlashAttnBwdSm80INS1_25CollectiveMainloopBwdSm80ILi1ELi1EN4cute5tupleIJNS5_1CILi64EEES8_NS7_ILi192EEEEEENS_10bfloat16_tEfNS_4arch4Sm80ELb1ELb0ELb0ELb1ELb0ELb0ELb0ELb0ELi2ELi2ELi2ELi2ELb1EEENS1_24CollectiveEpilogueBwdGQAISA_fSD_Li256ELb1ELb0EEENS1_25SingleTileBwdLPTSchedulerILb1ELi64ELb0EEEEEEEEEvNT_6ParamsE --------------------------
	.section	.text._ZN7cutlass13device_kernelIN5flash19enable_sm80_to_sm89INS1_16FlashAttnBwdSm80INS1_25CollectiveMainloopBwdSm80ILi1ELi1EN4cute5tupleIJNS5_1CILi64EEES8_NS7_ILi192EEEEEENS_10bfloat16_tEfNS_4arch4Sm80ELb1ELb0ELb0ELb1ELb0ELb0ELb0ELb0ELi2ELi2ELi2ELi2ELb1EEENS1_24CollectiveEpilogueBwdGQAISA_fSD_Li256ELb1ELb0EEENS1_25SingleTileBwdLPTSchedulerILb1ELi64ELb0EEEEEEEEEvNT_6ParamsE,"ax",@progbits
	.sectioninfo	@"SHI_REGISTERS=255"
	.align	128
.text._ZN7cutlass13device_kernelIN5flash19enable_sm80_to_sm89INS1_16FlashAttnBwdSm80INS1_25CollectiveMainloopBwdSm80ILi1ELi1EN4cute5tupleIJNS5_1CILi64EEES8_NS7_ILi192EEEEEENS_10bfloat16_tEfNS_4arch4Sm80ELb1ELb0ELb0ELb1ELb0ELb0ELb0ELb0ELi2ELi2ELi2ELi2ELb1EEENS1_24CollectiveEpilogueBwdGQAISA_fSD_Li256ELb1ELb0EEENS1_25SingleTileBwdLPTSchedulerILb1ELi64ELb0EEEEEEEEEvNT_6ParamsE:
        .type           _ZN7cutlass13device_kernelIN5flash19enable_sm80_to_sm89INS1_16FlashAttnBwdSm80INS1_25CollectiveMainloopBwdSm80ILi1ELi1EN4cute5tupleIJNS5_1CILi64EEES8_NS7_ILi192EEEEEENS_10bfloat16_tEfNS_4arch4Sm80ELb1ELb0ELb0ELb1ELb0ELb0ELb0ELb0ELi2ELi2ELi2ELi2ELb1EEENS1_24CollectiveEpilogueBwdGQAISA_fSD_Li256ELb1ELb0EEENS1_25SingleTileBwdLPTSchedulerILb1ELi64ELb0EEEEEEEEEvNT_6ParamsE,@function
        .size           _ZN7cutlass13device_kernelIN5flash19enable_sm80_to_sm89INS1_16FlashAttnBwdSm80INS1_25CollectiveMainloopBwdSm80ILi1ELi1EN4cute5tupleIJNS5_1CILi64EEES8_NS7_ILi192EEEEEENS_10bfloat16_tEfNS_4arch4Sm80ELb1ELb0ELb0ELb1ELb0ELb0ELb0ELb0ELi2ELi2ELi2ELi2ELb1EEENS1_24CollectiveEpilogueBwdGQAISA_fSD_Li256ELb1ELb0EEENS1_25SingleTileBwdLPTSchedulerILb1ELi64ELb0EEEEEEEEEvNT_6ParamsE,(.L_x_1398 - _ZN7cutlass13device_kernelIN5flash19enable_sm80_to_sm89INS1_16FlashAttnBwdSm80INS1_25CollectiveMainloopBwdSm80ILi1ELi1EN4cute5tupleIJNS5_1CILi64EEES8_NS7_ILi192EEEEEENS_10bfloat16_tEfNS_4arch4Sm80ELb1ELb0ELb0ELb1ELb0ELb0ELb0ELb0ELi2ELi2ELi2ELi2ELb1EEENS1_24CollectiveEpilogueBwdGQAISA_fSD_Li256ELb1ELb0EEENS1_25SingleTileBwdLPTSchedulerILb1ELi64ELb0EEEEEEEEEvNT_6ParamsE)
        .other          _ZN7cutlass13device_kernelIN5flash19enable_sm80_to_sm89INS1_16FlashAttnBwdSm80INS1_25CollectiveMainloopBwdSm80ILi1ELi1EN4cute5tupleIJNS5_1CILi64EEES8_NS7_ILi192EEEEEENS_10bfloat16_tEfNS_4arch4Sm80ELb1ELb0ELb0ELb1ELb0ELb0ELb0ELb0ELi2ELi2ELi2ELi2ELb1EEENS1_24CollectiveEpilogueBwdGQAISA_fSD_Li256ELb1ELb0EEENS1_25SingleTileBwdLPTSchedulerILb1ELi64ELb0EEEEEEEEEvNT_6ParamsE,@"STO_CUDA_ENTRY STV_DEFAULT"
_ZN7cutlass13device_kernelIN5flash19enable_sm80_to_sm89INS1_16FlashAttnBwdSm80INS1_25CollectiveMainloopBwdSm80ILi1ELi1EN4cute5tupleIJNS5_1CILi64EEES8_NS7_ILi192EEEEEENS_10bfloat16_tEfNS_4arch4Sm80ELb1ELb0ELb0ELb1ELb0ELb0ELb0ELb0ELi2ELi2ELi2ELi2ELb1EEENS1_24CollectiveEpilogueBwdGQAISA_fSD_Li256ELb1ELb0EEENS1_25SingleTileBwdLPTSchedulerILb1ELi64ELb0EEEEEEEEEvNT_6ParamsE:
        /* <DEDUP_REMOVED lines=31> */
.L_x_605:
        /* <DEDUP_REMOVED lines=8> */
.L_x_606:
        /* <DEDUP_REMOVED lines=8> */
[----:B------:R-:W-:Y:S02]  /*02f0*/  UMOV UR7, UR5 ;  /* 0x0000000500077c82 */ /* 0x000fe40008000000 */
        /* <DEDUP_REMOVED lines=12> */
.L_x_607:
        /* <DEDUP_REMOVED lines=14> */
.L_x_609:
[----:B------:R-:W-:Y:S02]  /*04a0*/  ULDC UR5, c[0x0][0x3dc] ;  /* 0x0000f70000057ab9 */ /* 0x000fe40000000800 */
.L_x_608:
[----:B------:R-:W-:-:S04]  /*04b0*/  UIADD3 UR5, UR5, 0x3f, URZ ;  /* 0x0000003f05057890 */ /* 0x000fc8000fffe03f */
[----:B------:R-:W-:-:S04]  /*04c0*/  USHF.R.S32.HI UR4, URZ, 0x1f, UR5 ;  /* 0x0000001f3f047899 */ /* 0x000fc80008011405 */
[----:B------:R-:W-:-:S04]  /*04d0*/  ULEA.HI UR4, UR4, UR5, URZ, 0x6 ;  /* 0x0000000504047291 */ /* 0x000fc8000f8f303f */
[----:B------:R-:W-:-:S04]  /*04e0*/  USHF.R.S32.HI UR4, URZ, 0x6, UR4 ;  /* 0x000000063f047899 */ /* 0x000fc80008011404 */
[----:B------:R-:W-:-:S04]  /*04f0*/  UISETP.GE.AND UP0, UPT, UR13, UR4, UPT ;  /* 0x000000040d00728c */ /* 0x000fc8000bf06270 */
[----:B------:R-:W-:-:S06]  /*0500*/  USEL UR7, UR7, 0xffffffff, !UP0 ;  /* 0xffffffff07077887 */ /* 0x000fcc000c000000 */
[----:B------:R-:W-:-:S05]  /*0510*/  MOV R0, UR7 ;  /* 0x0000000700007c02 */ /* 0x000fca0008000f00 */
[----:B------:R1:W-:Y:S01]  /*0520*/  STL [R1], R0 ;  /* 0x0000000001007387 */ /* 0x0003e20000100800 */
[----:B------:R-:W-:Y:S05]  /*0530*/  BRA `(.L_x_610) ;  /* 0x000004a000007947 */ /* 0x000fea0003800000 */
.L_x_604:
        /* <DEDUP_REMOVED lines=22> */
.L_x_611:
        /* <DEDUP_REMOVED lines=8> */
.L_x_612:
        /* <DEDUP_REMOVED lines=21> */
.L_x_613:
        /* <DEDUP_REMOVED lines=14> */
.L_x_615:
[----:B------:R-:W-:Y:S02]  /*0950*/  ULDC UR5, c[0x0][0x3dc] ;  /* 0x0000f70000057ab9 */ /* 0x000fe40000000800 */
.L_x_614:
[----:B------:R-:W-:-:S04]  /*0960*/  UIADD3 UR5, UR5, 0x3f, URZ ;  /* 0x0000003f05057890 */ /* 0x000fc8000fffe03f */
[----:B------:R-:W-:-:S04]  /*0970*/  USHF.R.S32.HI UR4, URZ, 0x1f, UR5 ;  /* 0x0000001f3f047899 */ /* 0x000fc80008011405 */
[----:B------:R-:W-:-:S04]  /*0980*/  ULEA.HI UR4, UR4, UR5, URZ, 0x6 ;  /* 0x0000000504047291 */ /* 0x000fc8000f8f303f */
[----:B------:R-:W-:-:S04]  /*0990*/  USHF.R.S32.HI UR4, URZ, 0x6, UR4 ;  /* 0x000000063f047899 */ /* 0x000fc80008011404 */
[----:B------:R-:W-:-:S04]  /*09a0*/  UISETP.GE.AND UP0, UPT, UR13, UR4, UPT ;  /* 0x000000040d00728c */ /* 0x000fc8000bf06270 */
[----:B------:R-:W-:-:S06]  /*09b0*/  USEL UR7, UR7, 0xffffffff, !UP0 ;  /* 0xffffffff07077887 */ /* 0x000fcc000c000000 */
[----:B------:R-:W-:-:S05]  /*09c0*/  MOV R0, UR7 ;  /* 0x0000000700007c02 */ /* 0x000fca0008000f00 */
[----:B------:R1:W-:Y:S02]  /*09d0*/  STL [R1], R0 ;  /* 0x0000000001007387 */ /* 0x0003e40000100800 */
.L_x_610:
[----:B------:R-:W2:Y:S02]  /*09e0*/  LDL R23, [R1] ;  /* 0x0000000001177983 */ /* 0x000ea40000100800 */
[----:B--2---:R-:W-:-:S13]  /*09f0*/  ISETP.GE.AND P0, PT, R23, RZ, PT ;  /* 0x000000ff1700720c */ /* 0x004fda0003f06270 */
[----:B------:R-:W-:Y:S05]  /*0a00*/  @!P0 EXIT ;  /* 0x000000000000894d */ /* 0x000fea0003800000 */
[----:B------:R-:W-:Y:S01]  /*0a10*/  ISETP.NE.U32.AND P1, PT, RZ, c[0x0][0x2d8], PT ;  /* 0x0000b600ff007a0c */ /* 0x000fe20003f25070 */
[----:B------:R-:W-:Y:S01]  /*0a20*/  IMAD.MOV.U32 R13, RZ, RZ, 0x4 ;  /* 0x00000004ff0d7424 */ /* 0x000fe200078e00ff */
[----:B------:R-:W-:Y:S02]  /*0a30*/  ISETP.NE.U32.AND P3, PT, RZ, c[0x0][0x2c8], PT ;  /* 0x0000b200ff007a0c */ /* 0x000fe40003f65070 */
[----:B------:R-:W-:Y:S01]  /*0a40*/  ISETP.NE.AND.EX P1, PT, RZ, c[0x0][0x2dc], PT, P1 ;  /* 0x0000b700ff007a0c */ /* 0x000fe20003f25310 */
[----:B------:R-:W-:Y:S01]  /*0a50*/  IMAD.WIDE R4, R23, R13, c[0x0][0x2c8] ;  /* 0x0000b20017047625 */ /* 0x000fe200078e020d */
[----:B------:R-:W-:Y:S02]  /*0a60*/  ISETP.NE.AND.EX P3, PT, RZ, c[0x0][0x2cc], PT, P3 ;  /* 0x0000b300ff007a0c */ /* 0x000fe40003f65330 */
[----:B------:R-:W-:-:S04]  /*0a70*/  ISETP.NE.U32.AND P0, PT, RZ, c[0x0][0x2d0], PT ;  /* 0x0000b400ff007a0c */ /* 0x000fc80003f05070 */
[----:B------:R-:W-:-:S05]  /*0a80*/  ISETP.NE.AND.EX P0, PT, RZ, c[0x0][0x2d4], PT, P0 ;  /* 0x0000b500ff007a0c */ /* 0x000fca0003f05300 */
[CC--:B------:R-:W-:Y:S02]  /*0a90*/  @P1 IMAD.WIDE R2, R23.reuse, R13.reuse, c[0x0][0x2d8] ;  /* 0x0000b60017021625 */ /* 0x0c0fe400078e020d */
[----:B-1----:R-:W2:Y:S04]  /*0aa0*/  @P3 LDG.E R0, [R4.64] ;  /* 0x0000000e04003981 */ /* 0x002ea8000c1e1900 */
[----:B------:R1:W3:Y:S04]  /*0ab0*/  @P1 LDG.E R8, [R2.64] ;  /* 0x0000000e02081981 */ /* 0x0002e8000c1e1900 */
[----:B------:R-:W4:Y:S01]  /*0ac0*/  @P3 LDG.E R7, [R4.64] ;  /* 0x0000000e04073981 */ /* 0x000f22000c1e1900 */
[----:B-1----:R-:W-:-:S05]  /*0ad0*/  IMAD.WIDE R2, R23, R13, c[0x0][0x2d0] ;  /* 0x0000b40017027625 */ /* 0x002fca00078e020d */
[----:B------:R-:W5:Y:S01]  /*0ae0*/  @P0 LDG.E R6, [R2.64] ;  /* 0x0000000e02060981 */ /* 0x000f62000c1e1900 */
[----:B------:R-:W-:Y:S01]  /*0af0*/  ULDC UR11, c[0x0][0x168] ;  /* 0x00005a00000b7ab9 */ /* 0x000fe20000000800 */
[----:B------:R-:W-:Y:S01]  /*0b00*/  CS2R R10, SRZ ;  /* 0x00000000000a7805 */ /* 0x000fe2000001ff00 */
[----:B------:R-:W-:Y:S01]  /*0b10*/  ULDC UR10, c[0x0][0x198] ;  /* 0x00006600000a7ab9 */ /* 0x000fe20000000800 */
[----:B------:R-:W-:Y:S02]  /*0b20*/  IMAD.MOV.U32 R12, RZ, RZ, RZ ;  /* 0x000000ffff0c7224 */ /* 0x000fe400078e00ff */
        /* <DEDUP_REMOVED lines=17> */
.L_x_616:
[----:B------:R-:W-:-:S04]  /*0c40*/  ISETP.NE.U32.AND P1, PT, RZ, c[0x0][0x2e0], PT ;  /* 0x0000b800ff007a0c */ /* 0x000fc80003f25070 */
[----:B------:R-:W-:-:S13]  /*0c50*/  ISETP.NE.AND.EX P1, PT, RZ, c[0x0][0x2e4], PT, P1 ;  /* 0x0000b900ff007a0c */ /* 0x000fda0003f25310 */
[----:B------:R-:W-:Y:S05]  /*0c60*/  @!P1 BRA `(.L_x_617) ;  /* 0x0000004000009947 */ /* 0x000fea0003800000 */
[----:B------:R-:W-:-:S05]  /*0c70*/  IMAD.WIDE R2, R23, R13, c[0x0][0x2e0] ;  /* 0x0000b80017027625 */ /* 0x000fca00078e020d */
[----:B------:R-:W2:Y:S02]  /*0c80*/  LDG.E R0, [R2.64] ;  /* 0x0000000e02007981 */ /* 0x000ea4000c1e1900 */
[----:B--2---:R1:W2:Y:S02]  /*0c90*/  R2UR UR10, R0 ;  /* 0x00000000000a73c2 */ /* 0x0042a400000e0000 */
[----:B-12---:R-:W-:Y:S05]  /*0ca0*/  BRA `(.L_x_618) ;  /* 0x0000006000007947 */ /* 0x006fea0003800000 */
.L_x_617:
[----:B------:R-:W-:Y:S05]  /*0cb0*/  @!P0 BRA `(.L_x_618) ;  /* 0x0000005000008947 */ /* 0x000fea0003800000 */
[----:B------:R1:W2:Y:S04]  /*0cc0*/  LDG.E R0, [R2.64] ;  /* 0x0000000e02007981 */ /* 0x0002a8000c1e1900 */
[----:B-1----:R-:W3:Y:S01]  /*0cd0*/  LDG.E R2, [R2.64+0x4] ;  /* 0x0000040e02027981 */ /* 0x002ee2000c1e1900 */
[----:B--2---:R-:W1:Y:S08]  /*0ce0*/  R2UR UR10, R0 ;  /* 0x00000000000a73c2 */ /* 0x004e7000000e0000 */
[----:B---3--:R-:W1:Y:S02]  /*0cf0*/  R2UR UR4, R2 ;  /* 0x00000000020473c2 */ /* 0x008e6400000e0000 */
[----:B-1----:R-:W-:-:S06]  /*0d00*/  UIADD3 UR10, -UR10, UR4, URZ ;  /* 0x000000040a0a7290 */ /* 0x002fcc000fffe13f */
.L_x_618:
        /* <DEDUP_REMOVED lines=67> */
[----:B------:R-:W-:Y:S01]  /*1140*/  IMAD R0, R12, 0xc0, RZ ;  /* 0x000000c00c007824 */ /* 0x000fe200078e02ff */
[--C-:B------:R-:W-:Y:S01]  /*1150*/  SHF.R.S32.HI R13, RZ, 0x1f, R132.reuse ;  /* 0x0000001fff0d7819 */ /* 0x100fe20000011484 */
[----:B------:R-:W-:Y:S01]  /*1160*/  ULDC.64 UR4, c[0x0][0x248] ;  /* 0x0000920000047ab9 */ /* 0x000fe20000000a00 */
[----:B------:R-:W-:Y:S01]  /*1170*/  IADD3 R24, P1, R3, R12, RZ ;  /* 0x0000000c03187210 */ /* 0x000fe20007f3e0ff */
[----:B------:R-:W-:Y:S01]  /*1180*/  UISETP.NE.AND UP0, UPT, UR4, 0x1, UPT ;  /* 0x000000010400788c */ /* 0x000fe2000bf05270 */
[----:B------:R-:W-:Y:S01]  /*1190*/  LEA.HI R33, R13, R132, RZ, 0x3 ;  /* 0x000000840d217211 */ /* 0x000fe200078f18ff */
[----:B------:R-:W-:Y:S01]  /*11a0*/  UIMAD.WIDE.U32 UR20, UR12, UR5, URZ ;  /* 0x000000050c1472a5 */ /* 0x000fe2000f8e003f */
[----:B------:R-:W-:Y:S01]  /*11b0*/  LEA.HI.X.SX32 R25, R3, R2, 0x1, P1 ;  /* 0x0000000203197211 */ /* 0x000fe200008f0eff */
[----:B------:R-:W-:Y:S01]  /*11c0*/  ULDC UR4, c[0x0][0x250] ;  /* 0x0000940000047ab9 */ /* 0x000fe20000000800 */
[----:B------:R-:W-:Y:S01]  /*11d0*/  SHF.R.S32.HI R2, RZ, 0x1f, R132 ;  /* 0x0000001fff027819 */ /* 0x000fe20000011484 */
[----:B------:R-:W-:Y:S01]  /*11e0*/  UMOV UR18, UR12 ;  /* 0x0000000c00127c82 */ /* 0x000fe20008000000 */
[CC--:B------:R-:W-:Y:S01]  /*11f0*/  IADD3 R28, P1, R0.reuse, R132.reuse, RZ ;  /* 0x00000084001c7210 */ /* 0x0c0fe20007f3e0ff */
[----:B------:R-:W-:Y:S01]  /*1200*/  ULDC.64 UR6, c[0x0][0x1e0] ;  /* 0x0000780000067ab9 */ /* 0x000fe20000000a00 */
[C---:B------:R-:W-:Y:S01]  /*1210*/  LEA.HI R36, R13.reuse, R132, RZ, 0x5 ;  /* 0x000000840d247211 */ /* 0x040fe200078f28ff */
[----:B------:R-:W-:Y:S01]  /*1220*/  USHF.R.S32.HI UR19, URZ, 0x1f, UR17 ;  /* 0x0000001f3f137899 */ /* 0x000fe20008011411 */
[----:B------:R-:W-:Y:S01]  /*1230*/  LEA.HI.X.SX32 R29, R0, R2, 0x1, P1 ;  /* 0x00000002001d7211 */ /* 0x000fe200008f0eff */
[----:B------:R-:W-:Y:S01]  /*1240*/  @UP0 UMOV UR5, UR21 ;  /* 0x0000001500050c82 */ /* 0x000fe20008000000 */
[----:B------:R-:W-:Y:S01]  /*1250*/  SHF.R.S32.HI R242, RZ, 0x3, R33 ;  /* 0x00000003fff27819 */ /* 0x000fe20000011421 */
[----:B------:R-:W-:Y:S01]  /*1260*/  @UP0 USHF.R.U32.HI UR18, URZ, UR4, UR5 ;  /* 0x000000043f120299 */ /* 0x000fe20008011605 */
[----:B------:R-:W-:Y:S01]  /*1270*/  SHF.R.S32.HI R2, RZ, 0x5, R36 ;  /* 0x00000005ff027819 */ /* 0x000fe20000011424 */
[----:B------:R-:W-:Y:S01]  /*1280*/  IMAD.MOV.U32 R220, RZ, RZ, 0x20 ;  /* 0x00000020ffdc7424 */ /* 0x000fe200078e00ff */
[----:B------:R-:W-:Y:S01]  /*1290*/  LEA.HI R35, R13, R132, RZ, 0x4 ;  /* 0x000000840d237211 */ /* 0x000fe200078f20ff */
[----:B------:R-:W-:Y:S01]  /*12a0*/  USHF.R.S32.HI UR16, URZ, 0x1f, UR18 ;  /* 0x0000001f3f107899 */ /* 0x000fe20008011412 */
[----:B------:R-:W-:Y:S01]  /*12b0*/  SHF.R.S32.HI R5, RZ, 0x1f, R242 ;  /* 0x0000001fff057819 */ /* 0x000fe200000114f2 */
[----:B------:R-:W-:Y:S01]  /*12c0*/  IMAD.U32 R14, RZ, RZ, UR18 ;  /* 0x00000012ff0e7e24 */ /* 0x000fe2000f8e00ff */
[----:B------:R-:W-:Y:S01]  /*12d0*/  IADD3 R3, P2, R242, R8, RZ ;  /* 0x00000008f2037210 */ /* 0x000fe20007f5e0ff */
[----:B------:R-:W-:Y:S01]  /*12e0*/  UIMAD UR6, UR16, UR6, URZ ;  /* 0x00000006100672a4 */ /* 0x000fe2000f8e023f */
[----:B------:R-:W-:Y:S01]  /*12f0*/  LEA.HI R0, R36, R2, RZ, 0x1 ;  /* 0x0000000224007211 */ /* 0x000fe200078f08ff */
[----:B------:R-:W-:Y:S01]  /*1300*/  ULDC.64 UR4, c[0x0][0x1b0] ;  /* 0x00006c0000047ab9 */ /* 0x000fe20000000a00 */
[----:B------:R-:W-:Y:S01]  /*1310*/  SHF.R.S32.HI R8, RZ, 0x4, R35 ;  /* 0x00000004ff087819 */ /* 0x000fe20000011423 */
[----:B------:R-:W-:Y:S01]  /*1320*/  IMAD.X R7, R5, 0x1, R9, P2 ;  /* 0x0000000105077824 */ /* 0x000fe200010e0609 */
[----:B------:R-:W-:Y:S01]  /*1330*/  LEA.HI R22, R13, R132, RZ, 0x2 ;  /* 0x000000840d167211 */ /* 0x000fe200078f10ff */
[----:B------:R-:W-:Y:S01]  /*1340*/  UIMAD UR6, UR18, UR7, UR6 ;  /* 0x00000007120672a4 */ /* 0x000fe2000f8e0206 */
[----:B------:R-:W-:Y:S01]  /*1350*/  LOP3.LUT R0, R0, 0xfffffffe, RZ, 0xc0, !PT ;  /* 0xfffffffe00007812 */ /* 0x000fe200078ec0ff */
[----:B------:R-:W-:Y:S01]  /*1360*/  UIMAD UR4, UR16, UR4, URZ ;  /* 0x00000004100472a4 */ /* 0x000fe2000f8e023f */
[----:B------:R-:W-:Y:S01]  /*1370*/  LEA.HI R9, R35, R8, RZ, 0x1 ;  /* 0x0000000823097211 */ /* 0x000fe200078f08ff */
[----:B------:R-:W-:Y:S01]  /*1380*/  USHF.R.S32.HI UR16, URZ, 0x1f, UR12 ;  /* 0x0000001f3f107899 */ /* 0x000fe2000801140c */
[----:B------:R-:W-:Y:S01]  /*1390*/  SHF.R.S32.HI R18, RZ, 0x2, R22 ;  /* 0x00000002ff127819 */ /* 0x000fe20000011416 */
[----:B------:R-:W-:Y:S01]  /*13a0*/  IMAD.IADD R229, R2, 0x1, -R0 ;  /* 0x0000000102e57824 */ /* 0x000fe200078e0a00 */
[----:B------:R-:W-:Y:S01]  /*13b0*/  SHF.R.S32.HI R6, RZ, 0x1f, R22 ;  /* 0x0000001fff067819 */ /* 0x000fe20000011416 */
[----:B------:R-:W-:Y:S01]  /*13c0*/  UIMAD UR4, UR18, UR5, UR4 ;  /* 0x00000005120472a4 */ /* 0x000fe2000f8e0204 */
[----:B------:R-:W-:Y:S01]  /*13d0*/  LOP3.LUT R2, R9, 0xfffffffe, RZ, 0xc0, !PT ;  /* 0xfffffffe09027812 */ /* 0x000fe200078ec0ff */
[----:B------:R-:W-:Y:S01]  /*13e0*/  IMAD.SHL.U32 R32, R229, 0x400, RZ ;  /* 0x00000400e5207824 */ /* 0x000fe200078e00ff */
[----:B------:R-:W-:Y:S01]  /*13f0*/  LEA.HI R0, R6, R18, RZ, 0x3 ;  /* 0x0000001206007211 */ /* 0x000fe200078f18ff */
[C---:B------:R-:W-:Y:S01]  /*1400*/  IMAD.SHL.U32 R6, R242.reuse, 0x40, RZ ;  /* 0x00000040f2067824 */ /* 0x040fe200078e00ff */
[----:B------:R-:W-:Y:S01]  /*1410*/  IADD3 R4, P1, R242, R10, RZ ;  /* 0x0000000af2047210 */ /* 0x000fe20007f3e0ff */
[----:B------:R-:W-:Y:S01]  /*1420*/  IMAD.IADD R26, R8, 0x1, -R2 ;  /* 0x00000001081a7824 */ /* 0x000fe200078e0a02 */
[----:B------:R-:W-:Y:S01]  /*1430*/  LOP3.LUT R0, R0, 0xfffffff8, RZ, 0xc0, !PT ;  /* 0xfffffff800007812 */ /* 0x000fe200078ec0ff */
[----:B------:R-:W-:Y:S01]  /*1440*/  IMAD.U32 R2, RZ, RZ, UR13 ;  /* 0x0000000dff027e24 */ /* 0x000fe2000f8e00ff */
[----:B------:R-:W-:Y:S01]  /*1450*/  LOP3.LUT R8, R33, 0xfffffff8, RZ, 0xc0, !PT ;  /* 0xfffffff821087812 */ /* 0x000fe200078ec0ff */
[----:B------:R-:W-:Y:S01]  /*1460*/  IMAD.X R5, R5, 0x1, R11, P1 ;  /* 0x0000000105057824 */ /* 0x000fe200008e060b */
[----:B------:R-:W-:Y:S01]  /*1470*/  SHF.R.S32.HI R19, RZ, 0x1f, R23 ;  /* 0x0000001fff137819 */ /* 0x000fe20000011417 */
[----:B------:R-:W-:Y:S01]  /*1480*/  IMAD.IADD R18, R18, 0x1, -R0 ;  /* 0x0000000112127824 */ /* 0x000fe200078e0a00 */
[----:B------:R-:W-:Y:S01]  /*1490*/  LEA.HI R0, R13, R132, RZ, 0x6 ;  /* 0x000000840d007211 */ /* 0x000fe200078f30ff */
[----:B------:R-:W-:Y:S01]  /*14a0*/  IMAD.IADD R20, R132, 0x1, -R8 ;  /* 0x0000000184147824 */ /* 0x000fe200078e0a08 */
[----:B------:R-:W-:Y:S01]  /*14b0*/  UIADD3 UR18, -UR8, UR10, URZ ;  /* 0x0000000a08127290 */ /* 0x000fe2000fffe13f */
[----:B------:R-:W-:Y:S01]  /*14c0*/  IMAD.WIDE R12, R2, 0x40, R4 ;  /* 0x00000040020c7825 */ /* 0x000fe200078e0204 */
[----:B------:R-:W-:Y:S01]  /*14d0*/  SHF.R.S32.HI R21, RZ, 0x6, R0 ;  /* 0x00000006ff157819 */ /* 0x000fe20000011400 */
[----:B------:R-:W-:Y:S01]  /*14e0*/  CS2R R130, SRZ ;  /* 0x0000000000827805 */ /* 0x000fe2000001ff00 */
[----:B------:R-:W-:Y:S01]  /*14f0*/  LOP3.LUT R0, R6, 0x1c0, RZ, 0xc0, !PT ;  /* 0x000001c006007812 */ /* 0x000fe200078ec0ff */
[----:B------:R-:W-:Y:S01]  /*1500*/  IMAD.SHL.U32 R16, R20, 0x8, RZ ;  /* 0x0000000814107824 */ /* 0x000fe200078e00ff */
[----:B------:R-:W-:Y:S01]  /*1510*/  LOP3.LUT P2, RZ, R18, 0x4, RZ, 0xc0, !PT ;  /* 0x0000000412ff7812 */ /* 0x000fe2000784c0ff */
[----:B------:R-:W-:Y:S01]  /*1520*/  IMAD.SHL.U32 R34, R21, 0x200, RZ ;  /* 0x0000020015227824 */ /* 0x000fe200078e00ff */
[----:B------:R-:W-:Y:S01]  /*1530*/  CS2R R128, SRZ ;  /* 0x0000000000807805 */ /* 0x000fe2000001ff00 */
[----:B------:R-:W-:Y:S01]  /*1540*/  IMAD R2, R7, c[0x0][0x178], RZ ;  /* 0x00005e0007027a24 */ /* 0x000fe200078e02ff */
[----:B------:R-:W-:Y:S01]  /*1550*/  LOP3.LUT R6, R0, 0x38, R16, 0xf8, !PT ;  /* 0x0000003800067812 */ /* 0x000fe200078ef810 */
[----:B------:R-:W-:Y:S01]  /*1560*/  IMAD.MOV.U32 R222, RZ, RZ, 0x40 ;  /* 0x00000040ffde7424 */ /* 0x000fe200078e00ff */
[----:B------:R-:W-:Y:S01]  /*1570*/  SHF.R.U32.HI R0, RZ, 0x3, R0 ;  /* 0x00000003ff007819 */ /* 0x000fe20000011600 */
[----:B------:R-:W-:Y:S01]  /*1580*/  IMAD R8, R3, c[0x0][0x17c], R2 ;  /* 0x00005f0003087a24 */ /* 0x000fe200078e0202 */
[----:B------:R-:W-:Y:S01]  /*1590*/  SHF.R.S32.HI R17, RZ, 0x1f, R16 ;  /* 0x0000001fff117819 */ /* 0x000fe20000011410 */
[----:B------:R-:W-:Y:S01]  /*15a0*/  IMAD.SHL.U32 R229, R229, 0x10, RZ ;  /* 0x00000010e5e57824 */ /* 0x000fe200078e00ff */
[----:B------:R-:W-:Y:S01]  /*15b0*/  LOP3.LUT R228, R34, R6, R0, 0xf6, !PT ;  /* 0x0000000622e47212 */ /* 0x000fe200078ef600 */
[----:B------:R-:W-:Y:S01]  /*15c0*/  IMAD R0, R7, c[0x0][0x208], RZ ;  /* 0x0000820007007a24 */ /* 0x000fe200078e02ff */
[C---:B------:R-:W-:Y:S01]  /*15d0*/  IADD3 R30, R16.reuse, 0x40, RZ ;  /* 0x00000040101e7810 */ /* 0x040fe20007ffe0ff */
[C---:B------:R-:W-:Y:S01]  /*15e0*/  IMAD.WIDE.U32 R4, R3.reuse, c[0x0][0x178], R16 ;  /* 0x00005e0003047a25 */ /* 0x040fe200078e0010 */
[C---:B------:R-:W-:Y:S01]  /*15f0*/  IADD3 R27, R16.reuse, 0x80, RZ ;  /* 0x00000080101b7810 */ /* 0x040fe20007ffe0ff */
[----:B------:R-:W-:Y:S01]  /*1600*/  CS2R R126, SRZ ;  /* 0x00000000007e7805 */ /* 0x000fe2000001ff00 */
[----:B------:R-:W-:Y:S01]  /*1610*/  ISETP.GE.AND P6, PT, R16, c[0x0][0x1cc], PT ;  /* 0x0000730010007a0c */ /* 0x000fe20003fc6270 */
[----:B------:R-:W-:Y:S01]  /*1620*/  IMAD R6, R3, c[0x0][0x20c], R0 ;  /* 0x0000830003067a24 */ /* 0x000fe200078e0200 */
[----:B------:R-:W-:Y:S01]  /*1630*/  ISETP.GE.AND P5, PT, R30, c[0x0][0x1cc], PT ;  /* 0x000073001e007a0c */ /* 0x000fe20003fa6270 */
[----:B------:R-:W-:Y:S01]  /*1640*/  IMAD.SHL.U32 R0, R18, 0x40, RZ ;  /* 0x0000004012007824 */ /* 0x000fe200078e00ff */
[----:B------:R-:W-:Y:S01]  /*1650*/  CS2R R124, SRZ ;  /* 0x00000000007c7805 */ /* 0x000fe2000001ff00 */
[----:B------:R-:W-:Y:S01]  /*1660*/  IMAD.IADD R9, R5, 0x1, R8 ;  /* 0x0000000105097824 */ /* 0x000fe200078e0208 */
[----:B------:R-:W-:Y:S01]  /*1670*/  CS2R R122, SRZ ;  /* 0x00000000007a7805 */ /* 0x000fe2000001ff00 */
[----:B------:R-:W-:Y:S01]  /*1680*/  IMAD.WIDE.U32 R10, R14, c[0x0][0x1e0], R16 ;  /* 0x000078000e0a7a25 */ /* 0x000fe200078e0010 */
[----:B------:R-:W-:Y:S01]  /*1690*/  LOP3.LUT R0, R0, 0x1c0, RZ, 0xc0, !PT ;  /* 0x000001c000007812 */ /* 0x000fe200078ec0ff */
[----:B------:R-:W-:Y:S01]  /*16a0*/  CS2R R120, SRZ ;  /* 0x0000000000787805 */ /* 0x000fe2000001ff00 */
[----:B------:R-:W-:Y:S01]  /*16b0*/  CS2R R118, SRZ ;  /* 0x0000000000767805 */ /* 0x000fe2000001ff00 */
[----:B------:R-:W-:Y:S01]  /*16c0*/  IMAD.MOV.U32 R8, RZ, RZ, R4 ;  /* 0x000000ffff087224 */ /* 0x000fe200078e0004 */
[----:B------:R-:W-:Y:S01]  /*16d0*/  IADD3 R5, R11, UR6, RZ ;  /* 0x000000060b057c10 */ /* 0x000fe2000fffe0ff */
[----:B------:R-:W-:Y:S01]  /*16e0*/  IMAD.SHL.U32 R4, R21, 0x8, RZ ;  /* 0x0000000815047824 */ /* 0x000fe200078e00ff */
[----:B------:R-:W-:Y:S01]  /*16f0*/  SHF.R.U32.HI R11, RZ, 0x3, R0 ;  /* 0x00000003ff0b7819 */ /* 0x000fe20000011600 */
[--C-:B------:R-:W-:Y:S01]  /*1700*/  IMAD.WIDE.U32 R2, R3, c[0x0][0x208], R16.reuse ;  /* 0x0000820003027a25 */ /* 0x100fe200078e0010 */
[----:B------:R-:W-:Y:S01]  /*1710*/  CS2R R116, SRZ ;  /* 0x0000000000747805 */ /* 0x000fe2000001ff00 */
[----:B------:R-:W-:Y:S01]  /*1720*/  CS2R R114, SRZ ;  /* 0x0000000000727805 */ /* 0x000fe2000001ff00 */
[----:B------:R-:W-:Y:S01]  /*1730*/  LOP3.LUT R31, R4, 0x18, RZ, 0xc0, !PT ;  /* 0x00000018041f7812 */ /* 0x000fe200078ec0ff */
[----:B------:R-:W-:Y:S01]  /*1740*/  IMAD.WIDE.U32 R14, R14, c[0x0][0x1b0], R16 ;  /* 0x00006c000e0e7a25 */ /* 0x000fe200078e0010 */
[----:B------:R-:W-:Y:S01]  /*1750*/  CS2R R112, SRZ ;  /* 0x0000000000707805 */ /* 0x000fe2000001ff00 */
[----:B------:R-:W-:Y:S01]  /*1760*/  CS2R R110, SRZ ;  /* 0x00000000006e7805 */ /* 0x000fe2000001ff00 */
[----:B------:R-:W-:Y:S01]  /*1770*/  LOP3.LUT R17, R11, R0, R31, 0x1e, !PT ;  /* 0x000000000b117212 */ /* 0x000fe200078e1e1f */
[----:B------:R-:W-:Y:S01]  /*1780*/  IMAD.U32 R0, RZ, RZ, UR12 ;  /* 0x0000000cff007e24 */ /* 0x000fe2000f8e00ff */
[----:B------:R-:W-:Y:S01]  /*1790*/  CS2R R108, SRZ ;  /* 0x00000000006c7805 */ /* 0x000fe2000001ff00 */
[----:B------:R-:W-:Y:S01]  /*17a0*/  IMAD.IADD R7, R3, 0x1, R6 ;  /* 0x0000000103077824 */ /* 0x000fe200078e0206 */
[----:B------:R-:W-:Y:S01]  /*17b0*/  IADD3 R3, R15, UR4, RZ ;  /* 0x000000040f037c10 */ /* 0x000fe2000fffe0ff */
[----:B------:R-:W-:Y:S01]  /*17c0*/  IMAD.MOV.U32 R6, RZ, RZ, R2 ;  /* 0x000000ffff067224 */ /* 0x000fe200078e0002 */
[----:B------:R-:W-:Y:S01]  /*17d0*/  ULDC.64 UR4, c[0x0][0x180] ;  /* 0x0000600000047ab9 */ /* 0x000fe20000000a00 */
[----:B------:R-:W-:Y:S01]  /*17e0*/  IMAD.MOV.U32 R4, RZ, RZ, R10 ;  /* 0x000000ffff047224 */ /* 0x000fe200078e000a */
[----:B------:R-:W-:Y:S01]  /*17f0*/  UIMAD UR4, UR16, UR4, URZ ;  /* 0x00000004100472a4 */ /* 0x000fe2000f8e023f */
[----:B------:R-:W-:Y:S01]  /*1800*/  IMAD.MOV.U32 R2, RZ, RZ, R14 ;  /* 0x000000ffff027224 */ /* 0x000fe200078e000e */
[----:B------:R-:W-:Y:S01]  /*1810*/  LOP3.LUT R14, R22, 0x3ffffffc, RZ, 0xc0, !PT ;  /* 0x3ffffffc160e7812 */ /* 0x000fe200078ec0ff */
[----:B------:R-:W-:Y:S01]  /*1820*/  IMAD.U32 R10, RZ, RZ, UR12 ;  /* 0x0000000cff0a7e24 */ /* 0x000fe2000f8e00ff */
[----:B------:R-:W-:Y:S01]  /*1830*/  UIMAD UR4, UR12, UR5, UR4 ;  /* 0x000000050c0472a4 */ /* 0x000fe2000f8e0204 */
[----:B------:R-:W-:Y:S01]  /*1840*/  IMAD.WIDE.U32 R8, R0, c[0x0][0x180], R8 ;  /* 0x0000600000087a25 */ /* 0x000fe200078e0008 */
[C---:B------:R-:W-:Y:S01]  /*1850*/  SEL R0, R19.reuse, RZ, !P0 ;  /* 0x000000ff13007207 */ /* 0x040fe20004000000 */
[----:B------:R-:W-:Y:S01]  /*1860*/  CS2R R106, SRZ ;  /* 0x00000000006a7805 */ /* 0x000fe2000001ff00 */
[----:B------:R-:W-:Y:S01]  /*1870*/  SEL R19, R19, RZ, !P3 ;  /* 0x000000ff13137207 */ /* 0x000fe20005800000 */
[----:B------:R-:W-:Y:S01]  /*1880*/  IMAD.WIDE.U32 R10, R10, c[0x0][0x210], R6 ;  /* 0x000084000a0a7a25 */ /* 0x000fe200078e0006 */
[----:B------:R-:W-:Y:S01]  /*1890*/  SEL R6, R23, RZ, !P0 ;  /* 0x000000ff17067207 */ /* 0x000fe20004000000 */
[----:B------:R-:W-:Y:S01]  /*18a0*/  CS2R R104, SRZ ;  /* 0x0000000000687805 */ /* 0x000fe2000001ff00 */
[----:B------:R-:W-:Y:S01]  /*18b0*/  IADD3 R15, R9, UR4, RZ ;  /* 0x00000004090f7c10 */ /* 0x000fe2000fffe0ff */
[----:B------:R-:W-:Y:S01]  /*18c0*/  IMAD.IADD R14, R132, 0x1, -R14 ;  /* 0x00000001840e7824 */ /* 0x000fe200078e0a0e */
[----:B------:R-:W-:Y:S01]  /*18d0*/  ULDC.64 UR4, c[0x0][0x210] ;  /* 0x0000840000047ab9 */ /* 0x000fe20000000a00 */
[C---:B------:R-:W-:Y:S01]  /*18e0*/  IMAD R7, R0.reuse, c[0x0][0x1e8], RZ ;  /* 0x00007a0000077a24 */ /* 0x040fe200078e02ff */
[----:B------:R-:W-:Y:S01]  /*18f0*/  UIMAD UR4, UR16, UR4, URZ ;  /* 0x00000004100472a4 */ /* 0x000fe2000f8e023f */
[----:B------:R-:W-:Y:S01]  /*1900*/  IMAD R0, R0, c[0x0][0x1b8], RZ ;  /* 0x00006e0000007a24 */ /* 0x000fe200078e02ff */
[----:B------:R-:W-:Y:S01]  /*1910*/  SEL R23, R23, RZ, !P3 ;  /* 0x000000ff17177207 */ /* 0x000fe20005800000 */
[----:B------:R-:W-:Y:S01]  /*1920*/  IMAD R14, R14, 0x2, R32 ;  /* 0x000000020e0e7824 */ /* 0x000fe200078e0220 */
[----:B------:R-:W-:Y:S01]  /*1930*/  UIMAD UR4, UR12, UR5, UR4 ;  /* 0x000000050c0472a4 */ /* 0x000fe2000f8e0204 */
[C---:B------:R-:W-:Y:S01]  /*1940*/  IMAD R7, R6.reuse, c[0x0][0x1ec], R7 ;  /* 0x00007b0006077a24 */ /* 0x040fe200078e0207 */
[----:B------:R-:W-:Y:S01]  /*1950*/  ISETP.GE.AND P3, PT, R27, c[0x0][0x1cc], PT ;  /* 0x000073001b007a0c */ /* 0x000fe20003f66270 */
        /* <DEDUP_REMOVED lines=12> */
[----:B------:R-:W-:Y:S01]  /*1a20*/  IMAD.IADD R5, R5, 0x1, R7 ;  /* 0x0000000105057824 */ /* 0x000fe200078e0207 */
[----:B------:R-:W-:Y:S01]  /*1a30*/  CS2R R86, SRZ ;  /* 0x0000000000567805 */ /* 0x000fe2000001ff00 */
[----:B------:R-:W-:Y:S01]  /*1a40*/  IMAD R6, R13, c[0x0][0x1d8], RZ ;  /* 0x000076000d067a24 */ /* 0x000fe200078e02ff */
[----:B------:R-:W-:Y:S01]  /*1a50*/  CS2R R84, SRZ ;  /* 0x0000000000547805 */ /* 0x000fe2000001ff00 */
[----:B------:R-:W-:Y:S01]  /*1a60*/  IMAD.IADD R3, R3, 0x1, R0 ;  /* 0x0000000103037824 */ /* 0x000fe200078e0200 */
[----:B------:R-:W-:Y:S01]  /*1a70*/  CS2R R82, SRZ ;  /* 0x0000000000527805 */ /* 0x000fe2000001ff00 */
[----:B------:R-:W-:Y:S01]  /*1a80*/  IMAD.MOV.U32 R14, RZ, RZ, R8 ;  /* 0x000000ffff0e7224 */ /* 0x000fe200078e0008 */
[----:B------:R-:W-:Y:S01]  /*1a90*/  CS2R R80, SRZ ;  /* 0x0000000000507805 */ /* 0x000fe2000001ff00 */
[----:B------:R-:W-:Y:S01]  /*1aa0*/  IMAD R0, R13, c[0x0][0x1a8], RZ ;  /* 0x00006a000d007a24 */ /* 0x000fe200078e02ff */
[----:B------:R-:W-:Y:S01]  /*1ab0*/  IADD3 R13, R11, UR4, RZ ;  /* 0x000000040b0d7c10 */ /* 0x000fe2000fffe0ff */
[----:B------:R-:W-:Y:S01]  /*1ac0*/  IMAD.SHL.U32 R230, R9, 0x2, RZ ;  /* 0x0000000209e67824 */ /* 0x000fe200078e00ff */
[----:B------:R-:W-:Y:S01]  /*1ad0*/  ULDC.64 UR4, c[0x0][0x178] ;  /* 0x00005e0000047ab9 */ /* 0x000fe20000000a00 */
[C---:B------:R-:W-:Y:S01]  /*1ae0*/  IMAD R7, R12.reuse, c[0x0][0x1dc], R6 ;  /* 0x000077000c077a24 */ /* 0x040fe200078e0206 */
[----:B------:R-:W-:Y:S01]  /*1af0*/  UIMAD UR6, UR19, UR4, URZ ;  /* 0x00000004130672a4 */ /* 0x000fe2000f8e023f */
[----:B------:R-:W-:Y:S01]  /*1b00*/  IMAD.WIDE.U32 R8, R12, c[0x0][0x1d8], R4 ;  /* 0x000076000c087a25 */ /* 0x000fe200078e0004 */
[----:B------:R-:W-:Y:S01]  /*1b10*/  IADD3 R231, R230, 0x122c0, RZ ;  /* 0x000122c0e6e77810 */ /* 0x000fe20007ffe0ff */
[----:B------:R-:W-:Y:S01]  /*1b20*/  UIMAD.WIDE.U32 UR20, UR17, UR4, URZ ;  /* 0x00000004111472a5 */ /* 0x000fe2000f8e003f */
[----:B------:R-:W-:Y:S01]  /*1b30*/  CS2R R78, SRZ ;  /* 0x00000000004e7805 */ /* 0x000fe2000001ff00 */
[C---:B------:R-:W-:Y:S01]  /*1b40*/  IMAD R6, R12.reuse, c[0x0][0x1ac], R0 ;  /* 0x00006b000c067a24 */ /* 0x040fe200078e0200 */
[----:B------:R-:W-:Y:S01]  /*1b50*/  UIMAD UR5, UR17, UR5, UR6 ;  /* 0x00000005110572a4 */ /* 0x000fe2000f8e0206 */
[----:B------:R-:W-:Y:S01]  /*1b60*/  IMAD.WIDE.U32 R4, R12, c[0x0][0x1a8], R2 ;  /* 0x00006a000c047a25 */ /* 0x000fe200078e0002 */
[----:B------:R-:W-:Y:S01]  /*1b70*/  IADD3 R3, R230, 0x12280, RZ ;  /* 0x00012280e6037810 */ /* 0x000fe20007ffe0ff */
[----:B------:R-:W-:Y:S01]  /*1b80*/  ULDC.64 UR6, c[0x0][0x208] ;  /* 0x0000820000067ab9 */ /* 0x000fe20000000a00 */
[----:B------:R-:W-:Y:S01]  /*1b90*/  LEA R2, P1, R8, c[0x0][0x1c0], 0x1 ;  /* 0x0000700008027a11 */ /* 0x000fe200078208ff */
[----:B------:R-:W-:Y:S01]  /*1ba0*/  IMAD.IADD R0, R9, 0x1, R7 ;  /* 0x0000000109007824 */ /* 0x000fe200078e0207 */
[----:B------:R-:W-:Y:S01]  /*1bb0*/  @P2 IADD3 R231, R3, -0x40, RZ ;  /* 0xffffffc003e72810 */ /* 0x000fe20007ffe0ff */
[----:B------:R-:W-:Y:S01]  /*1bc0*/  IMAD.IADD R5, R5, 0x1, R6 ;  /* 0x0000000105057824 */ /* 0x000fe200078e0206 */
[----:B------:R-:W-:Y:S01]  /*1bd0*/  LEA R6, P0, R4, c[0x0][0x190], 0x1 ;  /* 0x0000640004067a11 */ /* 0x000fe200078008ff */
[----:B------:R-:W-:Y:S01]  /*1be0*/  IMAD.MOV.U32 R12, RZ, RZ, R10 ;  /* 0x000000ffff0c7224 */ /* 0x000fe200078e000a */
[----:B------:R-:W-:Y:S01]  /*1bf0*/  LEA.HI.X R3, R8, c[0x0][0x1c4], R0, 0x1, P1 ;  /* 0x0000710008037a11 */ /* 0x000fe200008f0c00 */
[----:B------:R-:W-:Y:S01]  /*1c00*/  IMAD.MOV.U32 R0, RZ, RZ, c[0x0][0x1d8] ;  /* 0x00007600ff007624 */ /* 0x000fe200078e00ff */
[----:B------:R-:W-:Y:S01]  /*1c10*/  LEA.HI.X R7, R4, c[0x0][0x194], R5, 0x1, P0 ;  /* 0x0000650004077a11 */ /* 0x000fe200000f0c05 */
[----:B------:R-:W-:Y:S01]  /*1c20*/  IMAD.MOV.U32 R5, RZ, RZ, c[0x0][0x1dc] ;  /* 0x00007700ff057624 */ /* 0x000fe200078e00ff */
[----:B------:R-:W-:Y:S01]  /*1c30*/  UIADD3 UR5, UR21, UR5, URZ ;  /* 0x0000000515057290 */ /* 0x000fe2000fffe03f */
[----:B------:R-:W-:Y:S01]  /*1c40*/  IMAD.MOV.U32 R8, RZ, RZ, c[0x0][0x1a8] ;  /* 0x00006a00ff087624 */ /* 0x000fe200078e00ff */
[C---:B------:R-:W-:Y:S01]  /*1c50*/  LEA R4, P0, R0.reuse, R2, 0x6 ;  /* 0x0000000200047211 */ /* 0x040fe200078030ff */
[----:B------:R-:W-:Y:S01]  /*1c60*/  IMAD R17, R19, c[0x0][0x188], RZ ;  /* 0x0000620013117a24 */ /* 0x000fe200078e02ff */
[----:B------:R-:W-:Y:S01]  /*1c70*/  USHF.L.U32 UR4, UR6, 0x6, URZ ;  /* 0x0000000606047899 */ /* 0x000fe2000800063f */
[C---:B------:R-:W-:Y:S01]  /*1c80*/  IMAD.WIDE.U32 R240, R23.reuse, c[0x0][0x188], R14 ;  /* 0x0000620017f07a25 */ /* 0x040fe200078e000e */
[----:B------:R-:W-:Y:S01]  /*1c90*/  LEA.HI.X R5, R0, R3, R5, 0x6, P0 ;  /* 0x0000000300057211 */ /* 0x000fe200000f3405 */
[----:B------:R-:W-:Y:S01]  /*1ca0*/  CS2R R76, SRZ ;  /* 0x00000000004c7805 */ /* 0x000fe2000001ff00 */
[C---:B------:R-:W-:Y:S01]  /*1cb0*/  LEA R10, P0, R8.reuse, R6, 0x6 ;  /* 0x00000006080a7211 */ /* 0x040fe200078030ff */
[----:B------:R-:W-:Y:S01]  /*1cc0*/  IMAD.MOV.U32 R0, RZ, RZ, c[0x0][0x1ac] ;  /* 0x00006b00ff007624 */ /* 0x000fe200078e00ff */
[----:B------:R-:W-:Y:S01]  /*1cd0*/  CS2R R74, SRZ ;  /* 0x00000000004a7805 */ /* 0x000fe2000001ff00 */
[----:B------:R-:W-:Y:S01]  /*1ce0*/  IMAD R18, R23, c[0x0][0x18c], R17 ;  /* 0x0000630017127a24 */ /* 0x000fe200078e0211 */
[----:B------:R-:W-:Y:S01]  /*1cf0*/  CS2R R72, SRZ ;  /* 0x0000000000487805 */ /* 0x000fe2000001ff00 */
[----:B------:R-:W-:Y:S01]  /*1d00*/  IMAD.U32 R9, RZ, RZ, UR21 ;  /* 0x00000015ff097e24 */ /* 0x000fe2000f8e00ff */
[----:B------:R-:W-:Y:S01]  /*1d10*/  LEA.HI.X R11, R8, R7, R0, 0x6, P0 ;  /* 0x00000007080b7211 */ /* 0x000fe200000f3400 */
[----:B------:R-:W-:Y:S01]  /*1d20*/  IMAD R0, R19, c[0x0][0x218], RZ ;  /* 0x0000860013007a24 */ /* 0x000fe200078e02ff */
[----:B------:R-:W-:Y:S01]  /*1d30*/  CS2R R70, SRZ ;  /* 0x0000000000467805 */ /* 0x000fe2000001ff00 */
[----:B------:R-:W-:Y:S01]  /*1d40*/  IMAD.U32 R8, RZ, RZ, UR20 ;  /* 0x00000014ff087e24 */ /* 0x000fe2000f8e00ff */
[----:B------:R-:W-:Y:S01]  /*1d50*/  CS2R R68, SRZ ;  /* 0x0000000000447805 */ /* 0x000fe2000001ff00 */
[C---:B------:R-:W-:Y:S01]  /*1d60*/  IMAD R17, R23.reuse, c[0x0][0x21c], R0 ;  /* 0x0000870017117a24 */ /* 0x040fe200078e0200 */
[----:B------:R-:W-:Y:S01]  /*1d70*/  IADD3 R0, -R242, UR18, RZ ;  /* 0x00000012f2007c10 */ /* 0x000fe2000fffe1ff */
[----:B------:R-:W-:Y:S01]  /*1d80*/  IMAD.U32 R9, RZ, RZ, UR5 ;  /* 0x00000005ff097e24 */ /* 0x000fe2000f8e00ff */
[----:B------:R-:W-:Y:S01]  /*1d90*/  UMOV UR5, 0x6 ;  /* 0x0000000600057882 */ /* 0x000fe20000000000 */
[----:B------:R-:W-:Y:S01]  /*1da0*/  IMAD.WIDE.U32 R238, R23, c[0x0][0x218], R12 ;  /* 0x0000860017ee7a25 */ /* 0x000fe200078e000c */
[----:B------:R-:W-:Y:S01]  /*1db0*/  LEA R12, P1, R8, R240, 0x6 ;  /* 0x000000f0080c7211 */ /* 0x000fe200078230ff */
[----:B------:R-:W-:Y:S01]  /*1dc0*/  USHF.L.U64.HI UR5, UR6, UR5, UR7 ;  /* 0x0000000506057299 */ /* 0x000fe20008010207 */
[C---:B------:R-:W-:Y:S01]  /*1dd0*/  ISETP.LT.OR P4, PT, R0.reuse, 0x1, P6 ;  /* 0x000000010000780c */ /* 0x040fe20003781670 */
[----:B------:R-:W-:Y:S01]  /*1de0*/  IMAD.IADD R235, R241, 0x1, R18 ;  /* 0x00000001f1eb7824 */ /* 0x000fe200078e0212 */
[----:B------:R-:W-:Y:S01]  /*1df0*/  ISETP.LT.OR P2, PT, R0, 0x1, P5 ;  /* 0x000000010000780c */ /* 0x000fe20002f41670 */
[----:B------:R-:W-:Y:S01]  /*1e00*/  IMAD.SHL.U32 R228, R228, 0x2, RZ ;  /* 0x00000002e4e47824 */ /* 0x000fe200078e00ff */
[----:B------:R-:W-:Y:S01]  /*1e10*/  ISETP.LT.OR P0, PT, R0, 0x1, P3 ;  /* 0x000000010000780c */ /* 0x000fe20001f01670 */
[----:B------:R-:W-:Y:S01]  /*1e20*/  UIMAD UR5, UR5, UR17, URZ ;  /* 0x00000011050572a4 */ /* 0x000fe2000f8e023f */
[----:B------:R-:W-:Y:S01]  /*1e30*/  LEA.HI.X R13, R8, R235, R9, 0x6, P1 ;  /* 0x000000eb080d7211 */ /* 0x000fe200008f3409 */
[----:B------:R-:W-:Y:S01]  /*1e40*/  IMAD.U32 R22, RZ, RZ, UR4 ;  /* 0x00000004ff167e24 */ /* 0x000fe2000f8e00ff */
[C---:B------:R-:W-:Y:S01]  /*1e50*/  ISETP.LT.OR P1, PT, R0.reuse, 0x21, P6 ;  /* 0x000000210000780c */ /* 0x040fe20003721670 */
[----:B------:R-:W-:Y:S01]  /*1e60*/  IMAD.IADD R237, R239, 0x1, R17 ;  /* 0x00000001efed7824 */ /* 0x000fe200078e0211 */
[C---:B------:R-:W-:Y:S01]  /*1e70*/  ISETP.LT.OR P5, PT, R0.reuse, 0x21, P5 ;  /* 0x000000210000780c */ /* 0x040fe20002fa1670 */
[----:B------:R-:W-:Y:S01]  /*1e80*/  IMAD.MOV.U32 R236, RZ, RZ, R238 ;  /* 0x000000ffffec7224 */ /* 0x000fe200078e00ee */
[----:B------:R-:W-:Y:S01]  /*1e90*/  ISETP.LT.OR P3, PT, R0, 0x21, P3 ;  /* 0x000000210000780c */ /* 0x000fe20001f61670 */
[----:B------:R-:W-:Y:S01]  /*1ea0*/  @!PT LDS RZ, [RZ] ;  /* 0x00000000fffff984 */ /* 0x000fe20000000800 */
[----:B------:R-:W-:Y:S01]  /*1eb0*/  @!PT LDS RZ, [RZ] ;  /* 0x00000000fffff984 */ /* 0x000fe20000000800 */
[----:B------:R-:W-:Y:S01]  /*1ec0*/  @!PT LDS RZ, [RZ] ;  /* 0x00000000fffff984 */ /* 0x000fe20000000800 */
[----:B------:R1:W-:Y:S01]  /*1ed0*/  LDGSTS.E.BYPASS.LTC128B.128 [R228+0x6080], [R2.64], !P4 ;  /* 0x0608000002e47fae */ /* 0x0003e2000e101d4e */
[----:B------:R-:W-:Y:S01]  /*1ee0*/  ISETP.GE.AND P4, PT, R30, c[0x0][0x19c], PT ;  /* 0x000067001e007a0c */ /* 0x000fe20003f86270 */
[----:B------:R-:W-:Y:S01]  /*1ef0*/  UIMAD UR5, UR19, UR4, UR5 ;  /* 0x00000004130572a4 */ /* 0x000fe2000f8e0205 */
[----:B------:R-:W-:Y:S01]  /*1f00*/  IMAD.WIDE.U32 R8, R22, UR17, R236 ;  /* 0x0000001116087c25 */ /* 0x000fe2000f8e00ec */
[----:B------:R1:W-:Y:S01]  /*1f10*/  LDGSTS.E.BYPASS.LTC128B.128 [R228+0x8080], [R2.64+0x80], !P2 ;  /* 0x0808008002e47fae */ /* 0x0003e2000d101d4e */
[----:B------:R-:W-:Y:S01]  /*1f20*/  LOP3.LUT P6, RZ, R20, 0x4, RZ, 0xc0, !PT ;  /* 0x0000000414ff7812 */ /* 0x000fe200078cc0ff */
[----:B------:R-:W-:Y:S01]  /*1f30*/  USHF.L.U32 UR19, UR17, 0x6, URZ ;  /* 0x0000000611137899 */ /* 0x000fe2000800063f */
[----:B------:R-:W-:Y:S01]  /*1f40*/  CS2R R66, SRZ ;  /* 0x0000000000427805 */ /* 0x000fe2000001ff00 */
[----:B------:R1:W-:Y:S01]  /*1f50*/  LDGSTS.E.BYPASS.LTC128B.128 [R228+0xa080], [R2.64+0x100], !P0 ;  /* 0x0a08010002e47fae */ /* 0x0003e2000c101d4e */
[----:B------:R-:W-:Y:S01]  /*1f60*/  ISETP.GE.AND P0, PT, R16, c[0x0][0x19c], PT ;  /* 0x0000670010007a0c */ /* 0x000fe20003f06270 */
[----:B------:R-:W-:Y:S01]  /*1f70*/  ULDC UR7, c[0x0][0x20c] ;  /* 0x0000830000077ab9 */ /* 0x000fe20000000800 */
[----:B------:R-:W-:Y:S01]  /*1f80*/  SEL R222, R222, 0xffffffc0, !P6 ;  /* 0xffffffc0dede7807 */ /* 0x000fe20007000000 */
[----:B------:R2:W-:Y:S01]  /*1f90*/  LDGSTS.E.BYPASS.LTC128B.128 [R228+0x7080], [R4.64], !P1 ;  /* 0x0708000004e47fae */ /* 0x0005e2000c901d4e */
[C---:B------:R-:W-:Y:S01]  /*1fa0*/  ISETP.LT.OR P2, PT, R0.reuse, 0x1, P0 ;  /* 0x000000010000780c */ /* 0x040fe20000741670 */
[----:B------:R-:W-:Y:S01]  /*1fb0*/  CS2R R64, SRZ ;  /* 0x0000000000407805 */ /* 0x000fe2000001ff00 */
[C---:B------:R-:W-:Y:S01]  /*1fc0*/  ISETP.LT.OR P1, PT, R0.reuse, 0x1, P4 ;  /* 0x000000010000780c */ /* 0x040fe20002721670 */
[----:B------:R2:W-:Y:S01]  /*1fd0*/  LDGSTS.E.BYPASS.LTC128B.128 [R228+0x9080], [R4.64+0x80], !P5 ;  /* 0x0908008004e47fae */ /* 0x0005e2000e901d4e */
[C---:B------:R-:W-:Y:S01]  /*1fe0*/  ISETP.LT.OR P0, PT, R0.reuse, 0x21, P0 ;  /* 0x000000210000780c */ /* 0x040fe20000701670 */
[----:B------:R-:W-:Y:S01]  /*1ff0*/  CS2R R62, SRZ ;  /* 0x00000000003e7805 */ /* 0x000fe2000001ff00 */
[C---:B------:R-:W-:Y:S01]  /*2000*/  ISETP.LT.OR P4, PT, R0.reuse, 0x21, P4 ;  /* 0x000000210000780c */ /* 0x040fe20002781670 */
[----:B------:R2:W-:Y:S01]  /*2010*/  LDGSTS.E.BYPASS.LTC128B.128 [R228+0xb080], [R4.64+0x100], !P3 ;  /* 0x0b08010004e47fae */ /* 0x0005e2000d901d4e */
[C---:B------:R-:W-:Y:S01]  /*2020*/  ISETP.GE.AND P3, PT, R27.reuse, c[0x0][0x19c], PT ;  /* 0x000067001b007a0c */ /* 0x040fe20003f66270 */
[----:B------:R-:W-:Y:S01]  /*2030*/  CS2R R60, SRZ ;  /* 0x00000000003c7805 */ /* 0x000fe2000001ff00 */
[----:B------:R-:W-:Y:S01]  /*2040*/  CS2R R58, SRZ ;  /* 0x00000000003a7805 */ /* 0x000fe2000001ff00 */
[----:B------:R-:W0:Y:S01]  /*2050*/  LDGDEPBAR ;  /* 0x00000000000079af */ /* 0x000e220000000000 */
[C---:B------:R-:W-:Y:S01]  /*2060*/  ISETP.LT.OR P5, PT, R0.reuse, 0x1, P3 ;  /* 0x000000010000780c */ /* 0x040fe20001fa1670 */
[----:B------:R-:W-:Y:S01]  /*2070*/  CS2R R56, SRZ ;  /* 0x0000000000387805 */ /* 0x000fe2000001ff00 */
[----:B------:R-:W-:Y:S01]  /*2080*/  ISETP.LT.OR P3, PT, R0, 0x21, P3 ;  /* 0x000000210000780c */ /* 0x000fe20001f61670 */
[----:B------:R3:W-:Y:S01]  /*2090*/  LDGSTS.E.BYPASS.LTC128B.128 [R228+0x80], [R6.64], !P2 ;  /* 0x0008000006e47fae */ /* 0x0007e2000d101d4e */
[----:B------:R-:W-:Y:S01]  /*20a0*/  LOP3.LUT P2, RZ, R20, 0x2, RZ, 0xc0, !PT ;  /* 0x0000000214ff7812 */ /* 0x000fe2000784c0ff */
[----:B------:R-:W-:Y:S01]  /*20b0*/  CS2R R54, SRZ ;  /* 0x0000000000367805 */ /* 0x000fe2000001ff00 */
[----:B------:R-:W-:Y:S01]  /*20c0*/  CS2R R52, SRZ ;  /* 0x0000000000347805 */ /* 0x000fe2000001ff00 */
[----:B------:R3:W-:Y:S01]  /*20d0*/  LDGSTS.E.BYPASS.LTC128B.128 [R228+0x2080], [R6.64+0x80], !P1 ;  /* 0x0208008006e47fae */ /* 0x0007e2000c901d4e */
[----:B------:R-:W-:Y:S01]  /*20e0*/  LEA R14, P1, R8, c[0x0][0x1f0], 0x1 ;  /* 0x00007c00080e7a11 */ /* 0x000fe200078208ff */
[----:B------:R-:W-:Y:S01]  /*20f0*/  CS2R R50, SRZ ;  /* 0x0000000000327805 */ /* 0x000fe2000001ff00 */
[----:B-1----:R-:W-:Y:S01]  /*2100*/  IMAD.SHL.U32 R2, R20, 0x40, RZ ;  /* 0x0000004014027824 */ /* 0x002fe200078e00ff */
[----:B------:R-:W-:Y:S01]  /*2110*/  CS2R R48, SRZ ;  /* 0x0000000000307805 */ /* 0x000fe2000001ff00 */
[----:B------:R-:W-:Y:S01]  /*2120*/  IMAD R3, R26, 0x800, R34 ;  /* 0x000008001a037824 */ /* 0x000fe200078e0222 */
[----:B------:R3:W-:Y:S01]  /*2130*/  LDGSTS.E.BYPASS.LTC128B.128 [R228+0x4080], [R6.64+0x100], !P5 ;  /* 0x0408010006e47fae */ /* 0x0007e2000e901d4e */
[----:B------:R-:W-:Y:S01]  /*2140*/  ISETP.GE.AND P5, PT, R27, c[0x0][0x16c], PT ;  /* 0x00005b001b007a0c */ /* 0x000fe20003fa6270 */
[----:B------:R-:W-:Y:S01]  /*2150*/  IMAD.U32 R20, RZ, RZ, UR19 ;  /* 0x00000013ff147e24 */ /* 0x000fe2000f8e00ff */
[----:B------:R-:W-:Y:S01]  /*2160*/  LOP3.LUT R17, R2, 0x1c0, RZ, 0xc0, !PT ;  /* 0x000001c002117812 */ /* 0x000fe200078ec0ff */
[----:B------:R1:W-:Y:S01]  /*2170*/  LDGSTS.E.BYPASS.LTC128B.128 [R228+0x1080], [R10.64], !P0 ;  /* 0x010800000ae47fae */ /* 0x0003e2000c101d4e */
[----:B------:R-:W-:Y:S01]  /*2180*/  IADD3 R2, R9, UR5, RZ ;  /* 0x0000000509027c10 */ /* 0x000fe2000fffe0ff */
[----:B------:R-:W-:Y:S01]  /*2190*/  ULDC.64 UR4, c[0x0][0x270] ;  /* 0x00009c0000047ab9 */ /* 0x000fe20000000a00 */
[----:B------:R-:W-:Y:S01]  /*21a0*/  SHF.R.U32.HI R223, RZ, 0x3, R17 ;  /* 0x00000003ffdf7819 */ /* 0x000fe20000011611 */
[----:B------:R1:W-:Y:S01]  /*21b0*/  LDGSTS.E.BYPASS.LTC128B.128 [R228+0x3080], [R10.64+0x80], !P4 ;  /* 0x030800800ae47fae */ /* 0x0003e2000e101d4e */
[----:B--2---:R-:W-:Y:S01]  /*21c0*/  LOP3.LUT R4, R17, 0x8, R33, 0xf8, !PT ;  /* 0x0000000811047812 */ /* 0x004fe200078ef821 */
[----:B------:R-:W-:Y:S01]  /*21d0*/  UIMAD UR4, UR16, UR4, URZ ;  /* 0x00000004100472a4 */ /* 0x000fe2000f8e023f */
[----:B------:R-:W-:Y:S01]  /*21e0*/  LEA.HI.X R15, R8, c[0x0][0x1f4], R2, 0x1, P1 ;  /* 0x00007d00080f7a11 */ /* 0x000fe200008f0c02 */
[----:B------:R1:W-:Y:S01]  /*21f0*/  LDGSTS.E.BYPASS.LTC128B.128 [R228+0x5080], [R10.64+0x100], !P3 ;  /* 0x050801000ae47fae */ /* 0x0003e2000d901d4e */
[----:B------:R-:W-:Y:S01]  /*2200*/  LOP3.LUT R2, R4, R223, RZ, 0x3c, !PT ;  /* 0x000000df04027212 */ /* 0x000fe200078e3cff */
[----:B------:R-:W-:Y:S01]  /*2210*/  IMAD.MOV.U32 R8, RZ, RZ, c[0x0][0x17c] ;  /* 0x00005f00ff087624 */ /* 0x000fe200078e00ff */
[----:B------:R-:W-:Y:S01]  /*2220*/  LEA R4, P1, R12, c[0x0][0x160], 0x1 ;  /* 0x000058000c047a11 */ /* 0x000fe200078208ff */
[----:B------:R-:W0:Y:S01]  /*2230*/  LDGDEPBAR ;  /* 0x00000000000079af */ /* 0x000e220000000000 */
[----:B------:R-:W-:Y:S01]  /*2240*/  ISETP.GE.AND P0, PT, R30, c[0x0][0x16c], PT ;  /* 0x00005b001e007a0c */ /* 0x000fe20003f06270 */
[----:B------:R-:W-:Y:S01]  /*2250*/  IMAD.IADD R2, R3, 0x1, R2 ;  /* 0x0000000103027824 */ /* 0x000fe200078e0202 */
[----:B------:R-:W-:Y:S01]  /*2260*/  LEA.HI.X R5, R12, c[0x0][0x164], R13, 0x1, P1 ;  /* 0x000059000c057a11 */ /* 0x000fe200008f0c0d */
[----:B------:R-:W-:Y:S01]  /*2270*/  UIMAD UR20, UR12, UR5, UR4 ;  /* 0x000000050c1472a4 */ /* 0x000fe2000f8e0204 */
[----:B------:R-:W-:Y:S01]  /*2280*/  ISETP.GE.AND P1, PT, R16, c[0x0][0x16c], PT ;  /* 0x00005b0010007a0c */ /* 0x000fe20003f26270 */
[----:B------:R-:W-:Y:S01]  /*2290*/  IMAD.SHL.U32 R224, R2, 0x2, RZ ;  /* 0x0000000202e07824 */ /* 0x000fe200078e00ff */
[----:B------:R-:W-:Y:S01]  /*22a0*/  SEL R3, RZ, 0x2, P0 ;  /* 0x00000002ff037807 */ /* 0x000fe20000000000 */
[----:B------:R-:W-:Y:S01]  /*22b0*/  ULDC.64 UR4, c[0x0][0x288] ;  /* 0x0000a20000047ab9 */ /* 0x000fe20000000a00 */
[----:B------:R-:W-:Y:S01]  /*22c0*/  SEL R18, RZ, 0x1, P1 ;  /* 0x00000001ff127807 */ /* 0x000fe20000800000 */
[----:B------:R-:W-:Y:S01]  /*22d0*/  IMAD.IADD R227, R224, 0x1, R222 ;  /* 0x00000001e0e37824 */ /* 0x000fe200078e02de */
[----:B------:R-:W-:Y:S01]  /*22e0*/  SEL R0, RZ, 0x4, P5 ;  /* 0x00000004ff007807 */ /* 0x000fe20002800000 */
[----:B---3--:R-:W-:Y:S01]  /*22f0*/  IMAD.MOV.U32 R7, RZ, RZ, c[0x0][0x178] ;  /* 0x00005e00ff077624 */ /* 0x008fe200078e00ff */
[----:B------:R-:W-:Y:S01]  /*2300*/  IADD3 R2, -R242, UR11, -R20 ;  /* 0x0000000bf2027c10 */ /* 0x000fe2000fffe914 */
[----:B------:R-:W-:Y:S01]  /*2310*/  UIMAD UR4, UR16, UR4, URZ ;  /* 0x00000004100472a4 */ /* 0x000fe2000f8e023f */
[----:B------:R-:W-:Y:S01]  /*2320*/  IADD3 R0, R0, R3, R18 ;  /* 0x0000000300007210 */ /* 0x000fe20007ffe012 */
[----:B------:R-:W-:Y:S01]  /*2330*/  IMAD.U32 R12, RZ, RZ, UR12 ;  /* 0x0000000cff0c7e24 */ /* 0x000fe2000f8e00ff */
[C---:B------:R-:W-:Y:S01]  /*2340*/  LEA R6, P1, R7.reuse, R4, 0x6 ;  /* 0x0000000407067211 */ /* 0x040fe200078230ff */
[----:B------:R-:W-:Y:S01]  /*2350*/  UIMAD UR5, UR12, UR5, UR4 ;  /* 0x000000050c0572a4 */ /* 0x000fe2000f8e0204 */
[----:B------:R-:W-:Y:S01]  /*2360*/  LOP3.LUT P4, RZ, R0, 0x1, RZ, 0xc0, !PT ;  /* 0x0000000100ff7812 */ /* 0x000fe2000788c0ff */
[----:B------:R-:W-:Y:S01]  /*2370*/  IMAD.WIDE.U32 R12, R12, c[0x0][0x238], R28 ;  /* 0x00008e000c0c7a25 */ /* 0x000fe200078e001c */
[----:B------:R-:W-:Y:S01]  /*2380*/  LEA.HI.X R7, R7, R5, R8, 0x6, P1 ;  /* 0x0000000507077211 */ /* 0x000fe200008f3408 */
[----:B------:R-:W-:Y:S01]  /*2390*/  UMOV UR4, 0x5 ;  /* 0x0000000500047882 */ /* 0x000fe20000000000 */
[----:B------:R-:W-:Y:S01]  /*23a0*/  LOP3.LUT P3, RZ, R0, 0x2, RZ, 0xc0, !PT ;  /* 0x0000000200ff7812 */ /* 0x000fe2000786c0ff */
[----:B------:R-:W-:-:S04]  /*23b0*/  DEPBAR.LE SB0, 0x1 ;  /* 0x000080400000791a */ /* 0x000fc80000000000 */
[----:B------:R-:W-:Y:S01]  /*23c0*/  BAR.SYNC.DEFER_BLOCKING 0x0 ;  /* 0x0000000000007b1d */ /* 0x000fe20000010000 */
[----:B------:R-:W-:Y:S01]  /*23d0*/  LOP3.LUT P1, RZ, R0, 0x4, RZ, 0xc0, !PT ;  /* 0x0000000400ff7812 */ /* 0x000fe2000782c0ff */
[----:B------:R-:W-:Y:S01]  /*23e0*/  IMAD.U32 R8, RZ, RZ, UR12 ;  /* 0x0000000cff087e24 */ /* 0x000fe2000f8e00ff */
[----:B------:R-:W-:Y:S01]  /*23f0*/  SEL R0, R220, 0xffffffe0, !P2 ;  /* 0xffffffe0dc007807 */ /* 0x000fe20005000000 */
[----:B-1----:R-:W-:Y:S01]  /*2400*/  IMAD.U32 R10, RZ, RZ, UR12 ;  /* 0x0000000cff0a7e24 */ /* 0x002fe2000f8e00ff */
[----:B------:R-:W-:Y:S01]  /*2410*/  ISETP.LT.OR P2, PT, R2, 0x1, !P4 ;  /* 0x000000010200780c */ /* 0x000fe20006741670 */
[----:B------:R-:W-:Y:S01]  /*2420*/  IMAD.WIDE.U32 R8, R8, c[0x0][0x270], R24 ;  /* 0x00009c0008087a25 */ /* 0x000fe200078e0018 */
[C---:B------:R-:W-:Y:S01]  /*2430*/  ISETP.LT.OR P6, PT, R2.reuse, 0x1, !P3 ;  /* 0x000000010200780c */ /* 0x040fe20005fc1670 */
[----:B------:R-:W-:Y:S01]  /*2440*/  USHF.L.U64.HI UR7, UR6, UR4, UR7 ;  /* 0x0000000406077299 */ /* 0x000fe20008010207 */
[----:B------:R-:W-:Y:S01]  /*2450*/  ISETP.LT.OR P4, PT, R2, 0x21, !P4 ;  /* 0x000000210200780c */ /* 0x000fe20006781670 */
[----:B------:R-:W-:Y:S01]  /*2460*/  IMAD.IADD R225, R224, 0x1, R0 ;  /* 0x00000001e0e17824 */ /* 0x000fe200078e0200 */
[----:B------:R-:W-:Y:S01]  /*2470*/  ISETP.LT.OR P3, PT, R2, 0x21, !P3 ;  /* 0x000000210200780c */ /* 0x000fe20005f61670 */
[----:B------:R-:W-:Y:S01]  /*2480*/  IMAD.WIDE.U32 R10, R10, c[0x0][0x288], R24 ;  /* 0x0000a2000a0a7a25 */ /* 0x000fe200078e0018 */
[----:B------:R-:W-:Y:S01]  /*2490*/  USHF.L.U32 UR6, UR6, 0x5, URZ ;  /* 0x0000000506067899 */ /* 0x000fe2000800063f */
[----:B------:R-:W-:Y:S01]  /*24a0*/  IADD3 R3, R9, UR20, RZ ;  /* 0x0000001409037c10 */ /* 0x000fe2000fffe0ff */
[----:B------:R-:W-:Y:S01]  /*24b0*/  CS2R R46, SRZ ;  /* 0x00000000002e7805 */ /* 0x000fe2000001ff00 */
[----:B------:R-:W-:Y:S01]  /*24c0*/  IMAD.IADD R226, R222, 0x1, R225 ;  /* 0x00000001dee27824 */ /* 0x000fe200078e02e1 */
[----:B------:R-:W-:Y:S01]  /*24d0*/  IADD3 R9, R11, UR5, RZ ;  /* 0x000000050b097c10 */ /* 0x000fe2000fffe0ff */
[----:B------:R-:W-:Y:S01]  /*24e0*/  ULDC.64 UR4, c[0x0][0x238] ;  /* 0x00008e0000047ab9 */ /* 0x000fe20000000a00 */
[----:B------:R-:W-:Y:S01]  /*24f0*/  IMAD R0, R19, c[0x0][0x278], RZ ;  /* 0x00009e0013007a24 */ /* 0x000fe200078e02ff */
[----:B------:R-:W-:Y:S01]  /*2500*/  UIMAD UR4, UR16, UR4, URZ ;  /* 0x00000004100472a4 */ /* 0x000fe2000f8e023f */
[----:B------:R-:W-:Y:S01]  /*2510*/  LOP3.LUT R17, R17, 0x10, R229, 0xf8, !PT ;  /* 0x0000001011117812 */ /* 0x000fe200078ef8e5 */
[----:B------:R-:W-:Y:S01]  /*2520*/  CS2R R44, SRZ ;  /* 0x00000000002c7805 */ /* 0x000fe2000001ff00 */
[----:B------:R-:W-:Y:S01]  /*2530*/  IMAD R0, R23, c[0x0][0x27c], R0 ;  /* 0x00009f0017007a24 */ /* 0x000fe200078e0200 */
[----:B------:R1:W2:Y:S01]  /*2540*/  LDSM.16.M88.4 R148, [R224+0x6080] ;  /* 0x00608000e094783b */ /* 0x0002a20000000200 */
[----:B------:R-:W-:Y:S01]  /*2550*/  UIMAD UR5, UR12, UR5, UR4 ;  /* 0x000000050c0572a4 */ /* 0x000fe2000f8e0204 */
[----:B------:R-:W-:Y:S01]  /*2560*/  SEL R234, RZ, 0xffffffff, P0 ;  /* 0xffffffffffea7807 */ /* 0x000fe20000000000 */
[----:B------:R-:W-:Y:S01]  /*2570*/  USHF.R.S32.HI UR4, URZ, 0x1f, UR19 ;  /* 0x0000001f3f047899 */ /* 0x000fe20008011413 */
[----:B------:R1:W3:Y:S01]  /*2580*/  LDSM.16.M88.4 R152, [R225+0x6080] ;  /* 0x00608000e198783b */ /* 0x0002e20000000200 */
[----:B------:R-:W-:Y:S01]  /*2590*/  ISETP.GE.AND P0, PT, R30, c[0x0][0x1fc], PT ;  /* 0x00007f001e007a0c */ /* 0x000fe20003f06270 */
[----:B------:R-:W-:Y:S01]  /*25a0*/  CS2R R42, SRZ ;  /* 0x00000000002a7805 */ /* 0x000fe2000001ff00 */
[----:B------:R-:W-:Y:S01]  /*25b0*/  IMAD.SHL.U32 R234, R234, 0x2, RZ ;  /* 0x00000002eaea7824 */ /* 0x000fe200078e00ff */
[----:B------:R1:W4:Y:S01]  /*25c0*/  LDSM.16.M88.4 R160, [R227+0x6080] ;  /* 0x00608000e3a0783b */ /* 0x0003220000000200 */
[----:B------:R-:W-:Y:S01]  /*25d0*/  CS2R R40, SRZ ;  /* 0x0000000000287805 */ /* 0x000fe2000001ff00 */
[----:B------:R-:W-:-:S02]  /*25e0*/  CS2R R38, SRZ ;  /* 0x0000000000267805 */ /* 0x000fc4000001ff00 */
[----:B------:R1:W1:Y:S01]  /*25f0*/  LDSM.16.M88.4 R168, [R224+0x8080] ;  /* 0x00808000e0a8783b */ /* 0x0002620000000200 */
[----:B------:R-:W-:-:S03]  /*2600*/  LOP3.LUT R234, R234, 0x2, R18, 0xe2, !PT ;  /* 0x00000002eaea7812 */ /* 0x000fc600078ee212 */
        /* <DEDUP_REMOVED lines=17> */
[C---:B------:R-:W-:Y:S01]  /*2720*/  ISETP.GE.AND P6, PT, R16.reuse, c[0x0][0x1fc], PT ;  /* 0x00007f0010007a0c */ /* 0x040fe20003fc6270 */
[----:B------:R-:W-:Y:S02]  /*2730*/  IMAD.MOV.U32 R8, RZ, RZ, R10 ;  /* 0x000000ffff087224 */ /* 0x000fe400078e000a */
[----:B------:R-:W-:Y:S01]  /*2740*/  IMAD.U32 R10, RZ, RZ, UR6 ;  /* 0x00000006ff0a7e24 */ /* 0x000fe2000f8e00ff */
[----:B------:R-:W-:Y:S01]  /*2750*/  SEL R22, RZ, 0x1, P6 ;  /* 0x00000001ff167807 */ /* 0x000fe20003000000 */
[----:B------:R-:W-:Y:S01]  /*2760*/  IMAD.WIDE.U32 R246, R23, c[0x0][0x278], R2 ;  /* 0x00009e0017f67a25 */ /* 0x000fe200078e0002 */
[----:B------:R-:W-:Y:S02]  /*2770*/  IADD3 R3, R13, UR5, RZ ;  /* 0x000000050d037c10 */ /* 0x000fe4000fffe0ff */
[----:B------:R5:W-:Y:S01]  /*2780*/  LDGSTS.E.BYPASS.LTC128B.128 [R228+0xa080], [R4.64+0x100], !P2 ;  /* 0x0a08010004e47fae */ /* 0x000be2000d101d4e */
[----:B------:R-:W-:Y:S01]  /*2790*/  IMAD.IADD R249, R247, 0x1, R0 ;  /* 0x00000001f7f97824 */ /* 0x000fe200078e0200 */
[----:B------:R-:W-:Y:S01]  /*27a0*/  ISETP.GE.AND P2, PT, R16, c[0x0][0x1fc], PT ;  /* 0x00007f0010007a0c */ /* 0x000fe20003f46270 */
[----:B------:R-:W-:Y:S01]  /*27b0*/  IMAD.MOV.U32 R2, RZ, RZ, R12 ;  /* 0x000000ffff027224 */ /* 0x000fe200078e000c */
[----:B------:R1:W-:Y:S01]  /*27c0*/  LDGSTS.E.BYPASS.LTC128B.128 [R228+0x7080], [R6.64], !P4 ;  /* 0x0708000006e47fae */ /* 0x0003e2000e101d4e */
[----:B------:R-:W-:Y:S01]  /*27d0*/  ISETP.GE.AND P6, PT, R27, c[0x0][0x1fc], PT ;  /* 0x00007f001b007a0c */ /* 0x000fe20003fc6270 */
[----:B------:R-:W-:-:S02]  /*27e0*/  IMAD.WIDE.U32 R244, R23, c[0x0][0x290], R8 ;  /* 0x0000a40017f47a25 */ /* 0x000fc400078e0008 */
[----:B------:R1:W-:Y:S01]  /*27f0*/  LDGSTS.E.BYPASS.LTC128B.128 [R228+0x9080], [R6.64+0x80], !P3 ;  /* 0x0908008006e47fae */ /* 0x0003e2000d901d4e */
[----:B------:R-:W-:Y:S01]  /*2800*/  ISETP.GT.AND P3, PT, R132, 0xf, PT ;  /* 0x0000000f8400780c */ /* 0x000fe20003f64270 */
[----:B------:R-:W-:Y:S02]  /*2810*/  IMAD.WIDE.U32 R250, R23, c[0x0][0x240], R2 ;  /* 0x0000900017fa7a25 */ /* 0x000fe400078e0002 */
[----:B------:R1:W-:Y:S02]  /*2820*/  LDGSTS.E.BYPASS.LTC128B.128 [R228+0xb080], [R6.64+0x100], !P1 ;  /* 0x0b08010006e47fae */ /* 0x0003e4000c901d4e */
[----:B------:R-:W-:-:S05]  /*2830*/  IMAD.SHL.U32 R9, R26, 0x20, RZ ;  /* 0x000000201a097824 */ /* 0x000fca00078e00ff */
[----:B------:R-:W-:-:S03]  /*2840*/  LOP3.LUT R12, R31, 0x20, R9, 0xf8, !PT ;  /* 0x000000201f0c7812 */ /* 0x000fc600078ef809 */
[----:B------:R-:W-:Y:S01]  /*2850*/  @!P3 IADD3 R0, P4, R246, UR19, RZ ;  /* 0x00000013f600bc10 */ /* 0x000fe2000ff9e0ff */
[----:B------:R-:W-:Y:S01]  /*2860*/  @!P3 IMAD.SHL.U32 R16, R132, 0x10, RZ ;  /* 0x000000108410b824 */ /* 0x000fe200078e00ff */
[----:B-----5:R-:W-:-:S04]  /*2870*/  SHF.R.S32.HI R4, RZ, 0x1f, R21 ;  /* 0x0000001fff047819 */ /* 0x020fc80000011415 */
[----:B------:R-:W-:-:S04]  /*2880*/  LEA.HI R4, R4, R21, RZ, 0x2 ;  /* 0x0000001504047211 */ /* 0x000fc800078f10ff */
[----:B------:R-:W-:Y:S02]  /*2890*/  LOP3.LUT R5, R4, 0x1ffffffc, RZ, 0xc0, !PT ;  /* 0x1ffffffc04057812 */ /* 0x000fe400078ec0ff */
[----:B------:R-:W-:Y:S01]  /*28a0*/  LEA R4, P1, R10, R14, 0x1 ;  /* 0x0000000e0a047211 */ /* 0x000fe200078208ff */
[----:B-1----:R-:W-:Y:S02]  /*28b0*/  IMAD.U32 R7, RZ, RZ, UR6 ;  /* 0x00000006ff077e24 */ /* 0x002fe4000f8e00ff */
[----:B------:R-:W-:Y:S02]  /*28c0*/  IMAD.U32 R6, RZ, RZ, UR7 ;  /* 0x00000007ff067e24 */ /* 0x000fe4000f8e00ff */
[----:B------:R-:W-:-:S03]  /*28d0*/  IMAD.IADD R21, R21, 0x1, -R5 ;  /* 0x0000000115157824 */ /* 0x000fc600078e0a05 */
[----:B------:R-:W-:Y:S02]  /*28e0*/  LEA.HI.X R5, R7, R15, R6, 0x1, P1 ;  /* 0x0000000f07057211 */ /* 0x000fe400008f0c06 */
[----:B------:R-:W-:Y:S02]  /*28f0*/  @!P3 IADD3.X R6, R249, UR4, RZ, P4, !PT ;  /* 0x00000004f906bc10 */ /* 0x000fe4000a7fe4ff */
[----:B------:R-:W-:Y:S02]  /*2900*/  @!P3 LEA R10, P4, R0, c[0x0][0x258], 0x2 ;  /* 0x00009600000aba11 */ /* 0x000fe400078810ff */
[----:B------:R-:W-:Y:S02]  /*2910*/  ISETP.GE.AND P1, PT, R30, c[0x0][0x1fc], PT ;  /* 0x00007f001e007a0c */ /* 0x000fe40003f26270 */
[----:B------:R-:W-:Y:S01]  /*2920*/  @!P3 LEA.HI.X R11, R0, c[0x0][0x25c], R6, 0x2, P4 ;  /* 0x00009700000bba11 */ /* 0x000fe200020f1406 */
[C---:B------:R-:W-:Y:S01]  /*2930*/  IMAD R0, R19.reuse, c[0x0][0x290], RZ ;  /* 0x0000a40013007a24 */ /* 0x040fe200078e02ff */
[----:B------:R-:W-:Y:S01]  /*2940*/  LOP3.LUT R6, R36, 0xffffffe0, RZ, 0xc0, !PT ;  /* 0xffffffe024067812 */ /* 0x000fe200078ec0ff */
[----:B------:R-:W-:Y:S01]  /*2950*/  IMAD R19, R19, c[0x0][0x240], RZ ;  /* 0x0000900013137a24 */ /* 0x000fe200078e02ff */
[----:B------:R-:W-:Y:S01]  /*2960*/  SEL R233, RZ, 0xffffffff, P1 ;  /* 0xffffffffffe97807 */ /* 0x000fe20000800000 */
[----:B------:R-:W-:Y:S01]  /*2970*/  IMAD R13, R23, c[0x0][0x294], R0 ;  /* 0x0000a500170d7a24 */ /* 0x000fe200078e0200 */
[----:B------:R-:W-:Y:S01]  /*2980*/  LOP3.LUT R7, R35, 0xfffffff0, RZ, 0xc0, !PT ;  /* 0xfffffff023077812 */ /* 0x000fe200078ec0ff */
[C---:B------:R-:W-:Y:S01]  /*2990*/  IMAD.IADD R6, R132.reuse, 0x1, -R6 ;  /* 0x0000000184067824 */ /* 0x040fe200078e0a06 */
[----:B------:R-:W-:Y:S01]  /*29a0*/  ISETP.GE.AND P4, PT, R27, c[0x0][0x1fc], PT ;  /* 0x00007f001b007a0c */ /* 0x000fe20003f86270 */
[----:B------:R1:W-:Y:S01]  /*29b0*/  @!P3 LDGSTS.E.BYPASS.LTC128B.128 [R16+0x12080], [R10.64] ;  /* 0x120800000a10bfae */ /* 0x0003e2000b901d4e */
[----:B------:R-:W-:Y:S01]  /*29c0*/  IMAD.SHL.U32 R233, R233, 0x2, RZ ;  /* 0x00000002e9e97824 */ /* 0x000fe200078e00ff */
[----:B------:R-:W-:Y:S01]  /*29d0*/  CS2R R36, SRZ ;  /* 0x0000000000247805 */ /* 0x000fe2000001ff00 */
[----:B------:R-:W-:Y:S01]  /*29e0*/  SHF.R.S32.HI R0, RZ, 0x1f, R6 ;  /* 0x0000001fff007819 */ /* 0x000fe20000011406 */
[----:B------:R-:W-:Y:S01]  /*29f0*/  IMAD.IADD R7, R132, 0x1, -R7 ;  /* 0x0000000184077824 */ /* 0x000fe200078e0a07 */
[----:B------:R-:W0:Y:S01]  /*2a00*/  LDGDEPBAR ;  /* 0x00000000000079af */ /* 0x000e220000000000 */
[----:B------:R-:W-:Y:S01]  /*2a10*/  LOP3.LUT R233, R233, 0x2, R22, 0xe2, !PT ;  /* 0x00000002e9e97812 */ /* 0x000fe200078ee216 */
[----:B------:R-:W-:Y:S01]  /*2a20*/  IMAD.IADD R248, R245, 0x1, R13 ;  /* 0x00000001f5f87824 */ /* 0x000fe200078e020d */
[----:B------:R-:W-:Y:S01]  /*2a30*/  LEA.HI R2, R0, R6, RZ, 0x2 ;  /* 0x0000000600027211 */ /* 0x000fe200078f10ff */
[----:B------:R-:W-:Y:S01]  /*2a40*/  IMAD R19, R23, c[0x0][0x244], R19 ;  /* 0x0000910017137a24 */ /* 0x000fe200078e0213 */
[----:B------:R-:W-:-:S02]  /*2a50*/  IADD3 R0, -R20, UR11, -R242 ;  /* 0x0000000b14007c10 */ /* 0x000fc4000fffe9f2 */
[----:B------:R-:W-:Y:S01]  /*2a60*/  LEA.HI.SX32 R229, R2, R229, 0x1e ;  /* 0x000000e502e57211 */ /* 0x000fe200078ff2ff */
[----:B------:R-:W-:Y:S01]  /*2a70*/  IMAD.IADD R252, R251, 0x1, R19 ;  /* 0x00000001fbfc7824 */ /* 0x000fe200078e0213 */
[----:B------:R-:W-:Y:S02]  /*2a80*/  ISETP.LT.OR P1, PT, R0, 0x1, P2 ;  /* 0x000000010000780c */ /* 0x000fe40001721670 */
[----:B------:R-:W-:Y:S02]  /*2a90*/  LOP3.LUT R2, R2, 0x7ffffffc, RZ, 0xc0, !PT ;  /* 0x7ffffffc02027812 */ /* 0x000fe400078ec0ff */
[----:B------:R-:W-:Y:S02]  /*2aa0*/  SHF.R.S32.HI R3, RZ, 0x1f, R7 ;  /* 0x0000001fff037819 */ /* 0x000fe40000011407 */
[----:B------:R-:W-:Y:S01]  /*2ab0*/  ISETP.LT.OR P2, PT, R0, 0x21, P2 ;  /* 0x000000210000780c */ /* 0x000fe20001741670 */
[----:B------:R-:W-:Y:S01]  /*2ac0*/  IMAD.IADD R2, R6, 0x1, -R2 ;  /* 0x0000000106027824 */ /* 0x000fe200078e0a02 */
[----:B------:R-:W-:-:S02]  /*2ad0*/  SEL R6, RZ, 0x4, P4 ;  /* 0x00000004ff067807 */ /* 0x000fc40002000000 */
[C---:B------:R-:W-:Y:S01]  /*2ae0*/  ISETP.LT.OR P4, PT, R0.reuse, 0x1, P0 ;  /* 0x000000010000780c */ /* 0x040fe20000781670 */
[----:B------:R-:W-:Y:S01]  /*2af0*/  IMAD R21, R21, 0x4, R2 ;  /* 0x0000000415157824 */ /* 0x000fe200078e0202 */
[----:B------:R-:W-:Y:S01]  /*2b00*/  LEA.HI R3, R3, R7, RZ, 0x3 ;  /* 0x0000000703037211 */ /* 0x000fe200078f18ff */
[----:B------:R1:W-:Y:S01]  /*2b10*/  LDGSTS.E.BYPASS.LTC128B.128 [R228+0xc080], [R14.64], !P1 ;  /* 0x0c0800000ee47fae */ /* 0x0003e2000c901d4e */
[C---:B------:R-:W-:Y:S01]  /*2b20*/  ISETP.LT.OR P1, PT, R0.reuse, 0x1, P6 ;  /* 0x000000010000780c */ /* 0x040fe20003721670 */
[----:B------:R-:W-:Y:S01]  /*2b30*/  IMAD.SHL.U32 R243, R21, 0x2, RZ ;  /* 0x0000000215f37824 */ /* 0x000fe200078e00ff */
[----:B------:R-:W-:Y:S02]  /*2b40*/  LOP3.LUT R8, R3, 0xfffffff8, RZ, 0xc0, !PT ;  /* 0xfffffff803087812 */ /* 0x000fe400078ec0ff */
[C---:B------:R-:W-:Y:S02]  /*2b50*/  ISETP.LT.OR P0, PT, R0.reuse, 0x21, P0 ;  /* 0x000000210000780c */ /* 0x040fe40000701670 */
[----:B------:R-:W-:Y:S01]  /*2b60*/  ISETP.LT.OR P6, PT, R0, 0x21, P6 ;  /* 0x000000210000780c */ /* 0x000fe200037c1670 */
[----:B------:R-:W-:Y:S01]  /*2b70*/  IMAD.IADD R7, R7, 0x1, -R8 ;  /* 0x0000000107077824 */ /* 0x000fe200078e0a08 */
[----:B------:R-:W-:Y:S01]  /*2b80*/  LOP3.LUT R0, R17, 0x8, R33, 0xf8, !PT ;  /* 0x0000000811007812 */ /* 0x000fe200078ef821 */
[----:B------:R1:W-:Y:S01]  /*2b90*/  LDGSTS.E.BYPASS.LTC128B.128 [R228+0xe080], [R14.64+0x80], !P4 ;  /* 0x0e0800800ee47fae */ /* 0x0003e2000e101d4e */
[----:B------:R-:W-:Y:S01]  /*2ba0*/  LOP3.LUT R233, R233, R6, RZ, 0xfc, !PT ;  /* 0x00000006e9e97212 */ /* 0x000fe200078efcff */
[----:B------:R-:W-:Y:S01]  /*2bb0*/  IMAD.SHL.U32 R6, R26, 0x8, RZ ;  /* 0x000000081a067824 */ /* 0x000fe200078e00ff */
[----:B------:R-:W-:Y:S01]  /*2bc0*/  LOP3.LUT R223, R0, R223, RZ, 0x3c, !PT ;  /* 0x000000df00df7212 */ /* 0x000fe200078e3cff */
[----:B------:R1:W-:Y:S01]  /*2bd0*/  LDGSTS.E.BYPASS.LTC128B.128 [R228+0x10080], [R14.64+0x100], !P1 ;  /* 0x100801000ee47fae */ /* 0x0003e2000c901d4e */
[----:B------:R-:W-:Y:S01]  /*2be0*/  IMAD.SHL.U32 R0, R7, 0x40, RZ ;  /* 0x0000004007007824 */ /* 0x000fe200078e00ff */
[----:B------:R-:W-:Y:S01]  /*2bf0*/  ISETP.GE.AND P1, PT, R132, 0x10, PT ;  /* 0x000000108400780c */ /* 0x000fe20003f26270 */
[----:B------:R-:W-:Y:S01]  /*2c00*/  IMAD.SHL.U32 R8, R3, 0x40, RZ ;  /* 0x0000004003087824 */ /* 0x000fe200078e00ff */
[----:B------:R1:W-:Y:S01]  /*2c10*/  LDGSTS.E.BYPASS.LTC128B.128 [R228+0xd080], [R4.64], !P2 ;  /* 0x0d08000004e47fae */ /* 0x0003e2000d101d4e */
[----:B------:R-:W-:Y:S01]  /*2c20*/  LOP3.LUT P4, RZ, R7, 0x4, RZ, 0xc0, !PT ;  /* 0x0000000407ff7812 */ /* 0x000fe2000788c0ff */
[----:B------:R-:W-:Y:S01]  /*2c30*/  IMAD R223, R26, 0x200, R223 ;  /* 0x000002001adf7824 */ /* 0x000fe200078e02df */
[----:B------:R-:W-:Y:S01]  /*2c40*/  LOP3.LUT R0, R0, 0x1c0, RZ, 0xc0, !PT ;  /* 0x000001c000007812 */ /* 0x000fe200078ec0ff */
[----:B------:R1:W-:Y:S01]  /*2c50*/  LDGSTS.E.BYPASS.LTC128B.128 [R228+0xf080], [R4.64+0x80], !P0 ;  /* 0x0f08008004e47fae */ /* 0x0003e2000c101d4e */
[----:B------:R-:W-:Y:S01]  /*2c60*/  IADD3 R2, P0, R244, UR19, RZ ;  /* 0x00000013f4027c10 */ /* 0x000fe2000ff1e0ff */
[----:B------:R-:W-:Y:S01]  /*2c70*/  IMAD R222, R223, 0x2, R222 ;  /* 0x00000002dfde7824 */ /* 0x000fe200078e02de */
[----:B------:R-:W-:Y:S01]  /*2c80*/  LOP3.LUT P2, RZ, R7, 0x2, RZ, 0xc0, !PT ;  /* 0x0000000207ff7812 */ /* 0x000fe2000784c0ff */
[----:B------:R1:W-:Y:S01]  /*2c90*/  LDGSTS.E.BYPASS.LTC128B.128 [R228+0x11080], [R4.64+0x100], !P6 ;  /* 0x1108010004e47fae */ /* 0x0003e2000f101d4e */
[----:B------:R-:W-:Y:S01]  /*2ca0*/  LOP3.LUT R9, R0, 0x8, R6, 0xf8, !PT ;  /* 0x0000000800097812 */ /* 0x000fe200078ef806 */
[----:B------:R-:W-:Y:S01]  /*2cb0*/  IMAD.SHL.U32 R223, R223, 0x2, RZ ;  /* 0x00000002dfdf7824 */ /* 0x000fe200078e00ff */
[----:B------:R-:W-:-:S02]  /*2cc0*/  SHF.R.U32.HI R3, RZ, 0x3, R0 ;  /* 0x00000003ff037819 */ /* 0x000fc40000011600 */
[----:B------:R-:W-:Y:S02]  /*2cd0*/  IADD3.X R7, R248, UR4, RZ, P0, !PT ;  /* 0x00000004f8077c10 */ /* 0x000fe400087fe4ff */
[----:B------:R-:W-:Y:S02]  /*2ce0*/  LEA R6, P0, R2, c[0x0][0x280], 0x2 ;  /* 0x0000a00002067a11 */ /* 0x000fe400078010ff */
[----:B------:R-:W-:Y:S02]  /*2cf0*/  LOP3.LUT R9, R9, R3, RZ, 0x3c, !PT ;  /* 0x0000000309097212 */ /* 0x000fe400078e3cff */
[----:B------:R-:W-:Y:S01]  /*2d00*/  LOP3.LUT R0, R3, R12, R0, 0x1e, !PT ;  /* 0x0000000c03007212 */ /* 0x000fe200078e1e00 */
[----:B------:R-:W-:Y:S01]  /*2d10*/  @!P1 IMAD.SHL.U32 R3, R132, 0x10, RZ ;  /* 0x0000001084039824 */ /* 0x000fe200078e00ff */
[----:B------:R-:W-:Y:S02]  /*2d20*/  LEA.HI.X R7, R2, c[0x0][0x284], R7, 0x2, P0 ;  /* 0x0000a10002077a11 */ /* 0x000fe400000f1407 */
[----:B------:R-:W-:-:S02]  /*2d30*/  LOP3.LUT R8, R8, 0xfffffe00, RZ, 0xc0, !PT ;  /* 0xfffffe0008087812 */ /* 0x000fc400078ec0ff */
[----:B------:R-:W-:Y:S01]  /*2d40*/  SEL R220, R220, 0xffffffe0, !P4 ;  /* 0xffffffe0dcdc7807 */ /* 0x000fe20006000000 */
[----:B------:R5:W-:Y:S01]  /*2d50*/  @!P1 LDGSTS.E.BYPASS.LTC128B.128 [R3+0x12180], [R6.64] ;  /* 0x1218000006039fae */ /* 0x000be2000b901d4e */
[-C--:B------:R-:W-:Y:S02]  /*2d60*/  IADD3 R2, R9, R8.reuse, R32 ;  /* 0x0000000809027210 */ /* 0x080fe40007ffe020 */
[----:B------:R-:W-:Y:S01]  /*2d70*/  LOP3.LUT R0, R0, R8, RZ, 0xfc, !PT ;  /* 0x0000000800007212 */ /* 0x000fe200078efcff */
[----:B------:R-:W0:Y:S01]  /*2d80*/  LDGDEPBAR ;  /* 0x00000000000079af */ /* 0x000e220000000000 */
[----:B------:R-:W-:Y:S01]  /*2d90*/  IMAD.MOV.U32 R8, RZ, RZ, 0x10 ;  /* 0x00000010ff087424 */ /* 0x000fe200078e00ff */
[----:B------:R-:W-:Y:S01]  /*2da0*/  IADD3 R232, -R243, UR18, RZ ;  /* 0x00000012f3e87c10 */ /* 0x000fe2000fffe1ff */
[----:B------:R-:W-:Y:S02]  /*2db0*/  IMAD.SHL.U32 R2, R2, 0x2, RZ ;  /* 0x0000000202027824 */ /* 0x000fe400078e00ff */
[----:B------:R-:W-:-:S02]  /*2dc0*/  IMAD.SHL.U32 R0, R0, 0x2, RZ ;  /* 0x0000000200007824 */ /* 0x000fc400078e00ff */
[----:B------:R-:W-:Y:S01]  /*2dd0*/  IMAD R221, R220, 0x2, R2 ;  /* 0x00000002dcdd7824 */ /* 0x000fe200078e0202 */
[----:B-----5:R-:W-:-:S05]  /*2de0*/  SEL R3, R8, 0xfffffff0, !P2 ;  /* 0xfffffff008037807 */ /* 0x020fca0005000000 */
[----:B------:R-:W-:-:S04]  /*2df0*/  IMAD R3, R3, 0x2, R2 ;  /* 0x0000000203037824 */ /* 0x000fc800078e0202 */
[----:B-1234-:R-:W-:Y:S02]  /*2e00*/  IMAD R220, R220, 0x2, R3 ;  /* 0x00000002dcdc7824 */ /* 0x01efe400078e0203 */
.L_x_622:
        /* <DEDUP_REMOVED lines=439> */
.L_x_620:
        /* <DEDUP_REMOVED lines=118> */
.L_x_621:
        /* <DEDUP_REMOVED lines=166> */
.L_x_619:
[----:B------:R-:W-:Y:S05]  /*5b40*/  @P2 EXIT ;  /* 0x000000000000294d */ /* 0x000fea0003800000 */
[----:B-1----:R-:W2:Y:S01]  /*5b50*/  LDL.LU R7, [R1] ;  /* 0x0000000001077983 */ /* 0x002ea20000300800 */
[----:B------:R-:W-:Y:S01]  /*5b60*/  ISETP.NE.U32.AND P2, PT, RZ, c[0x0][0x360], PT ;  /* 0x0000d800ff007a0c */ /* 0x000fe20003f45070 */
[----:B------:R-:W-:-:S03]  /*5b70*/  ULDC.64 UR4, c[0x0][0x338] ;  /* 0x0000ce0000047ab9 */ /* 0x000fc60000000a00 */
[----:B------:R-:W-:-:S13]  /*5b80*/  ISETP.NE.AND.EX P2, PT, RZ, c[0x0][0x364], PT, P2 ;  /* 0x0000d900ff007a0c */ /* 0x000fda0003f45320 */
[----:B------:R-:W-:-:S04]  /*5b90*/  @P2 IMAD.MOV.U32 R2, RZ, RZ, 0x4 ;  /* 0x00000004ff022424 */ /* 0x000fc800078e00ff */
[----:B--2---:R-:W-:-:S05]  /*5ba0*/  @P2 IMAD.WIDE R2, R7, R2, c[0x0][0x360] ;  /* 0x0000d80007022625 */ /* 0x004fca00078e0202 */
[----:B------:R-:W2:Y:S01]  /*5bb0*/  @P2 LDG.E R0, [R2.64] ;  /* 0x0000000e02002981 */ /* 0x000ea2000c1e1900 */
[----:B------:R-:W-:Y:S01]  /*5bc0*/  UISETP.NE.AND UP0, UPT, UR4, 0x1, UPT ;  /* 0x000000010400788c */ /* 0x000fe2000bf05270 */
[----:B------:R-:W-:Y:S01]  /*5bd0*/  SHF.R.S32.HI R6, RZ, 0x1f, R7 ;  /* 0x0000001fff067819 */ /* 0x000fe20000011407 */
[----:B------:R-:W-:Y:S01]  /*5be0*/  UIMAD.WIDE.U32 UR6, UR12, UR5, URZ ;  /* 0x000000050c0672a5 */ /* 0x000fe2000f8e003f */
[----:B------:R-:W1:Y:S01]  /*5bf0*/  S2R R4, SR_TID.X ;  /* 0x0000000000047919 */ /* 0x000e620000002100 */
[----:B------:R-:W-:Y:S02]  /*5c00*/  ULDC UR4, c[0x0][0x340] ;  /* 0x0000d00000047ab9 */ /* 0x000fe40000000800 */
[----:B------:R-:W-:-:S04]  /*5c10*/  UIMAD UR13, UR13, 0x3000, URZ ;  /* 0x000030000d0d78a4 */ /* 0x000fc8000f8e023f */
[----:B------:R-:W-:Y:S02]  /*5c20*/  USHF.R.S32.HI UR6, URZ, 0x1f, UR13 ;  /* 0x0000001f3f067899 */ /* 0x000fe4000801140d */
[----:B------:R-:W-:Y:S02]  /*5c30*/  @UP0 UMOV UR5, UR7 ;  /* 0x0000000700050c82 */ /* 0x000fe40008000000 */
[----:B------:R-:W-:-:S03]  /*5c40*/  @UP0 USHF.R.U32.HI UR12, URZ, UR4, UR5 ;  /* 0x000000043f0c0299 */ /* 0x000fc60008011605 */
[----:B------:R-:W-:Y:S02]  /*5c50*/  ULDC.64 UR4, c[0x0][0x328] ;  /* 0x0000ca0000047ab9 */ /* 0x000fe40000000a00 */
[----:B------:R-:W-:-:S04]  /*5c60*/  USHF.R.S32.HI UR7, URZ, 0x1f, UR12 ;  /* 0x0000001f3f077899 */ /* 0x000fc8000801140c */
[----:B------:R-:W-:-:S04]  /*5c70*/  UIMAD UR4, UR7, UR4, URZ ;  /* 0x00000004070472a4 */ /* 0x000fc8000f8e023f */
[----:B------:R-:W-:-:S03]  /*5c80*/  UIMAD UR8, UR12, UR5, UR4 ;  /* 0x000000050c0872a4 */ /* 0x000fc6000f8e0204 */
[----:B------:R-:W-:Y:S02]  /*5c90*/  ULDC.64 UR4, c[0x0][0x300] ;  /* 0x0000c00000047ab9 */ /* 0x000fe40000000a00 */
[----:B------:R-:W-:-:S04]  /*5ca0*/  UIMAD UR4, UR7, UR4, URZ ;  /* 0x00000004070472a4 */ /* 0x000fc8000f8e023f */
[----:B------:R-:W-:Y:S01]  /*5cb0*/  UIMAD UR4, UR12, UR5, UR4 ;  /* 0x000000050c0472a4 */ /* 0x000fe2000f8e0204 */
[----:B------:R-:W-:Y:S01]  /*5cc0*/  BAR.SYNC.DEFER_BLOCKING 0x1, 0x100 ;  /* 0x0044000000007b1d */ /* 0x000fe20000010000 */
[----:B--2---:R-:W-:-:S05]  /*5cd0*/  @P2 IMAD R0, R7, 0x40, R0 ;  /* 0x0000004007002824 */ /* 0x004fca00078e0200 */
[----:B------:R-:W-:-:S04]  /*5ce0*/  @P2 SHF.R.S32.HI R2, RZ, 0x1f, R0 ;  /* 0x0000001fff022819 */ /* 0x000fc80000011400 */
[----:B------:R-:W-:Y:S02]  /*5cf0*/  @P2 LEA.HI R2, R2, R0, RZ, 0x6 ;  /* 0x0000000002022211 */ /* 0x000fe400078f30ff */
[----:B-1----:R-:W-:Y:S02]  /*5d00*/  SHF.R.S32.HI R0, RZ, 0x1f, R4 ;  /* 0x0000001fff007819 */ /* 0x002fe40000011404 */
[----:B------:R-:W-:-:S05]  /*5d10*/  @P2 SHF.R.S32.HI R2, RZ, 0x6, R2 ;  /* 0x00000006ff022819 */ /* 0x000fca0000011402 */
[----:B------:R-:W-:-:S05]  /*5d20*/  @P2 IMAD R2, R2, 0x3000, RZ ;  /* 0x0000300002022824 */ /* 0x000fca00078e02ff */
[----:B------:R-:W-:Y:S02]  /*5d30*/  @P2 SHF.R.S32.HI R3, RZ, 0x1f, R2 ;  /* 0x0000001fff032819 */ /* 0x000fe40000011402 */
[----:B------:R-:W-:-:S06]  /*5d40*/  @!P2 CS2R R2, SRZ ;  /* 0x000000000002a805 */ /* 0x000fcc000001ff00 */
[----:B------:R-:W-:Y:S01]  /*5d50*/  IADD3 R2, P1, P0, R2, UR13, R4 ;  /* 0x0000000d02027c10 */ /* 0x000fe2000f83e004 */
[----:B------:R-:W-:-:S03]  /*5d60*/  IMAD.U32 R4, RZ, RZ, UR12 ;  /* 0x0000000cff047e24 */ /* 0x000fc6000f8e00ff */
[----:B------:R-:W-:Y:S01]  /*5d70*/  IADD3.X R3, R3, UR6, R0, P1, P0 ;  /* 0x0000000603037c10 */ /* 0x000fe20008fe0400 */
[----:B------:R-:W-:-:S04]  /*5d80*/  IMAD.U32 R0, RZ, RZ, UR12 ;  /* 0x0000000cff007e24 */ /* 0x000fc8000f8e00ff */
[----:B------:R-:W-:-:S04]  /*5d90*/  IMAD.WIDE.U32 R4, R4, c[0x0][0x328], R2 ;  /* 0x0000ca0004047a25 */ /* 0x000fc800078e0002 */
[----:B------:R-:W-:Y:S01]  /*5da0*/  IMAD.WIDE.U32 R2, R0, c[0x0][0x300], R2 ;  /* 0x0000c00000027a25 */ /* 0x000fe200078e0002 */
[----:B------:R-:W-:Y:S02]  /*5db0*/  SEL R0, R6, RZ, !P2 ;  /* 0x000000ff06007207 */ /* 0x000fe40005000000 */
[----:B------:R-:W-:Y:S02]  /*5dc0*/  IADD3 R5, R5, UR8, RZ ;  /* 0x0000000805057c10 */ /* 0x000fe4000fffe0ff */
[----:B------:R-:W-:Y:S01]  /*5dd0*/  SEL R6, R7, RZ, !P2 ;  /* 0x000000ff07067207 */ /* 0x000fe20005000000 */
[C---:B------:R-:W-:Y:S01]  /*5de0*/  IMAD R10, R0.reuse, c[0x0][0x330], RZ ;  /* 0x0000cc00000a7a24 */ /* 0x040fe200078e02ff */
[----:B------:R-:W-:Y:S01]  /*5df0*/  IADD3 R3, R3, UR4, RZ ;  /* 0x0000000403037c10 */ /* 0x000fe2000fffe0ff */
[----:B------:R-:W-:Y:S02]  /*5e00*/  IMAD R0, R0, c[0x0][0x308], RZ ;  /* 0x0000c20000007a24 */ /* 0x000fe400078e02ff */
[----:B------:R-:W-:-:S02]  /*5e10*/  IMAD R10, R6, c[0x0][0x334], R10 ;  /* 0x0000cd00060a7a24 */ /* 0x000fc400078e020a */
[----:B------:R-:W-:-:S04]  /*5e20*/  IMAD.WIDE.U32 R8, R6, c[0x0][0x330], R4 ;  /* 0x0000cc0006087a25 */ /* 0x000fc800078e0004 */
[----:B------:R-:W-:Y:S01]  /*5e30*/  IMAD R0, R6, c[0x0][0x30c], R0 ;  /* 0x0000c30006007a24 */ /* 0x000fe200078e0200 */
[----:B------:R-:W-:Y:S01]  /*5e40*/  LEA R4, P1, R8, c[0x0][0x310], 0x2 ;  /* 0x0000c40008047a11 */ /* 0x000fe200078210ff */
[----:B------:R-:W-:-:S04]  /*5e50*/  IMAD.WIDE.U32 R6, R6, c[0x0][0x308], R2 ;  /* 0x0000c20006067a25 */ /* 0x000fc800078e0002 */
[----:B------:R-:W-:Y:S01]  /*5e60*/  IMAD.IADD R3, R9, 0x1, R10 ;  /* 0x0000000109037824 */ /* 0x000fe200078e020a */
[----:B------:R-:W-:Y:S01]  /*5e70*/  LEA R2, P0, R6, c[0x0][0x2e8], 0x2 ;  /* 0x0000ba0006027a11 */ /* 0x000fe200078010ff */
[----:B------:R-:W-:-:S03]  /*5e80*/  IMAD.IADD R0, R7, 0x1, R0 ;  /* 0x0000000107007824 */ /* 0x000fc600078e0200 */
        /* <DEDUP_REMOVED lines=99> */
.L_x_623:
        /* <DEDUP_REMOVED lines=12> */
.L_x_1398:


//--------------------- .text._ZN7cutlass13device_kernelIN5flash19enable_sm80_to_sm89INS1_16FlashAttnBwdSm80INS1_25CollectiveMainloopBwdSm80ILi1ELi1EN4cute5tupleIJNS5_1CILi64EEES8_NS7_ILi192EEEEEENS_10bfloat16_tEfNS_4arch4Sm80ELb1ELb0ELb0ELb1ELb1ELb0ELb0ELb0ELi2ELi2ELi2ELi2ELb1EEENS1_24CollectiveEpilogueBwdGQAISA_fSD_Li256ELb1ELb1EEENS1_25SingleTileBwdLPTSchedulerILb1ELi64ELb1EEEEEEEEEvNT_6ParamsE --------------------------
	.section	.text._ZN7cutlass13device_kernelIN5flash19enable_sm80_to_sm89INS1_16FlashAttnBwdSm80INS1_25CollectiveMainloopBwdSm80ILi1ELi1EN4cute5tupleIJNS5_1CILi64EEES8_NS7_ILi192EEEEEENS_10bfloat16_tEfNS_4arch4Sm80ELb1ELb0ELb0ELb1ELb1ELb0ELb0ELb0ELi2ELi2ELi2ELi2ELb1EEENS1_24CollectiveEpilogueBwdGQAISA_fSD_Li256ELb1ELb1EEENS1_25SingleTileBwdLPTSchedulerILb1ELi64ELb1EEEEEEEEEvNT_6ParamsE,"ax",@progbits
	.sectioninfo	@"SHI_REGISTERS=255"
	.align	128
.text._ZN7cutlass13device_kernelIN5flash19enable_sm80_to_sm89INS1_16FlashAttnBwdSm80INS1_25CollectiveMainloopBwdSm80ILi1ELi1EN4cute5tupleIJNS5_1CILi64EEES8_NS7_ILi192EEEEEENS_10bfloat16_tEfNS_4arch4Sm80ELb1ELb0ELb0ELb1ELb1ELb0ELb0ELb0ELi2ELi2ELi2ELi2ELb1EEENS1_24CollectiveEpilogueBwdGQAISA_fSD_Li256ELb1ELb1EEENS1_25SingleTileBwdLPTSchedulerILb1ELi64ELb1EEEEEEEEEvNT_6ParamsE:
        .type           _ZN7cutlass13device_kernelIN5flash19enable_sm80_to_sm89INS1_16FlashAttnBwdSm80INS1_25CollectiveMainloopBwdSm80ILi1ELi1EN4cute5tupleIJNS5_1CILi64EEES8_NS7_ILi192EEEEEENS_10bfloat16_tEfNS_4arch4Sm80ELb1ELb0ELb0ELb1ELb1ELb0ELb0ELb0ELi2ELi2ELi2ELi2ELb1EEENS1_24CollectiveEpilogueBwdGQAISA_fSD_Li256ELb1ELb1EEENS1_25SingleTileBwdLPTSchedulerILb1ELi64ELb1EEEEEEEEEvNT_6ParamsE,@function
        .size           _ZN7cutlass13device_kernelIN5flash19enable_sm80_to_sm89INS1_16FlashAttnBwdSm80INS1_25CollectiveMainloopBwdSm80ILi1ELi1EN4cute5tupleIJNS5_1CILi64EEES8_NS7_ILi192EEEEEENS_10bfloat16_tEfNS_4arch4Sm80ELb1ELb0ELb0ELb1ELb1ELb0ELb0ELb0ELi2ELi2ELi2ELi2ELb1EEENS1_24CollectiveEpilogueBwdGQAISA_fSD_Li256ELb1ELb1EEENS1_25SingleTileBwdLPTSchedulerILb1ELi64ELb1EEEEEEEEEvNT_6ParamsE,(.L_x_1399 - _ZN7cutlass13device_kernelIN5flash19enable_sm80_to_sm89INS1_16FlashAttnBwdSm80INS1_25CollectiveMainloopBwdSm80ILi1ELi1EN4cute5tupleIJNS5_1CILi64EEES8_NS7_ILi192EEEEEENS_10bfloat16_tEfNS_4arch4Sm80ELb1ELb0ELb0ELb1ELb1ELb0ELb0ELb0ELi2ELi2ELi2ELi2ELb1EEENS1_24CollectiveEpilogueBwdGQAISA_fSD_Li256ELb1ELb1EEENS1_25SingleTileBwdLPTSchedulerILb1ELi64ELb1EEEEEEEEEvNT_6ParamsE)
        .other          _ZN7cutlass13device_kernelIN5flash19enable_sm80_to_sm89INS1_16FlashAttnBwdSm80INS1_25CollectiveMainloopBwdSm80ILi1ELi1EN4cute5tupleIJNS5_1CILi64EEES8_NS7_ILi192EEEEEENS_10bfloat16_tEfNS_4arch4Sm80ELb1ELb0ELb0ELb1ELb1ELb0ELb0ELb0ELi2ELi2ELi2ELi2ELb1EEENS1_24CollectiveEpilogueBwdGQAISA_fSD_Li256ELb1ELb1EEENS1_25SingleTileBwdLPTSchedulerILb1ELi64ELb1EEEEEEEEEvNT_6ParamsE,@"STO_CUDA_ENTRY STV_DEFAULT"
_ZN7cutlass13device_kernelIN5flash19enable_sm80_to_sm89INS1_16FlashAttnBwdSm80INS1_25CollectiveMainloopBwdSm80ILi1ELi1EN4cute5tupleIJNS5_1CILi64EEES8_NS7_ILi192EEEEEENS_10bfloat16_tEfNS_4arch4Sm80ELb1ELb0ELb0ELb1ELb1ELb0ELb0ELb0ELi2ELi2ELi2ELi2ELb1EEENS1_24CollectiveEpilogueBwdGQAISA_fSD_Li256ELb1ELb1EEENS1_25SingleTileBwdLPTSchedulerILb1ELi64ELb1EEEEEEEEEvNT_6ParamsE:
        /* <DEDUP_REMOVED lines=29> */
.L_x_625:
[----:B------:R-:W-:Y:S02]  /*01d0*/  ULDC UR9, c[0x0][0x3b4] ;  /* 0x0000ed0000097ab9 */ /* 0x000fe40000000800 */
[----:B------:R-:W-:Y:S02]  /*01e0*/  UISETP.NE.AND UP0, UPT, UR9, 0x1, UPT ;  /* 0x000000010900788c */ /* 0x000fe4000bf05270 */
[----:B------:R-:W-:Y:S02]  /*01f0*/  ULDC.64 UR4, c[0x0][0x3b8] ;  /* 0x0000ee0000047ab9 */ /* 0x000fe40000000a00 */
[----:B------:R-:W-:Y:S02]  /*0200*/  UIMAD.WIDE.U32 UR10, UR8, UR4, URZ ;  /* 0x00000004080a72a5 */ /* 0x000fe4000f8e003f */
[----:B------:R-:W-:-:S05]  /*0210*/  UMOV UR6, UR8 ;  /* 0x0000000800067c82 */ /* 0x000fca0008000000 */
[----:B------:R-:W-:-:S04]  /*0220*/  @UP0 USHF.R.U32.HI UR6, URZ, UR5, UR11 ;  /* 0x000000053f060299 */ /* 0x000fc8000801160b */
[----:B------:R-:W-:-:S04]  /*0230*/  UIMAD UR9, UR6, UR9, URZ ;  /* 0x00000009060972a4 */ /* 0x000fc8000f8e023f */
.L_x_626:
        /* <DEDUP_REMOVED lines=22> */
.L_x_627:
        /* <DEDUP_REMOVED lines=14> */
.L_x_629:
[----:B------:R-:W-:Y:S02]  /*0480*/  ULDC UR5, c[0x0][0x3dc] ;  /* 0x0000f70000057ab9 */ /* 0x000fe40000000800 */
.L_x_628:
        /* <DEDUP_REMOVED lines=9> */
.L_x_624:
        /* <DEDUP_REMOVED lines=21> */
.L_x_631:
[----:B------:R-:W-:Y:S02]  /*0670*/  ULDC UR9, c[0x0][0x3b4] ;  /* 0x0000ed0000097ab9 */ /* 0x000fe40000000800 */
[----:B------:R-:W-:Y:S02]  /*0680*/  UISETP.NE.AND UP0, UPT, UR9, 0x1, UPT ;  /* 0x000000010900788c */ /* 0x000fe4000bf05270 */
[----:B------:R-:W-:Y:S02]  /*0690*/  ULDC.64 UR4, c[0x0][0x3b8] ;  /* 0x0000ee0000047ab9 */ /* 0x000fe40000000a00 */
[----:B------:R-:W-:Y:S02]  /*06a0*/  UIMAD.WIDE.U32 UR10, UR8, UR4, URZ ;  /* 0x00000004080a72a5 */ /* 0x000fe4000f8e003f */
[----:B------:R-:W-:-:S05]  /*06b0*/  UMOV UR6, UR8 ;  /* 0x0000000800067c82 */ /* 0x000fca0008000000 */
[----:B------:R-:W-:-:S04]  /*06c0*/  @UP0 USHF.R.U32.HI UR6, URZ, UR5, UR11 ;  /* 0x000000053f060299 */ /* 0x000fc8000801160b */
[----:B------:R-:W-:-:S04]  /*06d0*/  UIMAD UR9, UR6, UR9, URZ ;  /* 0x00000009060972a4 */ /* 0x000fc8000f8e023f */
.L_x_632:
        /* <DEDUP_REMOVED lines=22> */
.L_x_633:
        /* <DEDUP_REMOVED lines=14> */
.L_x_635:
[----:B------:R-:W-:Y:S02]  /*0920*/  ULDC UR5, c[0x0][0x3dc] ;  /* 0x0000f70000057ab9 */ /* 0x000fe40000000800 */
.L_x_634:
        /* <DEDUP_REMOVED lines=8> */
.L_x_630:
[----:B------:R-:W-:-:S13]  /*09b0*/  ISETP.LE.AND P0, PT, RZ, UR16, PT ;  /* 0x00000010ff007c0c */ /* 0x000fda000bf03270 */
[----:B------:R-:W-:Y:S05]  /*09c0*/  @!P0 EXIT ;  /* 0x000000000000894d */ /* 0x000fea0003800000 */
[----:B------:R-:W-:Y:S02]  /*09d0*/  ULDC.64 UR4, c[0x0][0x2c8] ;  /* 0x0000b20000047ab9 */ /* 0x000fe40000000a00 */
[----:B------:R-:W-:Y:S02]  /*09e0*/  UISETP.NE.U32.AND UP2, UPT, URZ, UR4, UPT ;  /* 0x000000043f00728c */ /* 0x000fe4000bf45070 */
[----:B------:R-:W-:Y:S02]  /*09f0*/  ULDC.64 UR6, c[0x0][0x2d0] ;  /* 0x0000b40000067ab9 */ /* 0x000fe40000000a00 */
[----:B------:R-:W-:Y:S02]  /*0a00*/  UISETP.NE.AND.EX UP2, UPT, URZ, UR5, UPT, UP2 ;  /* 0x000000053f00728c */ /* 0x000fe4000bf45320 */
[----:B------:R-:W-:Y:S02]  /*0a10*/  UISETP.NE.U32.AND UP1, UPT, URZ, UR6, UPT ;  /* 0x000000063f00728c */ /* 0x000fe4000bf25070 */
[----:B------:R-:W-:-:S02]  /*0a20*/  UMOV UR4, 0x4 ;  /* 0x0000000400047882 */ /* 0x000fc40000000000 */
[----:B------:R-:W-:Y:S01]  /*0a30*/  ULDC.64 UR8, c[0x0][0x2c8] ;  /* 0x0000b20000087ab9 */ /* 0x000fe20000000a00 */
[----:B------:R-:W-:Y:S01]  /*0a40*/  PLOP3.LUT P2, PT, PT, PT, UP2, 0x80, 0x0 ;  /* 0x000000000000781c */ /* 0x000fe20003f4f028 */
[----:B------:R-:W-:Y:S02]  /*0a50*/  UIMAD.WIDE UR8, UR16, UR4, UR8 ;  /* 0x00000004100872a5 */ /* 0x000fe4000f8e0208 */
[----:B------:R-:W-:Y:S02]  /*0a60*/  UISETP.NE.AND.EX UP1, UPT, URZ, UR7, UPT, UP1 ;  /* 0x000000073f00728c */ /* 0x000fe4000bf25310 */
[----:B------:R-:W-:Y:S02]  /*0a70*/  ULDC.64 UR10, c[0x0][0x2d0] ;  /* 0x0000b400000a7ab9 */ /* 0x000fe40000000a00 */
[----:B------:R-:W-:Y:S01]  /*0a80*/  IMAD.U32 R8, RZ, RZ, UR8 ;  /* 0x00000008ff087e24 */ /* 0x000fe2000f8e00ff */
[----:B------:R-:W-:Y:S01]  /*0a90*/  UIMAD.WIDE UR10, UR16, UR4, UR10 ;  /* 0x00000004100a72a5 */ /* 0x000fe2000f8e020a */
[----:B------:R-:W-:Y:S01]  /*0aa0*/  IMAD.U32 R9, RZ, RZ, UR9 ;  /* 0x00000009ff097e24 */ /* 0x000fe2000f8e00ff */
[----:B------:R-:W-:Y:S01]  /*0ab0*/  PLOP3.LUT P1, PT, PT, PT, UP1, 0x80, 0x0 ;  /* 0x000000000000781c */ /* 0x000fe20003f2f018 */
[----:B------:R-:W-:-:S02]  /*0ac0*/  ULDC.64 UR6, c[0x0][0x2d8] ;  /* 0x0000b60000067ab9 */ /* 0x000fc40000000a00 */
[----:B------:R-:W-:Y:S01]  /*0ad0*/  UISETP.NE.U32.AND UP0, UPT, URZ, UR6, UPT ;  /* 0x000000063f00728c */ /* 0x000fe2000bf05070 */
[----:B------:R-:W2:Y:S01]  /*0ae0*/  @P2 LDG.E R0, [R8.64] ;  /* 0x0000001408002981 */ /* 0x000ea2000c1e1900 */
[----:B------:R-:W-:Y:S01]  /*0af0*/  MOV R2, UR10 ;  /* 0x0000000a00027c02 */ /* 0x000fe20008000f00 */
[----:B------:R-:W-:Y:S01]  /*0b00*/  IMAD.U32 R3, RZ, RZ, UR11 ;  /* 0x0000000bff037e24 */ /* 0x000fe2000f8e00ff */
[----:B------:R-:W-:Y:S01]  /*0b10*/  UISETP.NE.AND.EX UP0, UPT, URZ, UR7, UPT, UP0 ;  /* 0x000000073f00728c */ /* 0x000fe2000bf05300 */
[----:B------:R-:W3:Y:S02]  /*0b20*/  @P2 LDG.E R5, [R8.64] ;  /* 0x0000001408052981 */ /* 0x000ee4000c1e1900 */
[----:B------:R-:W-:-:S03]  /*0b30*/  ULDC.64 UR6, c[0x0][0x2d8] ;  /* 0x0000b60000067ab9 */ /* 0x000fc60000000a00 */
[----:B------:R-:W4:Y:S01]  /*0b40*/  @P1 LDG.E R4, [R2.64] ;  /* 0x0000001402041981 */ /* 0x000f22000c1e1900 */
[----:B------:R-:W-:-:S04]  /*0b50*/  PLOP3.LUT P0, PT, PT, PT, UP0, 0x80, 0x0 ;  /* 0x000000000000781c */ /* 0x000fc80003f0f008 */
[----:B------:R-:W-:-:S06]  /*0b60*/  @UP0 UIMAD.WIDE UR6, UR16, UR4, UR6 ;  /* 0x00000004100602a5 */ /* 0x000fcc000f8e0206 */
[----:B------:R-:W-:Y:S01]  /*0b70*/  MOV R6, UR6 ;  /* 0x0000000600067c02 */ /* 0x000fe20008000f00 */
[----:B------:R-:W-:-:S05]  /*0b80*/  IMAD.U32 R7, RZ, RZ, UR7 ;  /* 0x00000007ff077e24 */ /* 0x000fca000f8e00ff */
[----:B------:R-:W5:Y:S01]  /*0b90*/  @P0 LDG.E R6, [R6.64] ;  /* 0x0000001406060981 */ /* 0x000f62000c1e1900 */
[----:B------:R-:W-:Y:S02]  /*0ba0*/  ULDC UR15, c[0x0][0x168] ;  /* 0x00005a00000f7ab9 */ /* 0x000fe40000000800 */
[----:B------:R-:W-:Y:S02]  /*0bb0*/  UMOV UR22, URZ ;  /* 0x0000003f00167c82 */ /* 0x000fe40008000000 */
[----:B------:R-:W-:Y:S02]  /*0bc0*/  UMOV UR26, URZ ;  /* 0x0000003f001a7c82 */ /* 0x000fe40008000000 */
[----:B------:R-:W-:Y:S02]  /*0bd0*/  UMOV UR27, URZ ;  /* 0x0000003f001b7c82 */ /* 0x000fe40008000000 */
[----:B------:R-:W-:Y:S02]  /*0be0*/  UMOV UR24, URZ ;  /* 0x0000003f00187c82 */ /* 0x000fe40008000000 */
[----:B------:R-:W-:-:S02]  /*0bf0*/  UMOV UR25, URZ ;  /* 0x0000003f00197c82 */ /* 0x000fc40008000000 */
[----:B------:R-:W-:Y:S01]  /*0c00*/  ULDC UR14, c[0x0][0x198] ;  /* 0x00006600000e7ab9 */ /* 0x000fe20000000800 */
[----:B--2---:R-:W1:Y:S08]  /*0c10*/  @P2 R2UR UR5, R0 ;  /* 0x00000000000523c2 */ /* 0x004e7000000e0000 */
[----:B---3--:R-:W2:Y:S08]  /*0c20*/  @P2 R2UR UR8, R5 ;  /* 0x00000000050823c2 */ /* 0x008eb000000e0000 */
[----:B----4-:R-:W3:Y:S01]  /*0c30*/  @P1 R2UR UR7, R4 ;  /* 0x00000000040713c2 */ /* 0x010ee200000e0000 */
[----:B-1----:R-:W-:-:S04]  /*0c40*/  @UP2 ULEA UR5, UR16, UR5, 0x6 ;  /* 0x0000000510052291 */ /* 0x002fc8000f8e303f */
[----:B------:R-:W-:-:S04]  /*0c50*/  @UP2 USHF.R.S32.HI UR9, URZ, 0x1f, UR5 ;  /* 0x0000001f3f092899 */ /* 0x000fc80008011405 */
[----:B------:R-:W-:Y:S02]  /*0c60*/  @UP2 ULEA.HI UR9, UR9, UR5, URZ, 0x6 ;  /* 0x0000000509092291 */ /* 0x000fe4000f8f303f */
[----:B--2---:R-:W-:Y:S02]  /*0c70*/  @UP2 USHF.R.S32.HI UR6, URZ, 0x1f, UR8 ;  /* 0x0000001f3f062899 */ /* 0x004fe40008011408 */
[----:B---3--:R-:W-:Y:S01]  /*0c80*/  @UP1 USHF.R.S32.HI UR5, URZ, 0x1f, UR7 ;  /* 0x0000001f3f051899 */ /* 0x008fe20008011407 */
[----:B-----5:R1:W2:Y:S01]  /*0c90*/  @P0 R2UR UR15, R6 ;  /* 0x00000000060f03c2 */ /* 0x0202a200000e0000 */
[----:B------:R-:W-:Y:S02]  /*0ca0*/  @UP2 ULOP3.LUT UR22, UR9, 0xffffffc0, URZ, 0xc0, !UPT ;  /* 0xffffffc009162892 */ /* 0x000fe4000f8ec03f */
[----:B------:R-:W-:Y:S02]  /*0cb0*/  @UP2 UMOV UR24, UR8 ;  /* 0x0000000800182c82 */ /* 0x000fe40008000000 */
[----:B------:R-:W-:-:S02]  /*0cc0*/  @UP2 UMOV UR25, UR6 ;  /* 0x0000000600192c82 */ /* 0x000fc40008000000 */
[----:B------:R-:W-:Y:S02]  /*0cd0*/  @UP1 UMOV UR26, UR7 ;  /* 0x00000007001a1c82 */ /* 0x000fe40008000000 */
[----:B------:R-:W-:Y:S01]  /*0ce0*/  @UP1 UMOV UR27, UR5 ;  /* 0x00000005001b1c82 */ /* 0x000fe20008000000 */
[----:B-12---:R-:W-:Y:S05]  /*0cf0*/  @P0 BRA `(.L_x_636) ;  /* 0x0000006000000947 */ /* 0x006fea0003800000 */
[----:B------:R-:W-:Y:S05]  /*0d00*/  @!P2 BRA `(.L_x_636) ;  /* 0x000000500000a947 */ /* 0x000fea0003800000 */
[----:B------:R-:W2:Y:S04]  /*0d10*/  LDG.E R4, [R8.64] ;  /* 0x0000001408047981 */ /* 0x000ea8000c1e1900 */
[----:B------:R-:W3:Y:S01]  /*0d20*/  LDG.E R0, [R8.64+0x4] ;  /* 0x0000041408007981 */ /* 0x000ee2000c1e1900 */
[----:B--2---:R-:W1:Y:S08]  /*0d30*/  R2UR UR15, R4 ;  /* 0x00000000040f73c2 */ /* 0x004e7000000e0000 */
[----:B---3--:R-:W1:Y:S02]  /*0d40*/  R2UR UR5, R0 ;  /* 0x00000000000573c2 */ /* 0x008e6400000e0000 */
[----:B-1----:R-:W-:-:S06]  /*0d50*/  UIADD3 UR15, -UR15, UR5, URZ ;  /* 0x000000050f0f7290 */ /* 0x002fcc000fffe13f */
.L_x_636:
        /* <DEDUP_REMOVED lines=10> */
.L_x_637:
[----:B------:R-:W-:Y:S05]  /*0e00*/  @!P1 BRA `(.L_x_638) ;  /* 0x0000005000009947 */ /* 0x000fea0003800000 */
[----:B------:R1:W2:Y:S04]  /*0e10*/  LDG.E R0, [R2.64] ;  /* 0x0000001402007981 */ /* 0x0002a8000c1e1900 */
[----:B-1----:R-:W3:Y:S01]  /*0e20*/  LDG.E R2, [R2.64+0x4] ;  /* 0x0000041402027981 */ /* 0x002ee2000c1e1900 */
[----:B--2---:R-:W1:Y:S08]  /*0e30*/  R2UR UR14, R0 ;  /* 0x00000000000e73c2 */ /* 0x004e7000000e0000 */
[----:B---3--:R-:W1:Y:S02]  /*0e40*/  R2UR UR4, R2 ;  /* 0x00000000020473c2 */ /* 0x008e6400000e0000 */
[----:B-1----:R-:W-:-:S06]  /*0e50*/  UIADD3 UR14, -UR14, UR4, URZ ;  /* 0x000000040e0e7290 */ /* 0x002fcc000fffe13f */
.L_x_638:
        /* <DEDUP_REMOVED lines=73> */
[----:B------:R-:W-:Y:S01]  /*12f0*/  IADD3 R24, P0, R33, UR6, RZ ;  /* 0x0000000621187c10 */ /* 0x000fe2000ff1e0ff */
[----:B------:R-:W-:Y:S01]  /*1300*/  UIMAD.WIDE.U32 UR6, UR18, UR5, URZ ;  /* 0x00000005120672a5 */ /* 0x000fe2000f8e003f */
[----:B------:R-:W-:Y:S01]  /*1310*/  SHF.R.S32.HI R3, RZ, 0x5, R31 ;  /* 0x00000005ff037819 */ /* 0x000fe2000001141f */
[----:B------:R-:W-:Y:S01]  /*1320*/  ULDC UR4, c[0x0][0x250] ;  /* 0x0000940000047ab9 */ /* 0x000fe20000000800 */
[----:B------:R-:W-:Y:S01]  /*1330*/  LEA.HI.X.SX32 R25, R0, R4, 0x1, P0 ;  /* 0x0000000400197211 */ /* 0x000fe200000f0eff */
[----:B------:R-:W-:Y:S01]  /*1340*/  UMOV UR8, UR18 ;  /* 0x0000001200087c82 */ /* 0x000fe20008000000 */
[----:B------:R-:W-:Y:S01]  /*1350*/  LEA.HI R2, R31, R3, RZ, 0x1 ;  /* 0x000000031f027211 */ /* 0x000fe200078f08ff */
[----:B------:R-:W-:Y:S01]  /*1360*/  USHF.R.S32.HI UR19, URZ, 0x1f, UR18 ;  /* 0x0000001f3f137899 */ /* 0x000fe20008011412 */
[----:B------:R-:W-:Y:S01]  /*1370*/  SHF.R.S32.HI R4, RZ, 0x4, R32 ;  /* 0x00000004ff047819 */ /* 0x000fe20000011420 */
[----:B------:R-:W-:Y:S01]  /*1380*/  @UP0 UMOV UR5, UR7 ;  /* 0x0000000700050c82 */ /* 0x000fe20008000000 */
[----:B------:R-:W-:Y:S01]  /*1390*/  LOP3.LUT R2, R2, 0xfffffffe, RZ, 0xc0, !PT ;  /* 0xfffffffe02027812 */ /* 0x000fe200078ec0ff */
[----:B------:R-:W-:Y:S01]  /*13a0*/  @UP0 USHF.R.U32.HI UR8, URZ, UR4, UR5 ;  /* 0x000000043f080299 */ /* 0x000fe20008011605 */
[----:B------:R-:W-:Y:S01]  /*13b0*/  LEA.HI R0, R32, R4, RZ, 0x1 ;  /* 0x0000000420007211 */ /* 0x000fe200078f08ff */
[----:B------:R-:W-:Y:S01]  /*13c0*/  ULDC.64 UR6, c[0x0][0x1e0] ;  /* 0x0000780000067ab9 */ /* 0x000fe20000000a00 */
[-C--:B------:R-:W-:Y:S01]  /*13d0*/  LEA.HI R19, R7, R33.reuse, RZ, 0x2 ;  /* 0x0000002107137211 */ /* 0x080fe200078f10ff */
[----:B------:R-:W-:Y:S01]  /*13e0*/  IMAD.IADD R229, R3, 0x1, -R2 ;  /* 0x0000000103e57824 */ /* 0x000fe200078e0a02 */
[----:B------:R-:W-:Y:S01]  /*13f0*/  LEA.HI R29, R7, R33, RZ, 0x3 ;  /* 0x00000021071d7211 */ /* 0x000fe200078f18ff */
[----:B------:R-:W-:Y:S01]  /*1400*/  USHF.R.S32.HI UR11, URZ, 0x1f, UR8 ;  /* 0x0000001f3f0b7899 */ /* 0x000fe20008011408 */
[----:B------:R-:W-:Y:S01]  /*1410*/  LOP3.LUT R0, R0, 0xfffffffe, RZ, 0xc0, !PT ;  /* 0xfffffffe00007812 */ /* 0x000fe200078ec0ff */
[----:B------:R-:W-:Y:S01]  /*1420*/  IMAD.U32 R14, RZ, RZ, UR8 ;  /* 0x00000008ff0e7e24 */ /* 0x000fe2000f8e00ff */
[--C-:B------:R-:W-:Y:S01]  /*1430*/  SHF.R.S32.HI R5, RZ, 0x2, R19.reuse ;  /* 0x00000002ff057819 */ /* 0x100fe20000011413 */
[----:B------:R-:W-:Y:S01]  /*1440*/  UIMAD UR6, UR11, UR6, URZ ;  /* 0x000000060b0672a4 */ /* 0x000fe2000f8e023f */
[----:B------:R-:W-:Y:S01]  /*1450*/  SHF.R.S32.HI R2, RZ, 0x1f, R19 ;  /* 0x0000001fff027819 */ /* 0x000fe20000011413 */
[----:B------:R-:W-:Y:S01]  /*1460*/  IMAD.IADD R22, R4, 0x1, -R0 ;  /* 0x0000000104167824 */ /* 0x000fe200078e0a00 */
[----:B------:R-:W-:Y:S01]  /*1470*/  SHF.R.S32.HI R242, RZ, 0x3, R29 ;  /* 0x00000003fff27819 */ /* 0x000fe2000001141d */
[----:B------:R-:W-:Y:S01]  /*1480*/  ULDC.64 UR4, c[0x0][0x1b0] ;  /* 0x00006c0000047ab9 */ /* 0x000fe20000000a00 */
[----:B------:R-:W-:Y:S01]  /*1490*/  LEA.HI R0, R2, R5, RZ, 0x3 ;  /* 0x0000000502007211 */ /* 0x000fe200078f18ff */
[----:B------:R-:W-:Y:S01]  /*14a0*/  UIMAD UR4, UR11, UR4, URZ ;  /* 0x000000040b0472a4 */ /* 0x000fe2000f8e023f */
[----:B------:R-:W-:Y:S01]  /*14b0*/  SHF.R.S32.HI R6, RZ, 0x1f, R242 ;  /* 0x0000001fff067819 */ /* 0x000fe200000114f2 */
[----:B------:R-:W-:Y:S01]  /*14c0*/  UIMAD UR12, UR8, UR7, UR6 ;  /* 0x00000007080c72a4 */ /* 0x000fe2000f8e0206 */
[----:B------:R-:W-:Y:S01]  /*14d0*/  IADD3 R2, P0, R242, UR26, RZ ;  /* 0x0000001af2027c10 */ /* 0x000fe2000ff1e0ff */
[----:B------:R-:W-:Y:S01]  /*14e0*/  USHF.R.S32.HI UR11, URZ, 0x1f, UR16 ;  /* 0x0000001f3f0b7899 */ /* 0x000fe20008011410 */
[----:B------:R-:W-:Y:S01]  /*14f0*/  LOP3.LUT R4, R0, 0xfffffff8, RZ, 0xc0, !PT ;  /* 0xfffffff800047812 */ /* 0x000fe200078ec0ff */
[----:B------:R-:W-:Y:S01]  /*1500*/  IMAD.U32 R0, RZ, RZ, UR17 ;  /* 0x00000011ff007e24 */ /* 0x000fe2000f8e00ff */
[----:B------:R-:W-:Y:S01]  /*1510*/  IADD3.X R3, R6, UR27, RZ, P0, !PT ;  /* 0x0000001b06037c10 */ /* 0x000fe200087fe4ff */
[----:B------:R-:W-:Y:S01]  /*1520*/  ULDC.64 UR6, c[0x0][0x180] ;  /* 0x0000600000067ab9 */ /* 0x000fe20000000a00 */
[----:B------:R-:W-:Y:S01]  /*1530*/  IMAD.SHL.U32 R28, R229, 0x400, RZ ;  /* 0x00000400e51c7824 */ /* 0x000fe200078e00ff */
[----:B------:R-:W-:Y:S01]  /*1540*/  UIMAD UR23, UR8, UR5, UR4 ;  /* 0x00000005081772a4 */ /* 0x000fe2000f8e0204 */
[----:B------:R-:W-:Y:S01]  /*1550*/  IMAD.IADD R18, R5, 0x1, -R4 ;  /* 0x0000000105127824 */ /* 0x000fe200078e0a04 */
[----:B------:R-:W-:Y:S01]  /*1560*/  USEL UR8, UR16, URZ, !UP1 ;  /* 0x0000003f10087287 */ /* 0x000fe2000c800000 */
[----:B------:R-:W-:Y:S01]  /*1570*/  IMAD.WIDE R12, R0, 0x40, R2 ;  /* 0x00000040000c7825 */ /* 0x000fe200078e0202 */
[----:B------:R-:W-:Y:S01]  /*1580*/  LOP3.LUT R3, R29, 0xfffffff8, RZ, 0xc0, !PT ;  /* 0xfffffff81d037812 */ /* 0x000fe200078ec0ff */
[----:B------:R-:W-:Y:S01]  /*1590*/  ULDC.64 UR4, c[0x0][0x1e8] ;  /* 0x00007a0000047ab9 */ /* 0x000fe20000000a00 */
[----:B------:R-:W-:Y:S01]  /*15a0*/  LEA.HI R2, R7, R33, RZ, 0x6 ;  /* 0x0000002107027211 */ /* 0x000fe200078f30ff */
[----:B------:R-:W-:Y:S01]  /*15b0*/  IMAD.MOV.U32 R220, RZ, RZ, 0x20 ;  /* 0x00000020ffdc7424 */ /* 0x000fe200078e00ff */
[C---:B------:R-:W-:Y:S01]  /*15c0*/  IADD3 R0, P0, R242.reuse, UR24, RZ ;  /* 0x00000018f2007c10 */ /* 0x040fe2000ff1e0ff */
[----:B------:R-:W-:Y:S01]  /*15d0*/  IMAD.IADD R20, R33, 0x1, -R3 ;  /* 0x0000000121147824 */ /* 0x000fe200078e0a03 */
[----:B------:R-:W-:Y:S01]  /*15e0*/  SHF.R.S32.HI R21, RZ, 0x6, R2 ;  /* 0x00000006ff157819 */ /* 0x000fe20000011402 */
[----:B------:R-:W-:Y:S01]  /*15f0*/  IMAD.SHL.U32 R3, R242, 0x40, RZ ;  /* 0x00000040f2037824 */ /* 0x000fe200078e00ff */
[----:B------:R-:W-:Y:S01]  /*1600*/  IADD3.X R2, R6, UR25, RZ, P0, !PT ;  /* 0x0000001906027c10 */ /* 0x000fe200087fe4ff */
[----:B------:R-:W-:Y:S01]  /*1610*/  IMAD.SHL.U32 R16, R20, 0x8, RZ ;  /* 0x0000000814107824 */ /* 0x000fe200078e00ff */
[----:B------:R-:W-:Y:S01]  /*1620*/  UIMAD UR24, UR19, UR6, URZ ;  /* 0x00000006131872a4 */ /* 0x000fe2000f8e023f */
[----:B------:R-:W-:Y:S01]  /*1630*/  IMAD.SHL.U32 R30, R21, 0x200, RZ ;  /* 0x00000200151e7824 */ /* 0x000fe200078e00ff */
[----:B------:R-:W-:Y:S01]  /*1640*/  LOP3.LUT R3, R3, 0x1c0, RZ, 0xc0, !PT ;  /* 0x000001c003037812 */ /* 0x000fe200078ec0ff */
[C---:B------:R-:W-:Y:S01]  /*1650*/  IMAD R4, R2.reuse, c[0x0][0x178], RZ ;  /* 0x00005e0002047a24 */ /* 0x040fe200078e02ff */
[--C-:B------:R-:W-:Y:S01]  /*1660*/  SHF.R.S32.HI R17, RZ, 0x1f, R16.reuse ;  /* 0x0000001fff117819 */ /* 0x100fe20000011410 */
[----:B------:R-:W-:Y:S01]  /*1670*/  IMAD R2, R2, c[0x0][0x208], RZ ;  /* 0x0000820002027a24 */ /* 0x000fe200078e02ff */
[----:B------:R-:W-:Y:S01]  /*1680*/  LOP3.LUT R7, R3, 0x38, R16, 0xf8, !PT ;  /* 0x0000003803077812 */ /* 0x000fe200078ef810 */
[C---:B------:R-:W-:Y:S01]  /*1690*/  IMAD R8, R0.reuse, c[0x0][0x17c], R4 ;  /* 0x00005f0000087a24 */ /* 0x040fe200078e0204 */
[----:B------:R-:W-:Y:S01]  /*16a0*/  SHF.R.U32.HI R6, RZ, 0x3, R3 ;  /* 0x00000003ff067819 */ /* 0x000fe20000011603 */
[--C-:B------:R-:W-:Y:S01]  /*16b0*/  IMAD.WIDE.U32 R4, R0, c[0x0][0x178], R16.reuse ;  /* 0x00005e0000047a25 */ /* 0x100fe200078e0010 */
[----:B------:R-:W-:Y:S01]  /*16c0*/  USEL UR6, UR11, URZ, !UP1 ;  /* 0x0000003f0b067287 */ /* 0x000fe2000c800000 */
[----:B------:R-:W-:Y:S01]  /*16d0*/  LOP3.LUT P0, RZ, R18, 0x4, RZ, 0xc0, !PT ;  /* 0x0000000412ff7812 */ /* 0x000fe2000780c0ff */
[----:B------:R-:W-:Y:S01]  /*16e0*/  UIMAD UR7, UR18, UR7, UR24 ;  /* 0x00000007120772a4 */ /* 0x000fe2000f8e0218 */
[----:B------:R-:W-:Y:S01]  /*16f0*/  IMAD.WIDE.U32 R10, R14, c[0x0][0x1e0], R16 ;  /* 0x000078000e0a7a25 */ /* 0x000fe200078e0010 */
[----:B------:R-:W-:Y:S01]  /*1700*/  LOP3.LUT R228, R30, R7, R6, 0xf6, !PT ;  /* 0x000000071ee47212 */ /* 0x000fe200078ef606 */
[----:B------:R-:W-:Y:S01]  /*1710*/  UIMAD UR4, UR6, UR4, URZ ;  /* 0x00000004060472a4 */ /* 0x000fe2000f8e023f */
[----:B------:R-:W-:Y:S01]  /*1720*/  ISETP.GE.AND P6, PT, R16, c[0x0][0x1cc], PT ;  /* 0x0000730010007a0c */ /* 0x000fe20003fc6270 */
[----:B------:R-:W-:Y:S01]  /*1730*/  IMAD.IADD R9, R5, 0x1, R8 ;  /* 0x0000000105097824 */ /* 0x000fe200078e0208 */
[----:B------:R-:W-:Y:S01]  /*1740*/  IADD3 R5, R11, UR12, RZ ;  /* 0x0000000c0b057c10 */ /* 0x000fe2000fffe0ff */
[C---:B------:R-:W-:Y:S01]  /*1750*/  IMAD R15, R0.reuse, c[0x0][0x20c], R2 ;  /* 0x00008300000f7a24 */ /* 0x040fe200078e0202 */
[----:B------:R-:W-:Y:S01]  /*1760*/  UIMAD UR12, UR8, UR5, UR4 ;  /* 0x00000005080c72a4 */ /* 0x000fe2000f8e0204 */
[----:B------:R-:W-:Y:S01]  /*1770*/  IMAD.MOV.U32 R8, RZ, RZ, R4 ;  /* 0x000000ffff087224 */ /* 0x000fe200078e0004 */
[----:B------:R-:W-:Y:S01]  /*1780*/  USEL UR11, UR11, URZ, !UP2 ;  /* 0x0000003f0b0b7287 */ /* 0x000fe2000d000000 */
[----:B------:R-:W-:Y:S01]  /*1790*/  IMAD.WIDE.U32 R2, R0, c[0x0][0x208], R16 ;  /* 0x0000820000027a25 */ /* 0x000fe200078e0010 */
[----:B------:R-:W-:Y:S01]  /*17a0*/  ULDC.64 UR4, c[0x0][0x1b8] ;  /* 0x00006e0000047ab9 */ /* 0x000fe20000000a00 */
[----:B------:R-:W-:Y:S01]  /*17b0*/  IADD3 R23, R16, 0x40, RZ ;  /* 0x0000004010177810 */ /* 0x000fe20007ffe0ff */
[----:B------:R-:W-:Y:S01]  /*17c0*/  UIMAD UR4, UR6, UR4, URZ ;  /* 0x00000004060472a4 */ /* 0x000fe2000f8e023f */
[----:B------:R-:W-:Y:S01]  /*17d0*/  IMAD.MOV.U32 R4, RZ, RZ, R10 ;  /* 0x000000ffff047224 */ /* 0x000fe200078e000a */
[----:B------:R-:W-:Y:S01]  /*17e0*/  USHF.R.S32.HI UR24, URZ, 0x1f, UR13 ;  /* 0x0000001f3f187899 */ /* 0x000fe2000801140d */
[----:B------:R-:W-:Y:S01]  /*17f0*/  IMAD.SHL.U32 R0, R18, 0x40, RZ ;  /* 0x0000004012007824 */ /* 0x000fe200078e00ff */
[----:B------:R-:W-:Y:S01]  /*1800*/  IADD3 R26, R16, 0x80, RZ ;  /* 0x00000080101a7810 */ /* 0x000fe20007ffe0ff */
[----:B------:R-:W-:Y:S01]  /*1810*/  IMAD.U32 R10, RZ, RZ, UR18 ;  /* 0x00000012ff0a7e24 */ /* 0x000fe2000f8e00ff */
[----:B------:R-:W-:Y:S01]  /*1820*/  ISETP.GE.AND P5, PT, R23, c[0x0][0x1cc], PT ;  /* 0x0000730017007a0c */ /* 0x000fe20003fa6270 */
[----:B------:R-:W-:Y:S01]  /*1830*/  IMAD.MOV.U32 R6, RZ, RZ, R2 ;  /* 0x000000ffff067224 */ /* 0x000fe200078e0002 */
[----:B------:R-:W-:Y:S01]  /*1840*/  LOP3.LUT R0, R0, 0x1c0, RZ, 0xc0, !PT ;  /* 0x000001c000007812 */ /* 0x000fe200078ec0ff */
[----:B------:R-:W-:Y:S01]  /*1850*/  IMAD.SHL.U32 R2, R21, 0x8, RZ ;  /* 0x0000000815027824 */ /* 0x000fe200078e00ff */
[----:B------:R-:W-:Y:S01]  /*1860*/  ISETP.GE.AND P3, PT, R26, c[0x0][0x1cc], PT ;  /* 0x000073001a007a0c */ /* 0x000fe20003f66270 */
        /* <DEDUP_REMOVED lines=18> */
[----:B------:R-:W-:Y:S01]  /*1990*/  IMAD.WIDE.U32 R4, R0, c[0x0][0x1e8], R4 ;  /* 0x00007a0000047a25 */ /* 0x000fe200078e0004 */
[----:B------:R-:W-:Y:S01]  /*19a0*/  ULDC.64 UR4, c[0x0][0x210] ;  /* 0x0000840000047ab9 */ /* 0x000fe20000000a00 */
[----:B------:R-:W-:Y:S01]  /*19b0*/  CS2R R122, SRZ ;  /* 0x00000000007a7805 */ /* 0x000fe2000001ff00 */
[----:B------:R-:W-:Y:S01]  /*19c0*/  UIMAD UR4, UR19, UR4, URZ ;  /* 0x00000004130472a4 */ /* 0x000fe2000f8e023f */
[----:B------:R-:W-:Y:S01]  /*19d0*/  IMAD.IADD R10, R10, 0x1, R14 ;  /* 0x000000010a0a7824 */ /* 0x000fe200078e020e */
[----:B------:R-:W-:Y:S01]  /*19e0*/  IADD3 R5, R5, UR12, RZ ;  /* 0x0000000c05057c10 */ /* 0x000fe2000fffe0ff */
[----:B------:R-:W-:Y:S01]  /*19f0*/  IMAD.U32 R11, RZ, RZ, UR18 ;  /* 0x00000012ff0b7e24 */ /* 0x000fe2000f8e00ff */
[----:B------:R-:W-:Y:S01]  /*1a00*/  UIMAD UR23, UR18, UR5, UR4 ;  /* 0x00000005121772a4 */ /* 0x000fe2000f8e0204 */
[----:B------:R-:W-:Y:S01]  /*1a10*/  IMAD.WIDE.U32 R2, R0, c[0x0][0x1b8], R2 ;  /* 0x00006e0000027a25 */ /* 0x000fe200078e0002 */
[----:B------:R-:W-:Y:S01]  /*1a20*/  USEL UR12, UR16, URZ, !UP2 ;  /* 0x0000003f100c7287 */ /* 0x000fe2000d000000 */
[----:B------:R-:W-:Y:S01]  /*1a30*/  CS2R R120, SRZ ;  /* 0x0000000000787805 */ /* 0x000fe2000001ff00 */
[----:B------:R-:W-:Y:S01]  /*1a40*/  ULDC.64 UR4, c[0x0][0x188] ;  /* 0x0000620000047ab9 */ /* 0x000fe20000000a00 */
[----:B------:R-:W-:Y:S01]  /*1a50*/  IMAD R0, R13, c[0x0][0x1a8], RZ ;  /* 0x00006a000d007a24 */ /* 0x000fe200078e02ff */
[----:B------:R-:W-:Y:S01]  /*1a60*/  IADD3 R3, R3, UR8, RZ ;  /* 0x0000000803037c10 */ /* 0x000fe2000fffe0ff */
[----:B------:R-:W-:Y:S01]  /*1a70*/  IMAD.SHL.U32 R230, R10, 0x2, RZ ;  /* 0x000000020ae67824 */ /* 0x000fe200078e00ff */
[----:B------:R-:W-:Y:S01]  /*1a80*/  UIMAD UR4, UR11, UR4, URZ ;  /* 0x000000040b0472a4 */ /* 0x000fe2000f8e023f */
[----:B------:R-:W-:Y:S01]  /*1a90*/  IMAD.WIDE.U32 R18, R11, c[0x0][0x210], R6 ;  /* 0x000084000b127a25 */ /* 0x000fe200078e0006 */
[----:B------:R-:W-:Y:S01]  /*1aa0*/  UIADD3 UR8, -UR9, UR14, URZ ;  /* 0x0000000e09087290 */ /* 0x000fe2000fffe13f */
[----:B------:R-:W-:Y:S01]  /*1ab0*/  CS2R R118, SRZ ;  /* 0x0000000000767805 */ /* 0x000fe2000001ff00 */
[----:B------:R-:W-:Y:S01]  /*1ac0*/  IADD3 R231, R230, 0x122c0, RZ ;  /* 0x000122c0e6e77810 */ /* 0x000fe20007ffe0ff */
[----:B------:R-:W-:Y:S01]  /*1ad0*/  IMAD R6, R13, c[0x0][0x1d8], RZ ;  /* 0x000076000d067a24 */ /* 0x000fe200078e02ff */
[----:B------:R-:W-:Y:S01]  /*1ae0*/  UIMAD UR25, UR12, UR5, UR4 ;  /* 0x000000050c1972a4 */ /* 0x000fe2000f8e0204 */
[----:B------:R-:W-:Y:S01]  /*1af0*/  IMAD R11, R12, c[0x0][0x1ac], R0 ;  /* 0x00006b000c0b7a24 */ /* 0x000fe200078e0200 */
[----:B------:R-:W-:Y:S01]  /*1b00*/  IADD3 R0, R230, 0x12280, RZ ;  /* 0x00012280e6007810 */ /* 0x000fe20007ffe0ff */
[----:B------:R-:W-:Y:S01]  /*1b10*/  IMAD.MOV.U32 R14, RZ, RZ, R8 ;  /* 0x000000ffff0e7224 */ /* 0x000fe200078e0008 */
[----:B------:R-:W-:Y:S01]  /*1b20*/  ULDC.64 UR6, c[0x0][0x218] ;  /* 0x0000860000067ab9 */ /* 0x000fe20000000a00 */
[----:B------:R-:W-:Y:S01]  /*1b30*/  IMAD R10, R12, c[0x0][0x1dc], R6 ;  /* 0x000077000c0a7a24 */ /* 0x000fe200078e0206 */
[----:B------:R-:W-:Y:S01]  /*1b40*/  @P0 IADD3 R231, R0, -0x40, RZ ;  /* 0xffffffc000e70810 */ /* 0x000fe20007ffe0ff */
[----:B------:R-:W-:Y:S01]  /*1b50*/  IMAD.WIDE.U32 R8, R12, c[0x0][0x1d8], R4 ;  /* 0x000076000c087a25 */ /* 0x000fe200078e0004 */
[----:B------:R-:W-:Y:S01]  /*1b60*/  ULDC.64 UR4, c[0x0][0x178] ;  /* 0x00005e0000047ab9 */ /* 0x000fe20000000a00 */
[----:B------:R-:W-:Y:S01]  /*1b70*/  CS2R R116, SRZ ;  /* 0x0000000000747805 */ /* 0x000fe2000001ff00 */
[----:B------:R-:W-:Y:S01]  /*1b80*/  UIMAD UR28, UR11, UR6, URZ ;  /* 0x000000060b1c72a4 */ /* 0x000fe2000f8e023f */
[----:B------:R-:W-:Y:S01]  /*1b90*/  IMAD.IADD R0, R9, 0x1, R10 ;  /* 0x0000000109007824 */ /* 0x000fe200078e020a */
[----:B------:R-:W-:Y:S01]  /*1ba0*/  LEA R4, P1, R8, c[0x0][0x1c0], 0x1 ;  /* 0x0000700008047a11 */ /* 0x000fe200078208ff */
[----:B------:R-:W-:Y:S01]  /*1bb0*/  IMAD.WIDE.U32 R6, R12, c[0x0][0x1a8], R2 ;  /* 0x00006a000c067a25 */ /* 0x000fe200078e0002 */
[----:B------:R-:W-:Y:S01]  /*1bc0*/  UIMAD UR6, UR24, UR4, URZ ;  /* 0x00000004180672a4 */ /* 0x000fe2000f8e023f */
[----:B------:R-:W-:Y:S01]  /*1bd0*/  CS2R R114, SRZ ;  /* 0x0000000000727805 */ /* 0x000fe2000001ff00 */
[----:B------:R-:W-:Y:S01]  /*1be0*/  LEA.HI.X R5, R8, c[0x0][0x1c4], R0, 0x1, P1 ;  /* 0x0000710008057a11 */ /* 0x000fe200008f0c00 */
[----:B------:R-:W-:Y:S01]  /*1bf0*/  IMAD.IADD R3, R7, 0x1, R11 ;  /* 0x0000000107037824 */ /* 0x000fe200078e020b */
[C---:B------:R-:W-:Y:S01]  /*1c00*/  LEA R2, P0, R6.reuse, c[0x0][0x190], 0x1 ;  /* 0x0000640006027a11 */ /* 0x040fe200078008ff */
[----:B------:R-:W-:Y:S01]  /*1c10*/  IMAD.MOV.U32 R0, RZ, RZ, c[0x0][0x1a8] ;  /* 0x00006a00ff007624 */ /* 0x000fe200078e00ff */
[----:B------:R-:W-:Y:S01]  /*1c20*/  UIMAD.WIDE.U32 UR26, UR13, UR4, URZ ;  /* 0x000000040d1a72a5 */ /* 0x000fe2000f8e003f */
[----:B------:R-:W-:Y:S01]  /*1c30*/  IMAD.MOV.U32 R8, RZ, RZ, c[0x0][0x1ac] ;  /* 0x00006b00ff087624 */ /* 0x000fe200078e00ff */
[----:B------:R-:W-:Y:S01]  /*1c40*/  LEA.HI.X R3, R6, c[0x0][0x194], R3, 0x1, P0 ;  /* 0x0000650006037a11 */ /* 0x000fe200000f0c03 */
[----:B------:R-:W-:Y:S01]  /*1c50*/  UIMAD UR5, UR13, UR5, UR6 ;  /* 0x000000050d0572a4 */ /* 0x000fe2000f8e0206 */
[C---:B------:R-:W-:Y:S01]  /*1c60*/  LEA R12, P0, R0.reuse, R2, 0x6 ;  /* 0x00000002000c7211 */ /* 0x040fe200078030ff */
[----:B------:R-:W-:Y:S01]  /*1c70*/  IMAD.MOV.U32 R7, RZ, RZ, c[0x0][0x1d8] ;  /* 0x00007600ff077624 */ /* 0x000fe200078e00ff */
[----:B------:R-:W-:Y:S01]  /*1c80*/  UIMAD UR4, UR12, UR7, UR28 ;  /* 0x000000070c0472a4 */ /* 0x000fe2000f8e021c */
[----:B------:R-:W-:Y:S01]  /*1c90*/  IMAD.U32 R17, RZ, RZ, UR12 ;  /* 0x0000000cff117e24 */ /* 0x000fe2000f8e00ff */
[----:B------:R-:W-:Y:S01]  /*1ca0*/  LEA.HI.X R13, R0, R3, R8, 0x6, P0 ;  /* 0x00000003000d7211 */ /* 0x000fe200000f3408 */
[----:B------:R-:W-:Y:S01]  /*1cb0*/  UIADD3 UR5, UR27, UR5, URZ ;  /* 0x000000051b057290 */ /* 0x000fe2000fffe03f */
[----:B------:R-:W-:Y:S01]  /*1cc0*/  IADD3 R0, -R242, UR8, RZ ;  /* 0x00000008f2007c10 */ /* 0x000fe2000fffe1ff */
[----:B------:R-:W-:Y:S01]  /*1cd0*/  IMAD.MOV.U32 R9, RZ, RZ, c[0x0][0x1dc] ;  /* 0x00007700ff097624 */ /* 0x000fe200078e00ff */
[----:B------:R-:W-:Y:S01]  /*1ce0*/  LEA R6, P1, R7, R4, 0x6 ;  /* 0x0000000407067211 */ /* 0x000fe200078230ff */
[----:B------:R-:W-:Y:S01]  /*1cf0*/  IMAD.U32 R10, RZ, RZ, UR26 ;  /* 0x0000001aff0a7e24 */ /* 0x000fe2000f8e00ff */
[C---:B------:R-:W-:Y:S01]  /*1d00*/  ISETP.LT.OR P4, PT, R0.reuse, 0x1, P6 ;  /* 0x000000010000780c */ /* 0x040fe20003781670 */
[----:B------:R-:W-:Y:S01]  /*1d10*/  IMAD.WIDE.U32 R240, R17, c[0x0][0x188], R14 ;  /* 0x0000620011f07a25 */ /* 0x000fe200078e000e */
[----:B------:R-:W-:Y:S01]  /*1d20*/  LEA.HI.X R7, R7, R5, R9, 0x6, P1 ;  /* 0x0000000507077211 */ /* 0x000fe200008f3409 */
[----:B------:R-:W-:Y:S01]  /*1d30*/  ULDC.64 UR6, c[0x0][0x208] ;  /* 0x0000820000067ab9 */ /* 0x000fe20000000a00 */
[----:B------:R-:W-:Y:S01]  /*1d40*/  ISETP.LT.OR P2, PT, R0, 0x1, P5 ;  /* 0x000000010000780c */ /* 0x000fe20002f41670 */
[----:B------:R-:W-:Y:S01]  /*1d50*/  IMAD.U32 R11, RZ, RZ, UR27 ;  /* 0x0000001bff0b7e24 */ /* 0x000fe2000f8e00ff */
[----:B------:R-:W-:Y:S01]  /*1d60*/  IADD3 R235, R241, UR25, RZ ;  /* 0x00000019f1eb7c10 */ /* 0x000fe2000fffe0ff */
[----:B------:R-:W-:Y:S01]  /*1d70*/  IMAD.U32 R11, RZ, RZ, UR5 ;  /* 0x00000005ff0b7e24 */ /* 0x000fe2000f8e00ff */
[----:B------:R-:W-:Y:S01]  /*1d80*/  LEA R14, P1, R10, R240, 0x6 ;  /* 0x000000f00a0e7211 */ /* 0x000fe200078230ff */
[----:B------:R-:W-:Y:S01]  /*1d90*/  IMAD.SHL.U32 R228, R228, 0x2, RZ ;  /* 0x00000002e4e47824 */ /* 0x000fe200078e00ff */
[----:B------:R-:W-:Y:S01]  /*1da0*/  ISETP.LT.OR P0, PT, R0, 0x1, P3 ;  /* 0x000000010000780c */ /* 0x000fe20001f01670 */
[----:B------:R-:W-:Y:S01]  /*1db0*/  IMAD.MOV.U32 R8, RZ, RZ, R18 ;  /* 0x000000ffff087224 */ /* 0x000fe200078e0012 */
[----:B------:R-:W-:Y:S01]  /*1dc0*/  LEA.HI.X R11, R10, R235, R11, 0x6, P1 ;  /* 0x000000eb0a0b7211 */ /* 0x000fe200008f340b */
[----:B------:R-:W-:Y:S01]  /*1dd0*/  UMOV UR5, 0x6 ;  /* 0x0000000600057882 */ /* 0x000fe20000000000 */
[C---:B------:R-:W-:Y:S01]  /*1de0*/  ISETP.LT.OR P1, PT, R0.reuse, 0x21, P6 ;  /* 0x000000210000780c */ /* 0x040fe20003721670 */
[----:B------:R-:W-:Y:S01]  /*1df0*/  @!PT LDS RZ, [RZ] ;  /* 0x00000000fffff984 */ /* 0x000fe20000000800 */
[----:B------:R-:W-:Y:S01]  /*1e00*/  @!PT LDS RZ, [RZ] ;  /* 0x00000000fffff984 */ /* 0x000fe20000000800 */
[----:B------:R-:W-:Y:S01]  /*1e10*/  @!PT LDS RZ, [RZ] ;  /* 0x00000000fffff984 */ /* 0x000fe20000000800 */
[----:B------:R1:W-:Y:S01]  /*1e20*/  LDGSTS.E.BYPASS.LTC128B.128 [R228+0x6080], [R4.64], !P4 ;  /* 0x0608000004e47fae */ /* 0x0003e2000e101d54 */
[C---:B------:R-:W-:Y:S01]  /*1e30*/  ISETP.LT.OR P4, PT, R0.reuse, 0x21, P5 ;  /* 0x000000210000780c */ /* 0x040fe20002f81670 */
[----:B------:R-:W-:Y:S01]  /*1e40*/  USHF.L.U64.HI UR5, UR6, UR5, UR7 ;  /* 0x0000000506057299 */ /* 0x000fe20008010207 */
[----:B------:R-:W-:Y:S01]  /*1e50*/  ISETP.GE.AND P6, PT, R23, c[0x0][0x19c], PT ;  /* 0x0000670017007a0c */ /* 0x000fe20003fc6270 */
[----:B------:R1:W-:Y:S01]  /*1e60*/  LDGSTS.E.BYPASS.LTC128B.128 [R228+0x8080], [R4.64+0x80], !P2 ;  /* 0x0808008004e47fae */ /* 0x0003e2000d101d54 */
[----:B------:R-:W-:Y:S01]  /*1e70*/  ISETP.LT.OR P3, PT, R0, 0x21, P3 ;  /* 0x000000210000780c */ /* 0x000fe20001f61670 */
[----:B------:R-:W-:Y:S01]  /*1e80*/  UIMAD UR5, UR5, UR13, URZ ;  /* 0x0000000d050572a4 */ /* 0x000fe2000f8e023f */
[----:B------:R-:W-:Y:S01]  /*1e90*/  IADD3 R9, R19, UR23, RZ ;  /* 0x0000001713097c10 */ /* 0x000fe2000fffe0ff */
[----:B------:R1:W-:Y:S01]  /*1ea0*/  LDGSTS.E.BYPASS.LTC128B.128 [R228+0xa080], [R4.64+0x100], !P0 ;  /* 0x0a08010004e47fae */ /* 0x0003e2000c101d54 */
[----:B------:R-:W-:Y:S01]  /*1eb0*/  ISETP.GE.AND P0, PT, R16, c[0x0][0x19c], PT ;  /* 0x0000670010007a0c */ /* 0x000fe20003f06270 */
[----:B------:R-:W-:Y:S01]  /*1ec0*/  USHF.L.U32 UR23, UR6, 0x6, URZ ;  /* 0x0000000606177899 */ /* 0x000fe2000800063f */
[----:B------:R-:W-:Y:S01]  /*1ed0*/  IMAD.MOV.U32 R10, RZ, RZ, c[0x0][0x17c] ;  /* 0x00005f00ff0a7624 */ /* 0x000fe200078e00ff */
[----:B------:R2:W-:Y:S01]  /*1ee0*/  LDGSTS.E.BYPASS.LTC128B.128 [R228+0x7080], [R6.64], !P1 ;  /* 0x0708000006e47fae */ /* 0x0005e2000c901d54 */
[C---:B------:R-:W-:Y:S01]  /*1ef0*/  ISETP.LT.OR P2, PT, R0.reuse, 0x1, P0 ;  /* 0x000000010000780c */ /* 0x040fe20000741670 */
[----:B------:R-:W-:Y:S01]  /*1f00*/  IMAD.WIDE.U32 R238, R17, c[0x0][0x218], R8 ;  /* 0x0000860011ee7a25 */ /* 0x000fe200078e0008 */
[----:B------:R-:W-:Y:S01]  /*1f10*/  ISETP.LT.OR P1, PT, R0, 0x1, P6 ;  /* 0x000000010000780c */ /* 0x000fe20003721670 */
[----:B------:R2:W-:Y:S01]  /*1f20*/  LDGSTS.E.BYPASS.LTC128B.128 [R228+0x9080], [R6.64+0x80], !P4 ;  /* 0x0908008006e47fae */ /* 0x0005e2000e101d54 */
[----:B------:R-:W-:Y:S01]  /*1f30*/  ISETP.GE.AND P4, PT, R26, c[0x0][0x19c], PT ;  /* 0x000067001a007a0c */ /* 0x000fe20003f86270 */
[----:B------:R-:W-:Y:S01]  /*1f40*/  IMAD.MOV.U32 R236, RZ, RZ, R238 ;  /* 0x000000ffffec7224 */ /* 0x000fe200078e00ee */
[C---:B------:R-:W-:Y:S01]  /*1f50*/  ISETP.LT.OR P0, PT, R0.reuse, 0x21, P0 ;  /* 0x000000210000780c */ /* 0x040fe20000701670 */
[----:B------:R2:W-:Y:S01]  /*1f60*/  LDGSTS.E.BYPASS.LTC128B.128 [R228+0xb080], [R6.64+0x100], !P3 ;  /* 0x0b08010006e47fae */ /* 0x0005e2000d901d54 */
[C---:B------:R-:W-:Y:S01]  /*1f70*/  ISETP.LT.OR P5, PT, R0.reuse, 0x1, P4 ;  /* 0x000000010000780c */ /* 0x040fe200027a1670 */
[----:B------:R-:W-:Y:S01]  /*1f80*/  UIMAD UR5, UR24, UR23, UR5 ;  /* 0x00000017180572a4 */ /* 0x000fe2000f8e0205 */
[C---:B------:R-:W-:Y:S01]  /*1f90*/  ISETP.LT.OR P6, PT, R0.reuse, 0x21, P6 ;  /* 0x000000210000780c */ /* 0x040fe200037c1670 */
[----:B------:R-:W0:Y:S01]  /*1fa0*/  LDGDEPBAR ;  /* 0x00000000000079af */ /* 0x000e220000000000 */
[----:B------:R-:W-:Y:S01]  /*1fb0*/  ISETP.LT.OR P4, PT, R0, 0x21, P4 ;  /* 0x000000210000780c */ /* 0x000fe20002781670 */
[----:B------:R-:W-:Y:S01]  /*1fc0*/  IMAD R0, R22, 0x800, R30 ;  /* 0x0000080016007824 */ /* 0x000fe200078e021e */
[----:B------:R-:W-:Y:S01]  /*1fd0*/  IADD3 R237, R239, UR4, RZ ;  /* 0x00000004efed7c10 */ /* 0x000fe2000fffe0ff */
[----:B------:R3:W-:Y:S01]  /*1fe0*/  LDGSTS.E.BYPASS.LTC128B.128 [R228+0x80], [R2.64], !P2 ;  /* 0x0008000002e47fae */ /* 0x0007e2000d101d54 */
[C---:B------:R-:W-:Y:S01]  /*1ff0*/  LOP3.LUT P2, RZ, R20.reuse, 0x4, RZ, 0xc0, !PT ;  /* 0x0000000414ff7812 */ /* 0x040fe2000784c0ff */
[----:B------:R-:W-:Y:S01]  /*2000*/  USHF.R.S32.HI UR7, URZ, 0x1f, UR22 ;  /* 0x0000001f3f077899 */ /* 0x000fe20008011416 */
[----:B------:R-:W-:Y:S01]  /*2010*/  IMAD.MOV.U32 R222, RZ, RZ, 0x40 ;  /* 0x00000040ffde7424 */ /* 0x000fe200078e00ff */
[----:B------:R3:W-:Y:S01]  /*2020*/  LDGSTS.E.BYPASS.LTC128B.128 [R228+0x2080], [R2.64+0x80], !P1 ;  /* 0x0208008002e47fae */ /* 0x0007e2000c901d54 */
[----:B------:R-:W-:Y:S01]  /*2030*/  LOP3.LUT P1, RZ, R20, 0x2, RZ, 0xc0, !PT ;  /* 0x0000000214ff7812 */ /* 0x000fe2000782c0ff */
[----:B------:R-:W-:Y:S01]  /*2040*/  UMOV UR24, 0x5 ;  /* 0x0000000500187882 */ /* 0x000fe20000000000 */
[----:B-1----:R-:W-:Y:S01]  /*2050*/  IMAD.U32 R4, RZ, RZ, UR23 ;  /* 0x00000017ff047e24 */ /* 0x002fe2000f8e00ff */
[----:B------:R3:W-:Y:S01]  /*2060*/  LDGSTS.E.BYPASS.LTC128B.128 [R228+0x4080], [R2.64+0x100], !P5 ;  /* 0x0408010002e47fae */ /* 0x0007e2000e901d54 */
[----:B------:R-:W-:Y:S01]  /*2070*/  ISETP.GE.AND P5, PT, R26, c[0x0][0x16c], PT ;  /* 0x00005b001a007a0c */ /* 0x000fe20003fa6270 */
[----:B------:R-:W-:Y:S01]  /*2080*/  ULDC UR23, c[0x0][0x20c] ;  /* 0x0000830000177ab9 */ /* 0x000fe20000000800 */
[----:B------:R-:W-:Y:S01]  /*2090*/  IMAD.WIDE.U32 R4, R4, UR13, R236 ;  /* 0x0000000d04047c25 */ /* 0x000fe2000f8e00ec */
[----:B------:R1:W-:Y:S01]  /*20a0*/  LDGSTS.E.BYPASS.LTC128B.128 [R228+0x1080], [R12.64], !P0 ;  /* 0x010800000ce47fae */ /* 0x0003e2000c101d54 */
[----:B------:R-:W-:Y:S01]  /*20b0*/  ISETP.GE.AND P0, PT, R23, c[0x0][0x16c], PT ;  /* 0x00005b0017007a0c */ /* 0x000fe20003f06270 */
[----:B------:R-:W-:Y:S01]  /*20c0*/  USHF.L.U64.HI UR23, UR6, UR24, UR23 ;  /* 0x0000001806177299 */ /* 0x000fe20008010217 */
[----:B------:R-:W-:Y:S01]  /*20d0*/  SEL R222, R222, 0xffffffc0, !P2 ;  /* 0xffffffc0dede7807 */ /* 0x000fe20005000000 */
[----:B------:R1:W-:Y:S01]  /*20e0*/  LDGSTS.E.BYPASS.LTC128B.128 [R228+0x3080], [R12.64+0x80], !P6 ;  /* 0x030800800ce47fae */ /* 0x0003e2000f101d54 */
[----:B------:R-:W-:Y:S01]  /*20f0*/  IADD3 R5, R5, UR5, RZ ;  /* 0x0000000505057c10 */ /* 0x000fe2000fffe0ff */
[----:B------:R-:W-:Y:S01]  /*2100*/  USHF.L.U32 UR24, UR13, 0x6, URZ ;  /* 0x000000060d187899 */ /* 0x000fe2000800063f */
        /* <DEDUP_REMOVED lines=13> */
[----:B------:R-:W-:Y:S01]  /*21e0*/  IMAD.U32 R18, RZ, RZ, UR18 ;  /* 0x00000012ff127e24 */ /* 0x000fe2000f8e00ff */
[----:B------:R-:W-:Y:S01]  /*21f0*/  SEL R4, RZ, 0x2, P0 ;  /* 0x00000002ff047807 */ /* 0x000fe20000000000 */
[----:B------:R-:W-:Y:S01]  /*2200*/  ULDC.64 UR4, c[0x0][0x288] ;  /* 0x0000a20000047ab9 */ /* 0x000fe20000000a00 */
[----:B---3--:R-:W-:Y:S01]  /*2210*/  LOP3.LUT R2, R15, 0x8, R29, 0xf8, !PT ;  /* 0x000000080f027812 */ /* 0x008fe200078ef81d */
[----:B------:R-:W-:Y:S01]  /*2220*/  UIMAD UR4, UR19, UR4, URZ ;  /* 0x00000004130472a4 */ /* 0x000fe2000f8e023f */
[----:B------:R-:W-:Y:S01]  /*2230*/  SEL R20, RZ, 0x1, P3 ;  /* 0x00000001ff147807 */ /* 0x000fe20001800000 */
[----:B------:R-:W-:Y:S01]  /*2240*/  IMAD.WIDE.U32 R18, R18, c[0x0][0x238], R24 ;  /* 0x00008e0012127a25 */ /* 0x000fe200078e0018 */
[----:B------:R-:W-:Y:S01]  /*2250*/  LOP3.LUT R2, R2, R223, RZ, 0x3c, !PT ;  /* 0x000000df02027212 */ /* 0x000fe200078e3cff */
[----:B------:R-:W-:Y:S01]  /*2260*/  UIMAD UR26, UR18, UR5, UR4 ;  /* 0x00000005121a72a4 */ /* 0x000fe2000f8e0204 */
[----:B------:R-:W-:Y:S01]  /*2270*/  SEL R3, RZ, 0x4, P5 ;  /* 0x00000004ff037807 */ /* 0x000fe20002800000 */
[----:B------:R-:W-:Y:S01]  /*2280*/  IMAD.SHL.U32 R229, R229, 0x10, RZ ;  /* 0x00000010e5e57824 */ /* 0x000fe200078e00ff */
        /* <DEDUP_REMOVED lines=46> */
[----:B------:R-:W-:Y:S01]  /*2570*/  IMAD.SHL.U32 R234, R234, 0x2, RZ ;  /* 0x00000002eaea7824 */ /* 0x000fe200078e00ff */
[----:B------:R-:W-:Y:S01]  /*2580*/  UIMAD UR4, UR18, UR5, UR4 ;  /* 0x00000005120472a4 */ /* 0x000fe2000f8e0204 */
[----:B------:R-:W-:Y:S01]  /*2590*/  CS2R R112, SRZ ;  /* 0x0000000000707805 */ /* 0x000fe2000001ff00 */
[----:B------:R1:W1:Y:S01]  /*25a0*/  LDSM.16.M88.4 R172, [R225+0x8080] ;  /* 0x00808000e1ac783b */ /* 0x0002620000000200 */
[----:B------:R-:W-:Y:S01]  /*25b0*/  IMAD.WIDE.U32 R244, R17, c[0x0][0x290], R10 ;  /* 0x0000a40011f47a25 */ /* 0x000fe200078e000a */
[----:B------:R-:W-:Y:S01]  /*25c0*/  LOP3.LUT R234, R234, 0x2, R20, 0xe2, !PT ;  /* 0x00000002eaea7812 */ /* 0x000fe200078ee214 */
        /* <DEDUP_REMOVED lines=72> */
[----:B-----5:R-:W-:Y:S01]  /*2a50*/  IADD3 R7, R19, UR4, RZ ;  /* 0x0000000413077c10 */ /* 0x020fe2000fffe0ff */
        /* <DEDUP_REMOVED lines=10> */
[----:B-1----:R-:W-:Y:S02]  /*2b00*/  IMAD.U32 R4, RZ, RZ, UR22 ;  /* 0x00000016ff047e24 */ /* 0x002fe4000f8e00ff */
        /* <DEDUP_REMOVED lines=12> */
[----:B------:R-:W-:Y:S01]  /*2bd0*/  IMAD.IADD R3, R33, 0x1, -R3 ;  /* 0x0000000121037824 */ /* 0x000fe200078e0a03 */
        /* <DEDUP_REMOVED lines=46> */
[----:B-----5:R-:W-:Y:S01]  /*2ec0*/  LOP3.LUT R9, R7, R3, RZ, 0x3c, !PT ;  /* 0x0000000307097212 */ /* 0x020fe200078e3cff */
        /* <DEDUP_REMOVED lines=15> */
[----:B-----5:R-:W-:-:S05]  /*2fc0*/  SEL R3, R8, 0xfffffff0, !P2 ;  /* 0xfffffff008037807 */ /* 0x020fca0005000000 */
[----:B------:R-:W-:-:S04]  /*2fd0*/  IMAD R3, R3, 0x2, R2 ;  /* 0x0000000203037824 */ /* 0x000fc800078e0202 */
[----:B-1234-:R-:W-:Y:S02]  /*2fe0*/  IMAD R220, R220, 0x2, R3 ;  /* 0x00000002dcdc7824 */ /* 0x01efe400078e0203 */
.L_x_642:
        /* <DEDUP_REMOVED lines=439> */
.L_x_640:
        /* <DEDUP_REMOVED lines=118> */
.L_x_641:
        /* <DEDUP_REMOVED lines=166> */
.L_x_639:
[----:B------:R-:W-:Y:S05]  /*5d20*/  @P1 EXIT ;  /* 0x000000000000194d */ /* 0x000fea0003800000 */
[----:B------:R-:W-:Y:S02]  /*5d30*/  ULDC.64 UR4, c[0x0][0x360] ;  /* 0x0000d80000047ab9 */ /* 0x000fe40000000a00 */
[----:B------:R-:W-:Y:S02]  /*5d40*/  UISETP.NE.U32.AND UP2, UPT, URZ, UR4, UPT ;  /* 0x000000043f00728c */ /* 0x000fe4000bf45070 */
[----:B------:R-:W-:-:S02]  /*5d50*/  ULDC.64 UR6, c[0x0][0x360] ;  /* 0x0000d80000067ab9 */ /* 0x000fc40000000a00 */
[----:B------:R-:W-:Y:S02]  /*5d60*/  UISETP.NE.AND.EX UP2, UPT, URZ, UR5, UPT, UP2 ;  /* 0x000000053f00728c */ /* 0x000fe4000bf45320 */
[----:B------:R-:W-:-:S04]  /*5d70*/  ULDC.64 UR10, c[0x0][0x338] ;  /* 0x0000ce00000a7ab9 */ /* 0x000fc80000000a00 */
[----:B------:R-:W-:-:S05]  /*5d80*/  PLOP3.LUT P0, PT, PT, PT, UP2, 0x80, 0x0 ;  /* 0x000000000000781c */ /* 0x000fca0003f0f028 */
[----:B------:R-:W-:Y:S02]  /*5d90*/  @UP2 UMOV UR4, 0x4 ;  /* 0x0000000400042882 */ /* 0x000fe40000000000 */
[----:B------:R-:W-:-:S06]  /*5da0*/  @UP2 UIMAD.WIDE UR4, UR16, UR4, UR6 ;  /* 0x00000004100422a5 */ /* 0x000fcc000f8e0206 */
[----:B------:R-:W-:Y:S02]  /*5db0*/  IMAD.U32 R2, RZ, RZ, UR4 ;  /* 0x00000004ff027e24 */ /* 0x000fe4000f8e00ff */
[----:B------:R-:W-:-:S05]  /*5dc0*/  IMAD.U32 R3, RZ, RZ, UR5 ;  /* 0x00000005ff037e24 */ /* 0x000fca000f8e00ff */
[----:B------:R-:W2:Y:S01]  /*5dd0*/  @P0 LDG.E R0, [R2.64] ;  /* 0x0000001402000981 */ /* 0x000ea2000c1e1900 */
[----:B------:R-:W-:Y:S01]  /*5de0*/  UISETP.NE.AND UP0, UPT, UR10, 0x1, UPT ;  /* 0x000000010a00788c */ /* 0x000fe2000bf05270 */
[----:B------:R-:W-:Y:S01]  /*5df0*/  BSSY B0, `(.L_x_643) ;  /* 0x000002e000007945 */ /* 0x000fe20003800000 */
[----:B------:R-:W-:Y:S01]  /*5e00*/  UIMAD.WIDE.U32 UR8, UR18, UR11, URZ ;  /* 0x0000000b120872a5 */ /* 0x000fe2000f8e003f */
[----:B-1----:R-:W1:Y:S01]  /*5e10*/  S2R R4, SR_TID.X ;  /* 0x0000000000047919 */ /* 0x002e620000002100 */
[----:B------:R-:W-:Y:S02]  /*5e20*/  ULDC UR4, c[0x0][0x340] ;  /* 0x0000d00000047ab9 */ /* 0x000fe40000000800 */
[----:B------:R-:W-:Y:S02]  /*5e30*/  UMOV UR6, UR18 ;  /* 0x0000001200067c82 */ /* 0x000fe40008000000 */
[----:B------:R-:W-:Y:S02]  /*5e40*/  ULDC UR13, c[0x0][0x358] ;  /* 0x0000d600000d7ab9 */ /* 0x000fe40000000800 */
[----:B------:R-:W-:-:S02]  /*5e50*/  UIMAD UR13, UR17, UR13, URZ ;  /* 0x0000000d110d72a4 */ /* 0x000fc4000f8e023f */
[----:B------:R-:W-:Y:S02]  /*5e60*/  @UP0 UMOV UR5, UR9 ;  /* 0x0000000900050c82 */ /* 0x000fe40008000000 */
[----:B------:R-:W-:-:S04]  /*5e70*/  @UP0 USHF.R.U32.HI UR6, URZ, UR4, UR5 ;  /* 0x000000043f060299 */ /* 0x000fc80008011605 */
[----:B------:R-:W-:Y:S02]  /*5e80*/  UIADD3 UR4, -UR6, URZ, URZ ;  /* 0x0000003f06047290 */ /* 0x000fe4000fffe13f */
[----:B------:R-:W-:Y:S02]  /*5e90*/  USHF.R.S32.HI UR9, URZ, 0x1f, UR6 ;  /* 0x0000001f3f097899 */ /* 0x000fe40008011406 */
[----:B------:R-:W-:-:S03]  /*5ea0*/  UIMAD UR10, UR4, UR10, UR18 ;  /* 0x0000000a040a72a4 */ /* 0x000fc6000f8e0212 */
[----:B------:R-:W-:Y:S02]  /*5eb0*/  ULDC UR4, c[0x0][0x2f4] ;  /* 0x0000bd0000047ab9 */ /* 0x000fe40000000800 */
[----:B------:R-:W-:Y:S01]  /*5ec0*/  UIMAD UR13, UR13, UR4, URZ ;  /* 0x000000040d0d72a4 */ /* 0x000fe2000f8e023f */
[----:B------:R-:W-:Y:S01]  /*5ed0*/  BAR.SYNC.DEFER_BLOCKING 0x1, 0x100 ;  /* 0x0044000000007b1d */ /* 0x000fe20000010000 */
[----:B------:R-:W-:Y:S01]  /*5ee0*/  UIMAD UR11, UR16, UR4, URZ ;  /* 0x00000004100b72a4 */ /* 0x000fe2000f8e023f */
[----:B-1----:R-:W-:Y:S01]  /*5ef0*/  ISETP.NE.AND P2, PT, R4, RZ, PT ;  /* 0x000000ff0400720c */ /* 0x002fe20003f45270 */
[----:B------:R-:W-:Y:S02]  /*5f00*/  USHF.R.S32.HI UR8, URZ, 0x1f, UR13 ;  /* 0x0000001f3f087899 */ /* 0x000fe4000801140d */
[----:B------:R-:W-:Y:S02]  /*5f10*/  USHF.R.S32.HI UR7, URZ, 0x1f, UR11 ;  /* 0x0000001f3f077899 */ /* 0x000fe4000801140b */
[----:B------:R-:W-:-:S02]  /*5f20*/  UIADD3 UR13, UP1, UP0, UR13, UR11, UR6 ;  /* 0x0000000b0d0d7290 */ /* 0x000fc4000f83e006 */
[----:B------:R-:W-:Y:S02]  /*5f30*/  ULDC.64 UR4, c[0x0][0x350] ;  /* 0x0000d40000047ab9 */ /* 0x000fe40000000a00 */
[----:B------:R-:W-:Y:S02]  /*5f40*/  UIADD3.X UR8, UR8, UR7, UR9, UP1, UP0 ;  /* 0x0000000708087290 */ /* 0x000fe40008fe0409 */
[----:B------:R-:W-:Y:S02]  /*5f50*/  USHF.L.U32 UR7, UR13, 0x2, URZ ;  /* 0x000000020d077899 */ /* 0x000fe4000800063f */
[----:B------:R-:W-:Y:S02]  /*5f60*/  USHF.L.U64.HI UR8, UR13, 0x2, UR8 ;  /* 0x000000020d087899 */ /* 0x000fe40008010208 */
[----:B------:R-:W-:-:S04]  /*5f70*/  UIADD3 UR4, UP0, UR7, UR4, URZ ;  /* 0x0000000407047290 */ /* 0x000fc8000ff1e03f */
[----:B------:R-:W-:Y:S02]  /*5f80*/  UIADD3.X UR5, UR8, UR5, URZ, UP0, !UPT ;  /* 0x0000000508057290 */ /* 0x000fe400087fe43f */
[----:B------:R-:W-:-:S04]  /*5f90*/  MOV R4, UR4 ;  /* 0x0000000400047c02 */ /* 0x000fc80008000f00 */
[----:B------:R-:W-:Y:S01]  /*5fa0*/  IMAD.U32 R5, RZ, RZ, UR5 ;  /* 0x00000005ff057e24 */ /* 0x000fe2000f8e00ff */
[----:B--2---:R-:W1:Y:S02]  /*5fb0*/  @P0 R2UR UR12, R0 ;  /* 0x00000000000c03c2 */ /* 0x004e6400000e0000 */
[----:B-1----:R-:W-:-:S04]  /*5fc0*/  @UP2 ULEA UR12, UR16, UR12, 0x6 ;  /* 0x0000000c100c2291 */ /* 0x002fc8000f8e303f */
[----:B------:R-:W-:-:S04]  /*5fd0*/  @UP2 USHF.R.S32.HI UR11, URZ, 0x1f, UR12 ;  /* 0x0000001f3f0b2899 */ /* 0x000fc8000801140c */
[----:B------:R-:W-:Y:S02]  /*5fe0*/  @UP2 ULEA.HI UR12, UR11, UR12, URZ, 0x6 ;  /* 0x0000000c0b0c2291 */ /* 0x000fe4000f8f303f */
[----:B------:R-:W-:Y:S02]  /*5ff0*/  USHF.R.S32.HI UR11, URZ, 0x1f, UR16 ;  /* 0x0000001f3f0b7899 */ /* 0x000fe40008011410 */
[----:B------:R-:W-:Y:S02]  /*6000*/  @UP2 USHF.R.S32.HI UR12, URZ, 0x6, UR12 ;  /* 0x000000063f0c2899 */ /* 0x000fe4000801140c */
[----:B------:R-:W-:Y:S02]  /*6010*/  USEL UR16, UR16, URZ, !UP2 ;  /* 0x0000003f10107287 */ /* 0x000fe4000d000000 */
[----:B------:R-:W-:Y:S02]  /*6020*/  @UP2 UIMAD UR12, UR12, 0x3000, URZ ;  /* 0x000030000c0c28a4 */ /* 0x000fe4000f8e023f */
[----:B------:R-:W-:-:S02]  /*6030*/  USEL UR11, UR11, URZ, !UP2 ;  /* 0x0000003f0b0b7287 */ /* 0x000fc4000d000000 */
[----:B------:R-:W-:-:S03]  /*6040*/  @UP2 USHF.R.S32.HI UR13, URZ, 0x1f, UR12 ;  /* 0x0000001f3f0d2899 */ /* 0x000fc6000801140c */
[----:B------:R-:W-:-:S04]  /*6050*/  @!UP2 UMOV UR12, URZ ;  /* 0x0000003f000cac82 */ /* 0x000fc80008000000 */
[----:B------:R-:W-:Y:S01]  /*6060*/  @!UP2 UMOV UR13, URZ ;  /* 0x0000003f000dac82 */ /* 0x000fe20008000000 */
[----:B------:R-:W-:Y:S05]  /*6070*/  @P2 BRA `(.L_x_644) ;  /* 0x0000005000002947 */ /* 0x000fea0003800000 */
.L_x_645:
[----:B------:R-:W2:Y:S01]  /*6080*/  LDG.E.STRONG.GPU R0, [R4.64] ;  /* 0x0000001404007981 */ /* 0x000ea2000c1ef900 */
[----:B------:R-:W-:Y:S01]  /*6090*/  YIELD ;  /* 0x0000000000007946 */ /* 0x000fe20003800000 */
[----:B--2---:R-:W-:Y:S01]  /*60a0*/  ISETP.NE.AND P0, PT, R0, UR10, PT ;  /* 0x0000000a00007c0c */ /* 0x004fe2000bf05270 */
[----:B------:R-:W-:-:S12]  /*60b0*/  CCTL.IVALL ;  /* 0x00000000ff00798f */ /* 0x000fd80002000000 */
[----:B------:R-:W-:Y:S05]  /*60c0*/  @P0 BRA `(.L_x_645) ;  /* 0xffffffb000000947 */ /* 0x000fea000383ffff */
.L_x_644:
[----:B------:R-:W-:Y:S05]  /*60d0*/  BSYNC B0 ;  /* 0x0000000000007941 */ /* 0x000fea0003800000 */
.L_x_643:
[----:B------:R-:W-:Y:S01]  /*60e0*/  MOV R11, 0xffffffff ;  /* 0xffffffff000b7802 */ /* 0x000fe20000000f00 */
[----:B------:R-:W-:Y:S05]  /*60f0*/  BRA.CONV ~URZ, `(.L_x_646) ;  /* 0x000000237f007947 */ /* 0x000fea000b800000 */
[----:B------:R-:W-:Y:S02]  /*6100*/  MOV R2, 0x6120 ;  /* 0x0000612000027802 */ /* 0x000fe40000000f00 */
[----:B------:R-:W-:Y:S05]  /*6110*/  CALL.REL.NOINC `($__internal_5_$__cuda_sm70_warpsync) ;  /* 0x00000b6000007944 */ /* 0x000fea0003c00000 */
.L_x_646:
[----:B------:R-:W1:Y:S01]  /*6120*/  S2R R0, SR_TID.X ;  /* 0x0000000000007919 */ /* 0x000e620000002100 */
[----:B------:R-:W-:Y:S01]  /*6130*/  UIMAD UR5, UR17, 0x3000, URZ ;  /* 0x00003000110578a4 */ /* 0x000fe2000f8e023f */
[----:B------:R-:W-:Y:S01]  /*6140*/  IMAD.U32 R10, RZ, RZ, UR16 ;  /* 0x00000010ff0a7e24 */ /* 0x000fe2000f8e00ff */
[----:B------:R-:W-:-:S06]  /*6150*/  NOP ;  /* 0x0000000000007918 */ /* 0x000fcc0000000000 */
[----:B------:R-:W-:Y:S01]  /*6160*/  USHF.R.S32.HI UR4, URZ, 0x1f, UR5 ;  /* 0x0000001f3f047899 */ /* 0x000fe20008011405 */
[----:B------:R-:W-:Y:S01]  /*6170*/  IMAD.U32 R8, RZ, RZ, UR5 ;  /* 0x00000005ff087e24 */ /* 0x000fe2000f8e00ff */
[----:B-1----:R-:W-:-:S04]  /*6180*/  SHF.R.S32.HI R2, RZ, 0x1f, R0 ;  /* 0x0000001fff027819 */ /* 0x002fc80000011400 */
[----:B------:R-:W-:Y:S01]  /*6190*/  IADD3 R8, P1, P0, R8, UR12, R0 ;  /* 0x0000000c08087c10 */ /* 0x000fe2000f83e000 */
[----:B------:R-:W-:Y:S01]  /*61a0*/  IMAD.U32 R0, RZ, RZ, UR4 ;  /* 0x00000004ff007e24 */ /* 0x000fe2000f8e00ff */
[----:B------:R-:W-:Y:S02]  /*61b0*/  ULDC.64 UR4, c[0x0][0x328] ;  /* 0x0000ca0000047ab9 */ /* 0x000fe40000000a00 */
[----:B------:R-:W-:Y:S02]  /*61c0*/  UIMAD UR4, UR9, UR4, URZ ;  /* 0x00000004090472a4 */ /* 0x000fe4000f8e023f */
[----:B------:R-:W-:Y:S01]  /*61d0*/  IADD3.X R9, R0, UR13, R2, P1, P0 ;  /* 0x0000000d00097c10 */ /* 0x000fe20008fe0402 */
[----:B------:R-:W-:Y:S01]  /*61e0*/  IMAD.U32 R2, RZ, RZ, UR6 ;  /* 0x00000006ff027e24 */ /* 0x000fe2000f8e00ff */
[----:B------:R-:W-:-:S03]  /*61f0*/  UIMAD UR14, UR6, UR5, UR4 ;  /* 0x00000005060e72a4 */ /* 0x000fc6000f8e0204 */
        /* <DEDUP_REMOVED lines=59> */
[----:B------:R-:W-:Y:S05]  /*65b0*/  CALL.REL.NOINC `($__internal_5_$__cuda_sm70_warpsync) ;  /* 0x000006c000007944 */ /* 0x000fea0003c00000 */
.L_x_647:
        /* <DEDUP_REMOVED lines=12> */
.L_x_649:
[----:B------:R-:W-:Y:S05]  /*6680*/  BSYNC B0 ;  /* 0x0000000000007941 */ /* 0x000fea0003800000 */
.L_x_648:
[----:B------:R-:W-:Y:S01]  /*6690*/  ULDC.64 UR4, c[0x0][0x348] ;  /* 0x0000d20000047ab9 */ /* 0x000fe20000000a00 */
[----:B------:R-:W-:Y:S01]  /*66a0*/  BSSY B0, `(.L_x_650) ;  /* 0x000000b000007945 */ /* 0x000fe20003800000 */
[----:B------:R-:W-:-:S04]  /*66b0*/  UIADD3 UR4, UP0, UR7, UR4, URZ ;  /* 0x0000000407047290 */ /* 0x000fc8000ff1e03f */
[----:B------:R-:W-:Y:S02]  /*66c0*/  UIADD3.X UR5, UR8, UR5, URZ, UP0, !UPT ;  /* 0x0000000508057290 */ /* 0x000fe400087fe43f */
[----:B--2---:R-:W-:-:S04]  /*66d0*/  MOV R4, UR4 ;  /* 0x0000000400047c02 */ /* 0x004fc80008000f00 */
[----:B------:R-:W-:Y:S01]  /*66e0*/  MOV R5, UR5 ;  /* 0x0000000500057c02 */ /* 0x000fe20008000f00 */
[----:B------:R-:W-:Y:S05]  /*66f0*/  @P2 BRA `(.L_x_651) ;  /* 0x0000005000002947 */ /* 0x000fea0003800000 */
.L_x_652:
[----:B------:R-:W2:Y:S01]  /*6700*/  LDG.E.STRONG.GPU R0, [R4.64] ;  /* 0x0000001404007981 */ /* 0x000ea2000c1ef900 */
[----:B------:R-:W-:Y:S01]  /*6710*/  YIELD ;  /* 0x0000000000007946 */ /* 0x000fe20003800000 */
[----:B--2---:R-:W-:Y:S01]  /*6720*/  ISETP.NE.AND P0, PT, R0, UR10, PT ;  /* 0x0000000a00007c0c */ /* 0x004fe2000bf05270 */
[----:B------:R-:W-:-:S12]  /*6730*/  CCTL.IVALL ;  /* 0x00000000ff00798f */ /* 0x000fd80002000000 */
[----:B------:R-:W-:Y:S05]  /*6740*/  @P0 BRA `(.L_x_652) ;  /* 0xffffffb000000947 */ /* 0x000fea000383ffff */
.L_x_651:
[----:B------:R-:W-:Y:S05]  /*6750*/  BSYNC B0 ;  /* 0x0000000000007941 */ /* 0x000fea0003800000 */
.L_x_650:
[----:B------:R-:W-:Y:S05]  /*6760*/  BRA.CONV ~URZ, `(.L_x_653) ;  /* 0x000000237f007947 */ /* 0x000fea000b800000 */
[----:B-1----:R-:W-:Y:S02]  /*6770*/  MOV R2, 0x6790 ;  /* 0x0000679000027802 */ /* 0x002fe40000000f00 */
[----:B------:R-:W-:Y:S05]  /*6780*/  CALL.REL.NOINC `($__internal_5_$__cuda_sm70_warpsync) ;  /* 0x000004f000007944 */ /* 0x000fea0003c00000 */
.L_x_653:
[----:B------:R-:W-:Y:S01]  /*6790*/  ULDC.64 UR4, c[0x0][0x300] ;  /* 0x0000c00000047ab9 */ /* 0x000fe20000000a00 */
[----:B-1----:R-:W-:Y:S01]  /*67a0*/  MOV R2, R8 ;  /* 0x0000000800027202 */ /* 0x002fe20000000f00 */
[----:B------:R-:W-:Y:S01]  /*67b0*/  UIMAD UR4, UR9, UR4, URZ ;  /* 0x00000004090472a4 */ /* 0x000fe2000f8e023f */
[----:B------:R-:W-:Y:S02]  /*67c0*/  IMAD.U32 R0, RZ, RZ, UR6 ;  /* 0x00000006ff007e24 */ /* 0x000fe4000f8e00ff */
[----:B------:R-:W-:Y:S01]  /*67d0*/  IMAD.MOV.U32 R3, RZ, RZ, R9 ;  /* 0x000000ffff037224 */ /* 0x000fe200078e0009 */
        /* <DEDUP_REMOVED lines=62> */
.L_x_654:
        /* <DEDUP_REMOVED lines=12> */
        .weak           $__internal_5_$__cuda_sm70_warpsync
        .type           $__internal_5_$__cuda_sm70_warpsync,@function
        .size           $__internal_5_$__cuda_sm70_warpsync,(.L_x_1399 - $__internal_5_$__cuda_sm70_warpsync)
$__internal_5_$__cuda_sm70_warpsync:
[----:B------:R-:W-:Y:S01]  /*6c80*/  MOV R3, 0x0 ;  /* 0x0000000000037802 */ /* 0x000fe20000000f00 */
[----:B------:R-:W-:Y:S04]  /*6c90*/  WARPSYNC R11 ;  /* 0x0000000b00007348 */ /* 0x000fe80003800000 */
[----:B------:R-:W-:Y:S05]  /*6ca0*/  RET.REL.NODEC R2 `(_ZN7cutlass13device_kernelIN5flash19enable_sm80_to_sm89INS1_16FlashAttnBwdSm80INS1_25CollectiveMainloopBwdSm80ILi1ELi1EN4cute5tupleIJNS5_1CILi64EEES8_NS7_ILi192EEEEEENS_10bfloat16_tEfNS_4arch4Sm80ELb1ELb0ELb0ELb1ELb1ELb0ELb0ELb0ELi2ELi2ELi2ELi2ELb1EEENS1_24CollectiveEpilogueBwdGQAISA_fSD_Li256ELb1ELb1EEENS1_25SingleTileBwdLPTSchedulerILb1ELi64ELb1EEEEEEEEEvNT_6ParamsE) ;  /* 0xffff935002007950 */ /* 0x000fea0003c3ffff */
.L_x_655:
        /* <DEDUP_REMOVED lines=13> */
.L_x_1399:


//--------------------- .text._ZN7cutlass13device_kernelIN5flash19enable_sm80_to_sm89INS1_16FlashAttnBwdSm80INS1_25CollectiveMainloopBwdSm80ILi2ELi1EN4cute5tupleIJNS5_1CILi64EEENS7_ILi80EEENS7_ILi192EEEEEENS_10bfloat16_tEfNS_4arch4Sm80ELb0ELb0ELb0ELb0ELb0ELb0ELb1ELb0ELi2ELi4ELi2ELi2ELb0EEENS1_21CollectiveEpilogueBwdISB_SC_SE_Li256ELb0ELb1ELi4EEENS1_19SingleTileSchedulerILb0ELb0ELb0ELi80EEEEEEEEEvNT_6ParamsE --------------------------
	.section	.text._ZN7cutlass13device_kernelIN5flash19enable_sm80_to_sm89INS1_16FlashAttnBwdSm80INS1_25CollectiveMainloopBwdSm80ILi2ELi1EN4cute5tupleIJNS5_1CILi64EEENS7_ILi80EEENS7_ILi192EEEEEENS_10bfloat16_tEfNS_4arch4Sm80ELb0ELb0ELb0ELb0ELb0ELb0ELb1ELb0ELi2ELi4ELi2ELi2ELb0EEENS1_21CollectiveEpilogueBwdISB_SC_SE_Li256ELb0ELb1ELi4EEENS1_19SingleTileSchedulerILb0ELb0ELb0ELi80EEEEEEEEEvNT_6ParamsE,"ax",@progbits
	.sectioninfo	@"SHI_REGISTERS=255"
	.align	128
.text._ZN7cutlass13device_kernelIN5flash19enable_sm80_to_sm89INS1_16FlashAttnBwdSm80INS1_25CollectiveMainloopBwdSm80ILi2ELi1EN4cute5tupleIJNS5_1CILi64EEENS7_ILi80EEENS7_ILi192EEEEEENS_10bfloat16_tEfNS_4arch4Sm80ELb0ELb0ELb0ELb0ELb0ELb0ELb1ELb0ELi2ELi4ELi2ELi2ELb0EEENS1_21CollectiveEpilogueBwdISB_SC_SE_Li256ELb0ELb1ELi4EEENS1_19SingleTileSchedulerILb0ELb0ELb0ELi80EEEEEEEEEvNT_6ParamsE:
        .type           _ZN7cutlass13device_kernelIN5flash19enable_sm80_to_sm89INS1_16FlashAttnBwdSm80INS1_25CollectiveMainloopBwdSm80ILi2ELi1EN4cute5tupleIJNS5_1CILi64EEENS7_ILi80EEENS7_ILi192EEEEEENS_10bfloat16_tEfNS_4arch4Sm80ELb0ELb0ELb0ELb0ELb0ELb0ELb1ELb0ELi2ELi4ELi2ELi2ELb0EEENS1_21CollectiveEpilogueBwdISB_SC_SE_Li256ELb0ELb1ELi4EEENS1_19SingleTileSchedulerILb0ELb0ELb0ELi80EEEEEEEEEvNT_6ParamsE,@function
        .size           _ZN7cutlass13device_kernelIN5flash19enable_sm80_to_sm89INS1_16FlashAttnBwdSm80INS1_25CollectiveMainloopBwdSm80ILi2ELi1EN4cute5tupleIJNS5_1CILi64EEENS7_ILi80EEENS7_ILi192EEEEEENS_10bfloat16_tEfNS_4arch4Sm80ELb0ELb0ELb0ELb0ELb0ELb0ELb1ELb0ELi2ELi4ELi2ELi2ELb0EEENS1_21CollectiveEpilogueBwdISB_SC_SE_Li256ELb0ELb1ELi4EEENS1_19SingleTileSchedulerILb0ELb0ELb0ELi80EEEEEEEEEvNT_6ParamsE,(.L_x_1401 - _ZN7cutlass13device_kernelIN5flash19enable_sm80_to_sm89INS1_16FlashAttnBwdSm80INS1_25CollectiveMainloopBwdSm80ILi2ELi1EN4cute5tupleIJNS5_1CILi64EEENS7_ILi80EEENS7_ILi192EEEEEENS_10bfloat16_tEfNS_4arch4Sm80ELb0ELb0ELb0ELb0ELb0ELb0ELb1ELb0ELi2ELi4ELi2ELi2ELb0EEENS1_21CollectiveEpilogueBwdISB_SC_SE_Li256ELb0ELb1ELi4EEENS1_19SingleTileSchedulerILb0ELb0ELb0ELi80EEEEEEEEEvNT_6ParamsE)
        .other          _ZN7cutlass13device_kernelIN5flash19enable_sm80_to_sm89INS1_16FlashAttnBwdSm80INS1_25CollectiveMainloopBwdSm80ILi2ELi1EN4cute5tupleIJNS5_1CILi64EEENS7_ILi80EEENS7_ILi192EEEEEENS_10bfloat16_tEfNS_4arch4Sm80ELb0ELb0ELb0ELb0ELb0ELb0ELb1ELb0ELi2ELi4ELi2ELi2ELb0EEENS1_21CollectiveEpilogueBwdISB_SC_SE_Li256ELb0ELb1ELi4EEENS1_19SingleTileSchedulerILb0ELb0ELb0ELi80EEEEEEEEEvNT_6ParamsE,@"STO_CUDA_ENTRY STV_DEFAULT"
_ZN7cutlass13device_kernelIN5flash19enable_sm80_to_sm89INS1_16FlashAttnBwdSm80INS1_25CollectiveMainloopBwdSm80ILi2ELi1EN4cute5tupleIJNS5_1CILi64EEENS7_ILi80EEENS7_ILi192EEEEEENS_10bfloat16_tEfNS_4arch4Sm80ELb0ELb0ELb0ELb0ELb0ELb0ELb1ELb0ELi2ELi4ELi2ELi2ELb0EEENS1_21CollectiveEpilogueBwdISB_SC_SE_Li256ELb0ELb1ELi4EEENS1_19SingleTileSchedulerILb0ELb0ELb0ELi80EEEEEEEEEvNT_6ParamsE:
        /* <DEDUP_REMOVED lines=8> */
[----:B------:R-:W-:Y:S01]  /*0080*/  IMAD.U32 R6, RZ, RZ, UR20 ;  /* 0x00000014ff067e24 */ /* 0x000fe2000f8e00ff */
[----:B------:R-:W2:Y:S01]  /*0090*/  S2R R5, SR_CTAID.Y ;  /* 0x0000000000057919 */ /* 0x000ea20000002600 */
[----:B------:R-:W-:Y:S01]  /*00a0*/  ULDC.64 UR4, c[0x0][0x1e8] ;  /* 0x00007a0000047ab9 */ /* 0x000fe20000000a00 */
[----:B------:R-:W-:Y:S01]  /*00b0*/  ISETP.NE.AND P0, PT, R0, 0x1, PT ;  /* 0x000000010000780c */ /* 0x000fe20003f05270 */
[----:B------:R-:W-:Y:S01]  /*00c0*/  UIMAD UR4, UR8, UR4, URZ ;  /* 0x00000004080472a4 */ /* 0x000fe2000f8e023f */
[----:B------:R-:W3:Y:S01]  /*00d0*/  S2R R227, SR_CTAID.X ;  /* 0x0000000000e37919 */ /* 0x000ee20000002500 */
[----:B------:R-:W-:Y:S01]  /*00e0*/  UMOV UR9, 0x5 ;  /* 0x0000000500097882 */ /* 0x000fe20000000000 */
[----:B------:R-:W-:Y:S01]  /*00f0*/  LOP3.LUT R233, R233, 0xfffffffe, RZ, 0xc0, !PT ;  /* 0xfffffffee9e97812 */ /* 0x000fe200078ec0ff */
[----:B------:R-:W-:Y:S01]  /*0100*/  UIMAD UR6, UR20, UR5, UR4 ;  /* 0x00000005140672a4 */ /* 0x000fe2000f8e0204 */
[----:B------:R-:W-:Y:S01]  /*0110*/  IMAD.MOV.U32 R215, RZ, RZ, 0x10 ;  /* 0x00000010ffd77424 */ /* 0x000fe200078e00ff */
[----:B------:R-:W-:Y:S01]  /*0120*/  ULDC.64 UR24, c[0x0][0x118] ;  /* 0x0000460000187ab9 */ /* 0x000fe20000000a00 */
[----:B------:R-:W-:Y:S01]  /*0130*/  IMAD.MOV.U32 R223, RZ, RZ, 0x20 ;  /* 0x00000020ffdf7424 */ /* 0x000fe200078e00ff */
[----:B------:R-:W-:Y:S01]  /*0140*/  ULDC.64 UR4, c[0x0][0x1b8] ;  /* 0x00006e0000047ab9 */ /* 0x000fe20000000a00 */
[----:B------:R-:W-:Y:S01]  /*0150*/  CS2R R170, SRZ ;  /* 0x0000000000aa7805 */ /* 0x000fe2000001ff00 */
[----:B------:R-:W-:Y:S01]  /*0160*/  UIMAD UR4, UR8, UR4, URZ ;  /* 0x00000004080472a4 */ /* 0x000fe2000f8e023f */
[----:B------:R-:W-:Y:S01]  /*0170*/  CS2R R168, SRZ ;  /* 0x0000000000a87805 */ /* 0x000fe2000001ff00 */
[----:B------:R-:W-:Y:S01]  /*0180*/  CS2R R166, SRZ ;  /* 0x0000000000a67805 */ /* 0x000fe2000001ff00 */
[----:B------:R-:W-:Y:S01]  /*0190*/  CS2R R164, SRZ ;  /* 0x0000000000a47805 */ /* 0x000fe2000001ff00 */
[----:B------:R-:W-:Y:S01]  /*01a0*/  UIMAD UR4, UR20, UR5, UR4 ;  /* 0x00000005140472a4 */ /* 0x000fe2000f8e0204 */
[----:B------:R-:W-:Y:S01]  /*01b0*/  CS2R R162, SRZ ;  /* 0x0000000000a27805 */ /* 0x000fe2000001ff00 */
[----:B------:R-:W-:Y:S01]  /*01c0*/  CS2R R160, SRZ ;  /* 0x0000000000a07805 */ /* 0x000fe2000001ff00 */
[----:B-1----:R-:W-:Y:S01]  /*01d0*/  SHF.R.S32.HI R19, RZ, 0x1f, R234 ;  /* 0x0000001fff137819 */ /* 0x002fe200000114ea */
[C---:B------:R-:W-:Y:S01]  /*01e0*/  IMAD.SHL.U32 R238, R234.reuse, 0x4, RZ ;  /* 0x00000004eaee7824 */ /* 0x040fe200078e00ff */
[----:B------:R-:W-:Y:S01]  /*01f0*/  ISETP.GT.AND P2, PT, R234, 0x7f, PT ;  /* 0x0000007fea00780c */ /* 0x000fe20003f44270 */
[----:B------:R-:W-:Y:S01]  /*0200*/  CS2R R150, SRZ ;  /* 0x0000000000967805 */ /* 0x000fe2000001ff00 */
[----:B------:R-:W-:Y:S01]  /*0210*/  LEA.HI R16, R19, R234, RZ, 0x3 ;  /* 0x000000ea13107211 */ /* 0x000fe200078f18ff */
[----:B--2---:R-:W-:Y:S01]  /*0220*/  @P0 IMAD.HI.U32 R0, R5, c[0x0][0x24c], RZ ;  /* 0x0000930005000a27 */ /* 0x004fe200078e00ff */
[----:B------:R-:W-:Y:S01]  /*0230*/  SHF.R.S32.HI R239, RZ, 0x1f, R238 ;  /* 0x0000001fffef7819 */ /* 0x000fe200000114ee */
        /* <DEDUP_REMOVED lines=11> */
[----:B------:R-:W-:Y:S01]  /*02f0*/  IADD3 R4, -R236, c[0x0][0x198], RZ ;  /* 0x00006600ec047a10 */ /* 0x000fe20007ffe1ff */
[C---:B------:R-:W-:Y:S01]  /*0300*/  IMAD R0, R2.reuse, c[0x0][0x1e0], RZ ;  /* 0x0000780002007a24 */ /* 0x040fe200078e02ff */
[----:B------:R-:W-:Y:S01]  /*0310*/  CS2R R158, SRZ ;  /* 0x00000000009e7805 */ /* 0x000fe2000001ff00 */
[----:B------:R-:W-:Y:S01]  /*0320*/  IMAD R2, R2, c[0x0][0x1b0], RZ ;  /* 0x00006c0002027a24 */ /* 0x000fe200078e02ff */
[----:B------:R-:W-:Y:S01]  /*0330*/  SHF.R.S32.HI R251, RZ, 0x1f, R250 ;  /* 0x0000001ffffb7819 */ /* 0x000fe200000114fa */
[C---:B------:R-:W-:Y:S01]  /*0340*/  IMAD R0, R3.reuse, c[0x0][0x1e4], R0 ;  /* 0x0000790003007a24 */ /* 0x040fe200078e0200 */
[C---:B------:R-:W-:Y:S01]  /*0350*/  ISETP.GE.AND P1, PT, R250.reuse, c[0x0][0x1cc], PT ;  /* 0x00007300fa007a0c */ /* 0x040fe20003f26270 */
[C---:B------:R-:W-:Y:S01]  /*0360*/  IMAD R2, R3.reuse, c[0x0][0x1b4], R2 ;  /* 0x00006d0003027a24 */ /* 0x040fe200078e0202 */
[C---:B------:R-:W-:Y:S01]  /*0370*/  IADD3 R231, R250.reuse, 0x40, RZ ;  /* 0x00000040fae77810 */ /* 0x040fe20007ffe0ff */
[--C-:B------:R-:W-:Y:S01]  /*0380*/  IMAD.WIDE.U32 R10, R3, c[0x0][0x1e0], R250.reuse ;  /* 0x00007800030a7a25 */ /* 0x100fe200078e00fa */
[----:B------:R-:W-:Y:S01]  /*0390*/  IADD3 R230, R250, 0x80, RZ ;  /* 0x00000080fae67810 */ /* 0x000fe20007ffe0ff */
[----:B------:R-:W-:Y:S01]  /*03a0*/  CS2R R156, SRZ ;  /* 0x00000000009c7805 */ /* 0x000fe2000001ff00 */
[----:B------:R-:W-:Y:S01]  /*03b0*/  ISETP.GE.AND P4, PT, R231, c[0x0][0x1cc], PT ;  /* 0x00007300e7007a0c */ /* 0x000fe20003f86270 */
[----:B------:R-:W-:Y:S01]  /*03c0*/  IMAD.WIDE.U32 R12, R3, c[0x0][0x1b0], R250 ;  /* 0x00006c00030c7a25 */ /* 0x000fe200078e00fa */
[----:B------:R-:W-:Y:S01]  /*03d0*/  ISETP.GE.AND P3, PT, R230, c[0x0][0x1cc], PT ;  /* 0x00007300e6007a0c */ /* 0x000fe20003f66270 */
[----:B------:R-:W-:Y:S01]  /*03e0*/  CS2R R146, SRZ ;  /* 0x0000000000927805 */ /* 0x000fe2000001ff00 */
[----:B------:R-:W-:Y:S01]  /*03f0*/  CS2R R144, SRZ ;  /* 0x0000000000907805 */ /* 0x000fe2000001ff00 */
[----:B------:R-:W-:Y:S01]  /*0400*/  IMAD.IADD R11, R11, 0x1, R0 ;  /* 0x000000010b0b7824 */ /* 0x000fe200078e0200 */
[----:B------:R-:W-:Y:S01]  /*0410*/  CS2R R142, SRZ ;  /* 0x00000000008e7805 */ /* 0x000fe2000001ff00 */
[----:B------:R-:W-:Y:S01]  /*0420*/  IMAD.IADD R3, R13, 0x1, R2 ;  /* 0x000000010d037824 */ /* 0x000fe200078e0202 */
[----:B------:R-:W-:Y:S01]  /*0430*/  CS2R R140, SRZ ;  /* 0x00000000008c7805 */ /* 0x000fe2000001ff00 */
[----:B------:R-:W-:Y:S01]  /*0440*/  IMAD.WIDE.U32 R6, R6, c[0x0][0x1e8], R10 ;  /* 0x00007a0006067a25 */ /* 0x000fe200078e000a */
[----:B------:R-:W-:Y:S01]  /*0450*/  CS2R R138, SRZ ;  /* 0x00000000008a7805 */ /* 0x000fe2000001ff00 */
[----:B------:R-:W-:Y:S01]  /*0460*/  CS2R R136, SRZ ;  /* 0x0000000000887805 */ /* 0x000fe2000001ff00 */
[----:B------:R-:W-:Y:S01]  /*0470*/  CS2R R126, SRZ ;  /* 0x00000000007e7805 */ /* 0x000fe2000001ff00 */
[----:B------:R-:W-:Y:S01]  /*0480*/  IMAD.MOV.U32 R2, RZ, RZ, R12 ;  /* 0x000000ffff027224 */ /* 0x000fe200078e000c */
[----:B------:R-:W-:Y:S01]  /*0490*/  IADD3 R7, R7, UR6, RZ ;  /* 0x0000000607077c10 */ /* 0x000fe2000fffe0ff */
[----:B------:R-:W-:Y:S01]  /*04a0*/  IMAD.U32 R10, RZ, RZ, UR20 ;  /* 0x00000014ff0a7e24 */ /* 0x000fe2000f8e00ff */
[----:B------:R-:W-:Y:S01]  /*04b0*/  CS2R R124, SRZ ;  /* 0x00000000007c7805 */ /* 0x000fe2000001ff00 */
[----:B---3--:R-:W-:Y:S01]  /*04c0*/  IMAD.WIDE R22, R227, 0x50, R236 ;  /* 0x00000050e3167825 */ /* 0x008fe200078e02ec */
[----:B------:R-:W-:Y:S01]  /*04d0*/  CS2R R130, SRZ ;  /* 0x0000000000827805 */ /* 0x000fe2000001ff00 */
        /* <DEDUP_REMOVED lines=8> */
[----:B------:R-:W-:Y:S01]  /*0560*/  IMAD.SHL.U32 R229, R236, 0x40, RZ ;  /* 0x00000040ece57824 */ /* 0x000fe200078e00ff */
[----:B------:R-:W-:Y:S01]  /*0570*/  ULDC.64 UR4, c[0x0][0x1d8] ;  /* 0x0000760000047ab9 */ /* 0x000fe20000000a00 */
[C---:B------:R-:W-:Y:S01]  /*0580*/  IMAD R0, R22.reuse, c[0x0][0x1dc], R3 ;  /* 0x0000770016007a24 */ /* 0x040fe200078e0203 */
[----:B------:R-:W-:Y:S01]  /*0590*/  USHF.L.U64.HI UR5, UR4, UR9, UR5 ;  /* 0x0000000904057299 */ /* 0x000fe20008010205 */
[----:B------:R-:W-:Y:S01]  /*05a0*/  IMAD.WIDE.U32 R6, R22, c[0x0][0x1d8], R6 ;  /* 0x0000760016067a25 */ /* 0x000fe200078e0006 */
[----:B------:R-:W-:Y:S01]  /*05b0*/  LOP3.LUT R229, R229, 0x1c0, RZ, 0xc0, !PT ;  /* 0x000001c0e5e57812 */ /* 0x000fe200078ec0ff */
[----:B------:R-:W-:Y:S01]  /*05c0*/  USHF.L.U32 UR4, UR4, 0x5, URZ ;  /* 0x0000000504047899 */ /* 0x000fe2000800063f */
[----:B------:R-:W-:Y:S01]  /*05d0*/  CS2R R118, SRZ ;  /* 0x0000000000767805 */ /* 0x000fe2000001ff00 */
[----:B------:R-:W-:Y:S01]  /*05e0*/  IMAD.IADD R0, R7, 0x1, R0 ;  /* 0x0000000107007824 */ /* 0x000fe200078e0200 */
[----:B------:R-:W-:Y:S01]  /*05f0*/  LEA R20, P0, R6, c[0x0][0x1c0], 0x1 ;  /* 0x0000700006147a11 */ /* 0x000fe200078008ff */
[----:B------:R-:W-:Y:S01]  /*0600*/  IMAD.MOV.U32 R3, RZ, RZ, c[0x0][0x1d8] ;  /* 0x00007600ff037624 */ /* 0x000fe200078e00ff */
[----:B------:R-:W-:Y:S01]  /*0610*/  LOP3.LUT R2, R229, 0x38, R250, 0xf8, !PT ;  /* 0x00000038e5027812 */ /* 0x000fe200078ef8fa */
[----:B------:R-:W-:Y:S01]  /*0620*/  IMAD R4, R227, -0x50, R4 ;  /* 0xffffffb0e3047824 */ /* 0x000fe200078e0204 */
[----:B------:R-:W-:Y:S01]  /*0630*/  SHF.R.U32.HI R229, RZ, 0x3, R229 ;  /* 0x00000003ffe57819 */ /* 0x000fe200000116e5 */
[----:B------:R-:W-:Y:S01]  /*0640*/  IMAD.WIDE.U32 R10, R22, c[0x0][0x1a8], R10 ;  /* 0x00006a00160a7a25 */ /* 0x000fe200078e000a */
[----:B------:R-:W-:Y:S01]  /*0650*/  LEA.HI.X R21, R6, c[0x0][0x1c4], R0, 0x1, P0 ;  /* 0x0000710006157a11 */ /* 0x000fe200000f0c00 */
[----:B------:R-:W-:Y:S01]  /*0660*/  CS2R R116, SRZ ;  /* 0x0000000000747805 */ /* 0x000fe2000001ff00 */
[----:B------:R-:W-:Y:S01]  /*0670*/  LOP3.LUT R229, R2, R229, RZ, 0x3c, !PT ;  /* 0x000000e502e57212 */ /* 0x000fe200078e3cff */
[----:B------:R-:W-:Y:S01]  /*0680*/  IMAD.MOV.U32 R0, RZ, RZ, c[0x0][0x1dc] ;  /* 0x00007700ff007624 */ /* 0x000fe200078e00ff */
[----:B------:R-:W-:Y:S01]  /*0690*/  LEA R14, P0, R3, R20, 0x6 ;  /* 0x00000014030e7211 */ /* 0x000fe200078030ff */
[----:B------:R-:W-:Y:S01]  /*06a0*/  IMAD R6, R23, c[0x0][0x1a8], RZ ;  /* 0x00006a0017067a24 */ /* 0x000fe200078e02ff */
[----:B------:R-:W-:Y:S01]  /*06b0*/  LEA.HI R2, R19, R234, RZ, 0x6 ;  /* 0x000000ea13027211 */ /* 0x000fe200078f30ff */
[----:B------:R-:W-:Y:S01]  /*06c0*/  IMAD.WIDE.U32 R24, R236, c[0x0][0x178], R250 ;  /* 0x00005e00ec187a25 */ /* 0x000fe200078e00fa */
[----:B------:R-:W-:Y:S01]  /*06d0*/  LEA.HI.X R15, R3, R21, R0, 0x6, P0 ;  /* 0x00000015030f7211 */ /* 0x000fe200000f3400 */
[----:B------:R-:W-:Y:S01]  /*06e0*/  CS2R R114, SRZ ;  /* 0x0000000000727805 */ /* 0x000fe2000001ff00 */
[----:B------:R-:W-:Y:S01]  /*06f0*/  SHF.R.S32.HI R0, RZ, 0x6, R2 ;  /* 0x00000006ff007819 */ /* 0x000fe20000011402 */
[----:B------:R-:W-:Y:S01]  /*0700*/  IMAD.U32 R3, RZ, RZ, UR4 ;  /* 0x00000004ff037e24 */ /* 0x000fe2000f8e00ff */
[C---:B------:R-:W-:Y:S01]  /*0710*/  ISETP.LT.OR P0, PT, R4.reuse, 0x1, P1 ;  /* 0x000000010400780c */ /* 0x040fe20000f01670 */
[----:B------:R-:W-:Y:S01]  /*0720*/  IMAD.U32 R2, RZ, RZ, UR5 ;  /* 0x00000005ff027e24 */ /* 0x000fe2000f8e00ff */
[----:B------:R-:W-:Y:S01]  /*0730*/  ISETP.LT.OR P6, PT, R4, 0x1, P4 ;  /* 0x000000010400780c */ /* 0x000fe200027c1670 */
[----:B------:R-:W-:Y:S01]  /*0740*/  IMAD R229, R0, 0x200, R229 ;  /* 0x0000020000e57824 */ /* 0x000fe200078e02e5 */
[----:B------:R-:W-:Y:S01]  /*0750*/  ISETP.LT.OR P5, PT, R4, 0x1, P3 ;  /* 0x000000010400780c */ /* 0x000fe20001fa1670 */
[----:B------:R-:W-:Y:S01]  /*0760*/  IMAD R6, R22, c[0x0][0x1ac], R6 ;  /* 0x00006b0016067a24 */ /* 0x000fe200078e0206 */
[C---:B------:R-:W-:Y:S01]  /*0770*/  ISETP.LT.OR P1, PT, R4.reuse, 0x21, P1 ;  /* 0x000000210400780c */ /* 0x040fe20000f21670 */
[----:B------:R-:W-:Y:S01]  /*0780*/  IMAD.SHL.U32 R229, R229, 0x2, RZ ;  /* 0x00000002e5e57824 */ /* 0x000fe200078e00ff */
[----:B------:R-:W-:Y:S01]  /*0790*/  ISETP.LT.OR P3, PT, R4, 0x21, P3 ;  /* 0x000000210400780c */ /* 0x000fe20001f61670 */
[----:B------:R-:W-:Y:S01]  /*07a0*/  IMAD.IADD R6, R11, 0x1, R6 ;  /* 0x000000010b067824 */ /* 0x000fe200078e0206 */
[----:B------:R-:W-:Y:S01]  /*07b0*/  ULDC.64 UR4, c[0x0][0x1a8] ;  /* 0x00006a0000047ab9 */ /* 0x000fe20000000a00 */
[----:B------:R-:W-:Y:S01]  /*07c0*/  IMAD R241, R237, c[0x0][0x208], RZ ;  /* 0x00008200edf17a24 */ /* 0x000fe200078e02ff */
[----:B------:R-:W-:Y:S01]  /*07d0*/  USHF.L.U32 UR7, UR4, 0x5, URZ ;  /* 0x0000000504077899 */ /* 0x000fe2000800063f */
[----:B------:R1:W-:Y:S01]  /*07e0*/  LDGSTS.E.BYPASS.LTC128B.128 [R229+0x7880], [R20.64], !P0 ;  /* 0x0788000014e57fae */ /* 0x0003e2000c101d58 */
[C---:B------:R-:W-:Y:S01]  /*07f0*/  @!P2 LEA R12, P0, R3.reuse, R14, 0x1 ;  /* 0x0000000e030ca211 */ /* 0x040fe200078008ff */
[----:B------:R-:W-:Y:S01]  /*0800*/  USHF.L.U64.HI UR6, UR4, UR9, UR5 ;  /* 0x0000000904067299 */ /* 0x000fe20008010205 */
[----:B------:R-:W-:Y:S01]  /*0810*/  IMAD R241, R236, c[0x0][0x20c], R241 ;  /* 0x00008300ecf17a24 */ /* 0x000fe200078e02f1 */
[----:B------:R1:W-:Y:S01]  /*0820*/  LDGSTS.E.BYPASS.LTC128B.128 [R229+0xa080], [R20.64+0x80], !P6 ;  /* 0x0a08008014e57fae */ /* 0x0003e2000f101d58 */
[----:B------:R-:W-:Y:S01]  /*0830*/  @!P2 LEA.HI.X R13, R3, R15, R2, 0x1, P0 ;  /* 0x0000000f030da211 */ /* 0x000fe200000f0c02 */
[----:B------:R-:W-:Y:S01]  /*0840*/  IMAD.MOV.U32 R2, RZ, RZ, c[0x0][0x1a8] ;  /* 0x00006a00ff027624 */ /* 0x000fe200078e00ff */
[----:B------:R-:W-:Y:S01]  /*0850*/  LEA R22, P0, R10, c[0x0][0x190], 0x1 ;  /* 0x000064000a167a11 */ /* 0x000fe200078008ff */
[----:B------:R1:W-:Y:S01]  /*0860*/  LDGSTS.E.BYPASS.LTC128B.128 [R229+0xc880], [R20.64+0x100], !P5 ;  /* 0x0c88010014e57fae */ /* 0x0003e2000e901d58 */
[----:B------:R-:W-:Y:S01]  /*0870*/  ISETP.LT.OR P5, PT, R4, 0x21, P4 ;  /* 0x000000210400780c */ /* 0x000fe200027a1670 */
[----:B------:R-:W-:Y:S01]  /*0880*/  IMAD.MOV.U32 R3, RZ, RZ, c[0x0][0x1ac] ;  /* 0x00006b00ff037624 */ /* 0x000fe200078e00ff */
[----:B------:R-:W-:Y:S01]  /*0890*/  LEA.HI.X R23, R10, c[0x0][0x194], R6, 0x1, P0 ;  /* 0x000065000a177a11 */ /* 0x000fe200000f0c06 */
[----:B------:R2:W-:Y:S01]  /*08a0*/  LDGSTS.E.BYPASS.LTC128B.128 [R229+0x8880], [R14.64], !P1 ;  /* 0x088800000ee57fae */ /* 0x0005e2000c901d58 */
[C---:B------:R-:W-:Y:S01]  /*08b0*/  @!P2 ISETP.GE.AND P0, PT, R4.reuse, 0x41, PT ;  /* 0x000000410400a80c */ /* 0x040fe20003f06270 */
[----:B------:R-:W-:Y:S01]  /*08c0*/  ULDC.64 UR4, c[0x0][0x188] ;  /* 0x0000620000047ab9 */ /* 0x000fe20000000a00 */
[----:B------:R-:W-:Y:S01]  /*08d0*/  P2R R6, PR, RZ, 0x20 ;  /* 0x00000020ff067803 */ /* 0x000fe20000000000 */
[----:B------:R-:W-:Y:S01]  /*08e0*/  UIMAD.WIDE.U32 UR10, UR20, UR4, URZ ;  /* 0x00000004140a72a5 */ /* 0x000fe2000f8e003f */
[----:B------:R-:W-:Y:S01]  /*08f0*/  @!P2 ISETP.LT.OR P5, PT, R4, 0x41, P4 ;  /* 0x000000410400a80c */ /* 0x000fe200027a1670 */
[----:B------:R-:W-:Y:S01]  /*0900*/  UIMAD UR4, UR8, UR4, URZ ;  /* 0x00000004080472a4 */ /* 0x000fe2000f8e023f */
[----:B------:R-:W-:Y:S01]  /*0910*/  @!P2 ISETP.GE.OR P6, PT, R250, c[0x0][0x1cc], !P0 ;  /* 0x00007300fa00aa0c */ /* 0x000fe200047c6670 */
[----:B------:R-:W-:Y:S01]  /*0920*/  IMAD.WIDE.U32 R242, R236, c[0x0][0x208], R250 ;  /* 0x00008200ecf27a25 */ /* 0x000fe200078e00fa */
[----:B------:R-:W-:Y:S01]  /*0930*/  @!P2 ISETP.GE.OR P4, PT, R230, c[0x0][0x1cc], !P0 ;  /* 0x00007300e600aa0c */ /* 0x000fe20004786670 */
[----:B------:R-:W-:Y:S01]  /*0940*/  UIMAD UR4, UR20, UR5, UR4 ;  /* 0x00000005140472a4 */ /* 0x000fe2000f8e0204 */
[----:B------:R-:W-:Y:S01]  /*0950*/  ISETP.NE.AND P0, PT, R6, RZ, PT ;  /* 0x000000ff0600720c */ /* 0x000fe20003f05270 */
[----:B------:R-:W-:Y:S01]  /*0960*/  IMAD.IADD R241, R243, 0x1, R241 ;  /* 0x00000001f3f17824 */ /* 0x000fe200078e02f1 */
[C---:B------:R-:W-:Y:S01]  /*0970*/  LEA R10, P1, R2.reuse, R22, 0x6 ;  /* 0x00000016020a7211 */ /* 0x040fe200078230ff */
[----:B------:R-:W-:Y:S01]  /*0980*/  UIADD3 UR13, UR11, UR4, URZ ;  /* 0x000000040b0d7290 */ /* 0x000fe2000fffe03f */
[----:B------:R-:W-:Y:S01]  /*0990*/  IMAD.MOV.U32 R240, RZ, RZ, R242 ;  /* 0x000000fffff07224 */ /* 0x000fe200078e00f2 */
[----:B------:R3:W-:Y:S01]  /*09a0*/  STL.64 [R1], R24 ;  /* 0x0000001801007387 */ /* 0x0007e20000100a00 */
[----:B------:R-:W-:Y:S01]  /*09b0*/  LEA.HI.X R11, R2, R23, R3, 0x6, P1 ;  /* 0x00000017020b7211 */ /* 0x000fe200008f3403 */
[----:B------:R-:W-:Y:S01]  /*09c0*/  IMAD R3, R237, c[0x0][0x178], RZ ;  /* 0x00005e00ed037a24 */ /* 0x000fe200078e02ff */
[----:B------:R-:W-:Y:S01]  /*09d0*/  ISETP.GE.AND P1, PT, R250, c[0x0][0x19c], PT ;  /* 0x00006700fa007a0c */ /* 0x000fe20003f26270 */
[----:B------:R-:W-:Y:S01]  /*09e0*/  IMAD.SHL.U32 R0, R0, 0x8, RZ ;  /* 0x0000000800007824 */ /* 0x000fe200078e00ff */
[----:B------:R-:W-:Y:S01]  /*09f0*/  CS2R R112, SRZ ;  /* 0x0000000000707805 */ /* 0x000fe2000001ff00 */
[----:B------:R-:W-:Y:S01]  /*0a00*/  IMAD R248, R236, c[0x0][0x17c], R3 ;  /* 0x00005f00ecf87a24 */ /* 0x000fe200078e0203 */
[----:B------:R-:W-:Y:S01]  /*0a10*/  CS2R R102, SRZ ;  /* 0x0000000000667805 */ /* 0x000fe2000001ff00 */
[----:B------:R2:W-:Y:S01]  /*0a20*/  LDGSTS.E.BYPASS.LTC128B.128 [R229+0xb080], [R14.64+0x80], !P0 ;  /* 0x0b0800800ee57fae */ /* 0x0005e2000c101d58 */
[----:B------:R-:W-:Y:S01]  /*0a30*/  ISETP.GE.AND P0, PT, R231, c[0x0][0x19c], PT ;  /* 0x00006700e7007a0c */ /* 0x000fe20003f06270 */
[----:B------:R-:W-:Y:S01]  /*0a40*/  IMAD.U32 R3, RZ, RZ, UR6 ;  /* 0x00000006ff037e24 */ /* 0x000fe2000f8e00ff */
[----:B------:R-:W-:Y:S01]  /*0a50*/  CS2R R100, SRZ ;  /* 0x0000000000647805 */ /* 0x000fe2000001ff00 */
[----:B------:R2:W-:Y:S01]  /*0a60*/  LDGSTS.E.BYPASS.LTC128B.128 [R229+0xd880], [R14.64+0x100], !P3 ;  /* 0x0d8801000ee57fae */ /* 0x0005e2000d901d58 */
[----:B------:R-:W-:Y:S01]  /*0a70*/  ISETP.GE.AND P3, PT, R230, c[0x0][0x19c], PT ;  /* 0x00006700e6007a0c */ /* 0x000fe20003f66270 */
[----:B------:R-:W-:Y:S01]  /*0a80*/  IMAD.IADD R249, R25, 0x1, R248 ;  /* 0x0000000119f97824 */ /* 0x000fe200078e02f8 */
[----:B------:R-:W-:Y:S01]  /*0a90*/  CS2R R98, SRZ ;  /* 0x0000000000627805 */ /* 0x000fe2000001ff00 */
[----:B------:R4:W-:Y:S01]  /*0aa0*/  @!P2 LDGSTS.E.BYPASS.LTC128B.128 [R229+0x9880], [R12.64], !P6 ;  /* 0x098800000ce5afae */ /* 0x0009e2000f101d58 */
[C---:B------:R-:W-:Y:S01]  /*0ab0*/  ISETP.LT.OR P6, PT, R4.reuse, 0x1, P1 ;  /* 0x000000010400780c */ /* 0x040fe20000fc1670 */
[----:B------:R-:W-:Y:S01]  /*0ac0*/  IMAD.MOV.U32 R248, RZ, RZ, R24 ;  /* 0x000000fffff87224 */ /* 0x000fe200078e0018 */
[----:B------:R-:W-:Y:S01]  /*0ad0*/  CS2R R96, SRZ ;  /* 0x0000000000607805 */ /* 0x000fe2000001ff00 */
[----:B------:R4:W-:Y:S01]  /*0ae0*/  @!P2 LDGSTS.E.BYPASS.LTC128B.128 [R229+0xc080], [R12.64+0x80], !P5 ;  /* 0x0c0800800ce5afae */ /* 0x0009e2000e901d58 */
[C---:B------:R-:W-:Y:S01]  /*0af0*/  ISETP.LT.OR P5, PT, R4.reuse, 0x1, P0 ;  /* 0x000000010400780c */ /* 0x040fe200007a1670 */
[----:B------:R-:W-:Y:S01]  /*0b00*/  CS2R R94, SRZ ;  /* 0x00000000005e7805 */ /* 0x000fe2000001ff00 */
[----:B------:R-:W-:Y:S01]  /*0b10*/  CS2R R92, SRZ ;  /* 0x00000000005c7805 */ /* 0x000fe2000001ff00 */
[----:B------:R4:W-:Y:S01]  /*0b20*/  @!P2 LDGSTS.E.BYPASS.LTC128B.128 [R229+0xe880], [R12.64+0x100], !P4 ;  /* 0x0e8801000ce5afae */ /* 0x0009e2000e101d58 */
[C---:B------:R-:W-:Y:S01]  /*0b30*/  ISETP.LT.OR P4, PT, R4.reuse, 0x1, P3 ;  /* 0x000000010400780c */ /* 0x040fe20001f81670 */
[----:B------:R-:W-:Y:S01]  /*0b40*/  CS2R R82, SRZ ;  /* 0x0000000000527805 */ /* 0x000fe2000001ff00 */
[----:B------:R-:W-:Y:S01]  /*0b50*/  CS2R R80, SRZ ;  /* 0x0000000000507805 */ /* 0x000fe2000001ff00 */
[----:B------:R-:W-:Y:S01]  /*0b60*/  CS2R R86, SRZ ;  /* 0x0000000000567805 */ /* 0x000fe2000001ff00 */
[----:B------:R-:W-:Y:S01]  /*0b70*/  CS2R R84, SRZ ;  /* 0x0000000000547805 */ /* 0x000fe2000001ff00 */
[----:B------:R5:W-:Y:S01]  /*0b80*/  LDGSTS.E.BYPASS.LTC128B.128 [R229+0x80], [R22.64], !P6 ;  /* 0x0008000016e57fae */ /* 0x000be2000f101d58 */
[C---:B------:R-:W-:Y:S01]  /*0b90*/  ISETP.LT.OR P6, PT, R4.reuse, 0x21, P1 ;  /* 0x000000210400780c */ /* 0x040fe20000fc1670 */
[----:B------:R-:W-:Y:S01]  /*0ba0*/  CS2R R90, SRZ ;  /* 0x00000000005a7805 */ /* 0x000fe2000001ff00 */
[C---:B------:R-:W-:Y:S01]  /*0bb0*/  @!P2 ISETP.LT.OR P1, PT, R4.reuse, 0x41, P1 ;  /* 0x000000410400a80c */ /* 0x040fe20000f21670 */
[----:B------:R5:W-:Y:S01]  /*0bc0*/  LDGSTS.E.BYPASS.LTC128B.128 [R229+0x2880], [R22.64+0x80], !P5 ;  /* 0x0288008016e57fae */ /* 0x000be2000e901d58 */
[C---:B------:R-:W-:Y:S01]  /*0bd0*/  ISETP.LT.OR P5, PT, R4.reuse, 0x21, P0 ;  /* 0x000000210400780c */ /* 0x040fe200007a1670 */
[----:B------:R-:W-:Y:S01]  /*0be0*/  CS2R R88, SRZ ;  /* 0x0000000000587805 */ /* 0x000fe2000001ff00 */
[----:B------:R-:W-:Y:S01]  /*0bf0*/  CS2R R78, SRZ ;  /* 0x00000000004e7805 */ /* 0x000fe2000001ff00 */
[----:B------:R5:W-:Y:S01]  /*0c00*/  LDGSTS.E.BYPASS.LTC128B.128 [R229+0x5080], [R22.64+0x100], !P4 ;  /* 0x0508010016e57fae */ /* 0x000be2000e101d58 */
[C---:B------:R-:W-:Y:S01]  /*0c10*/  ISETP.LT.OR P4, PT, R4.reuse, 0x21, P3 ;  /* 0x000000210400780c */ /* 0x040fe20001f81670 */
[----:B--2---:R-:W-:Y:S01]  /*0c20*/  IMAD.WIDE.U32 R14, R5, c[0x0][0x270], R238 ;  /* 0x00009c00050e7a25 */ /* 0x004fe200078e00ee */
[----:B------:R-:W-:Y:S01]  /*0c30*/  CS2R R76, SRZ ;  /* 0x00000000004c7805 */ /* 0x000fe2000001ff00 */
[----:B------:R-:W-:Y:S01]  /*0c40*/  CS2R R74, SRZ ;  /* 0x00000000004a7805 */ /* 0x000fe2000001ff00 */
[----:B------:R-:W-:Y:S01]  /*0c50*/  CS2R R72, SRZ ;  /* 0x0000000000487805 */ /* 0x000fe2000001ff00 */
[----:B------:R2:W-:Y:S01]  /*0c60*/  LDGSTS.E.BYPASS.LTC128B.128 [R229+0x1080], [R10.64], !P6 ;  /* 0x010800000ae57fae */ /* 0x0005e2000f101d58 */
[----:B------:R-:W-:Y:S01]  /*0c70*/  ISETP.GE.AND P6, PT, R231, c[0x0][0x16c], PT ;  /* 0x00005b00e7007a0c */ /* 0x000fe20003fc6270 */
[----:B------:R-:W-:Y:S01]  /*0c80*/  CS2R R70, SRZ ;  /* 0x0000000000467805 */ /* 0x000fe2000001ff00 */
[----:B------:R-:W-:Y:S01]  /*0c90*/  P2R R2, PR, RZ, 0x2 ;  /* 0x00000002ff027803 */ /* 0x000fe20000000000 */
[----:B------:R2:W-:Y:S01]  /*0ca0*/  LDGSTS.E.BYPASS.LTC128B.128 [R229+0x3880], [R10.64+0x80], !P5 ;  /* 0x038800800ae57fae */ /* 0x0005e2000e901d58 */
[C---:B------:R-:W-:Y:S01]  /*0cb0*/  @!P2 ISETP.LT.OR P1, PT, R4.reuse, 0x41, P0 ;  /* 0x000000410400a80c */ /* 0x040fe20000721670 */
[----:B------:R-:W-:Y:S01]  /*0cc0*/  CS2R R68, SRZ ;  /* 0x0000000000447805 */ /* 0x000fe2000001ff00 */
[----:B------:R-:W-:Y:S01]  /*0cd0*/  @!P2 ISETP.LT.OR P0, PT, R4, 0x41, P3 ;  /* 0x000000410400a80c */ /* 0x000fe20001f01670 */
[----:B------:R-:W-:Y:S01]  /*0ce0*/  IMAD.U32 R4, RZ, RZ, UR7 ;  /* 0x00000007ff047e24 */ /* 0x000fe2000f8e00ff */
[----:B------:R-:W-:Y:S01]  /*0cf0*/  ISETP.NE.AND P3, PT, R2, RZ, PT ;  /* 0x000000ff0200720c */ /* 0x000fe20003f65270 */
[----:B------:R2:W-:Y:S01]  /*0d00*/  LDGSTS.E.BYPASS.LTC128B.128 [R229+0x6080], [R10.64+0x100], !P4 ;  /* 0x060801000ae57fae */ /* 0x0005e2000e101d58 */
[----:B------:R-:W-:Y:S01]  /*0d10*/  SEL R6, RZ, 0xffffffff, P6 ;  /* 0xffffffffff067807 */ /* 0x000fe20003000000 */
[----:B----4-:R-:W-:Y:S01]  /*0d20*/  IMAD.WIDE.U32 R12, R5, c[0x0][0x180], R248 ;  /* 0x00006000050c7a25 */ /* 0x010fe200078e00f8 */
[----:B------:R-:W-:Y:S01]  /*0d30*/  ISETP.GE.AND P5, PT, R230, c[0x0][0x16c], PT ;  /* 0x00005b00e6007a0c */ /* 0x000fe20003fa6270 */
[----:B------:R-:W-:Y:S01]  /*0d40*/  ULDC.64 UR6, c[0x0][0x178] ;  /* 0x00005e0000067ab9 */ /* 0x000fe20000000a00 */
[----:B------:R-:W-:Y:S01]  /*0d50*/  CS2R R58, SRZ ;  /* 0x00000000003a7805 */ /* 0x000fe2000001ff00 */
[----:B------:R-:W-:Y:S01]  /*0d60*/  IMAD.SHL.U32 R6, R6, 0x2, RZ ;  /* 0x0000000206067824 */ /* 0x000fe200078e00ff */
[----:B------:R-:W-:Y:S01]  /*0d70*/  USHF.L.U32 UR4, UR6, 0x5, URZ ;  /* 0x0000000506047899 */ /* 0x000fe2000800063f */
[----:B------:R-:W-:Y:S01]  /*0d80*/  CS2R R56, SRZ ;  /* 0x0000000000387805 */ /* 0x000fe2000001ff00 */
[----:B------:R-:W-:Y:S01]  /*0d90*/  USHF.L.U64.HI UR7, UR6, UR9, UR7 ;  /* 0x0000000906077299 */ /* 0x000fe20008010207 */
[----:B------:R-:W-:Y:S01]  /*0da0*/  P2R R2, PR, RZ, 0x1 ;  /* 0x00000001ff027803 */ /* 0x000fe20000000000 */
[----:B------:R-:W-:Y:S01]  /*0db0*/  CS2R R62, SRZ ;  /* 0x00000000003e7805 */ /* 0x000fe2000001ff00 */
[----:B------:R-:W-:Y:S01]  /*0dc0*/  ISETP.GE.AND P0, PT, R250, c[0x0][0x16c], PT ;  /* 0x00005b00fa007a0c */ /* 0x000fe20003f06270 */
[----:B------:R-:W-:Y:S01]  /*0dd0*/  USHF.L.U64.HI UR7, UR4, 0x1, UR7 ;  /* 0x0000000104077899 */ /* 0x000fe20008010207 */
[----:B------:R-:W-:Y:S01]  /*0de0*/  ISETP.NE.AND P4, PT, R2, RZ, PT ;  /* 0x000000ff0200720c */ /* 0x000fe20003f85270 */
[----:B------:R-:W-:Y:S01]  /*0df0*/  CS2R R60, SRZ ;  /* 0x00000000003c7805 */ /* 0x000fe2000001ff00 */
[----:B------:R-:W-:Y:S01]  /*0e00*/  SEL R7, RZ, 0x1, P0 ;  /* 0x00000001ff077807 */ /* 0x000fe20000000000 */
[----:B------:R-:W-:Y:S01]  /*0e10*/  CS2R R66, SRZ ;  /* 0x0000000000427805 */ /* 0x000fe2000001ff00 */
[----:B------:R-:W-:Y:S01]  /*0e20*/  SHF.R.S32.HI R2, RZ, 0x1f, R5 ;  /* 0x0000001fff027819 */ /* 0x000fe20000011405 */
[----:B------:R-:W-:Y:S01]  /*0e30*/  CS2R R64, SRZ ;  /* 0x0000000000407805 */ /* 0x000fe2000001ff00 */
[----:B------:R-:W-:Y:S01]  /*0e40*/  LOP3.LUT R6, R6, 0x2, R7, 0xe2, !PT ;  /* 0x0000000206067812 */ /* 0x000fe200078ee207 */
[----:B------:R-:W-:Y:S01]  /*0e50*/  CS2R R54, SRZ ;  /* 0x0000000000367805 */ /* 0x000fe2000001ff00 */
[----:B------:R-:W-:Y:S01]  /*0e60*/  CS2R R52, SRZ ;  /* 0x0000000000347805 */ /* 0x000fe2000001ff00 */
[----:B------:R-:W-:Y:S01]  /*0e70*/  CS2R R50, SRZ ;  /* 0x0000000000327805 */ /* 0x000fe2000001ff00 */
[----:B------:R-:W-:Y:S01]  /*0e80*/  CS2R R48, SRZ ;  /* 0x0000000000307805 */ /* 0x000fe2000001ff00 */
[----:B------:R-:W-:Y:S01]  /*0e90*/  @P0 LOP3.LUT R233, R233, 0x1, RZ, 0xfc, !PT ;  /* 0x00000001e9e90812 */ /* 0x000fe200078efcff */
[----:B------:R-:W-:Y:S01]  /*0ea0*/  CS2R R46, SRZ ;  /* 0x00000000002e7805 */ /* 0x000fe2000001ff00 */
[----:B--2---:R-:W-:Y:S01]  /*0eb0*/  @!P2 LEA R10, P0, R4, R10, 0x1 ;  /* 0x0000000a040aa211 */ /* 0x004fe200078008ff */
[----:B------:R-:W-:-:S03]  /*0ec0*/  CS2R R44, SRZ ;  /* 0x00000000002c7805 */ /* 0x000fc6000001ff00 */
[----:B------:R-:W-:Y:S01]  /*0ed0*/  @!P2 LEA.HI.X R11, R4, R11, R3, 0x1, P0 ;  /* 0x0000000b040ba211 */ /* 0x000fe200000f0c03 */
[----:B------:R-:W-:Y:S01]  /*0ee0*/  IMAD R4, R2, c[0x0][0x180], RZ ;  /* 0x0000600002047a24 */ /* 0x000fe200078e02ff */
[----:B------:R-:W-:Y:S02]  /*0ef0*/  SEL R3, RZ, 0x4, P5 ;  /* 0x00000004ff037807 */ /* 0x000fe40002800000 */
[----:B------:R-:W-:Y:S01]  /*0f00*/  IADD3 R7, P0, R12, UR10, RZ ;  /* 0x0000000a0c077c10 */ /* 0x000fe2000ff1e0ff */
[----:B------:R-:W-:Y:S01]  /*0f10*/  IMAD R4, R5, c[0x0][0x184], R4 ;  /* 0x0000610005047a24 */ /* 0x000fe200078e0204 */
[----:B------:R-:W-:Y:S01]  /*0f20*/  LOP3.LUT R3, R6, R3, RZ, 0xfc, !PT ;  /* 0x0000000306037212 */ /* 0x000fe200078efcff */
[----:B------:R-:W-:Y:S01]  /*0f30*/  USHF.L.U32 UR10, UR4, 0x1, URZ ;  /* 0x00000001040a7899 */ /* 0x000fe2000800063f */
[----:B------:R2:W-:Y:S02]  /*0f40*/  @!P2 LDGSTS.E.BYPASS.LTC128B.128 [R229+0x2080], [R10.64], !P3 ;  /* 0x020800000ae5afae */ /* 0x0005e4000d901d58 */
[----:B------:R-:W-:Y:S01]  /*0f50*/  IADD3.X R4, R13, UR13, R4, P0, !PT ;  /* 0x0000000d0d047c10 */ /* 0x000fe200087fe404 */
[----:B------:R-:W-:Y:S01]  /*0f60*/  ULDC.64 UR4, c[0x0][0x278] ;  /* 0x00009e0000047ab9 */ /* 0x000fe20000000a00 */
[----:B-1----:R-:W-:Y:S01]  /*0f70*/  LEA R20, P0, R7, c[0x0][0x160], 0x1 ;  /* 0x0000580007147a11 */ /* 0x002fe200078008ff */
[----:B------:R2:W-:Y:S01]  /*0f80*/  @!P2 LDGSTS.E.BYPASS.LTC128B.128 [R229+0x4880], [R10.64+0x80], !P1 ;  /* 0x048800800ae5afae */ /* 0x0005e2000c901d58 */
[----:B------:R-:W-:Y:S01]  /*0f90*/  LOP3.LUT R6, R3, 0x1, RZ, 0xc0, !PT ;  /* 0x0000000103067812 */ /* 0x000fe200078ec0ff */
[----:B------:R-:W-:Y:S01]  /*0fa0*/  UIMAD UR15, UR8, UR4, URZ ;  /* 0x00000004080f72a4 */ /* 0x000fe2000f8e023f */
[----:B------:R-:W-:Y:S01]  /*0fb0*/  LEA.HI.X R21, R7, c[0x0][0x164], R4, 0x1, P0 ;  /* 0x0000590007157a11 */ /* 0x000fe200000f0c04 */
[----:B------:R2:W-:Y:S01]  /*0fc0*/  @!P2 LDGSTS.E.BYPASS.LTC128B.128 [R229+0x7080], [R10.64+0x100], !P4 ;  /* 0x070801000ae5afae */ /* 0x0005e2000e101d58 */
[----:B------:R-:W-:Y:S01]  /*0fd0*/  ISETP.NE.U32.AND P3, PT, R6, 0x1, PT ;  /* 0x000000010600780c */ /* 0x000fe20003f65070 */
[----:B------:R-:W-:Y:S01]  /*0fe0*/  UIMAD.WIDE.U32 UR16, UR20, UR4, URZ ;  /* 0x00000004141072a5 */ /* 0x000fe2000f8e003f */
[----:B------:R-:W-:Y:S01]  /*0ff0*/  IADD3 R7, -R236, c[0x0][0x168], RZ ;  /* 0x00005a00ec077a10 */ /* 0x000fe20007ffe1ff */
[----:B------:R-:W0:Y:S01]  /*1000*/  LDGDEPBAR ;  /* 0x00000000000079af */ /* 0x000e220000000000 */
[----:B------:R-:W-:Y:S01]  /*1010*/  IADD3 R12, P0, R20, UR10, RZ ;  /* 0x0000000a140c7c10 */ /* 0x000fe2000ff1e0ff */
[----:B------:R-:W-:Y:S01]  /*1020*/  UIMAD UR15, UR20, UR5, UR15 ;  /* 0x00000005140f72a4 */ /* 0x000fe2000f8e020f */
[----:B------:R-:W-:Y:S01]  /*1030*/  LOP3.LUT P2, RZ, R3, 0x2, RZ, 0xc0, !PT ;  /* 0x0000000203ff7812 */ /* 0x000fe2000784c0ff */
[C---:B------:R-:W-:Y:S01]  /*1040*/  IMAD R4, R2.reuse, c[0x0][0x270], RZ ;  /* 0x00009c0002047a24 */ /* 0x040fe200078e02ff */
[----:B------:R-:W-:Y:S01]  /*1050*/  ISETP.LT.OR P1, PT, R7, 0x1, P3 ;  /* 0x000000010700780c */ /* 0x000fe20001f21670 */
[----:B------:R-:W-:Y:S01]  /*1060*/  ULDC.64 UR4, c[0x0][0x218] ;  /* 0x0000860000047ab9 */ /* 0x000fe20000000a00 */
[----:B------:R-:W-:Y:S01]  /*1070*/  IADD3.X R13, R21, UR7, RZ, P0, !PT ;  /* 0x00000007150d7c10 */ /* 0x000fe200087fe4ff */
[----:B------:R-:W-:Y:S01]  /*1080*/  UIMAD.WIDE.U32 UR18, UR20, UR4, URZ ;  /* 0x00000004141272a5 */ /* 0x000fe2000f8e003f */
[----:B------:R-:W-:Y:S01]  /*1090*/  ISETP.LT.OR P0, PT, R7, 0x1, !P2 ;  /* 0x000000010700780c */ /* 0x000fe20005701670 */
[----:B------:R-:W-:Y:S01]  /*10a0*/  UIMAD UR4, UR8, UR4, URZ ;  /* 0x00000004080472a4 */ /* 0x000fe2000f8e023f */
[----:B------:R-:W-:Y:S01]  /*10b0*/  LOP3.LUT P4, RZ, R3, 0x4, RZ, 0xc0, !PT ;  /* 0x0000000403ff7812 */ /* 0x000fe2000788c0ff */
[----:B------:R-:W-:Y:S01]  /*10c0*/  UIADD3 UR15, UR17, UR15, URZ ;  /* 0x0000000f110f7290 */ /* 0x000fe2000fffe03f */
[----:B------:R-:W-:Y:S01]  /*10d0*/  IMAD R3, R5, c[0x0][0x274], R4 ;  /* 0x00009d0005037a24 */ /* 0x000fe200078e0204 */
[----:B------:R-:W-:Y:S01]  /*10e0*/  UIMAD UR5, UR20, UR5, UR4 ;  /* 0x00000005140572a4 */ /* 0x000fe2000f8e0204 */
[----:B------:R-:W-:Y:S01]  /*10f0*/  IMAD R6, R2, c[0x0][0x210], RZ ;  /* 0x0000840002067a24 */ /* 0x000fe200078e02ff */
[----:B------:R-:W-:-:S02]  /*1100*/  ISETP.LT.OR P2, PT, R7, 0x21, !P2 ;  /* 0x000000210700780c */ /* 0x000fc40005741670 */
[----:B------:R1:W-:Y:S01]  /*1110*/  LDGSTS.E.BYPASS.LTC128B.128 [R229+0xf080], [R20.64], !P1 ;  /* 0x0f08000014e57fae */ /* 0x0003e2000c901d58 */
[----:B------:R-:W-:Y:S01]  /*1120*/  ISETP.LT.OR P1, PT, R7, 0x21, P3 ;  /* 0x000000210700780c */ /* 0x000fe20001f21670 */
[----:B------:R-:W-:Y:S01]  /*1130*/  UIADD3 UR14, UR19, UR5, URZ ;  /* 0x00000005130e7290 */ /* 0x000fe2000fffe03f */
[----:B------:R-:W-:Y:S01]  /*1140*/  IMAD R6, R5, c[0x0][0x214], R6 ;  /* 0x0000850005067a24 */ /* 0x000fe200078e0206 */
[----:B------:R1:W-:Y:S01]  /*1150*/  LDGSTS.E.BYPASS.LTC128B.128 [R229+0x11080], [R20.64+0x80], !P0 ;  /* 0x1108008014e57fae */ /* 0x0003e2000c101d58 */
[----:B------:R-:W-:Y:S01]  /*1160*/  ISETP.LT.OR P0, PT, R7, 0x1, !P4 ;  /* 0x000000010700780c */ /* 0x000fe20006701670 */
[----:B--2---:R-:W-:Y:S01]  /*1170*/  IMAD.WIDE.U32 R10, R5, c[0x0][0x210], R240 ;  /* 0x00008400050a7a25 */ /* 0x004fe200078e00f0 */
[----:B------:R-:W-:Y:S01]  /*1180*/  ULDC.64 UR4, c[0x0][0x208] ;  /* 0x0000820000047ab9 */ /* 0x000fe20000000a00 */
[----:B------:R-:W-:Y:S01]  /*1190*/  ISETP.LT.OR P3, PT, R7, 0x21, !P4 ;  /* 0x000000210700780c */ /* 0x000fe20006761670 */
[----:B------:R-:W-:Y:S01]  /*11a0*/  USHF.L.U32 UR11, UR4, 0x5, URZ ;  /* 0x00000005040b7899 */ /* 0x000fe2000800063f */
[----:B------:R-:W-:Y:S01]  /*11b0*/  ISETP.GT.AND P4, PT, R234, 0xf, PT ;  /* 0x0000000fea00780c */ /* 0x000fe20003f84270 */
[----:B------:R-:W-:-:S04]  /*11c0*/  USHF.L.U64.HI UR5, UR4, UR9, UR5 ;  /* 0x0000000904057299 */ /* 0x000fc80008010205 */
[----:B------:R-:W-:-:S03]  /*11d0*/  USHF.L.U64.HI UR5, UR11, 0x1, UR5 ;  /* 0x000000010b057899 */ /* 0x000fc60008010205 */
[----:B------:R1:W-:Y:S01]  /*11e0*/  LDGSTS.E.BYPASS.LTC128B.128 [R229+0x13080], [R20.64+0x100], !P0 ;  /* 0x1308010014e57fae */ /* 0x0003e2000c101d58 */
[----:B------:R-:W-:-:S03]  /*11f0*/  IADD3 R4, P0, R14, UR16, RZ ;  /* 0x000000100e047c10 */ /* 0x000fc6000ff1e0ff */
[----:B------:R2:W-:Y:S01]  /*1200*/  LDGSTS.E.BYPASS.LTC128B.128 [R229+0x10080], [R12.64], !P1 ;  /* 0x100800000ce57fae */ /* 0x0005e2000c901d58 */
[----:B------:R-:W-:Y:S02]  /*1210*/  IADD3.X R3, R15, UR15, R3, P0, !PT ;  /* 0x0000000f0f037c10 */ /* 0x000fe400087fe403 */
[----:B------:R-:W-:-:S04]  /*1220*/  IADD3 R8, P0, R10, UR18, RZ ;  /* 0x000000120a087c10 */ /* 0x000fc8000ff1e0ff */
[----:B------:R-:W-:Y:S01]  /*1230*/  IADD3.X R11, R11, UR14, R6, P0, !PT ;  /* 0x0000000e0b0b7c10 */ /* 0x000fe200087fe406 */
[----:B------:R-:W-:Y:S01]  /*1240*/  IMAD.U32 R6, RZ, RZ, UR10 ;  /* 0x0000000aff067e24 */ /* 0x000fe2000f8e00ff */
[----:B------:R-:W-:Y:S01]  /*1250*/  LEA R14, P0, R8, c[0x0][0x1f0], 0x1 ;  /* 0x00007c00080e7a11 */ /* 0x000fe200078008ff */
[----:B------:R-:W-:-:S03]  /*1260*/  USHF.L.U32 UR10, UR11, 0x1, URZ ;  /* 0x000000010b0a7899 */ /* 0x000fc6000800063f */
[----:B------:R-:W-:Y:S02]  /*1270*/  LEA.HI.X R15, R8, c[0x0][0x1f4], R11, 0x1, P0 ;  /* 0x00007d00080f7a11 */ /* 0x000fe400000f0c0b */
[----:B-----5:R-:W-:-:S04]  /*1280*/  IADD3 R22, P1, P0, R6, 0x80, R20 ;  /* 0x0000008006167810 */ /* 0x020fc8000783e014 */
[--C-:B------:R-:W-:Y:S02]  /*1290*/  IADD3.X R23, RZ, UR7, R21.reuse, P1, P0 ;  /* 0x00000007ff177c10 */ /* 0x100fe40008fe0415 */
[----:B---3--:R-:W-:Y:S01]  /*12a0*/  IADD3 R24, P1, P0, R6, 0x100, R20 ;  /* 0x0000010006187810 */ /* 0x008fe2000783e014 */
[----:B-1----:R-:W-:Y:S02]  /*12b0*/  IMAD.U32 R20, RZ, RZ, UR10 ;  /* 0x0000000aff147e24 */ /* 0x002fe4000f8e00ff */
[----:B------:R1:W-:Y:S01]  /*12c0*/  LDGSTS.E.BYPASS.LTC128B.128 [R229+0x12080], [R22.64], !P2 ;  /* 0x1208000016e57fae */ /* 0x0003e2000d101d58 */
[----:B------:R-:W-:Y:S02]  /*12d0*/  IADD3.X R25, RZ, UR7, R21, P1, P0 ;  /* 0x00000007ff197c10 */ /* 0x000fe40008fe0415 */
[----:B------:R-:W-:Y:S02]  /*12e0*/  ISETP.GE.AND P2, PT, R250, c[0x0][0x1fc], PT ;  /* 0x00007f00fa007a0c */ /* 0x000fe40003f46270 */
[----:B------:R-:W-:Y:S01]  /*12f0*/  IADD3 R20, P1, P0, R20, 0x100, R14 ;  /* 0x0000010014147810 */ /* 0x000fe2000783e00e */
[----:B------:R3:W-:Y:S01]  /*1300*/  LDGSTS.E.BYPASS.LTC128B.128 [R229+0x14080], [R24.64], !P3 ;  /* 0x1408000018e57fae */ /* 0x0007e2000d901d58 */
[----:B------:R-:W-:-:S02]  /*1310*/  ISETP.GE.AND P3, PT, R231, c[0x0][0x1fc], PT ;  /* 0x00007f00e7007a0c */ /* 0x000fc40003f66270 */
[----:B------:R-:W-:Y:S02]  /*1320*/  IADD3.X R21, RZ, UR5, R15, P1, P0 ;  /* 0x00000005ff157c10 */ /* 0x000fe40008fe040f */
[C---:B------:R-:W-:Y:S02]  /*1330*/  LEA R10, P0, R4.reuse, c[0x0][0x258], 0x2 ;  /* 0x00009600040a7a11 */ /* 0x040fe400078010ff */
[C---:B------:R-:W-:Y:S02]  /*1340*/  ISETP.LT.OR P1, PT, R7.reuse, 0x1, P2 ;  /* 0x000000010700780c */ /* 0x040fe40001721670 */
[----:B------:R-:W-:Y:S01]  /*1350*/  LEA.HI.X R11, R4, c[0x0][0x25c], R3, 0x2, P0 ;  /* 0x00009700040b7a11 */ /* 0x000fe200000f1403 */
[----:B------:R-:W-:Y:S01]  /*1360*/  @!P4 IMAD.SHL.U32 R3, R234, 0x10, RZ ;  /* 0x00000010ea03c824 */ /* 0x000fe200078e00ff */
[----:B------:R-:W-:Y:S01]  /*1370*/  ISETP.LT.OR P0, PT, R7, 0x1, P3 ;  /* 0x000000010700780c */ /* 0x000fe20001f01670 */
[----:B------:R-:W-:Y:S01]  /*1380*/  IMAD R4, R2, c[0x0][0x288], RZ ;  /* 0x0000a20002047a24 */ /* 0x000fe200078e02ff */
[----:B------:R-:W-:-:S02]  /*1390*/  ISETP.GE.AND P2, PT, R230, c[0x0][0x1fc], PT ;  /* 0x00007f00e6007a0c */ /* 0x000fc40003f46270 */
[----:B------:R4:W-:Y:S01]  /*13a0*/  @!P4 LDGSTS.E.BYPASS.LTC128B.128 [R3+0x21080], [R10.64] ;  /* 0x210800000a03cfae */ /* 0x0009e2000b901d58 */
[-C--:B--2---:R-:W-:Y:S01]  /*13b0*/  LEA.HI R13, R19, R234.reuse, RZ, 0x4 ;  /* 0x000000ea130d7211 */ /* 0x084fe200078f20ff */
[----:B------:R-:W-:Y:S01]  /*13c0*/  IMAD R4, R5, c[0x0][0x28c], R4 ;  /* 0x0000a30005047a24 */ /* 0x000fe200078e0204 */
[CC--:B------:R-:W-:Y:S01]  /*13d0*/  LEA.HI R6, R19.reuse, R234.reuse, RZ, 0x5 ;  /* 0x000000ea13067211 */ /* 0x0c0fe200078f28ff */
[----:B------:R-:W0:Y:S01]  /*13e0*/  LDGDEPBAR ;  /* 0x00000000000079af */ /* 0x000e220000000000 */
[----:B------:R-:W-:Y:S02]  /*13f0*/  SHF.R.S32.HI R8, RZ, 0x4, R13 ;  /* 0x00000004ff087819 */ /* 0x000fe4000001140d */
[----:B------:R-:W-:Y:S01]  /*1400*/  LEA.HI R12, R19, R234, RZ, 0x7 ;  /* 0x000000ea130c7211 */ /* 0x000fe200078f38ff */
[----:B------:R2:W-:Y:S01]  /*1410*/  LDGSTS.E.BYPASS.LTC128B.128 [R229+0x1b080], [R14.64], !P1 ;  /* 0x1b0800000ee57fae */ /* 0x0005e2000c901d58 */
[----:B------:R-:W-:-:S03]  /*1420*/  ISETP.GE.AND P1, PT, R250, c[0x0][0x1fc], PT ;  /* 0x00007f00fa007a0c */ /* 0x000fc60003f26270 */
[----:B------:R2:W-:Y:S01]  /*1430*/  LDGSTS.E.BYPASS.LTC128B.128 [R229+0x1d080], [R14.64+0x80], !P0 ;  /* 0x1d0800800ee57fae */ /* 0x0005e2000c101d58 */
[----:B-1----:R-:W-:Y:S01]  /*1440*/  IADD3 R22, P0, R14, UR10, RZ ;  /* 0x0000000a0e167c10 */ /* 0x002fe2000ff1e0ff */
[----:B---3--:R-:W-:-:S03]  /*1450*/  IMAD.WIDE.U32 R24, R5, c[0x0][0x288], R238 ;  /* 0x0000a20005187a25 */ /* 0x008fc600078e00ee */
[----:B------:R-:W-:Y:S01]  /*1460*/  IADD3.X R23, R15, UR5, RZ, P0, !PT ;  /* 0x000000050f177c10 */ /* 0x000fe200087fe4ff */
[----:B------:R-:W-:Y:S01]  /*1470*/  ULDC.64 UR4, c[0x0][0x290] ;  /* 0x0000a40000047ab9 */ /* 0x000fe20000000a00 */
[----:B------:R-:W-:Y:S01]  /*1480*/  ISETP.LT.OR P0, PT, R7, 0x1, P2 ;  /* 0x000000010700780c */ /* 0x000fe20001701670 */
[----:B------:R-:W-:Y:S02]  /*1490*/  UIMAD UR7, UR8, UR4, URZ ;  /* 0x00000004080772a4 */ /* 0x000fe4000f8e023f */
[----:B------:R-:W-:Y:S02]  /*14a0*/  UIMAD.WIDE.U32 UR10, UR20, UR4, URZ ;  /* 0x00000004140a72a5 */ /* 0x000fe4000f8e003f */
[----:B------:R-:W-:Y:S01]  /*14b0*/  UIMAD UR5, UR20, UR5, UR7 ;  /* 0x00000005140572a4 */ /* 0x000fe2000f8e0207 */
[----:B----4-:R-:W-:-:S03]  /*14c0*/  LEA.HI R11, R19, R234, RZ, 0x2 ;  /* 0x000000ea130b7211 */ /* 0x010fc600078f10ff */
[----:B------:R-:W-:Y:S01]  /*14d0*/  UIADD3 UR16, UR11, UR5, URZ ;  /* 0x000000050b107290 */ /* 0x000fe2000fffe03f */
[----:B------:R-:W-:Y:S02]  /*14e0*/  LEA.HI R3, R13, R8, RZ, 0x1 ;  /* 0x000000080d037211 */ /* 0x000fe400078f08ff */
[--C-:B------:R-:W-:Y:S01]  /*14f0*/  SHF.R.S32.HI R17, RZ, 0x2, R11.reuse ;  /* 0x00000002ff117819 */ /* 0x100fe2000001140b */
[----:B------:R2:W-:Y:S01]  /*1500*/  LDGSTS.E.BYPASS.LTC128B.128 [R229+0x1f080], [R14.64+0x100], !P0 ;  /* 0x1f0801000ee57fae */ /* 0x0005e2000c101d58 */
[----:B------:R-:W-:Y:S01]  /*1510*/  SHF.R.S32.HI R232, RZ, 0x1f, R11 ;  /* 0x0000001fffe87819 */ /* 0x000fe2000001140b */
[----:B------:R-:W-:Y:S01]  /*1520*/  ULDC UR11, c[0x0][0x168] ;  /* 0x00005a00000b7ab9 */ /* 0x000fe20000000800 */
[----:B------:R-:W-:Y:S01]  /*1530*/  ISETP.LT.OR P0, PT, R7, 0x21, P1 ;  /* 0x000000210700780c */ /* 0x000fe20000f01670 */
[----:B------:R-:W-:Y:S01]  /*1540*/  UISETP.GE.AND UP0, UPT, UR11, 0x1, UPT ;  /* 0x000000010b00788c */ /* 0x000fe2000bf06270 */
[----:B------:R-:W-:Y:S02]  /*1550*/  LEA.HI R232, R232, R17, RZ, 0x3 ;  /* 0x00000011e8e87211 */ /* 0x000fe400078f18ff */
[----:B------:R-:W-:-:S02]  /*1560*/  LOP3.LUT R3, R3, 0xfffffffe, RZ, 0xc0, !PT ;  /* 0xfffffffe03037812 */ /* 0x000fc400078ec0ff */
[----:B------:R-:W-:Y:S02]  /*1570*/  LOP3.LUT R232, R232, 0xfffffff8, RZ, 0xc0, !PT ;  /* 0xfffffff8e8e87812 */ /* 0x000fe400078ec0ff */
[----:B------:R-:W-:Y:S01]  /*1580*/  SHF.R.S32.HI R10, RZ, 0x5, R6 ;  /* 0x00000005ff0a7819 */ /* 0x000fe20000011406 */
[----:B------:R-:W-:Y:S01]  /*1590*/  IMAD.IADD R3, R8, 0x1, -R3 ;  /* 0x0000000108037824 */ /* 0x000fe200078e0a03 */
[----:B------:R-:W-:Y:S01]  /*15a0*/  LOP3.LUT R13, R13, 0xfffffff0, RZ, 0xc0, !PT ;  /* 0xfffffff00d0d7812 */ /* 0x000fe200078ec0ff */
[----:B------:R-:W-:Y:S01]  /*15b0*/  IMAD.IADD R232, R17, 0x1, -R232 ;  /* 0x0000000111e87824 */ /* 0x000fe200078e0ae8 */
[----:B------:R-:W-:Y:S01]  /*15c0*/  SHF.R.S32.HI R17, RZ, 0x1f, R6 ;  /* 0x0000001fff117819 */ /* 0x000fe20000011406 */
[----:B------:R1:W-:Y:S01]  /*15d0*/  LDGSTS.E.BYPASS.LTC128B.128 [R229+0x1c080], [R22.64], !P0 ;  /* 0x1c08000016e57fae */ /* 0x0003e2000c101d58 */
[----:B------:R-:W-:Y:S01]  /*15e0*/  ISETP.LT.OR P1, PT, R7, 0x21, P3 ;  /* 0x000000210700780c */ /* 0x000fe20001f21670 */
[----:B------:R-:W-:Y:S01]  /*15f0*/  IMAD.IADD R13, R234, 0x1, -R13 ;  /* 0x00000001ea0d7824 */ /* 0x000fe200078e0a0d */
[----:B------:R-:W-:Y:S01]  /*1600*/  LEA.HI R8, R17, R10, RZ, 0x2 ;  /* 0x0000000a11087211 */ /* 0x000fe200078f10ff */
[----:B------:R-:W-:Y:S01]  /*1610*/  IMAD.SHL.U32 R228, R3, 0x8, RZ ;  /* 0x0000000803e47824 */ /* 0x000fe200078e00ff */
[----:B------:R-:W-:Y:S01]  /*1620*/  LOP3.LUT R11, R11, 0xfffffffc, RZ, 0xc0, !PT ;  /* 0xfffffffc0b0b7812 */ /* 0x000fe200078ec0ff */
[----:B------:R-:W-:Y:S01]  /*1630*/  IMAD.SHL.U32 R219, R13, 0x10, RZ ;  /* 0x000000100ddb7824 */ /* 0x000fe200078e00ff */
[----:B------:R-:W-:-:S02]  /*1640*/  LOP3.LUT R17, R8, 0xfffffffc, RZ, 0xc0, !PT ;  /* 0xfffffffc08117812 */ /* 0x000fc400078ec0ff */
[----:B------:R-:W-:Y:S02]  /*1650*/  SHF.R.S32.HI R18, RZ, 0x1f, R13 ;  /* 0x0000001fff127819 */ /* 0x000fe4000001140d */
[----:B--2---:R-:W-:Y:S02]  /*1660*/  IADD3 R15, P0, R24, UR10, RZ ;  /* 0x0000000a180f7c10 */ /* 0x004fe4000ff1e0ff */
[----:B------:R-:W-:Y:S01]  /*1670*/  LOP3.LUT R219, R219, 0xf0, RZ, 0xc0, !PT ;  /* 0x000000f0dbdb7812 */ /* 0x000fe200078ec0ff */
[----:B------:R1:W-:Y:S01]  /*1680*/  LDGSTS.E.BYPASS.LTC128B.128 [R229+0x1e080], [R22.64+0x80], !P1 ;  /* 0x1e08008016e57fae */ /* 0x0003e2000c901d58 */
[----:B------:R-:W-:Y:S02]  /*1690*/  IADD3.X R4, R25, UR16, R4, P0, !PT ;  /* 0x0000001019047c10 */ /* 0x000fe400087fe404 */
[----:B------:R-:W-:Y:S02]  /*16a0*/  LEA R14, P0, R15, c[0x0][0x280], 0x2 ;  /* 0x0000a0000f0e7a11 */ /* 0x000fe400078010ff */
[----:B------:R-:W-:Y:S01]  /*16b0*/  LEA.HI R217, R18, R13, RZ, 0x3 ;  /* 0x0000000d12d97211 */ /* 0x000fe200078f18ff */
[----:B------:R-:W-:Y:S01]  /*16c0*/  IMAD.SHL.U32 R18, R13, 0x2, RZ ;  /* 0x000000020d127824 */ /* 0x000fe200078e00ff */
[----:B------:R-:W-:-:S02]  /*16d0*/  LEA.HI.X R15, R15, c[0x0][0x284], R4, 0x2, P0 ;  /* 0x0000a1000f0f7a11 */ /* 0x000fc400000f1404 */
[----:B------:R-:W-:Y:S01]  /*16e0*/  SHF.R.S32.HI R4, RZ, 0x7, R12 ;  /* 0x00000007ff047819 */ /* 0x000fe2000001140c */
[C---:B------:R-:W-:Y:S01]  /*16f0*/  IMAD.IADD R12, R10.reuse, 0x1, -R17 ;  /* 0x000000010a0c7824 */ /* 0x040fe200078e0a11 */
[----:B------:R-:W-:Y:S01]  /*1700*/  ISETP.LT.OR P0, PT, R7, 0x21, P2 ;  /* 0x000000210700780c */ /* 0x000fe20001701670 */
[----:B------:R-:W-:Y:S01]  /*1710*/  IMAD.SHL.U32 R10, R10, 0x100, RZ ;  /* 0x000001000a0a7824 */ /* 0x000fe200078e00ff */
[----:B------:R-:W-:Y:S01]  /*1720*/  LOP3.LUT P2, RZ, R9, 0x4, RZ, 0xc0, !PT ;  /* 0x0000000409ff7812 */ /* 0x000fe2000784c0ff */
[----:B------:R-:W-:Y:S01]  /*1730*/  IMAD.SHL.U32 R8, R4, 0x8, RZ ;  /* 0x0000000804087824 */ /* 0x000fe200078e00ff */
[----:B------:R-:W-:Y:S01]  /*1740*/  LOP3.LUT R228, R228, 0x8, RZ, 0xc0, !PT ;  /* 0x00000008e4e47812 */ /* 0x000fe200078ec0ff */
[----:B------:R-:W-:Y:S01]  /*1750*/  IMAD.SHL.U32 R246, R12, 0x10, RZ ;  /* 0x000000100cf67824 */ /* 0x000fe200078e00ff */
[----:B------:R-:W-:Y:S01]  /*1760*/  LOP3.LUT R7, R219, 0x100, R10, 0xf8, !PT ;  /* 0x00000100db077812 */ /* 0x000fe200078ef80a */
[----:B------:R-:W-:Y:S01]  /*1770*/  IMAD.SHL.U32 R17, R232, 0x10, RZ ;  /* 0x00000010e8117824 */ /* 0x000fe200078e00ff */
[C---:B------:R-:W-:Y:S01]  /*1780*/  LOP3.LUT R10, R217.reuse, 0xfffffff8, RZ, 0xc0, !PT ;  /* 0xfffffff8d90a7812 */ /* 0x040fe200078ec0ff */
[----:B------:R-:W-:Y:S01]  /*1790*/  IMAD.SHL.U32 R217, R217, 0x40, RZ ;  /* 0x00000040d9d97824 */ /* 0x000fe200078e00ff */
[----:B------:R-:W-:-:S02]  /*17a0*/  LOP3.LUT R8, R8, 0x8, RZ, 0xc0, !PT ;  /* 0x0000000808087812 */ /* 0x000fc400078ec0ff */
[----:B------:R-:W-:Y:S01]  /*17b0*/  SHF.R.U32.HI R218, RZ, 0x3, R7 ;  /* 0x00000003ffda7819 */ /* 0x000fe20000011607 */
[----:B------:R-:W-:Y:S01]  /*17c0*/  IMAD.IADD R10, R13, 0x1, -R10 ;  /* 0x000000010d0a7824 */ /* 0x000fe200078e0a0a */
[----:B------:R-:W-:Y:S01]  /*17d0*/  LOP3.LUT R219, R219, R8, RZ, 0xfc, !PT ;  /* 0x00000008dbdb7212 */ /* 0x000fe200078efcff */
[----:B------:R1:W-:Y:S01]  /*17e0*/  LDGSTS.E.BYPASS.LTC128B.128 [R229+0x20080], [R20.64], !P0 ;  /* 0x2008000014e57fae */ /* 0x0003e2000c101d58 */
[----:B------:R-:W-:Y:S02]  /*17f0*/  LOP3.LUT R218, R218, 0x38, RZ, 0xc0, !PT ;  /* 0x00000038dada7812 */ /* 0x000fe400078ec0ff */
[----:B------:R-:W-:Y:S02]  /*1800*/  LOP3.LUT P0, RZ, R10, 0x2, RZ, 0xc0, !PT ;  /* 0x000000020aff7812 */ /* 0x000fe4000780c0ff */
[----:B------:R-:W-:Y:S01]  /*1810*/  LOP3.LUT R219, R219, 0x18, R18, 0x78, !PT ;  /* 0x00000018dbdb7812 */ /* 0x000fe200078e7812 */
[----:B------:R-:W-:Y:S01]  /*1820*/  IMAD.IADD R18, R234, 0x1, -R11 ;  /* 0x00000001ea127824 */ /* 0x000fe200078e0a0b */
[----:B------:R-:W-:Y:S01]  /*1830*/  SEL R225, R215, 0xfffffff0, !P0 ;  /* 0xfffffff0d7e17807 */ /* 0x000fe20004000000 */
[----:B------:R-:W-:Y:S01]  /*1840*/  IMAD.SHL.U32 R11, R3, 0x20, RZ ;  /* 0x00000020030b7824 */ /* 0x000fe200078e00ff */
[C---:B------:R-:W-:Y:S01]  /*1850*/  LOP3.LUT P0, RZ, R9.reuse, 0x2, RZ, 0xc0, !PT ;  /* 0x0000000209ff7812 */ /* 0x040fe2000780c0ff */
[----:B------:R-:W-:Y:S01]  /*1860*/  IMAD.SHL.U32 R9, R9, 0x40, RZ ;  /* 0x0000004009097824 */ /* 0x000fe200078e00ff */
[C---:B------:R-:W-:Y:S01]  /*1870*/  LOP3.LUT P1, RZ, R10.reuse, 0x4, RZ, 0xc0, !PT ;  /* 0x000000040aff7812 */ /* 0x040fe2000782c0ff */
[----:B------:R-:W-:Y:S01]  /*1880*/  IMAD.SHL.U32 R10, R10, 0x40, RZ ;  /* 0x000000400a0a7824 */ /* 0x000fe200078e00ff */
[----:B------:R-:W-:-:S02]  /*1890*/  LOP3.LUT R11, R11, 0x20, RZ, 0xc0, !PT ;  /* 0x000000200b0b7812 */ /* 0x000fc400078ec0ff */
[----:B------:R-:W-:Y:S02]  /*18a0*/  LOP3.LUT R9, R9, 0x1c0, RZ, 0xc0, !PT ;  /* 0x000001c009097812 */ /* 0x000fe400078ec0ff */
[----:B------:R-:W-:Y:S02]  /*18b0*/  LOP3.LUT R0, R11, 0x18, R0, 0xf8, !PT ;  /* 0x000000180b007812 */ /* 0x000fe400078ef800 */
[----:B------:R-:W-:Y:S02]  /*18c0*/  LOP3.LUT R11, R9, 0x30, R246, 0xf8, !PT ;  /* 0x00000030090b7812 */ /* 0x000fe400078ef8f6 */
[----:B------:R-:W-:Y:S01]  /*18d0*/  LOP3.LUT P3, RZ, R13, 0x2, RZ, 0xc0, !PT ;  /* 0x000000020dff7812 */ /* 0x000fe2000786c0ff */
[----:B------:R-:W-:Y:S01]  /*18e0*/  IMAD.SHL.U32 R13, R12, 0x100, RZ ;  /* 0x000001000c0d7824 */ /* 0x000fe200078e00ff */
[--C-:B------:R-:W-:Y:S02]  /*18f0*/  LOP3.LUT R226, R11, 0x8, R16.reuse, 0xf8, !PT ;  /* 0x000000080be27812 */ /* 0x100fe400078ef810 */
[----:B------:R-:W-:-:S02]  /*1900*/  LOP3.LUT R16, R9, 0x8, R16, 0xf8, !PT ;  /* 0x0000000809107812 */ /* 0x000fc400078ef810 */
[----:B------:R-:W-:Y:S02]  /*1910*/  SHF.R.U32.HI R9, RZ, 0x3, R9 ;  /* 0x00000003ff097819 */ /* 0x000fe40000011609 */
[----:B------:R-:W-:Y:S02]  /*1920*/  LEA.HI R245, R12, R12, RZ, 0x1 ;  /* 0x0000000c0cf57211 */ /* 0x000fe400078f08ff */
[----:B------:R-:W-:Y:S02]  /*1930*/  LOP3.LUT R10, R10, 0x1c0, RZ, 0xc0, !PT ;  /* 0x000001c00a0a7812 */ /* 0x000fe400078ec0ff */
[----:B------:R-:W-:Y:S01]  /*1940*/  LOP3.LUT R8, R8, 0x70, R17, 0xf8, !PT ;  /* 0x0000007008087812 */ /* 0x000fe200078ef811 */
[----:B------:R-:W-:Y:S01]  /*1950*/  IMAD.SHL.U32 R245, R245, 0x100, RZ ;  /* 0x00000100f5f57824 */ /* 0x000fe200078e00ff */
[----:B------:R-:W-:Y:S02]  /*1960*/  LOP3.LUT R218, R218, R7, R228, 0x1e, !PT ;  /* 0x00000007dada7212 */ /* 0x000fe400078e1ee4 */
[----:B------:R-:W-:-:S02]  /*1970*/  SEL R215, R215, 0xfffffff0, !P0 ;  /* 0xfffffff0d7d77807 */ /* 0x000fc40004000000 */
[-C--:B------:R-:W-:Y:S02]  /*1980*/  LOP3.LUT R7, R16, R9.reuse, RZ, 0x3c, !PT ;  /* 0x0000000910077212 */ /* 0x080fe400078e3cff */
[----:B------:R-:W-:Y:S02]  /*1990*/  LOP3.LUT R226, R226, R9, RZ, 0x3c, !PT ;  /* 0x00000009e2e27212 */ /* 0x000fe400078e3cff */
[----:B------:R-:W-:Y:S01]  /*19a0*/  SHF.R.U32.HI R9, RZ, 0x3, R10 ;  /* 0x00000003ff097819 */ /* 0x000fe2000001160a */
[----:B------:R-:W-:Y:S01]  /*19b0*/  IMAD R224, R4, 0x200, R7 ;  /* 0x0000020004e07824 */ /* 0x000fe200078e0207 */
[----:B------:R-:W-:Y:S01]  /*19c0*/  PLOP3.LUT P0, PT, PT, PT, UP0, 0x80, 0x0 ;  /* 0x000000000000781c */ /* 0x000fe20003f0f008 */
[----:B------:R-:W-:Y:S01]  /*19d0*/  IMAD R226, R3, 0x200, R226 ;  /* 0x0000020003e27824 */ /* 0x000fe200078e02e2 */
[----:B------:R-:W-:Y:S02]  /*19e0*/  LOP3.LUT R8, R8, 0x100, R13, 0xf8, !PT ;  /* 0x0000010008087812 */ /* 0x000fe400078ef80d */
[----:B------:R-:W-:-:S02]  /*19f0*/  LOP3.LUT R217, R217, 0xfffffe00, RZ, 0xc0, !PT ;  /* 0xfffffe00d9d97812 */ /* 0x000fc400078ec0ff */
[C---:B------:R-:W-:Y:S02]  /*1a00*/  LOP3.LUT R228, R9.reuse, R10, R228, 0x1e, !PT ;  /* 0x0000000a09e47212 */ /* 0x040fe400078e1ee4 */
[----:B------:R-:W-:Y:S01]  /*1a10*/  LOP3.LUT R0, R9, R0, R10, 0x1e, !PT ;  /* 0x0000000009007212 */ /* 0x000fe200078e1e0a */
[----:B------:R-:W-:Y:S01]  /*1a20*/  @!P4 IMAD.SHL.U32 R9, R234, 0x10, RZ ;  /* 0x00000010ea09c824 */ /* 0x000fe200078e00ff */
[----:B------:R-:W-:Y:S01]  /*1a30*/  LOP3.LUT R245, R245, 0x7ffffe00, RZ, 0xc0, !PT ;  /* 0x7ffffe00f5f57812 */ /* 0x000fe200078ec0ff */
[----:B------:R-:W-:Y:S01]  /*1a40*/  IMAD R3, R12, 0x400, R217 ;  /* 0x000004000c037824 */ /* 0x000fe200078e02d9 */
[----:B------:R-:W-:Y:S02]  /*1a50*/  SHF.R.U32.HI R11, RZ, 0x3, R8 ;  /* 0x00000003ff0b7819 */ /* 0x000fe40000011608 */
[----:B------:R-:W-:Y:S01]  /*1a60*/  LOP3.LUT R217, R0, R217, RZ, 0xfc, !PT ;  /* 0x000000d900d97212 */ /* 0x000fe200078efcff */
[----:B------:R1:W-:Y:S01]  /*1a70*/  @!P4 LDGSTS.E.BYPASS.LTC128B.128 [R9+0x21280], [R14.64] ;  /* 0x212800000e09cfae */ /* 0x0003e2000b901d58 */
[----:B------:R-:W-:Y:S01]  /*1a80*/  LOP3.LUT R8, R8, 0x28, R11, 0x78, !PT ;  /* 0x0000002808087812 */ /* 0x000fe200078e780b */
[----:B------:R-:W-:Y:S01]  /*1a90*/  IMAD.MOV.U32 R0, RZ, RZ, 0x120 ;  /* 0x00000120ff007424 */ /* 0x000fe200078e00ff */
[----:B------:R-:W-:Y:S01]  /*1aa0*/  SEL R213, R223, 0xffffffe0, !P2 ;  /* 0xffffffe0dfd57807 */ /* 0x000fe20005000000 */
[----:B------:R-:W-:Y:S01]  /*1ab0*/  IMAD R245, R18, 0x2, R245 ;  /* 0x0000000212f57824 */ /* 0x000fe200078e02f5 */
[----:B------:R-:W0:Y:S01]  /*1ac0*/  LDGDEPBAR ;  /* 0x00000000000079af */ /* 0x000e220000000000 */
[----:B------:R-:W-:Y:S01]  /*1ad0*/  IMAD.IADD R228, R3, 0x1, R228 ;  /* 0x0000000103e47824 */ /* 0x000fe200078e02e4 */
[----:B------:R-:W-:Y:S01]  /*1ae0*/  SEL R0, R0, 0xe0, !P3 ;  /* 0x000000e000007807 */ /* 0x000fe20005800000 */
[----:B------:R-:W-:Y:S01]  /*1af0*/  IMAD.IADD R245, R245, 0x1, R8 ;  /* 0x00000001f5f57824 */ /* 0x000fe200078e0208 */
[----:B------:R-:W0:Y:S01]  /*1b00*/  LDGDEPBAR ;  /* 0x00000000000079af */ /* 0x000e220000000000 */
[----:B------:R-:W-:Y:S01]  /*1b10*/  SEL R223, R223, 0xffffffe0, !P1 ;  /* 0xffffffe0dfdf7807 */ /* 0x000fe20004800000 */
[----:B------:R-:W-:Y:S05]  /*1b20*/  @!P0 BRA `(.L_x_656) ;  /* 0x0000428000008947 */ /* 0x000fea0003800000 */
[----:B------:R-:W-:Y:S01]  /*1b30*/  SHF.R.S32.HI R235, RZ, 0x1f, R234 ;  /* 0x0000001fffeb7819 */ /* 0x000fe200000114ea */
[----:B------:R-:W-:Y:S01]  /*1b40*/  IMAD R2, R2, c[0x0][0x238], RZ ;  /* 0x00008e0002027a24 */ /* 0x000fe200078e02ff */
[----:B------:R-:W-:Y:S01]  /*1b50*/  ULDC.64 UR4, c[0x0][0x240] ;  /* 0x0000900000047ab9 */ /* 0x000fe20000000a00 */
[----:B------:R-:W-:Y:S01]  /*1b60*/  LOP3.LUT R7, R6, 0xffffffe0, RZ, 0xc0, !PT ;  /* 0xffffffe006077812 */ /* 0x000fe200078ec0ff */
[----:B------:R-:W-:Y:S01]  /*1b70*/  UIMAD UR4, UR8, UR4, URZ ;  /* 0x00000004080472a4 */ /* 0x000fe2000f8e023f */
[C---:B------:R-:W-:Y:S01]  /*1b80*/  IMAD R2, R5.reuse, c[0x0][0x23c], R2 ;  /* 0x00008f0005027a24 */ /* 0x040fe200078e0202 */
[----:B------:R-:W-:Y:S01]  /*1b90*/  UMOV UR7, 0x6 ;  /* 0x0000000600077882 */ /* 0x000fe20000000000 */
[----:B-1----:R-:W-:Y:S01]  /*1ba0*/  IMAD.WIDE.U32 R8, R5, c[0x0][0x238], R234 ;  /* 0x00008e0005087a25 */ /* 0x002fe200078e00ea */
[----:B------:R-:W-:Y:S01]  /*1bb0*/  ULDC UR17, c[0x0][0x17c] ;  /* 0x00005f0000117ab9 */ /* 0x000fe20000000800 */
[----:B------:R-:W-:Y:S01]  /*1bc0*/  LEA.HI R3, R4, R4, RZ, 0x1 ;  /* 0x0000000404037211 */ /* 0x000fe200078f08ff */
[----:B------:R-:W-:Y:S01]  /*1bd0*/  USHF.L.U32 UR18, UR6, 0x6, URZ ;  /* 0x0000000606127899 */ /* 0x000fe2000800063f */
[----:B------:R-:W-:Y:S01]  /*1be0*/  IMAD.IADD R9, R9, 0x1, R2 ;  /* 0x0000000109097824 */ /* 0x000fe200078e0202 */
[----:B------:R-:W-:Y:S01]  /*1bf0*/  USHF.L.U64.HI UR17, UR6, UR7, UR17 ;  /* 0x0000000706117299 */ /* 0x000fe20008010211 */
[----:B------:R-:W-:Y:S01]  /*1c00*/  IMAD.U32 R2, RZ, RZ, UR20 ;  /* 0x00000014ff027e24 */ /* 0x000fe2000f8e00ff */
[----:B------:R-:W-:Y:S01]  /*1c10*/  UIMAD UR6, UR20, UR5, UR4 ;  /* 0x00000005140672a4 */ /* 0x000fe2000f8e0204 */
[----:B------:R-:W-:Y:S01]  /*1c20*/  IMAD.IADD R7, R234, 0x1, -R7 ;  /* 0x00000001ea077824 */ /* 0x000fe200078e0a07 */
[----:B------:R-:W-:Y:S01]  /*1c30*/  LOP3.LUT R3, R3, 0xfffffffe, RZ, 0xc0, !PT ;  /* 0xfffffffe03037812 */ /* 0x000fe200078ec0ff */
[----:B------:R-:W-:Y:S01]  /*1c40*/  IMAD.WIDE.U32 R10, R2, c[0x0][0x240], R8 ;  /* 0x00009000020a7a25 */ /* 0x000fe200078e0008 */
[----:B------:R-:W-:Y:S01]  /*1c50*/  UIADD3 UR11, UR11, 0x3f, URZ ;  /* 0x0000003f0b0b7890 */ /* 0x000fe2000fffe03f */
[----:B------:R-:W-:Y:S01]  /*1c60*/  SHF.L.U32 R219, R219, 0x1, RZ ;  /* 0x00000001dbdb7819 */ /* 0x000fe200000006ff */
[----:B------:R-:W-:Y:S01]  /*1c70*/  CS2R R170, SRZ ;  /* 0x0000000000aa7805 */ /* 0x000fe2000001ff00 */
[----:B------:R-:W-:Y:S01]  /*1c80*/  SHF.R.S32.HI R6, RZ, 0x1f, R7 ;  /* 0x0000001fff067819 */ /* 0x000fe20000011407 */
[----:B------:R1:W-:Y:S01]  /*1c90*/  STL.64 [R1+0x8], R10 ;  /* 0x0000080a01007387 */ /* 0x0003e20000100a00 */
[----:B------:R-:W-:Y:S01]  /*1ca0*/  IADD3 R2, R11, UR6, RZ ;  /* 0x000000060b027c10 */ /* 0x000fe2000fffe0ff */
[----:B------:R-:W-:Y:S01]  /*1cb0*/  IMAD.IADD R3, R4, 0x1, -R3 ;  /* 0x0000000104037824 */ /* 0x000fe200078e0a03 */
[----:B------:R-:W-:Y:S01]  /*1cc0*/  MOV R4, 0xffffffb0 ;  /* 0xffffffb000047802 */ /* 0x000fe20000000f00 */
[----:B------:R-:W-:Y:S01]  /*1cd0*/  IMAD.SHL.U32 R222, R228, 0x2, RZ ;  /* 0x00000002e4de7824 */ /* 0x000fe200078e00ff */
[----:B------:R-:W-:Y:S01]  /*1ce0*/  LEA.HI R5, R6, R7, RZ, 0x2 ;  /* 0x0000000706057211 */ /* 0x000fe200078f10ff */
[----:B------:R1:W-:Y:S01]  /*1cf0*/  STL [R1+0x10], R2 ;  /* 0x0000100201007387 */ /* 0x0003e20000100800 */
[----:B------:R-:W-:Y:S01]  /*1d00*/  IMAD.SHL.U32 R224, R224, 0x2, RZ ;  /* 0x00000002e0e07824 */ /* 0x000fe200078e00ff */
[----:B------:R-:W-:Y:S01]  /*1d10*/  USHF.R.S32.HI UR7, URZ, 0x1f, UR11 ;  /* 0x0000001f3f077899 */ /* 0x000fe2000801140b */
[----:B------:R-:W-:Y:S01]  /*1d20*/  LOP3.LUT R244, R5, 0xfffffffc, RZ, 0xc0, !PT ;  /* 0xfffffffc05f47812 */ /* 0x000fe200078ec0ff */
[----:B------:R-:W-:Y:S01]  /*1d30*/  IMAD R4, R227, R4, c[0x0][0x198] ;  /* 0x00006600e3047624 */ /* 0x000fe200078e0204 */
[----:B------:R-:W-:Y:S01]  /*1d40*/  IADD3 R220, R222, 0x1b080, RZ ;  /* 0x0001b080dedc7810 */ /* 0x000fe20007ffe0ff */
[----:B------:R-:W-:Y:S01]  /*1d50*/  IMAD.SHL.U32 R245, R245, 0x2, RZ ;  /* 0x00000002f5f57824 */ /* 0x000fe200078e00ff */
[----:B------:R-:W-:Y:S01]  /*1d60*/  IADD3 R244, R7, -R244, RZ ;  /* 0x800000f407f47210 */ /* 0x000fe20007ffe0ff */
[----:B------:R-:W-:Y:S01]  /*1d70*/  IMAD.SHL.U32 R221, R225, 0x2, RZ ;  /* 0x00000002e1dd7824 */ /* 0x000fe200078e00ff */
[----:B------:R-:W-:Y:S01]  /*1d80*/  ULEA.HI UR7, UR7, UR11, URZ, 0x6 ;  /* 0x0000000b07077291 */ /* 0x000fe2000f8f303f */
[----:B------:R-:W-:Y:S01]  /*1d90*/  IMAD R3, R3, -0x8, R4 ;  /* 0xfffffff803037824 */ /* 0x000fe200078e0204 */
[----:B------:R-:W-:Y:S01]  /*1da0*/  LEA.HI.SX32 R246, R5, R246, 0x1e ;  /* 0x000000f605f67211 */ /* 0x000fe200078ff2ff */
[----:B------:R-:W-:Y:S01]  /*1db0*/  IMAD R215, R215, 0x2, R224 ;  /* 0x00000002d7d77824 */ /* 0x000fe200078e02e0 */
[----:B------:R-:W-:Y:S01]  /*1dc0*/  LEA R218, R218, 0x23c80, 0x1 ;  /* 0x00023c80dada7811 */ /* 0x000fe200078e08ff */
[----:B------:R-:W-:Y:S01]  /*1dd0*/  IMAD R220, R223, 0x2, R220 ;  /* 0x00000002dfdc7824 */ /* 0x000fe200078e02dc */
[----:B------:R-:W-:Y:S01]  /*1de0*/  LEA R217, R217, 0x80, 0x1 ;  /* 0x00000080d9d97811 */ /* 0x000fe200078e08ff */
[----:B------:R-:W-:Y:S01]  /*1df0*/  IMAD R214, R213, 0x2, R224 ;  /* 0x00000002d5d67824 */ /* 0x000fe200078e02e0 */
[----:B------:R-:W-:Y:S01]  /*1e00*/  IADD3 R223, R228, R223, RZ ;  /* 0x000000dfe4df7210 */ /* 0x000fe20007ffe0ff */
[----:B------:R-:W-:Y:S01]  /*1e10*/  IMAD R244, R244, -0x2, R3 ;  /* 0xfffffffef4f47824 */ /* 0x000fe200078e0203 */
[----:B------:R-:W-:Y:S01]  /*1e20*/  IADD3 R247, R229, 0xf080, RZ ;  /* 0x0000f080e5f77810 */ /* 0x000fe20007ffe0ff */
        /* <DEDUP_REMOVED lines=59> */
[----:B------:R-:W-:Y:S01]  /*21e0*/  LEA R0, R0, R219, 0x1 ;  /* 0x000000db00007211 */ /* 0x000fe200078e08ff */
[----:B------:R-:W-:Y:S01]  /*21f0*/  IMAD R213, R213, 0x2, R215 ;  /* 0x00000002d5d57824 */ /* 0x000fe200078e02d7 */
[----:B------:R-:W-:Y:S01]  /*2200*/  IADD3 R212, R222, R221, RZ ;  /* 0x000000ddded47210 */ /* 0x000fe20007ffe0ff */
[----:B------:R-:W-:Y:S01]  /*2210*/  ULDC UR10, c[0x0][0x188] ;  /* 0x00006200000a7ab9 */ /* 0x000fe20000000800 */
[----:B------:R-:W-:Y:S01]  /*2220*/  IADD3 R252, R245, 0x21480, RZ ;  /* 0x00021480f5fc7810 */ /* 0x000fe20007ffe0ff */
[----:B------:R-:W-:Y:S01]  /*2230*/  ULDC UR9, c[0x0][0x278] ;  /* 0x00009e0000097ab9 */ /* 0x000fe20000000800 */
[----:B------:R-:W-:Y:S01]  /*2240*/  IADD3 R216, R228, R225, RZ ;  /* 0x000000e1e4d87210 */ /* 0x000fe20007ffe0ff */
[----:B------:R-:W-:-:S02]  /*2250*/  ULDC UR8, c[0x0][0x218] ;  /* 0x0000860000087ab9 */ /* 0x000fc40000000800 */
[----:B------:R-:W-:Y:S02]  /*2260*/  ULDC UR5, c[0x0][0x290] ;  /* 0x0000a40000057ab9 */ /* 0x000fe40000000800 */
[----:B------:R-:W-:Y:S02]  /*2270*/  UMOV UR22, 0x1 ;  /* 0x0000000100167882 */ /* 0x000fe40000000000 */
[----:B------:R-:W-:Y:S02]  /*2280*/  UMOV UR4, URZ ;  /* 0x0000003f00047c82 */ /* 0x000fe40008000000 */
[----:B------:R-:W-:Y:S02]  /*2290*/  UMOV UR12, URZ ;  /* 0x0000003f000c7c82 */ /* 0x000fe40008000000 */
[----:B------:R-:W-:Y:S02]  /*22a0*/  UIMAD UR10, UR20, UR10, URZ ;  /* 0x0000000a140a72a4 */ /* 0x000fe4000f8e023f */
[----:B------:R-:W-:-:S02]  /*22b0*/  UIMAD UR9, UR20, UR9, URZ ;  /* 0x00000009140972a4 */ /* 0x000fc4000f8e023f */
[----:B------:R-:W-:Y:S02]  /*22c0*/  UIMAD UR8, UR20, UR8, URZ ;  /* 0x00000008140872a4 */ /* 0x000fe4000f8e023f */
[----:B------:R-:W-:Y:S02]  /*22d0*/  UIMAD UR5, UR20, UR5, URZ ;  /* 0x00000005140572a4 */ /* 0x000fe4000f8e023f */
[----:B------:R-:W-:Y:S02]  /*22e0*/  USHF.R.S32.HI UR19, URZ, 0x6, UR7 ;  /* 0x000000063f137899 */ /* 0x000fe40008011407 */
[----:B-1----:R-:W-:Y:S02]  /*22f0*/  ULDC UR11, c[0x0][0x168] ;  /* 0x00005a00000b7ab9 */ /* 0x002fe40000000800 */
.L_x_659:
[----:B------:R-:W-:Y:S04]  /*2300*/  DEPBAR.LE SB0, 0x1 ;  /* 0x000080400000791a */ /* 0x000fe80000000000 */
[----:B------:R-:W-:Y:S01]  /*2310*/  BAR.SYNC.DEFER_BLOCKING 0x0 ;  /* 0x0000000000007b1d */ /* 0x000fe20000010000 */
[----:B------:R-:W-:Y:S01]  /*2320*/  MOV R3, UR4 ;  /* 0x0000000400037c02 */ /* 0x000fe20008000f00 */
[----:B------:R-:W-:Y:S01]  /*2330*/  IMAD.U32 R104, RZ, RZ, UR4 ;  /* 0x00000004ff687e24 */ /* 0x000fe2000f8e00ff */
[----:B------:R-:W-:Y:S01]  /*2340*/  MOV R42, UR4 ;  /* 0x00000004002a7c02 */ /* 0x000fe20008000f00 */
[----:B------:R-:W-:Y:S02]  /*2350*/  UIADD3 UR21, UR12, 0x1, URZ ;  /* 0x000000010c157890 */ /* 0x000fe4000fffe03f */
[----:B------:R-:W-:Y:S02]  /*2360*/  IMAD R3, R3, 0x3000, R228 ;  /* 0x0000300003037824 */ /* 0x000fe400078e02e4 */
[----:B------:R-:W-:Y:S01]  /*2370*/  IMAD R42, R42, 0x3000, R225 ;  /* 0x000030002a2a7824 */ /* 0x000fe200078e02e1 */
[----:B------:R-:W-:Y:S01]  /*2380*/  UISETP.GE.AND UP0, UPT, UR21, UR19, UPT ;  /* 0x000000131500728c */ /* 0x000fe2000bf06270 */
[----:B------:R-:W-:Y:S02]  /*2390*/  IMAD.SHL.U32 R174, R3, 0x2, RZ ;  /* 0x0000000203ae7824 */ /* 0x000fe400078e00ff */
[--C-:B------:R-:W-:Y:S02]  /*23a0*/  IMAD.IADD R37, R228, 0x1, R42.reuse ;  /* 0x00000001e4257824 */ /* 0x100fe400078e022a */
[----:B------:R-:W-:Y:S01]  /*23b0*/  IMAD R43, R104, 0x3000, R223 ;  /* 0x00003000682b7824 */ /* 0x000fe200078e02df */
[----:B------:R-:W-:Y:S01]  /*23c0*/  PLOP3.LUT P0, PT, PT, PT, UP0, 0x80, 0x0 ;  /* 0x000000000000781c */ /* 0x000fe20003f0f008 */
[----:B------:R-:W-:Y:S01]  /*23d0*/  IMAD.IADD R42, R223, 0x1, R42 ;  /* 0x00000001df2a7824 */ /* 0x000fe200078e022a */
[----:B------:R-:W-:Y:S02]  /*23e0*/  SHF.L.U32 R36, R37, 0x1, RZ ;  /* 0x0000000125247819 */ /* 0x000fe400000006ff */
[----:B------:R-:W-:Y:S02]  /*23f0*/  SHF.L.U32 R173, R43, 0x1, RZ ;  /* 0x000000012bad7819 */ /* 0x000fe400000006ff */
[----:B------:R-:W-:Y:S01]  /*2400*/  SHF.L.U32 R172, R42, 0x1, RZ ;  /* 0x000000012aac7819 */ /* 0x000fe200000006ff */
[----:B------:R-:W-:Y:S04]  /*2410*/  LDSM.16.M88.2 R2, [R224+0x80] ;  /* 0x00008000e002783b */ /* 0x000fe80000000100 */
[----:B------:R-:W1:Y:S04]  /*2420*/  LDSM.16.M88.4 R24, [R174+0xf080] ;  /* 0x00f08000ae18783b */ /* 0x000e680000000200 */
[----:B------:R-:W2:Y:S04]  /*2430*/  LDSM.16.M88.2 R28, [R224+0x880] ;  /* 0x00088000e01c783b */ /* 0x000ea80000000100 */
[----:B------:R-:W3:Y:S04]  /*2440*/  LDSM.16.M88.2 R30, [R224+0x1080] ;  /* 0x00108000e01e783b */ /* 0x000ee80000000100 */
[----:B------:R-:W4:Y:S04]  /*2450*/  LDSM.16.M88.2 R32, [R224+0x1880] ;  /* 0x00188000e020783b */ /* 0x000f280000000100 */
[----:B------:R-:W5:Y:S04]  /*2460*/  LDSM.16.M88.2 R34, [R224+0x2080] ;  /* 0x00208000e022783b */ /* 0x000f680000000100 */
[----:B------:R-:W-:Y:S04]  /*2470*/  LDSM.16.M88.2 R40, [R215+0x80] ;  /* 0x00008000d728783b */ /* 0x000fe80000000100 */
[----:B------:R-:W4:Y:S04]  /*2480*/  LDSM.16.M88.4 R36, [R36+0xf080] ;  /* 0x00f080002424783b */ /* 0x000f280000000200 */
[----:B------:R-:W-:Y:S04]  /*2490*/  LDSM.16.M88.2 R108, [R215+0x5080] ;  /* 0x00508000d76c783b */ /* 0x000fe80000000100 */
[----:B------:R-:W-:Y:S01]  /*24a0*/  LDSM.16.M88.2 R110, [R215+0x5880] ;  /* 0x00588000d76e783b */ /* 0x000fe20000000100 */
[C---:B-1----:R-:W-:Y:S03]  /*24b0*/  HMMA.16816.F32.BF16 R4, R24.reuse, R2, RZ ;  /* 0x000000021804723c */ /* 0x042fe600000418ff */
[----:B------:R-:W1:Y:S05]  /*24c0*/  LDSM.16.M88.2 R2, [R215+0x880] ;  /* 0x00088000d702783b */ /* 0x000e6a0000000100 */
[C---:B--2---:R-:W-:Y:S01]  /*24d0*/  HMMA.16816.F32.BF16 R8, R24.reuse, R28, RZ ;  /* 0x0000001c1808723c */ /* 0x044fe200000418ff */
[----:B------:R-:W2:Y:S07]  /*24e0*/  LDSM.16.M88.2 R28, [R215+0x1080] ;  /* 0x00108000d71c783b */ /* 0x000eae0000000100 */
[C---:B---3--:R-:W-:Y:S01]  /*24f0*/  HMMA.16816.F32.BF16 R12, R24.reuse, R30, RZ ;  /* 0x0000001e180c723c */ /* 0x048fe200000418ff */
[----:B------:R-:W3:Y:S07]  /*2500*/  LDSM.16.M88.2 R30, [R215+0x1880] ;  /* 0x00188000d71e783b */ /* 0x000eee0000000100 */
[C---:B----4-:R-:W-:Y:S01]  /*2510*/  HMMA.16816.F32.BF16 R16, R24.reuse, R32, RZ ;  /* 0x000000201810723c */ /* 0x050fe200000418ff */
[----:B------:R-:W4:Y:S07]  /*2520*/  LDSM.16.M88.2 R32, [R215+0x2080] ;  /* 0x00208000d720783b */ /* 0x000f2e0000000100 */
[----:B-----5:R-:W-:Y:S01]  /*2530*/  HMMA.16816.F32.BF16 R20, R24, R34, RZ ;  /* 0x000000221814723c */ /* 0x020fe200000418ff */
[----:B------:R-:W-:Y:S04]  /*2540*/  LDSM.16.M88.2 R34, [R214+0x80] ;  /* 0x00008000d622783b */ /* 0x000fe80000000100 */
[----:B------:R-:W5:Y:S03]  /*2550*/  LDSM.16.M88.4 R24, [R173+0xf080] ;  /* 0x00f08000ad18783b */ /* 0x000f660000000200 */
[C---:B------:R-:W-:Y:S01]  /*2560*/  HMMA.16816.F32.BF16 R4, R36.reuse, R40, R4 ;  /* 0x000000282404723c */ /* 0x040fe20000041804 */
[----:B------:R-:W-:Y:S07]  /*2570*/  LDSM.16.M88.2 R40, [R213+0x880] ;  /* 0x00088000d528783b */ /* 0x000fee0000000100 */
[C---:B-1----:R-:W-:Y:S01]  /*2580*/  HMMA.16816.F32.BF16 R8, R36.reuse, R2, R8 ;  /* 0x000000022408723c */ /* 0x042fe20000041808 */
[----:B------:R-:W1:Y:S07]  /*2590*/  LDSM.16.M88.2 R2, [R214+0x880] ;  /* 0x00088000d602783b */ /* 0x000e6e0000000100 */
[C---:B--2---:R-:W-:Y:S01]  /*25a0*/  HMMA.16816.F32.BF16 R12, R36.reuse, R28, R12 ;  /* 0x0000001c240c723c */ /* 0x044fe2000004180c */
[----:B------:R-:W2:Y:S07]  /*25b0*/  LDSM.16.M88.2 R28, [R214+0x1080] ;  /* 0x00108000d61c783b */ /* 0x000eae0000000100 */
[C---:B---3--:R-:W-:Y:S01]  /*25c0*/  HMMA.16816.F32.BF16 R16, R36.reuse, R30, R16 ;  /* 0x0000001e2410723c */ /* 0x048fe20000041810 */
[----:B------:R-:W3:Y:S07]  /*25d0*/  LDSM.16.M88.2 R30, [R214+0x1880] ;  /* 0x00188000d61e783b */ /* 0x000eee0000000100 */
[----:B----4-:R-:W-:Y:S01]  /*25e0*/  HMMA.16816.F32.BF16 R20, R36, R32, R20 ;  /* 0x000000202414723c */ /* 0x010fe20000041814 */
[----:B------:R-:W4:Y:S04]  /*25f0*/  LDSM.16.M88.2 R32, [R214+0x2080] ;  /* 0x00208000d620783b */ /* 0x000f280000000100 */
[----:B------:R-:W-:Y:S03]  /*2600*/  LDSM.16.M88.4 R36, [R172+0xf080] ;  /* 0x00f08000ac24783b */ /* 0x000fe60000000200 */
[C---:B-----5:R-:W-:Y:S01]  /*2610*/  HMMA.16816.F32.BF16 R4, R24.reuse, R34, R4 ;  /* 0x000000221804723c */ /* 0x060fe20000041804 */
[----:B------:R-:W5:Y:S07]  /*2620*/  LDSM.16.M88.2 R34, [R213+0x80] ;  /* 0x00008000d522783b */ /* 0x000f6e0000000100 */
[C---:B-1----:R-:W-:Y:S01]  /*2630*/  HMMA.16816.F32.BF16 R8, R24.reuse, R2, R8 ;  /* 0x000000021808723c */ /* 0x042fe20000041808 */
[----:B------:R-:W1:Y:S07]  /*2640*/  LDSM.16.M88.2 R2, [R213+0x1080] ;  /* 0x00108000d502783b */ /* 0x000e6e0000000100 */
[C---:B--2---:R-:W-:Y:S01]  /*2650*/  HMMA.16816.F32.BF16 R12, R24.reuse, R28, R12 ;  /* 0x0000001c180c723c */ /* 0x044fe2000004180c */
[----:B------:R-:W2:Y:S07]  /*2660*/  LDSM.16.M88.2 R28, [R213+0x1880] ;  /* 0x00188000d51c783b */ /* 0x000eae0000000100 */
[C---:B---3--:R-:W-:Y:S01]  /*2670*/  HMMA.16816.F32.BF16 R16, R24.reuse, R30, R16 ;  /* 0x0000001e1810723c */ /* 0x048fe20000041810 */
[----:B------:R-:W3:Y:S07]  /*2680*/  LDSM.16.M88.2 R30, [R213+0x2080] ;  /* 0x00208000d51e783b */ /* 0x000eee0000000100 */
[----:B----4-:R-:W-:Y:S01]  /*2690*/  HMMA.16816.F32.BF16 R20, R24, R32, R20 ;  /* 0x000000201814723c */ /* 0x010fe20000041814 */
[----:B------:R-:W-:Y:S04]  /*26a0*/  LDSM.16.M88.2 R32, [R224+0x2880] ;  /* 0x00288000e020783b */ /* 0x000fe80000000100 */
[----:B------:R-:W4:Y:S03]  /*26b0*/  LDSM.16.M88.4 R24, [R174+0x11080] ;  /* 0x01108000ae18783b */ /* 0x000f260000000200 */
[C---:B-----5:R-:W-:Y:S01]  /*26c0*/  HMMA.16816.F32.BF16 R4, R36.reuse, R34, R4 ;  /* 0x000000222404723c */ /* 0x060fe20000041804 */
[----:B------:R-:W5:Y:S07]  /*26d0*/  LDSM.16.M88.2 R34, [R224+0x3080] ;  /* 0x00308000e022783b */ /* 0x000f6e0000000100 */
[C---:B------:R-:W-:Y:S07]  /*26e0*/  HMMA.16816.F32.BF16 R8, R36.reuse, R40, R8 ;  /* 0x000000282408723c */ /* 0x040fee0000041808 */
[----:B------:R-:W-:Y:S01]  /*26f0*/  MOV R41, UR4 ;  /* 0x0000000400297c02 */ /* 0x000fe20008000f00 */
[C---:B-1----:R-:W-:Y:S01]  /*2700*/  HMMA.16816.F32.BF16 R12, R36.reuse, R2, R12 ;  /* 0x00000002240c723c */ /* 0x042fe2000004180c */
[----:B------:R-:W1:Y:S03]  /*2710*/  LDSM.16.M88.2 R2, [R224+0x3880] ;  /* 0x00388000e002783b */ /* 0x000e660000000100 */
[----:B------:R-:W-:Y:S04]  /*2720*/  IMAD R41, R41, 0x3000, R216 ;  /* 0x0000300029297824 */ /* 0x000fe800078e02d8 */
[C---:B--2---:R-:W-:Y:S01]  /*2730*/  HMMA.16816.F32.BF16 R16, R36.reuse, R28, R16 ;  /* 0x0000001c2410723c */ /* 0x044fe20000041810 */
[----:B------:R-:W2:Y:S03]  /*2740*/  LDSM.16.M88.2 R28, [R224+0x4080] ;  /* 0x00408000e01c783b */ /* 0x000ea60000000100 */
[----:B------:R-:W-:Y:S02]  /*2750*/  IMAD.SHL.U32 R104, R41, 0x2, RZ ;  /* 0x0000000229687824 */ /* 0x000fe400078e00ff */
[----:B------:R-:W-:Y:S02]  /*2760*/  LDSM.16.M88.4 R40, [R173+0x11080] ;  /* 0x01108000ad28783b */ /* 0x000fe40000000200 */
[----:B---3--:R-:W-:Y:S02]  /*2770*/  HMMA.16816.F32.BF16 R20, R36, R30, R20 ;  /* 0x0000001e2414723c */ /* 0x008fe40000041814 */
[----:B------:R-:W3:Y:S04]  /*2780*/  LDSM.16.M88.2 R30, [R224+0x4880] ;  /* 0x00488000e01e783b */ /* 0x000ee80000000100 */
[----:B------:R-:W-:Y:S02]  /*2790*/  LDSM.16.M88.4 R36, [R104+0x11080] ;  /* 0x011080006824783b */ /* 0x000fe40000000200 */
[C---:B----4-:R-:W-:Y:S02]  /*27a0*/  HMMA.16816.F32.BF16 R4, R24.reuse, R32, R4 ;  /* 0x000000201804723c */ /* 0x050fe40000041804 */
[----:B------:R-:W4:Y:S04]  /*27b0*/  LDSM.16.M88.2 R32, [R215+0x2880] ;  /* 0x00288000d720783b */ /* 0x000f280000000100 */
[----:B------:R-:W-:Y:S02]  /*27c0*/  LDSM.16.M88.4 R104, [R104+0x13080] ;  /* 0x013080006868783b */ /* 0x000fe40000000200 */
[C---:B-----5:R-:W-:Y:S02]  /*27d0*/  HMMA.16816.F32.BF16 R8, R24.reuse, R34, R8 ;  /* 0x000000221808723c */ /* 0x060fe40000041808 */
[----:B------:R-:W5:Y:S06]  /*27e0*/  LDSM.16.M88.2 R34, [R215+0x3080] ;  /* 0x00308000d722783b */ /* 0x000f6c0000000100 */
[C---:B-1----:R-:W-:Y:S01]  /*27f0*/  HMMA.16816.F32.BF16 R12, R24.reuse, R2, R12 ;  /* 0x00000002180c723c */ /* 0x042fe2000004180c */
[----:B------:R-:W1:Y:S07]  /*2800*/  LDSM.16.M88.2 R2, [R215+0x3880] ;  /* 0x00388000d702783b */ /* 0x000e6e0000000100 */
[C---:B--2---:R-:W-:Y:S01]  /*2810*/  HMMA.16816.F32.BF16 R16, R24.reuse, R28, R16 ;  /* 0x0000001c1810723c */ /* 0x044fe20000041810 */
[----:B------:R-:W2:Y:S07]  /*2820*/  LDSM.16.M88.2 R28, [R215+0x4080] ;  /* 0x00408000d71c783b */ /* 0x000eae0000000100 */
[----:B---3--:R-:W-:Y:S01]  /*2830*/  HMMA.16816.F32.BF16 R20, R24, R30, R20 ;  /* 0x0000001e1814723c */ /* 0x008fe20000041814 */
[----:B------:R-:W3:Y:S04]  /*2840*/  LDSM.16.M88.2 R24, [R215+0x4880] ;  /* 0x00488000d718783b */ /* 0x000ee80000000100 */
[----:B------:R-:W3:Y:S03]  /*2850*/  LDSM.16.M88.2 R26, [R214+0x2880] ;  /* 0x00288000d61a783b */ /* 0x000ee60000000100 */
[C---:B----4-:R-:W-:Y:S01]  /*2860*/  HMMA.16816.F32.BF16 R4, R36.reuse, R32, R4 ;  /* 0x000000202404723c */ /* 0x050fe20000041804 */
[----:B------:R-:W4:Y:S07]  /*2870*/  LDSM.16.M88.2 R30, [R214+0x3080] ;  /* 0x00308000d61e783b */ /* 0x000f2e0000000100 */
[C---:B-----5:R-:W-:Y:S01]  /*2880*/  HMMA.16816.F32.BF16 R8, R36.reuse, R34, R8 ;  /* 0x000000222408723c */ /* 0x060fe20000041808 */
[----:B------:R-:W-:Y:S07]  /*2890*/  LDSM.16.M88.4 R32, [R172+0x11080] ;  /* 0x01108000ac20783b */ /* 0x000fee0000000200 */
[C---:B-1----:R-:W-:Y:S01]  /*28a0*/  HMMA.16816.F32.BF16 R12, R36.reuse, R2, R12 ;  /* 0x00000002240c723c */ /* 0x042fe2000004180c */
[----:B------:R-:W1:Y:S07]  /*28b0*/  LDSM.16.M88.2 R2, [R214+0x3880] ;  /* 0x00388000d602783b */ /* 0x000e6e0000000100 */
[C---:B--2---:R-:W-:Y:S01]  /*28c0*/  HMMA.16816.F32.BF16 R16, R36.reuse, R28, R16 ;  /* 0x0000001c2410723c */ /* 0x044fe20000041810 */
[----:B------:R-:W2:Y:S07]  /*28d0*/  LDSM.16.M88.2 R28, [R214+0x4080] ;  /* 0x00408000d61c783b */ /* 0x000eae0000000100 */
[----:B---3--:R-:W-:Y:S01]  /*28e0*/  HMMA.16816.F32.BF16 R20, R36, R24, R20 ;  /* 0x000000182414723c */ /* 0x008fe20000041814 */
[----:B------:R-:W3:Y:S04]  /*28f0*/  LDSM.16.M88.2 R24, [R214+0x4880] ;  /* 0x00488000d618783b */ /* 0x000ee80000000100 */
[----:B------:R-:W-:Y:S03]  /*2900*/  LDSM.16.M88.4 R36, [R174+0x13080] ;  /* 0x01308000ae24783b */ /* 0x000fe60000000200 */
[C---:B------:R-:W-:Y:S01]  /*2910*/  HMMA.16816.F32.BF16 R4, R40.reuse, R26, R4 ;  /* 0x0000001a2804723c */ /* 0x040fe20000041804 */
[----:B------:R-:W5:Y:S07]  /*2920*/  LDSM.16.M88.2 R26, [R213+0x2880] ;  /* 0x00288000d51a783b */ /* 0x000f6e0000000100 */
[C---:B----4-:R-:W-:Y:S01]  /*2930*/  HMMA.16816.F32.BF16 R8, R40.reuse, R30, R8 ;  /* 0x0000001e2808723c */ /* 0x050fe20000041808 */
[----:B------:R-:W4:Y:S07]  /*2940*/  LDSM.16.M88.2 R30, [R213+0x3080] ;  /* 0x00308000d51e783b */ /* 0x000f2e0000000100 */
[C---:B-1----:R-:W-:Y:S01]  /*2950*/  HMMA.16816.F32.BF16 R12, R40.reuse, R2, R12 ;  /* 0x00000002280c723c */ /* 0x042fe2000004180c */
[----:B------:R-:W1:Y:S07]  /*2960*/  LDSM.16.M88.2 R2, [R213+0x3880] ;  /* 0x00388000d502783b */ /* 0x000e6e0000000100 */
[C---:B--2---:R-:W-:Y:S01]  /*2970*/  HMMA.16816.F32.BF16 R16, R40.reuse, R28, R16 ;  /* 0x0000001c2810723c */ /* 0x044fe20000041810 */
[----:B------:R-:W2:Y:S07]  /*2980*/  LDSM.16.M88.2 R28, [R213+0x4080] ;  /* 0x00408000d51c783b */ /* 0x000eae0000000100 */
[----:B---3--:R-:W-:Y:S01]  /*2990*/  HMMA.16816.F32.BF16 R20, R40, R24, R20 ;  /* 0x000000182814723c */ /* 0x008fe20000041814 */
[----:B------:R-:W3:Y:S04]  /*29a0*/  LDSM.16.M88.2 R24, [R213+0x4880] ;  /* 0x00488000d518783b */ /* 0x000ee80000000100 */
[----:B------:R-:W3:Y:S03]  /*29b0*/  LDSM.16.M88.2 R40, [R224+0x5080] ;  /* 0x00508000e028783b */ /* 0x000ee60000000100 */
[C---:B-----5:R-:W-:Y:S01]  /*29c0*/  HMMA.16816.F32.BF16 R4, R32.reuse, R26, R4 ;  /* 0x0000001a2004723c */ /* 0x060fe20000041804 */
[----:B------:R-:W5:Y:S04]  /*29d0*/  LDSM.16.M88.2 R42, [R224+0x5880] ;  /* 0x00588000e02a783b */ /* 0x000f680000000100 */
[----:B------:R-:W5:Y:S03]  /*29e0*/  LDSM.16.M88.2 R26, [R224+0x6080] ;  /* 0x00608000e01a783b */ /* 0x000f660000000100 */
        /* <DEDUP_REMOVED lines=10> */
[----:B------:R-:W-:Y:S07]  /*2a90*/  LDSM.16.M88.2 R40, [R214+0x5080] ;  /* 0x00508000d628783b */ /* 0x000fee0000000100 */
[C---:B-----5:R-:W-:Y:S01]  /*2aa0*/  HMMA.16816.F32.BF16 R8, R36.reuse, R42, R8 ;  /* 0x0000002a2408723c */ /* 0x060fe20000041808 */
[----:B------:R-:W-:Y:S07]  /*2ab0*/  LDSM.16.M88.2 R42, [R214+0x5880] ;  /* 0x00588000d62a783b */ /* 0x000fee0000000100 */
[C---:B------:R-:W-:Y:S01]  /*2ac0*/  HMMA.16816.F32.BF16 R12, R36.reuse, R26, R12 ;  /* 0x0000001a240c723c */ /* 0x040fe2000004180c */
[----:B------:R-:W5:Y:S07]  /*2ad0*/  LDSM.16.M88.2 R26, [R215+0x7080] ;  /* 0x00708000d71a783b */ /* 0x000f6e0000000100 */
[C---:B----4-:R-:W-:Y:S01]  /*2ae0*/  HMMA.16816.F32.BF16 R16, R36.reuse, R30, R16 ;  /* 0x0000001e2410723c */ /* 0x050fe20000041810 */
[----:B------:R-:W4:Y:S07]  /*2af0*/  LDSM.16.M88.2 R30, [R214+0x6080] ;  /* 0x00608000d61e783b */ /* 0x000f2e0000000100 */
[----:B-1----:R-:W-:Y:S01]  /*2b00*/  HMMA.16816.F32.BF16 R20, R36, R2, R20 ;  /* 0x000000022414723c */ /* 0x002fe20000041814 */
[----:B------:R-:W1:Y:S04]  /*2b10*/  LDSM.16.M88.2 R2, [R214+0x6880] ;  /* 0x00688000d602783b */ /* 0x000e680000000100 */
[----:B------:R-:W-:Y:S03]  /*2b20*/  LDSM.16.M88.2 R36, [R213+0x5880] ;  /* 0x00588000d524783b */ /* 0x000fe60000000100 */
[C---:B------:R-:W-:Y:S01]  /*2b30*/  HMMA.16816.F32.BF16 R4, R104.reuse, R108, R4 ;  /* 0x0000006c6804723c */ /* 0x040fe20000041804 */
[----:B------:R-:W-:Y:S07]  /*2b40*/  LDSM.16.M88.2 R38, [R213+0x6080] ;  /* 0x00608000d526783b */ /* 0x000fee0000000100 */
[C---:B------:R-:W-:Y:S08]  /*2b50*/  HMMA.16816.F32.BF16 R8, R104.reuse, R110, R8 ;  /* 0x0000006e6808723c */ /* 0x040ff00000041808 */
[C---:B--2---:R-:W-:Y:S01]  /*2b60*/  HMMA.16816.F32.BF16 R12, R104.reuse, R28, R12 ;  /* 0x0000001c680c723c */ /* 0x044fe2000004180c */
[----:B------:R-:W2:Y:S07]  /*2b70*/  LDSM.16.M88.2 R28, [R214+0x7080] ;  /* 0x00708000d61c783b */ /* 0x000eae0000000100 */
[C---:B---3--:R-:W-:Y:S08]  /*2b80*/  HMMA.16816.F32.BF16 R16, R104.reuse, R24, R16 ;  /* 0x000000186810723c */ /* 0x048ff00000041810 */
[----:B-----5:R-:W-:Y:S01]  /*2b90*/  HMMA.16816.F32.BF16 R20, R104, R26, R20 ;  /* 0x0000001a6814723c */ /* 0x020fe20000041814 */
[----:B------:R-:W-:Y:S06]  /*2ba0*/  LDSM.16.M88.4 R24, [R172+0x13080] ;  /* 0x01308000ac18783b */ /* 0x000fec0000000200 */
[----:B------:R-:W-:Y:S01]  /*2bb0*/  MOV R107, UR4 ;  /* 0x00000004006b7c02 */ /* 0x000fe20008000f00 */
[C---:B------:R-:W-:Y:S01]  /*2bc0*/  HMMA.16816.F32.BF16 R4, R32.reuse, R40, R4 ;  /* 0x000000282004723c */ /* 0x040fe20000041804 */
[----:B------:R-:W-:Y:S04]  /*2bd0*/  LDSM.16.M88.2 R40, [R213+0x6880] ;  /* 0x00688000d528783b */ /* 0x000fe80000000100 */
[----:B------:R-:W-:Y:S03]  /*2be0*/  LEA R105, R107, R246, 0x6 ;  /* 0x000000f66b697211 */ /* 0x000fe600078e30ff */
[C---:B------:R-:W-:Y:S01]  /*2bf0*/  HMMA.16816.F32.BF16 R8, R32.reuse, R42, R8 ;  /* 0x0000002a2008723c */ /* 0x040fe20000041808 */
[----:B------:R-:W-:Y:S04]  /*2c00*/  LDSM.16.M88.2 R42, [R213+0x7080] ;  /* 0x00708000d52a783b */ /* 0x000fe80000000100 */
[----:B------:R-:W-:Y:S03]  /*2c10*/  LDS R190, [R105.X4+0x21080] ;  /* 0x0210800069be7984 */ /* 0x000fe60000004800 */
[C---:B----4-:R-:W-:Y:S01]  /*2c20*/  HMMA.16816.F32.BF16 R12, R32.reuse, R30, R12 ;  /* 0x0000001e200c723c */ /* 0x050fe2000004180c */
[----:B------:R-:W3:Y:S04]  /*2c30*/  LDSM.16.M88.2 R30, [R213+0x5080] ;  /* 0x00508000d51e783b */ /* 0x000ee80000000100 */
[----:B------:R4:W4:Y:S03]  /*2c40*/  LDS R189, [R105.X4+0x210a0] ;  /* 0x0210a00069bd7984 */ /* 0x0009260000004800 */
[C---:B-1----:R-:W-:Y:S01]  /*2c50*/  HMMA.16816.F32.BF16 R16, R32.reuse, R2, R16 ;  /* 0x000000022010723c */ /* 0x042fe20000041810 */
[----:B------:R-:W-:Y:S04]  /*2c60*/  DEPBAR.LE SB0, 0x0 ;  /* 0x000080000000791a */ /* 0x000fe80000000000 */
[----:B------:R-:W-:Y:S03]  /*2c70*/  BAR.SYNC.DEFER_BLOCKING 0x0 ;  /* 0x0000000000007b1d */ /* 0x000fe60000010000 */
[----:B--2---:R-:W-:Y:S03]  /*2c80*/  HMMA.16816.F32.BF16 R20, R32, R28, R20 ;  /* 0x0000001c2014723c */ /* 0x004fe60000041814 */
[----:B------:R1:W2:Y:S04]  /*2c90*/  LDSM.16.M88.2 R2, [R224+0x7880] ;  /* 0x00788000e002783b */ /* 0x0002a80000000100 */
[----:B------:R1:W1:Y:S01]  /*2ca0*/  LDSM.16.M88.2 R108, [R224+0x8080] ;  /* 0x00808000e06c783b */ /* 0x0002620000000100 */
[C---:B---3--:R-:W-:Y:S03]  /*2cb0*/  HMMA.16816.F32.BF16 R4, R24.reuse, R30, R4 ;  /* 0x0000001e1804723c */ /* 0x048fe60000041804 */
[----:B------:R3:W1:Y:S04]  /*2cc0*/  LDSM.16.M88.2 R32, [R224+0x8880] ;  /* 0x00888000e020783b */ /* 0x0006680000000100 */
[----:B------:R3:W1:Y:S01]  /*2cd0*/  LDSM.16.M88.2 R110, [R224+0x9080] ;  /* 0x00908000e06e783b */ /* 0x0006620000000100 */
[C---:B------:R-:W-:Y:S03]  /*2ce0*/  HMMA.16816.F32.BF16 R8, R24.reuse, R36, R8 ;  /* 0x000000241808723c */ /* 0x040fe60000041808 */
        /* <DEDUP_REMOVED lines=8> */
[----:B------:R-:W-:Y:S03]  /*2d70*/  HMMA.16816.F32.BF16 R20, R24, R42, R20 ;  /* 0x0000002a1814723c */ /* 0x000fe60000041814 */
[----:B------:R3:W1:Y:S04]  /*2d80*/  LDSM.16.M88.4 R104, [R222+0x1b080] ;  /* 0x01b08000de68783b */ /* 0x0006680000000200 */
[----:B------:R3:W1:Y:S01]  /*2d90*/  LDSM.16.M88.4 R176, [R212+0x1b080] ;  /* 0x01b08000d4b0783b */ /* 0x0006620000000200 */
[----:B------:R-:W-:-:S05]  /*2da0*/  @P0 BRA `(.L_x_657) ;  /* 0x0000049000000947 */ /* 0x000fca0003800000 */
[----:B--2-4-:R-:W-:Y:S01]  /*2db0*/  LOP3.LUT P2, RZ, R233, 0x1, RZ, 0xc0, !PT ;  /* 0x00000001e9ff7812 */ /* 0x014fe2000784c0ff */
[----:B------:R-:W2:Y:S01]  /*2dc0*/  LDL.64 R192, [R1] ;  /* 0x0000000001c07983 */ /* 0x000ea20000100a00 */
[----:B------:R-:W-:Y:S01]  /*2dd0*/  ISETP.GE.AND P3, PT, R250, c[0x0][0x16c], PT ;  /* 0x00005b00fa007a0c */ /* 0x000fe20003f66270 */
[----:B------:R-:W-:Y:S01]  /*2de0*/  USHF.R.S32.HI UR23, URZ, 0x1f, UR21 ;  /* 0x0000001f3f177899 */ /* 0x000fe20008011415 */
[----:B------:R-:W-:Y:S01]  /*2df0*/  IMAD.MOV.U32 R31, RZ, RZ, R249 ;  /* 0x000000ffff1f7224 */ /* 0x000fe200078e00f9 */
[----:B------:R-:W-:Y:S01]  /*2e00*/  ULDC.64 UR6, c[0x0][0x178] ;  /* 0x00005e0000067ab9 */ /* 0x000fe20000000a00 */
[----:B------:R-:W-:Y:S01]  /*2e10*/  IMAD.U32 R37, RZ, RZ, UR18 ;  /* 0x00000012ff257e24 */ /* 0x000fe2000f8e00ff */
[----:B------:R-:W4:Y:S01]  /*2e20*/  S2R R24, SR_CTAID.Y ;  /* 0x0000000000187919 */ /* 0x000f220000002600 */
[----:B------:R-:W-:Y:S01]  /*2e30*/  IMAD.U32 R35, RZ, RZ, UR18 ;  /* 0x00000012ff237e24 */ /* 0x000fe2000f8e00ff */
[----:B------:R-:W-:Y:S02]  /*2e40*/  UIMAD.WIDE.U32 UR26, UR21, UR6, URZ ;  /* 0x00000006151a72a5 */ /* 0x000fe4000f8e003f */
[----:B------:R-:W-:Y:S02]  /*2e50*/  UIMAD UR23, UR23, UR6, URZ ;  /* 0x00000006171772a4 */ /* 0x000fe4000f8e023f */
[----:B------:R-:W-:Y:S02]  /*2e60*/  UIMAD UR6, UR21, -0x40, UR11 ;  /* 0xffffffc0150678a4 */ /* 0x000fe4000f8e020b */
[----:B------:R-:W-:Y:S01]  /*2e70*/  IMAD.U32 R40, RZ, RZ, UR26 ;  /* 0x0000001aff287e24 */ /* 0x000fe2000f8e00ff */
[----:B------:R-:W-:Y:S03]  /*2e80*/  UIMAD UR23, UR21, UR7, UR23 ;  /* 0x00000007151772a4 */ /* 0x000fe6000f8e0217 */
[----:B------:R-:W-:Y:S01]  /*2e90*/  IADD3 R29, -R236, UR6, RZ ;  /* 0x00000006ec1d7c10 */ /* 0x000fe2000fffe1ff */
[----:B------:R-:W-:Y:S06]  /*2ea0*/  UIADD3 UR23, UR27, UR23, URZ ;  /* 0x000000171b177290 */ /* 0x000fec000fffe03f */
[----:B------:R-:W-:Y:S01]  /*2eb0*/  IMAD.U32 R26, RZ, RZ, UR23 ;  /* 0x00000017ff1a7e24 */ /* 0x000fe2000f8e00ff */
[----:B----4-:R-:W-:Y:S01]  /*2ec0*/  SHF.R.S32.HI R25, RZ, 0x1f, R24 ;  /* 0x0000001fff197819 */ /* 0x010fe20000011418 */
[C---:B------:R-:W-:Y:S04]  /*2ed0*/  @!P4 IMAD.WIDE.U32 R38, R24.reuse, c[0x0][0x270], R238 ;  /* 0x00009c001826ca25 */ /* 0x040fe800078e00ee */
[C---:B------:R-:W-:Y:S02]  /*2ee0*/  IMAD R28, R25.reuse, c[0x0][0x180], RZ ;  /* 0x00006000191c7a24 */ /* 0x040fe400078e02ff */
[----:B------:R-:W-:Y:S02]  /*2ef0*/  @!P4 IMAD R25, R25, c[0x0][0x270], RZ ;  /* 0x00009c001919ca24 */ /* 0x000fe400078e02ff */
[C---:B------:R-:W-:Y:S02]  /*2f00*/  IMAD R28, R24.reuse, c[0x0][0x184], R28 ;  /* 0x00006100181c7a24 */ /* 0x040fe400078e021c */
[C---:B------:R-:W-:Y:S02]  /*2f10*/  @!P4 IMAD R25, R24.reuse, c[0x0][0x274], R25 ;  /* 0x00009d001819ca24 */ /* 0x040fe400078e0219 */
[----:B--2---:R-:W-:Y:S04]  /*2f20*/  IMAD.MOV.U32 R30, RZ, RZ, R192 ;  /* 0x000000ffff1e7224 */ /* 0x004fe800078e00c0 */
[----:B------:R-:W-:Y:S04]  /*2f30*/  IMAD.WIDE.U32 R30, R24, c[0x0][0x180], R30 ;  /* 0x00006000181e7a25 */ /* 0x000fe800078e001e */
[----:B------:R-:W-:Y:S01]  /*2f40*/  IMAD.U32 R24, RZ, RZ, UR22 ;  /* 0x00000016ff187e24 */ /* 0x000fe2000f8e00ff */
[----:B------:R-:W-:Y:S02]  /*2f50*/  IADD3 R27, P0, R30, UR10, RZ ;  /* 0x0000000a1e1b7c10 */ /* 0x000fe4000ff1e0ff */
[----:B------:R-:W-:Y:S02]  /*2f60*/  SEL R30, RZ, 0x2, P6 ;  /* 0x00000002ff1e7807 */ /* 0x000fe40003000000 */
[----:B------:R-:W-:Y:S02]  /*2f70*/  IADD3.X R28, R31, UR13, R28, P0, !PT ;  /* 0x0000000d1f1c7c10 */ /* 0x000fe400087fe41c */
[C---:B------:R-:W-:Y:S04]  /*2f80*/  LEA R41, P0, R27.reuse, c[0x0][0x160], 0x1 ;  /* 0x000058001b297a11 */ /* 0x040fe800078008ff */
[----:B------:R-:W-:Y:S01]  /*2f90*/  LEA.HI.X R28, R27, c[0x0][0x164], R28, 0x1, P0 ;  /* 0x000059001b1c7a11 */ /* 0x000fe200000f0c1c */
[----:B------:R-:W-:Y:S01]  /*2fa0*/  IMAD.U32 R27, RZ, RZ, UR26 ;  /* 0x0000001aff1b7e24 */ /* 0x000fe2000f8e00ff */
[----:B------:R-:W-:Y:S04]  /*2fb0*/  LEA R40, P1, R40, R41, 0x7 ;  /* 0x0000002928287211 */ /* 0x000fe800078238ff */
[----:B------:R-:W-:Y:S02]  /*2fc0*/  LEA.HI.X R41, R27, R28, R26, 0x7, P1 ;  /* 0x0000001c1b297211 */ /* 0x000fe400008f3c1a */
[--C-:B------:R-:W-:Y:S02]  /*2fd0*/  IADD3 R36, P1, P0, R37, 0x80, R40.reuse ;  /* 0x0000008025247810 */ /* 0x100fe4000783e028 */
[----:B------:R-:W-:Y:S02]  /*2fe0*/  SEL R28, RZ, 0x4, P5 ;  /* 0x00000004ff1c7807 */ /* 0x000fe40002800000 */
[--C-:B------:R-:W-:Y:S02]  /*2ff0*/  IADD3.X R37, RZ, UR17, R41.reuse, P1, P0 ;  /* 0x00000011ff257c10 */ /* 0x100fe40008fe0429 */
[----:B------:R-:W-:Y:S02]  /*3000*/  IADD3 R34, P1, P0, R35, 0x100, R40 ;  /* 0x0000010023227810 */ /* 0x000fe4000783e028 */
[----:B------:R-:W-:Y:S02]  /*3010*/  SEL R27, RZ, 0x1, P2 ;  /* 0x00000001ff1b7807 */ /* 0x000fe40001000000 */
[----:B------:R-:W-:Y:S02]  /*3020*/  IADD3.X R35, RZ, UR17, R41, P1, P0 ;  /* 0x00000011ff237c10 */ /* 0x000fe40008fe0429 */
[----:B------:R-:W-:Y:S01]  /*3030*/  IADD3 R27, R28, R30, R27 ;  /* 0x0000001e1c1b7210 */ /* 0x000fe20007ffe01b */
[----:B------:R-:W-:Y:S01]  /*3040*/  IMAD R30, R24, 0x6000, R247 ;  /* 0x00006000181e7824 */ /* 0x000fe200078e02f7 */
[----:B------:R-:W-:Y:S01]  /*3050*/  @!P4 IADD3 R26, P0, R38, UR9, RZ ;  /* 0x00000009261acc10 */ /* 0x000fe2000ff1e0ff */
[----:B------:R-:W-:Y:S01]  /*3060*/  IMAD.U32 R24, RZ, RZ, UR12 ;  /* 0x0000000cff187e24 */ /* 0x000fe2000f8e00ff */
[----:B------:R-:W-:Y:S02]  /*3070*/  ISETP.LT.OR P1, PT, R29, 0x1, P3 ;  /* 0x000000011d00780c */ /* 0x000fe40001f21670 */
[----:B------:R-:W-:Y:S02]  /*3080*/  LOP3.LUT P2, RZ, R27, 0x2, RZ, 0xc0, !PT ;  /* 0x000000021bff7812 */ /* 0x000fe4000784c0ff */
[----:B------:R-:W-:Y:S02]  /*3090*/  @!P4 IADD3.X R25, R39, UR15, R25, P0, !PT ;  /* 0x0000000f2719cc10 */ /* 0x000fe400087fe419 */
[C---:B------:R-:W-:Y:S02]  /*30a0*/  @!P4 LEA R38, P0, R26.reuse, c[0x0][0x258], 0x2 ;  /* 0x000096001a26ca11 */ /* 0x040fe400078010ff */
[C---:B------:R-:W-:Y:S02]  /*30b0*/  ISETP.LT.OR P3, PT, R29.reuse, 0x21, P3 ;  /* 0x000000211d00780c */ /* 0x040fe40001f61670 */
[----:B------:R-:W-:Y:S01]  /*30c0*/  @!P4 LEA.HI.X R39, R26, c[0x0][0x25c], R25, 0x2, P0 ;  /* 0x000097001a27ca11 */ /* 0x000fe200000f1419 */
[----:B------:R-:W-:Y:S01]  /*30d0*/  IMAD.U32 R25, RZ, RZ, UR22 ;  /* 0x00000016ff197e24 */ /* 0x000fe2000f8e00ff */
[----:B------:R-:W-:Y:S01]  /*30e0*/  ISETP.LT.OR P0, PT, R29, 0x1, !P2 ;  /* 0x000000011d00780c */ /* 0x000fe20005701670 */
[----:B------:R-:W-:Y:S01]  /*30f0*/  @!PT LDS RZ, [RZ] ;  /* 0x00000000fffff984 */ /* 0x000fe20000000800 */
[----:B------:R-:W-:Y:S01]  /*3100*/  @!PT LDS RZ, [RZ] ;  /* 0x00000000fffff984 */ /* 0x000fe20000000800 */
[----:B------:R-:W-:Y:S01]  /*3110*/  @!PT LDS RZ, [RZ] ;  /* 0x00000000fffff984 */ /* 0x000fe20000000800 */
[----:B------:R2:W-:Y:S01]  /*3120*/  LDGSTS.E.BYPASS.LTC128B.128 [R30], [R40.64], !P1 ;  /* 0x00000000281e7fae */ /* 0x0005e2000c901d58 */
[----:B------:R-:W-:Y:S01]  /*3130*/  LOP3.LUT P1, RZ, R27, 0x4, RZ, 0xc0, !PT ;  /* 0x000000041bff7812 */ /* 0x000fe2000782c0ff */
[----:B------:R-:W-:Y:S01]  /*3140*/  @!P4 IMAD R25, R25, 0x40, R238 ;  /* 0x000000401919c824 */ /* 0x000fe200078e02ee */
[----:B------:R-:W-:Y:S02]  /*3150*/  ISETP.LT.OR P2, PT, R29, 0x21, !P2 ;  /* 0x000000211d00780c */ /* 0x000fe40005741670 */
[----:B------:R-:W-:Y:S01]  /*3160*/  @!P4 LEA R24, R24, 0x40, 0x6 ;  /* 0x000000401818c811 */ /* 0x000fe200078e30ff */
[----:B------:R-:W-:Y:S04]  /*3170*/  @!P4 IMAD.SHL.U32 R27, R25, 0x4, RZ ;  /* 0x00000004191bc824 */ /* 0x000fe800078e00ff */
[----:B------:R-:W-:Y:S02]  /*3180*/  @!P4 IMAD.WIDE R38, R24, 0x4, R38 ;  /* 0x000000041826c825 */ /* 0x000fe400078e0226 */
[----:B------:R2:W-:Y:S01]  /*3190*/  LDGSTS.E.BYPASS.LTC128B.128 [R30+0x2000], [R40.64+0x80], !P0 ;  /* 0x02000080281e7fae */ /* 0x0005e2000c101d58 */
[----:B------:R-:W-:Y:S11]  /*31a0*/  ISETP.LT.OR P0, PT, R29, 0x1, !P1 ;  /* 0x000000011d00780c */ /* 0x000ff60004f01670 */
[----:B------:R-:W-:Y:S02]  /*31b0*/  @!UPT UIADD3 URZ, URZ, URZ, URZ ;  /* 0x0000003f3f3ff290 */ /* 0x000fe4000fffe03f */
[----:B------:R2:W-:Y:S01]  /*31c0*/  LDGSTS.E.BYPASS.LTC128B.128 [R30+0x4000], [R40.64+0x100], !P0 ;  /* 0x04000100281e7fae */ /* 0x0005e2000c101d58 */
[----:B------:R-:W-:Y:S04]  /*31d0*/  IADD3 R42, P0, R40, UR18, RZ ;  /* 0x00000012282a7c10 */ /* 0x000fe8000ff1e0ff */
[----:B------:R-:W-:Y:S02]  /*31e0*/  IADD3.X R43, R41, UR17, RZ, P0, !PT ;  /* 0x00000011292b7c10 */ /* 0x000fe400087fe4ff */
[----:B------:R-:W-:Y:S03]  /*31f0*/  ISETP.LT.OR P0, PT, R29, 0x21, !P1 ;  /* 0x000000211d00780c */ /* 0x000fe60004f01670 */
[----:B------:R2:W-:Y:S06]  /*3200*/  LDGSTS.E.BYPASS.LTC128B.128 [R30+0x1000], [R42.64], !P3 ;  /* 0x010000002a1e7fae */ /* 0x0005ec000d901d58 */
[----:B------:R2:W-:Y:S06]  /*3210*/  LDGSTS.E.BYPASS.LTC128B.128 [R30+0x3000], [R36.64], !P2 ;  /* 0x03000000241e7fae */ /* 0x0005ec000d101d58 */
[----:B------:R2:W-:Y:S06]  /*3220*/  LDGSTS.E.BYPASS.LTC128B.128 [R30+0x5000], [R34.64], !P0 ;  /* 0x05000000221e7fae */ /* 0x0005ec000c101d58 */
[----:B------:R2:W-:Y:S02]  /*3230*/  @!P4 LDGSTS.E.BYPASS.LTC128B.128 [R27+0x21080], [R38.64] ;  /* 0x21080000261bcfae */ /* 0x0005e4000b901d58 */
.L_x_657:
[C---:B-12-4-:R-:W-:Y:S01]  /*3240*/  HMMA.16816.F32.BF16 R24, R104.reuse, R2, RZ ;  /* 0x000000026818723c */ /* 0x056fe200000418ff */
[----:B------:R-:W-:Y:S02]  /*3250*/  LDSM.16.M88.2 R2, [R214+0x7880] ;  /* 0x00788000d602783b */ /* 0x000fe40000000100 */
[C---:B------:R-:W-:Y:S02]  /*3260*/  ISETP.GT.AND P0, PT, R244.reuse, 0x1, PT ;  /* 0x00000001f400780c */ /* 0x040fe40003f04270 */
[----:B------:R-:W0:Y:S01]  /*3270*/  LDGDEPBAR ;  /* 0x00000000000079af */ /* 0x000e220000000000 */
[----:B------:R-:W-:Y:S02]  /*3280*/  IADD3 R188, R221, R220, RZ ;  /* 0x000000dcddbc7210 */ /* 0x000fe40007ffe0ff */
[C---:B------:R-:W-:Y:S01]  /*3290*/  HMMA.16816.F32.BF16 R28, R104.reuse, R108, RZ ;  /* 0x0000006c681c723c */ /* 0x040fe200000418ff */
[----:B------:R-:W-:Y:S02]  /*32a0*/  FSEL R5, R5, -INF , P0 ;  /* 0xff80000005057808 */ /* 0x000fe40000000000 */
[C---:B------:R-:W-:Y:S02]  /*32b0*/  ISETP.GT.AND P1, PT, R244.reuse, RZ, PT ;  /* 0x000000fff400720c */ /* 0x040fe40003f24270 */
[----:B------:R-:W-:Y:S03]  /*32c0*/  ISETP.GT.AND P2, PT, R244, 0x10, PT ;  /* 0x00000010f400780c */ /* 0x000fe60003f44270 */
[C---:B------:R-:W-:Y:S01]  /*32d0*/  HMMA.16816.F32.BF16 R32, R104.reuse, R32, RZ ;  /* 0x000000206820723c */ /* 0x040fe200000418ff */
[----:B------:R-:W-:Y:S07]  /*32e0*/  FSEL R192, R10, -INF , P2 ;  /* 0xff8000000ac07808 */ /* 0x000fee0001000000 */
[C---:B------:R-:W-:Y:S01]  /*32f0*/  HMMA.16816.F32.BF16 R36, R104.reuse, R110, RZ ;  /* 0x0000006e6824723c */ /* 0x040fe200000418ff */
[----:B------:R-:W1:Y:S07]  /*3300*/  LDSM.16.M88.4 R108, [R220] ;  /* 0x00000000dc6c783b */ /* 0x000e6e0000000200 */
[----:B------:R-:W-:Y:S01]  /*3310*/  HMMA.16816.F32.BF16 R40, R104, R172, RZ ;  /* 0x000000ac6828723c */ /* 0x000fe200000418ff */
[----:B------:R-:W2:Y:S04]  /*3320*/  LDSM.16.M88.2 R104, [R214+0x8080] ;  /* 0x00808000d668783b */ /* 0x000ea80000000100 */
[----:B------:R-:W4:Y:S03]  /*3330*/  LDSM.16.M88.2 R106, [R214+0x8880] ;  /* 0x00888000d66a783b */ /* 0x000f260000000100 */
[C---:B------:R-:W-:Y:S01]  /*3340*/  HMMA.16816.F32.BF16 R24, R176.reuse, R174, R24 ;  /* 0x000000aeb018723c */ /* 0x040fe20000041818 */
[----:B------:R-:W5:Y:S04]  /*3350*/  LDSM.16.M88.2 R172, [R214+0x9080] ;  /* 0x00908000d6ac783b */ /* 0x000f680000000100 */
[----:B------:R-:W3:Y:S03]  /*3360*/  LDSM.16.M88.2 R174, [R214+0x9880] ;  /* 0x00988000d6ae783b */ /* 0x000ee60000000100 */
[C---:B------:R-:W-:Y:S01]  /*3370*/  HMMA.16816.F32.BF16 R28, R176.reuse, R180, R28 ;  /* 0x000000b4b01c723c */ /* 0x040fe2000004181c */
[----:B------:R-:W-:Y:S07]  /*3380*/  LDSM.16.M88.2 R180, [R213+0x8080] ;  /* 0x00808000d5b4783b */ /* 0x000fee0000000100 */
[C---:B------:R-:W-:Y:S01]  /*3390*/  HMMA.16816.F32.BF16 R32, R176.reuse, R182, R32 ;  /* 0x000000b6b020723c */ /* 0x040fe20000041820 */
[----:B------:R-:W-:Y:S07]  /*33a0*/  LDSM.16.M88.2 R182, [R224+0xd080] ;  /* 0x00d08000e0b6783b */ /* 0x000fee0000000100 */
[C---:B------:R-:W-:Y:S08]  /*33b0*/  HMMA.16816.F32.BF16 R36, R176.reuse, R184, R36 ;  /* 0x000000b8b024723c */ /* 0x040ff00000041824 */
[----:B------:R-:W-:Y:S01]  /*33c0*/  HMMA.16816.F32.BF16 R40, R176, R186, R40 ;  /* 0x000000bab028723c */ /* 0x000fe20000041828 */
[----:B------:R-:W-:Y:S04]  /*33d0*/  LDSM.16.M88.4 R176, [R188] ;  /* 0x00000000bcb0783b */ /* 0x000fe80000000200 */
[----:B------:R-:W-:Y:S03]  /*33e0*/  LDSM.16.M88.4 R184, [R212+0x1f080] ;  /* 0x01f08000d4b8783b */ /* 0x000fe60000000200 */
[C---:B-1----:R-:W-:Y:S01]  /*33f0*/  HMMA.16816.F32.BF16 R24, R108.reuse, R2, R24 ;  /* 0x000000026c18723c */ /* 0x042fe20000041818 */
[----:B------:R-:W1:Y:S07]  /*3400*/  LDSM.16.M88.2 R2, [R213+0x7880] ;  /* 0x00788000d502783b */ /* 0x000e6e0000000100 */
[C---:B--2---:R-:W-:Y:S01]  /*3410*/  HMMA.16816.F32.BF16 R28, R108.reuse, R104, R28 ;  /* 0x000000686c1c723c */ /* 0x044fe2000004181c */
[----:B------:R-:W2:Y:S07]  /*3420*/  LDSM.16.M88.2 R104, [R213+0x8880] ;  /* 0x00888000d568783b */ /* 0x000eae0000000100 */
[C---:B----4-:R-:W-:Y:S01]  /*3430*/  HMMA.16816.F32.BF16 R32, R108.reuse, R106, R32 ;  /* 0x0000006a6c20723c */ /* 0x050fe20000041820 */
[----:B------:R-:W4:Y:S07]  /*3440*/  LDSM.16.M88.2 R106, [R213+0x9080] ;  /* 0x00908000d56a783b */ /* 0x000f2e0000000100 */
[C---:B-----5:R-:W-:Y:S01]  /*3450*/  HMMA.16816.F32.BF16 R36, R108.reuse, R172, R36 ;  /* 0x000000ac6c24723c */ /* 0x060fe20000041824 */
[----:B------:R-:W5:Y:S07]  /*3460*/  LDSM.16.M88.2 R172, [R213+0x9880] ;  /* 0x00988000d5ac783b */ /* 0x000f6e0000000100 */
[----:B---3--:R-:W-:Y:S01]  /*3470*/  HMMA.16816.F32.BF16 R40, R108, R174, R40 ;  /* 0x000000ae6c28723c */ /* 0x008fe20000041828 */
[----:B------:R-:W-:Y:S04]  /*3480*/  LDSM.16.M88.2 R174, [R224+0xa080] ;  /* 0x00a08000e0ae783b */ /* 0x000fe80000000100 */
[----:B------:R-:W3:Y:S03]  /*3490*/  LDSM.16.M88.4 R108, [R222+0x1d080] ;  /* 0x01d08000de6c783b */ /* 0x000ee60000000200 */
[C---:B-1----:R-:W-:Y:S01]  /*34a0*/  HMMA.16816.F32.BF16 R24, R176.reuse, R2, R24 ;  /* 0x00000002b018723c */ /* 0x042fe20000041818 */
[----:B------:R-:W1:Y:S07]  /*34b0*/  LDSM.16.M88.2 R2, [R224+0xa880] ;  /* 0x00a88000e002783b */ /* 0x000e6e0000000100 */
[C---:B------:R-:W-:Y:S01]  /*34c0*/  HMMA.16816.F32.BF16 R28, R176.reuse, R180, R28 ;  /* 0x000000b4b01c723c */ /* 0x040fe2000004181c */
[----:B------:R-:W-:Y:S07]  /*34d0*/  LDSM.16.M88.2 R180, [R215+0xa880] ;  /* 0x00a88000d7b4783b */ /* 0x000fee0000000100 */
[C---:B--2---:R-:W-:Y:S01]  /*34e0*/  HMMA.16816.F32.BF16 R32, R176.reuse, R104, R32 ;  /* 0x00000068b020723c */ /* 0x044fe20000041820 */
[----:B------:R-:W2:Y:S07]  /*34f0*/  LDSM.16.M88.2 R104, [R224+0xb080] ;  /* 0x00b08000e068783b */ /* 0x000eae0000000100 */
[C---:B----4-:R-:W-:Y:S01]  /*3500*/  HMMA.16816.F32.BF16 R36, R176.reuse, R106, R36 ;  /* 0x0000006ab024723c */ /* 0x050fe20000041824 */
[----:B------:R-:W4:Y:S07]  /*3510*/  LDSM.16.M88.2 R106, [R224+0xb880] ;  /* 0x00b88000e06a783b */ /* 0x000f2e0000000100 */
[----:B-----5:R-:W-:Y:S01]  /*3520*/  HMMA.16816.F32.BF16 R40, R176, R172, R40 ;  /* 0x000000acb028723c */ /* 0x020fe20000041828 */
[----:B------:R-:W5:Y:S04]  /*3530*/  LDSM.16.M88.2 R172, [R224+0xc080] ;  /* 0x00c08000e0ac783b */ /* 0x000f680000000100 */
[----:B------:R-:W-:Y:S03]  /*3540*/  LDSM.16.M88.4 R176, [R212+0x1d080] ;  /* 0x01d08000d4b0783b */ /* 0x000fe60000000200 */
[C---:B---3--:R-:W-:Y:S01]  /*3550*/  HMMA.16816.F32.BF16 R24, R108.reuse, R174, R24 ;  /* 0x000000ae6c18723c */ /* 0x048fe20000041818 */
[----:B------:R-:W3:Y:S07]  /*3560*/  LDSM.16.M88.2 R174, [R215+0xa080] ;  /* 0x00a08000d7ae783b */ /* 0x000eee0000000100 */
[C---:B-1----:R-:W-:Y:S01]  /*3570*/  HMMA.16816.F32.BF16 R28, R108.reuse, R2, R28 ;  /* 0x000000026c1c723c */ /* 0x042fe2000004181c */
[----:B------:R-:W1:Y:S07]  /*3580*/  LDSM.16.M88.2 R2, [R215+0xb080] ;  /* 0x00b08000d702783b */ /* 0x000e6e0000000100 */
[C---:B--2---:R-:W-:Y:S01]  /*3590*/  HMMA.16816.F32.BF16 R32, R108.reuse, R104, R32 ;  /* 0x000000686c20723c */ /* 0x044fe20000041820 */
[----:B------:R-:W2:Y:S07]  /*35a0*/  LDSM.16.M88.2 R104, [R215+0xb880] ;  /* 0x00b88000d768783b */ /* 0x000eae0000000100 */
[C---:B----4-:R-:W-:Y:S01]  /*35b0*/  HMMA.16816.F32.BF16 R36, R108.reuse, R106, R36 ;  /* 0x0000006a6c24723c */ /* 0x050fe20000041824 */
[----:B------:R-:W4:Y:S07]  /*35c0*/  LDSM.16.M88.2 R106, [R215+0xc080] ;  /* 0x00c08000d76a783b */ /* 0x000f2e0000000100 */
[----:B-----5:R-:W-:Y:S01]  /*35d0*/  HMMA.16816.F32.BF16 R40, R108, R172, R40 ;  /* 0x000000ac6c28723c */ /* 0x020fe20000041828 */
[----:B------:R-:W-:Y:S04]  /*35e0*/  LDSM.16.M88.2 R172, [R214+0xa080] ;  /* 0x00a08000d6ac783b */ /* 0x000fe80000000100 */
[----:B------:R-:W5:Y:S03]  /*35f0*/  LDSM.16.M88.4 R108, [R220+0x2000] ;  /* 0x00200000dc6c783b */ /* 0x000f660000000200 */
[C---:B---3--:R-:W-:Y:S01]  /*3600*/  HMMA.16816.F32.BF16 R24, R176.reuse, R174, R24 ;  /* 0x000000aeb018723c */ /* 0x048fe20000041818 */
[----:B------:R-:W3:Y:S07]  /*3610*/  LDSM.16.M88.2 R174, [R214+0xa880] ;  /* 0x00a88000d6ae783b */ /* 0x000eee0000000100 */
[C---:B------:R-:W-:Y:S01]  /*3620*/  HMMA.16816.F32.BF16 R28, R176.reuse, R180, R28 ;  /* 0x000000b4b01c723c */ /* 0x040fe2000004181c */
[----:B------:R-:W-:Y:S07]  /*3630*/  LDSM.16.M88.2 R180, [R224+0xc880] ;  /* 0x00c88000e0b4783b */ /* 0x000fee0000000100 */
[C---:B-1----:R-:W-:Y:S01]  /*3640*/  HMMA.16816.F32.BF16 R32, R176.reuse, R2, R32 ;  /* 0x00000002b020723c */ /* 0x042fe20000041820 */
[----:B------:R-:W1:Y:S07]  /*3650*/  LDSM.16.M88.2 R2, [R214+0xb080] ;  /* 0x00b08000d602783b */ /* 0x000e6e0000000100 */
[C---:B--2---:R-:W-:Y:S01]  /*3660*/  HMMA.16816.F32.BF16 R36, R176.reuse, R104, R36 ;  /* 0x00000068b024723c */ /* 0x044fe20000041824 */
[----:B------:R-:W2:Y:S07]  /*3670*/  LDSM.16.M88.2 R104, [R214+0xb880] ;  /* 0x00b88000d668783b */ /* 0x000eae0000000100 */
[----:B----4-:R-:W-:Y:S01]  /*3680*/  HMMA.16816.F32.BF16 R40, R176, R106, R40 ;  /* 0x0000006ab028723c */ /* 0x010fe20000041828 */
[----:B------:R-:W4:Y:S04]  /*3690*/  LDSM.16.M88.2 R106, [R214+0xc080] ;  /* 0x00c08000d66a783b */ /* 0x000f280000000100 */
[----:B------:R-:W-:Y:S03]  /*36a0*/  LDSM.16.M88.4 R176, [R188+0x2000] ;  /* 0x00200000bcb0783b */ /* 0x000fe60000000200 */
[C---:B-----5:R-:W-:Y:S01]  /*36b0*/  HMMA.16816.F32.BF16 R24, R108.reuse, R172, R24 ;  /* 0x000000ac6c18723c */ /* 0x060fe20000041818 */
[----:B------:R-:W5:Y:S07]  /*36c0*/  LDSM.16.M88.2 R172, [R213+0xa080] ;  /* 0x00a08000d5ac783b */ /* 0x000f6e0000000100 */
[C---:B---3--:R-:W-:Y:S01]  /*36d0*/  HMMA.16816.F32.BF16 R28, R108.reuse, R174, R28 ;  /* 0x000000ae6c1c723c */ /* 0x048fe2000004181c */
[----:B------:R-:W3:Y:S07]  /*36e0*/  LDSM.16.M88.2 R174, [R213+0xa880] ;  /* 0x00a88000d5ae783b */ /* 0x000eee0000000100 */
[C---:B-1----:R-:W-:Y:S01]  /*36f0*/  HMMA.16816.F32.BF16 R32, R108.reuse, R2, R32 ;  /* 0x000000026c20723c */ /* 0x042fe20000041820 */
[----:B------:R-:W1:Y:S07]  /*3700*/  LDSM.16.M88.2 R2, [R213+0xb080] ;  /* 0x00b08000d502783b */ /* 0x000e6e0000000100 */
[C---:B--2---:R-:W-:Y:S01]  /*3710*/  HMMA.16816.F32.BF16 R36, R108.reuse, R104, R36 ;  /* 0x000000686c24723c */ /* 0x044fe20000041824 */
[----:B------:R-:W2:Y:S07]  /*3720*/  LDSM.16.M88.2 R104, [R213+0xb880] ;  /* 0x00b88000d568783b */ /* 0x000eae0000000100 */
[----:B----4-:R-:W-:Y:S01]  /*3730*/  HMMA.16816.F32.BF16 R40, R108, R106, R40 ;  /* 0x0000006a6c28723c */ /* 0x010fe20000041828 */
[----:B------:R-:W4:Y:S04]  /*3740*/  LDSM.16.M88.2 R106, [R213+0xc080] ;  /* 0x00c08000d56a783b */ /* 0x000f280000000100 */
[----:B------:R-:W4:Y:S03]  /*3750*/  LDSM.16.M88.4 R108, [R222+0x1f080] ;  /* 0x01f08000de6c783b */ /* 0x000f260000000200 */
        /* <DEDUP_REMOVED lines=9> */
[----:B------:R-:W4:Y:S06]  /*37f0*/  LDSM.16.M88.2 R106, [R215+0xd080] ;  /* 0x00d08000d76a783b */ /* 0x000f2c0000000100 */
[----:B------:R-:W-:Y:S01]  /*3800*/  FSEL R178, R6, -INF , P1 ;  /* 0xff80000006b27808 */ /* 0x000fe20000800000 */
[C---:B------:R-:W-:Y:S07]  /*3810*/  HMMA.16816.F32.BF16 R24, R108.reuse, R180, R24 ;  /* 0x000000b46c18723c */ /* 0x040fee0000041818 */
[----:B------:R-:W-:Y:S01]  /*3820*/  FSEL R180, R7, -INF , P0 ;  /* 0xff80000007b47808 */ /* 0x000fe20000000000 */
[C---:B------:R-:W-:Y:S03]  /*3830*/  HMMA.16816.F32.BF16 R28, R108.reuse, R182, R28 ;  /* 0x000000b66c1c723c */ /* 0x040fe6000004181c */
[C---:B------:R-:W-:Y:S04]  /*3840*/  ISETP.GT.AND P0, PT, R244.reuse, 0x11, PT ;  /* 0x00000011f400780c */ /* 0x040fe80003f04270 */
[----:B------:R-:W-:Y:S01]  /*3850*/  FSEL R7, R9, -INF , P0 ;  /* 0xff80000009077808 */ /* 0x000fe20000000000 */
[C---:B-----5:R-:W-:Y:S01]  /*3860*/  HMMA.16816.F32.BF16 R32, R108.reuse, R172, R32 ;  /* 0x000000ac6c20723c */ /* 0x060fe20000041820 */
[----:B------:R-:W5:Y:S03]  /*3870*/  LDSM.16.M88.2 R172, [R215+0xd880] ;  /* 0x00d88000d7ac783b */ /* 0x000f660000000100 */
[--C-:B------:R-:W-:Y:S01]  /*3880*/  FFMA.FTZ R177, R7, c[0x0][0x29c], -R190.reuse ;  /* 0x0000a70007b17a23 */ /* 0x100fe200000108be */
[----:B------:R-:W-:Y:S01]  /*3890*/  FSEL R182, R11, -INF , P0 ;  /* 0xff8000000bb67808 */ /* 0x000fe20000000000 */
[----:B------:R-:W-:Y:S01]  /*38a0*/  LDSM.16.M88.2 R6, [R214+0xd080] ;  /* 0x00d08000d606783b */ /* 0x000fe20000000100 */
[----:B------:R-:W-:Y:S01]  /*38b0*/  ISETP.GT.AND P0, PT, R244, 0x30, PT ;  /* 0x00000030f400780c */ /* 0x000fe20003f04270 */
[C---:B---3--:R-:W-:Y:S02]  /*38c0*/  HMMA.16816.F32.BF16 R36, R108.reuse, R174, R36 ;  /* 0x000000ae6c24723c */ /* 0x048fe40000041824 */
[----:B------:R-:W-:Y:S01]  /*38d0*/  LDSM.16.M88.2 R10, [R214+0xd880] ;  /* 0x00d88000d60a783b */ /* 0x000fe20000000100 */
[----:B------:R-:W-:Y:S04]  /*38e0*/  MUFU.EX2 R177, R177 ;  /* 0x000000b100b17308 */ /* 0x000fe80000000800 */
[--C-:B------:R-:W-:Y:S01]  /*38f0*/  FFMA.FTZ R174, R5, c[0x0][0x29c], -R190.reuse ;  /* 0x0000a70005ae7a23 */ /* 0x100fe200000108be */
[----:B-1----:R-:W-:Y:S01]  /*3900*/  HMMA.16816.F32.BF16 R40, R108, R2, R40 ;  /* 0x000000026c28723c */ /* 0x002fe20000041828 */
[----:B------:R-:W1:Y:S03]  /*3910*/  LDSM.16.M88.2 R2, [R215+0xe080] ;  /* 0x00e08000d702783b */ /* 0x000e660000000100 */
[----:B------:R-:W-:Y:S01]  /*3920*/  FSEL R5, R4, -INF , P1 ;  /* 0xff80000004057808 */ /* 0x000fe20000800000 */
[----:B------:R-:W-:Y:S01]  /*3930*/  MUFU.EX2 R174, R174 ;  /* 0x000000ae00ae7308 */ /* 0x000fe20000000800 */
[----:B------:R-:W-:Y:S02]  /*3940*/  ISETP.GT.AND P1, PT, R244, 0x20, PT ;  /* 0x00000020f400780c */ /* 0x000fe40003f24270 */
[C---:B--2---:R-:W-:Y:S05]  /*3950*/  HMMA.16816.F32.BF16 R24, R184.reuse, R104, R24 ;  /* 0x00000068b818723c */ /* 0x044fea0000041818 */
[--C-:B------:R-:W-:Y:S01]  /*3960*/  FFMA.FTZ R175, R5, c[0x0][0x29c], -R190.reuse ;  /* 0x0000a70005af7a23 */ /* 0x100fe200000108be */
[----:B------:R-:W-:Y:S01]  /*3970*/  FSEL R109, R8, -INF , P2 ;  /* 0xff800000086d7808 */ /* 0x000fe20001000000 */
[----:B------:R-:W2:Y:S01]  /*3980*/  LDSM.16.M88.2 R4, [R215+0xe880] ;  /* 0x00e88000d704783b */ /* 0x000ea20000000100 */
[C---:B----4-:R-:W-:Y:S03]  /*3990*/  HMMA.16816.F32.BF16 R28, R184.reuse, R106, R28 ;  /* 0x0000006ab81c723c */ /* 0x050fe6000004181c */
[----:B------:R-:W-:Y:S01]  /*39a0*/  LDSM.16.M88.2 R8, [R214+0xc880] ;  /* 0x00c88000d608783b */ /* 0x000fe20000000100 */
[--C-:B------:R-:W-:Y:S01]  /*39b0*/  FFMA.FTZ R176, R109, c[0x0][0x29c], -R190.reuse ;  /* 0x0000a7006db07a23 */ /* 0x100fe200000108be */
[----:B------:R-:W-:Y:S01]  /*39c0*/  FSEL R179, R12, -INF , P1 ;  /* 0xff8000000cb37808 */ /* 0x000fe20000800000 */
[----:B------:R-:W3:Y:S01]  /*39d0*/  MUFU.EX2 R175, R175 ;  /* 0x000000af00af7308 */ /* 0x000ee20000000800 */
[----:B------:R-:W4:Y:S01]  /*39e0*/  LDSM.16.M88.4 R108, [R220+0x4000] ;  /* 0x00400000dc6c783b */ /* 0x000f220000000200 */
[----:B------:R-:W-:Y:S01]  /*39f0*/  ISETP.GT.AND P2, PT, R244, 0x21, PT ;  /* 0x00000021f400780c */ /* 0x000fe20003f44270 */
[C---:B-----5:R-:W-:Y:S03]  /*3a00*/  HMMA.16816.F32.BF16 R32, R184.reuse, R172, R32 ;  /* 0x000000acb820723c */ /* 0x060fe60000041820 */
[----:B------:R-:W-:Y:S02]  /*3a10*/  FSEL R194, R15, -INF , P2 ;  /* 0xff8000000fc27808 */ /* 0x000fe40001000000 */
[----:B------:R-:W-:Y:S02]  /*3a20*/  FSEL R13, R13, -INF , P2 ;  /* 0xff8000000d0d7808 */ /* 0x000fe40001000000 */
[--C-:B------:R-:W-:Y:S01]  /*3a30*/  FFMA.FTZ R172, R179, c[0x0][0x29c], -R190.reuse ;  /* 0x0000a700b3ac7a23 */ /* 0x100fe200000108be */
[----:B------:R-:W5:Y:S01]  /*3a40*/  MUFU.EX2 R176, R176 ;  /* 0x000000b000b07308 */ /* 0x000f620000000800 */
[--C-:B------:R-:W-:Y:S01]  /*3a50*/  FFMA.FTZ R194, R194, c[0x0][0x29c], -R189.reuse ;  /* 0x0000a700c2c27a23 */ /* 0x100fe200000108bd */
[----:B------:R-:W-:Y:S02]  /*3a60*/  ISETP.GT.AND P2, PT, R244, 0x40, PT ;  /* 0x00000040f400780c */ /* 0x000fe40003f44270 */
[--C-:B------:R-:W-:Y:S01]  /*3a70*/  FFMA.FTZ R173, R13, c[0x0][0x29c], -R190.reuse ;  /* 0x0000a7000dad7a23 */ /* 0x100fe200000108be */
[----:B------:R-:W-:Y:S02]  /*3a80*/  FSEL R13, R16, -INF , P0 ;  /* 0xff800000100d7808 */ /* 0x000fe40000000000 */
[----:B------:R-:W-:Y:S01]  /*3a90*/  FSEL R181, R20, -INF , P2 ;  /* 0xff80000014b57808 */ /* 0x000fe20001000000 */
[C---:B-1----:R-:W-:Y:S01]  /*3aa0*/  HMMA.16816.F32.BF16 R36, R184.reuse, R2, R36 ;  /* 0x00000002b824723c */ /* 0x042fe20000041824 */
[----:B------:R-:W1:Y:S01]  /*3ab0*/  LDSM.16.M88.2 R2, [R214+0xe080] ;  /* 0x00e08000d602783b */ /* 0x000e620000000100 */
[----:B------:R-:W-:Y:S01]  /*3ac0*/  MUFU.EX2 R173, R173 ;  /* 0x000000ad00ad7308 */ /* 0x000fe20000000800 */
[--C-:B------:R-:W-:Y:S01]  /*3ad0*/  FFMA.FTZ R179, R13, c[0x0][0x29c], -R190.reuse ;  /* 0x0000a7000db37a23 */ /* 0x100fe200000108be */
[----:B------:R-:W-:Y:S01]  /*3ae0*/  FSEL R20, R18, -INF , P0 ;  /* 0xff80000012147808 */ /* 0x000fe20000000000 */
[--C-:B------:R-:W-:Y:S01]  /*3af0*/  FFMA.FTZ R18, R181, c[0x0][0x29c], -R190.reuse ;  /* 0x0000a700b5127a23 */ /* 0x100fe200000108be */
[----:B------:R-:W-:Y:S01]  /*3b00*/  ISETP.GT.AND P0, PT, R244, 0x41, PT ;  /* 0x00000041f400780c */ /* 0x000fe20003f04270 */
[--C-:B------:R-:W-:Y:S01]  /*3b10*/  FFMA.FTZ R181, R180, c[0x0][0x29c], -R189.reuse ;  /* 0x0000a700b4b57a23 */ /* 0x100fe200000108bd */
[----:B------:R-:W-:Y:S01]  /*3b20*/  FSEL R22, R22, -INF , P2 ;  /* 0xff80000016167808 */ /* 0x000fe20001000000 */
[----:B------:R-:W-:Y:S03]  /*3b30*/  LDS R180, [R246.X4+0x21280] ;  /* 0x02128000f6b47984 */ /* 0x000fe60000004800 */
[----:B------:R-:W-:Y:S01]  /*3b40*/  MUFU.EX2 R179, R179 ;  /* 0x000000b300b37308 */ /* 0x000fe20000000800 */
[----:B------:R-:W-:Y:S01]  /*3b50*/  FSEL R21, R21, -INF , P0 ;  /* 0xff80000015157808 */ /* 0x000fe20000000000 */
[----:B--2---:R-:W-:Y:S01]  /*3b60*/  HMMA.16816.F32.BF16 R40, R184, R4, R40 ;  /* 0x00000004b828723c */ /* 0x004fe20000041828 */
[----:B------:R-:W2:Y:S02]  /*3b70*/  LDSM.16.M88.2 R4, [R214+0xe880] ;  /* 0x00e88000d604783b */ /* 0x000ea40000000100 */
[--C-:B------:R-:W-:Y:S02]  /*3b80*/  FFMA.FTZ R20, R20, c[0x0][0x29c], -R189.reuse ;  /* 0x0000a70014147a23 */ /* 0x100fe400000108bd */
[--C-:B------:R-:W-:Y:S02]  /*3b90*/  FFMA.FTZ R22, R22, c[0x0][0x29c], -R189.reuse ;  /* 0x0000a70016167a23 */ /* 0x100fe400000108bd */
[----:B------:R-:W-:Y:S01]  /*3ba0*/  FSEL R184, R14, -INF , P1 ;  /* 0xff8000000eb87808 */ /* 0x000fe20000800000 */
[C---:B----4-:R-:W-:Y:S01]  /*3bb0*/  HMMA.16816.F32.BF16 R24, R108.reuse, R8, R24 ;  /* 0x000000086c18723c */ /* 0x050fe20000041818 */
[----:B------:R-:W-:Y:S01]  /*3bc0*/  LDSM.16.M88.2 R8, [R213+0xc880] ;  /* 0x00c88000d508783b */ /* 0x000fe20000000100 */
[----:B------:R-:W-:Y:S03]  /*3bd0*/  MUFU.EX2 R181, R181 ;  /* 0x000000b500b57308 */ /* 0x000fe60000000800 */
[----:B------:R-:W-:Y:S01]  /*3be0*/  ISETP.GT.AND P1, PT, R244, 0x31, PT ;  /* 0x00000031f400780c */ /* 0x000fe20003f24270 */
[----:B------:R-:W4:Y:S02]  /*3bf0*/  LDSM.16.M88.4 R12, [R188+0x4000] ;  /* 0x00400000bc0c783b */ /* 0x000f240000000200 */
[C---:B------:R-:W-:Y:S02]  /*3c00*/  HMMA.16816.F32.BF16 R28, R108.reuse, R6, R28 ;  /* 0x000000066c1c723c */ /* 0x040fe4000004181c */
[----:B------:R-:W-:Y:S02]  /*3c10*/  LDSM.16.M88.2 R6, [R213+0xd880] ;  /* 0x00d88000d506783b */ /* 0x000fe40000000100 */
[----:B------:R-:W-:Y:S01]  /*3c20*/  FSEL R17, R17, -INF , P1 ;  /* 0xff80000011117808 */ /* 0x000fe20000800000 */
[----:B------:R-:W-:Y:S03]  /*3c30*/  MUFU.EX2 R20, R20 ;  /* 0x0000001400147308 */ /* 0x000fe60000000800 */
[C---:B------:R-:W-:Y:S01]  /*3c40*/  HMMA.16816.F32.BF16 R32, R108.reuse, R10, R32 ;  /* 0x0000000a6c20723c */ /* 0x040fe20000041820 */
[----:B------:R-:W-:Y:S03]  /*3c50*/  LDSM.16.M88.2 R10, [R213+0xe080] ;  /* 0x00e08000d50a783b */ /* 0x000fe60000000100 */
[--C-:B------:R-:W-:Y:S02]  /*3c60*/  FFMA.FTZ R186, R17, c[0x0][0x29c], -R190.reuse ;  /* 0x0000a70011ba7a23 */ /* 0x100fe400000108be */
[----:B------:R-:W3:Y:S01]  /*3c70*/  LDSM.16.M88.2 R16, [R213+0xd080] ;  /* 0x00d08000d510783b */ /* 0x000ee20000000100 */
[----:B------:R-:W-:Y:S01]  /*3c80*/  FFMA.FTZ R190, R21, c[0x0][0x29c], -R190 ;  /* 0x0000a70015be7a23 */ /* 0x000fe200000108be */
[C---:B-1----:R-:W-:Y:S01]  /*3c90*/  HMMA.16816.F32.BF16 R36, R108.reuse, R2, R36 ;  /* 0x000000026c24723c */ /* 0x042fe20000041824 */
[----:B------:R-:W-:Y:S01]  /*3ca0*/  MUFU.EX2 R22, R22 ;  /* 0x0000001600167308 */ /* 0x000fe20000000800 */
[----:B------:R-:W1:Y:S06]  /*3cb0*/  LDSM.16.M88.2 R2, [R213+0xe880] ;  /* 0x00e88000d502783b */ /* 0x000e6c0000000100 */
[----:B--2---:R-:W-:Y:S03]  /*3cc0*/  HMMA.16816.F32.BF16 R40, R108, R4, R40 ;  /* 0x000000046c28723c */ /* 0x004fe60000041828 */
[----:B------:R-:W-:Y:S04]  /*3cd0*/  MUFU.EX2 R21, R190 ;  /* 0x000000be00157308 */ /* 0x000fe80000000800 */
[--C-:B------:R-:W-:Y:S01]  /*3ce0*/  FFMA.FTZ R4, R178, c[0x0][0x29c], -R189.reuse ;  /* 0x0000a700b2047a23 */ /* 0x100fe200000108bd */
[----:B------:R-:W-:Y:S01]  /*3cf0*/  SHF.L.U32 R110, R226, 0x1, RZ ;  /* 0x00000001e26e7819 */ /* 0x000fe200000006ff */
[--C-:B------:R-:W-:Y:S04]  /*3d00*/  FFMA.FTZ R5, R192, c[0x0][0x29c], -R189.reuse ;  /* 0x0000a700c0057a23 */ /* 0x100fe800000108bd */
[----:B------:R-:W-:Y:S01]  /*3d10*/  MUFU.EX2 R186, R186 ;  /* 0x000000ba00ba7308 */ /* 0x000fe20000000800 */
[C---:B----4-:R-:W-:Y:S07]  /*3d20*/  HMMA.16816.F32.BF16 R24, R12.reuse, R8, R24 ;  /* 0x000000080c18723c */ /* 0x050fee0000041818 */
[--C-:B------:R-:W-:Y:S01]  /*3d30*/  FFMA.FTZ R8, R182, c[0x0][0x29c], -R189.reuse ;  /* 0x0000a700b6087a23 */ /* 0x100fe200000108bd */
[----:B------:R-:W-:Y:S01]  /*3d40*/  LOP3.LUT R9, R232, 0x1, RZ, 0xc0, !PT ;  /* 0x00000001e8097812 */ /* 0x000fe200078ec0ff */
[----:B------:R-:W2:Y:S01]  /*3d50*/  MUFU.EX2 R4, R4 ;  /* 0x0000000400047308 */ /* 0x000ea20000000800 */
[C---:B---3--:R-:W-:Y:S09]  /*3d60*/  HMMA.16816.F32.BF16 R28, R12.reuse, R16, R28 ;  /* 0x000000100c1c723c */ /* 0x048ff2000004181c */
[----:B------:R-:W3:Y:S03]  /*3d70*/  MUFU.EX2 R18, R18 ;  /* 0x0000001200127308 */ /* 0x000ee60000000800 */
[----:B------:R-:W-:Y:S01]  /*3d80*/  FSEL R16, R23, -INF , P0 ;  /* 0xff80000017107808 */ /* 0x000fe20000000000 */
[C---:B------:R-:W-:Y:S01]  /*3d90*/  HMMA.16816.F32.BF16 R32, R12.reuse, R6, R32 ;  /* 0x000000060c20723c */ /* 0x040fe20000041820 */
[----:B------:R-:W-:Y:S05]  /*3da0*/  PLOP3.LUT P0, PT, PT, PT, UP0, 0x80, 0x0 ;  /* 0x000000000000781c */ /* 0x000fea0003f0f008 */
[----:B------:R-:W-:Y:S01]  /*3db0*/  MUFU.EX2 R7, R194 ;  /* 0x000000c200077308 */ /* 0x000fe20000000800 */
[--C-:B------:R-:W-:Y:S01]  /*3dc0*/  FFMA.FTZ R6, R184, c[0x0][0x29c], -R189.reuse ;  /* 0x0000a700b8067a23 */ /* 0x100fe200000108bd */
[C---:B------:R-:W-:Y:S01]  /*3dd0*/  HMMA.16816.F32.BF16 R36, R12.reuse, R10, R36 ;  /* 0x0000000a0c24723c */ /* 0x040fe20000041824 */
[----:B------:R-:W4:Y:S06]  /*3de0*/  LDS R11, [R246.X4+0x212a0] ;  /* 0x0212a000f60b7984 */ /* 0x000f2c0000004800 */
[----:B------:R-:W-:Y:S01]  /*3df0*/  FSEL R10, R19, -INF , P1 ;  /* 0xff800000130a7808 */ /* 0x000fe20000800000 */
[----:B-1----:R-:W-:Y:S01]  /*3e00*/  HMMA.16816.F32.BF16 R40, R12, R2, R40 ;  /* 0x000000020c28723c */ /* 0x002fe20000041828 */
[----:B------:R-:W-:Y:S02]  /*3e10*/  MUFU.EX2 R5, R5 ;  /* 0x0000000500057308 */ /* 0x000fe40000000800 */
[----:B------:R-:W-:Y:S01]  /*3e20*/  ISETP.NE.U32.AND P1, PT, R9, 0x1, PT ;  /* 0x000000010900780c */ /* 0x000fe20003f25070 */
[--C-:B------:R-:W-:Y:S02]  /*3e30*/  FADD.FTZ R9, R25, -R180.reuse ;  /* 0x800000b419097221 */ /* 0x100fe40000010000 */
[--C-:B------:R-:W-:Y:S02]  /*3e40*/  FFMA.FTZ R10, R10, c[0x0][0x29c], -R189.reuse ;  /* 0x0000a7000a0a7a23 */ /* 0x100fe400000108bd */
[--C-:B------:R-:W-:Y:S03]  /*3e50*/  FADD.FTZ R12, R24, -R180.reuse ;  /* 0x800000b4180c7221 */ /* 0x100fe60000010000 */
[----:B------:R-:W1:Y:S01]  /*3e60*/  MUFU.EX2 R8, R8 ;  /* 0x0000000800087308 */ /* 0x000e620000000800 */
[--C-:B------:R-:W-:Y:S02]  /*3e70*/  FADD.FTZ R13, R28, -R180.reuse ;  /* 0x800000b41c0d7221 */ /* 0x100fe40000010000 */
[--C-:B------:R-:W-:Y:S02]  /*3e80*/  FADD.FTZ R14, R29, -R180.reuse ;  /* 0x800000b41d0e7221 */ /* 0x100fe40000010000 */
[----:B------:R-:W-:Y:S02]  /*3e90*/  FMUL.FTZ R12, R175, R12 ;  /* 0x0000000caf0c7220 */ /* 0x000fe40000410000 */
[C---:B------:R-:W-:Y:S01]  /*3ea0*/  FMUL.FTZ R9, R174.reuse, R9 ;  /* 0x00000009ae097220 */ /* 0x040fe20000410000 */
[----:B------:R-:W-:Y:S01]  /*3eb0*/  F2FP.BF16.PACK_AB R174, R174, R175 ;  /* 0x000000afaeae723e */ /* 0x000fe200000010ff */
[----:B------:R-:W-:Y:S01]  /*3ec0*/  FMUL.FTZ R14, R177, R14 ;  /* 0x0000000eb10e7220 */ /* 0x000fe20000410000 */
[----:B------:R-:W1:Y:S01]  /*3ed0*/  MUFU.EX2 R172, R172 ;  /* 0x000000ac00ac7308 */ /* 0x000e620000000800 */
[----:B-----5:R-:W-:Y:S01]  /*3ee0*/  FMUL.FTZ R13, R176, R13 ;  /* 0x0000000db00d7220 */ /* 0x020fe20000410000 */
[----:B------:R-:W-:Y:S01]  /*3ef0*/  F2FP.BF16.PACK_AB R12, R9, R12 ;  /* 0x0000000c090c723e */ /* 0x000fe200000010ff */
[--C-:B------:R-:W-:Y:S01]  /*3f00*/  FADD.FTZ R17, R32, -R180.reuse ;  /* 0x800000b420117221 */ /* 0x100fe20000010000 */
[----:B------:R-:W-:Y:S01]  /*3f10*/  STS [R245+0x21480], R174 ;  /* 0x021480aef5007388 */ /* 0x000fe20000000800 */
[----:B------:R-:W-:Y:S01]  /*3f20*/  FFMA.FTZ R189, R16, c[0x0][0x29c], -R189 ;  /* 0x0000a70010bd7a23 */ /* 0x000fe200000108bd */
[----:B------:R-:W-:Y:S01]  /*3f30*/  F2FP.BF16.PACK_AB R14, R14, R13 ;  /* 0x0000000d0e0e723e */ /* 0x000fe200000010ff */
[--C-:B------:R-:W-:Y:S01]  /*3f40*/  FADD.FTZ R16, R33, -R180.reuse ;  /* 0x800000b421107221 */ /* 0x100fe20000010000 */
[----:B--2---:R-:W-:Y:S01]  /*3f50*/  F2FP.BF16.PACK_AB R13, R181, R4 ;  /* 0x00000004b50d723e */ /* 0x004fe200000010ff */
[--C-:B------:R-:W-:Y:S01]  /*3f60*/  FADD.FTZ R36, R36, -R180.reuse ;  /* 0x800000b424247221 */ /* 0x100fe20000010000 */
[----:B------:R-:W2:Y:S01]  /*3f70*/  MUFU.EX2 R6, R6 ;  /* 0x0000000600067308 */ /* 0x000ea20000000800 */
[--C-:B------:R-:W-:Y:S01]  /*3f80*/  FADD.FTZ R37, R37, -R180.reuse ;  /* 0x800000b425257221 */ /* 0x100fe20000010000 */
[----:B------:R-:W-:Y:S01]  /*3f90*/  F2FP.BF16.PACK_AB R176, R177, R176 ;  /* 0x000000b0b1b0723e */ /* 0x000fe200000010ff */
[--C-:B------:R-:W-:Y:S01]  /*3fa0*/  FADD.FTZ R9, R40, -R180.reuse ;  /* 0x800000b428097221 */ /* 0x100fe20000010000 */
[----:B------:R-:W-:Y:S01]  /*3fb0*/  IADD3 R40, R245, 0x21560, RZ ;  /* 0x00021560f5287810 */ /* 0x000fe20007ffe0ff */
[----:B------:R-:W-:Y:S01]  /*3fc0*/  FADD.FTZ R180, R41, -R180 ;  /* 0x800000b429b47221 */ /* 0x000fe20000010000 */
[----:B------:R-:W-:Y:S01]  /*3fd0*/  @P1 IADD3 R40, R252, 0x120, RZ ;  /* 0x00000120fc281810 */ /* 0x000fe20007ffe0ff */
[----:B---3--:R-:W-:Y:S01]  /*3fe0*/  FMUL.FTZ R9, R18, R9 ;  /* 0x0000000912097220 */ /* 0x008fe20000410000 */
[C---:B------:R-:W-:Y:S01]  /*3ff0*/  F2FP.BF16.PACK_AB R18, R21.reuse, R18 ;  /* 0x000000121512723e */ /* 0x040fe200000010ff */
[----:B------:R-:W-:Y:S01]  /*4000*/  FMUL.FTZ R180, R21, R180 ;  /* 0x000000b415b47220 */ /* 0x000fe20000410000 */
[----:B------:R3:W5:Y:S01]  /*4010*/  MUFU.EX2 R15, R10 ;  /* 0x0000000a000f7308 */ /* 0x0007620000000800 */
[----:B------:R5:W-:Y:S01]  /*4020*/  STS [R40], R13 ;  /* 0x0000000d28007388 */ /* 0x000be20000000800 */
[C---:B------:R-:W-:Y:S02]  /*4030*/  FMUL.FTZ R16, R173.reuse, R16 ;  /* 0x00000010ad107220 */ /* 0x040fe40000410000 */
[----:B------:R-:W-:Y:S01]  /*4040*/  F2FP.BF16.PACK_AB R180, R180, R9 ;  /* 0x00000009b4b4723e */ /* 0x000fe200000010ff */
[----:B------:R-:W-:Y:S01]  /*4050*/  STS [R245+0x21c80], R176 ;  /* 0x021c80b0f5007388 */ /* 0x000fe20000000800 */
[----:B-1----:R-:W-:Y:S01]  /*4060*/  F2FP.BF16.PACK_AB R9, R8, R5 ;  /* 0x000000050809723e */ /* 0x002fe200000010ff */
[----:B------:R-:W-:Y:S01]  /*4070*/  FMUL.FTZ R17, R172, R17 ;  /* 0x00000011ac117220 */ /* 0x000fe20000410000 */
[----:B------:R-:W-:Y:S01]  /*4080*/  F2FP.BF16.PACK_AB R172, R173, R172 ;  /* 0x000000acadac723e */ /* 0x000fe200000010ff */
[--C-:B----4-:R-:W-:Y:S01]  /*4090*/  FADD.FTZ R28, R27, -R11.reuse ;  /* 0x8000000b1b1c7221 */ /* 0x110fe20000010000 */
[----:B------:R-:W1:Y:S01]  /*40a0*/  MUFU.EX2 R189, R189 ;  /* 0x000000bd00bd7308 */ /* 0x000e620000000800 */
[----:B------:R1:W-:Y:S01]  /*40b0*/  STS [R40+0x800], R9 ;  /* 0x0008000928007388 */ /* 0x0003e20000000800 */
[----:B------:R-:W-:Y:S01]  /*40c0*/  F2FP.BF16.PACK_AB R16, R16, R17 ;  /* 0x000000111010723e */ /* 0x000fe200000010ff */
[----:B------:R-:W-:Y:S01]  /*40d0*/  FMUL.FTZ R28, R181, R28 ;  /* 0x0000001cb51c7220 */ /* 0x000fe20000410000 */
[----:B--2---:R-:W-:Y:S01]  /*40e0*/  F2FP.BF16.PACK_AB R17, R7, R6 ;  /* 0x000000060711723e */ /* 0x004fe200000010ff */
[----:B------:R-:W-:Y:S01]  /*40f0*/  STS [R245+0x22480], R172 ;  /* 0x022480acf5007388 */ /* 0x000fe20000000800 */
[--C-:B------:R-:W-:Y:S02]  /*4100*/  FADD.FTZ R30, R30, -R11.reuse ;  /* 0x8000000b1e1e7221 */ /* 0x100fe40000010000 */
[--C-:B------:R-:W-:Y:S01]  /*4110*/  FADD.FTZ R31, R31, -R11.reuse ;  /* 0x8000000b1f1f7221 */ /* 0x100fe20000010000 */
[----:B------:R2:W-:Y:S01]  /*4120*/  STS [R40+0x1000], R17 ;  /* 0x0010001128007388 */ /* 0x0005e20000000800 */
[----:B------:R-:W-:Y:S02]  /*4130*/  FMUL.FTZ R30, R5, R30 ;  /* 0x0000001e051e7220 */ /* 0x000fe40000410000 */
[----:B------:R-:W-:Y:S01]  /*4140*/  FMUL.FTZ R31, R8, R31 ;  /* 0x0000001f081f7220 */ /* 0x000fe20000410000 */
[----:B---3--:R-:W-:Y:S01]  /*4150*/  F2FP.BF16.PACK_AB R10, R186, R179 ;  /* 0x000000b3ba0a723e */ /* 0x008fe200000010ff */
[--C-:B------:R-:W-:Y:S01]  /*4160*/  FADD.FTZ R5, R34, -R11.reuse ;  /* 0x8000000b22057221 */ /* 0x100fe20000010000 */
[----:B-----5:R-:W-:Y:S01]  /*4170*/  F2FP.BF16.PACK_AB R19, R15, R20 ;  /* 0x000000140f13723e */ /* 0x020fe200000010ff */
[--C-:B------:R-:W-:Y:S01]  /*4180*/  FADD.FTZ R13, R26, -R11.reuse ;  /* 0x8000000b1a0d7221 */ /* 0x100fe20000010000 */
[----:B------:R-:W-:Y:S01]  /*4190*/  F2FP.BF16.PACK_AB R31, R31, R30 ;  /* 0x0000001e1f1f723e */ /* 0x000fe200000010ff */
[----:B------:R-:W-:Y:S01]  /*41a0*/  STS [R245+0x22c80], R10 ;  /* 0x022c800af5007388 */ /* 0x000fe20000000800 */
[----:B------:R-:W-:Y:S02]  /*41b0*/  FMUL.FTZ R5, R6, R5 ;  /* 0x0000000506057220 */ /* 0x000fe40000410000 */
[----:B------:R-:W-:Y:S01]  /*41c0*/  FMUL.FTZ R13, R4, R13 ;  /* 0x0000000d040d7220 */ /* 0x000fe20000410000 */
[----:B------:R3:W-:Y:S01]  /*41d0*/  STS [R40+0x1800], R19 ;  /* 0x0018001328007388 */ /* 0x0007e20000000800 */
[--C-:B------:R-:W-:Y:S01]  /*41e0*/  FADD.FTZ R4, R35, -R11.reuse ;  /* 0x8000000b23047221 */ /* 0x100fe20000010000 */
[----:B-1----:R-:W-:Y:S02]  /*41f0*/  F2FP.BF16.PACK_AB R9, R189, R22 ;  /* 0x00000016bd09723e */ /* 0x002fe400000010ff */
[----:B------:R-:W-:Y:S01]  /*4200*/  STS [R245+0x23480], R18 ;  /* 0x02348012f5007388 */ /* 0x000fe20000000800 */
[----:B------:R-:W-:Y:S01]  /*4210*/  F2FP.BF16.PACK_AB R13, R28, R13 ;  /* 0x0000000d1c0d723e */ /* 0x000fe200000010ff */
[----:B------:R-:W-:Y:S02]  /*4220*/  FMUL.FTZ R4, R7, R4 ;  /* 0x0000000407047220 */ /* 0x000fe40000410000 */
[----:B------:R-:W-:Y:S01]  /*4230*/  STS [R40+0x2000], R9 ;  /* 0x0020000928007388 */ /* 0x000fe20000000800 */
[----:B------:R-:W-:Y:S02]  /*4240*/  FMUL.FTZ R36, R179, R36 ;  /* 0x00000024b3247220 */ /* 0x000fe40000410000 */
[----:B------:R-:W-:Y:S01]  /*4250*/  FMUL.FTZ R37, R186, R37 ;  /* 0x00000025ba257220 */ /* 0x000fe20000410000 */
[----:B------:R-:W-:Y:S01]  /*4260*/  BAR.SYNC.DEFER_BLOCKING 0x0 ;  /* 0x0000000000007b1d */ /* 0x000fe20000010000 */
[--C-:B------:R-:W-:Y:S02]  /*4270*/  FADD.FTZ R7, R38, -R11.reuse ;  /* 0x8000000b26077221 */ /* 0x100fe40000010000 */
[--C-:B------:R-:W-:Y:S01]  /*4280*/  FADD.FTZ R6, R39, -R11.reuse ;  /* 0x8000000b27067221 */ /* 0x100fe20000010000 */
[----:B------:R-:W-:Y:S01]  /*4290*/  F2FP.BF16.PACK_AB R36, R37, R36 ;  /* 0x000000242524723e */ /* 0x000fe200000010ff */
[----:B------:R-:W-:Y:S02]  /*42a0*/  FMUL.FTZ R7, R20, R7 ;  /* 0x0000000714077220 */ /* 0x000fe40000410000 */
[----:B------:R-:W-:Y:S02]  /*42b0*/  FMUL.FTZ R6, R15, R6 ;  /* 0x000000060f067220 */ /* 0x000fe40000410000 */
[--C-:B--2---:R-:W-:Y:S02]  /*42c0*/  FADD.FTZ R17, R42, -R11.reuse ;  /* 0x8000000b2a117221 */ /* 0x104fe40000010000 */
[----:B------:R-:W-:Y:S01]  /*42d0*/  FADD.FTZ R8, R43, -R11 ;  /* 0x8000000b2b087221 */ /* 0x000fe20000010000 */
[----:B------:R-:W-:Y:S01]  /*42e0*/  F2FP.BF16.PACK_AB R29, R6, R7 ;  /* 0x00000007061d723e */ /* 0x000fe200000010ff */
[----:B------:R-:W-:Y:S01]  /*42f0*/  FMUL.FTZ R17, R22, R17 ;  /* 0x0000001116117220 */ /* 0x000fe20000410000 */
[----:B---3--:R-:W-:Y:S01]  /*4300*/  F2FP.BF16.PACK_AB R19, R4, R5 ;  /* 0x000000050413723e */ /* 0x008fe200000010ff */
[----:B------:R-:W-:Y:S05]  /*4310*/  FMUL.FTZ R8, R189, R8 ;  /* 0x00000008bd087220 */ /* 0x000fea0000410000 */
[----:B------:R-:W-:Y:S01]  /*4320*/  F2FP.BF16.PACK_AB R35, R8, R17 ;  /* 0x000000110823723e */ /* 0x000fe200000010ff */
        /* <DEDUP_REMOVED lines=10> */
[----:B------:R-:W-:Y:S04]  /*43d0*/  LDSM.16.MT88.2 R2, [R219+0x21480] ;  /* 0x02148000db02783b */ /* 0x000fe80000004100 */
[----:B------:R-:W1:Y:S04]  /*43e0*/  LDSM.16.MT88.4 R4, [R110+0x1b080] ;  /* 0x01b080006e04783b */ /* 0x000e680000004200 */
[----:B------:R-:W2:Y:S04]  /*43f0*/  LDSM.16.MT88.4 R8, [R110+0x1d080] ;  /* 0x01d080006e08783b */ /* 0x000ea80000004200 */
[----:B------:R-:W3:Y:S04]  /*4400*/  LDSM.16.MT88.4 R12, [R110+0x1f080] ;  /* 0x01f080006e0c783b */ /* 0x000ee80000004200 */
[----:B------:R-:W4:Y:S04]  /*4410*/  LDSM.16.MT88.2 R16, [R219+0x21c80] ;  /* 0x021c8000db10783b */ /* 0x000f280000004100 */
[----:B------:R-:W5:Y:S04]  /*4420*/  LDSM.16.MT88.2 R18, [R219+0x22480] ;  /* 0x02248000db12783b */ /* 0x000f680000004100 */
[----:B------:R-:W4:Y:S04]  /*4430*/  LDSM.16.MT88.2 R20, [R219+0x22c80] ;  /* 0x022c8000db14783b */ /* 0x000f280000004100 */
[----:B------:R-:W4:Y:S04]  /*4440*/  LDSM.16.MT88.2 R22, [R219+0x23480] ;  /* 0x02348000db16783b */ /* 0x000f280000004100 */
[----:B------:R-:W-:Y:S04]  /*4450*/  LDSM.16.MT88.2 R32, [R0+0x21480] ;  /* 0x021480000020783b */ /* 0x000fe80000004100 */
[----:B------:R-:W5:Y:S04]  /*4460*/  LDSM.16.MT88.4 R28, [R110+0x1b880] ;  /* 0x01b880006e1c783b */ /* 0x000f680000004200 */
[----:B------:R-:W5:Y:S01]  /*4470*/  LDSM.16.MT88.4 R36, [R110+0x1d880] ;  /* 0x01d880006e24783b */ /* 0x000f620000004200 */
[-C--:B-1----:R-:W-:Y:S03]  /*4480*/  HMMA.16816.F32.BF16 R44, R4, R2.reuse, R44 ;  /* 0x00000002042c723c */ /* 0x082fe6000004182c */
[----:B------:R-:W1:Y:S04]  /*4490*/  LDSM.16.MT88.4 R40, [R110+0x1f880] ;  /* 0x01f880006e28783b */ /* 0x000e680000004200 */
[----:B------:R-:W1:Y:S01]  /*44a0*/  LDSM.16.MT88.2 R34, [R0+0x21c80] ;  /* 0x021c80000022783b */ /* 0x000e620000004100 */
[-C--:B--2---:R-:W-:Y:S03]  /*44b0*/  HMMA.16816.F32.BF16 R48, R8, R2.reuse, R48 ;  /* 0x000000020830723c */ /* 0x084fe60000041830 */
[----:B------:R-:W2:Y:S04]  /*44c0*/  LDSM.16.MT88.2 R104, [R0+0x22480] ;  /* 0x022480000068783b */ /* 0x000ea80000004100 */
[----:B------:R-:W-:Y:S01]  /*44d0*/  LDSM.16.MT88.2 R108, [R0+0x22080] ;  /* 0x02208000006c783b */ /* 0x000fe20000004100 */
[C---:B---3--:R-:W-:Y:S03]  /*44e0*/  HMMA.16816.F32.BF16 R52, R12.reuse, R2, R52 ;  /* 0x000000020c34723c */ /* 0x048fe60000041834 */
[----:B------:R-:W3:Y:S05]  /*44f0*/  LDSM.16.MT88.2 R2, [R0+0x22c80] ;  /* 0x022c80000002783b */ /* 0x000eea0000004100 */
[-C--:B----4-:R-:W-:Y:S08]  /*4500*/  HMMA.16816.F32.BF16 R56, R12, R16.reuse, R56 ;  /* 0x000000100c38723c */ /* 0x090ff00000041838 */
[-C--:B------:R-:W-:Y:S08]  /*4510*/  HMMA.16816.F32.BF16 R60, R8, R16.reuse, R60 ;  /* 0x00000010083c723c */ /* 0x080ff0000004183c */
[C---:B------:R-:W-:Y:S08]  /*4520*/  HMMA.16816.F32.BF16 R64, R4.reuse, R16, R64 ;  /* 0x000000100440723c */ /* 0x040ff00000041840 */
[-C--:B-----5:R-:W-:Y:S08]  /*4530*/  HMMA.16816.F32.BF16 R68, R4, R18.reuse, R68 ;  /* 0x000000120444723c */ /* 0x0a0ff00000041844 */
[-C--:B------:R-:W-:Y:S08]  /*4540*/  HMMA.16816.F32.BF16 R72, R8, R18.reuse, R72 ;  /* 0x000000120848723c */ /* 0x080ff00000041848 */
[C---:B------:R-:W-:Y:S01]  /*4550*/  HMMA.16816.F32.BF16 R76, R12.reuse, R18, R76 ;  /* 0x000000120c4c723c */ /* 0x040fe2000004184c */
[----:B------:R-:W-:Y:S07]  /*4560*/  LDSM.16.MT88.4 R16, [R110+0x20080] ;  /* 0x020080006e10783b */ /* 0x000fee0000004200 */
[-C--:B------:R-:W-:Y:S08]  /*4570*/  HMMA.16816.F32.BF16 R80, R12, R20.reuse, R80 ;  /* 0x000000140c50723c */ /* 0x080ff00000041850 */
[-C--:B------:R-:W-:Y:S08]  /*4580*/  HMMA.16816.F32.BF16 R84, R8, R20.reuse, R84 ;  /* 0x000000140854723c */ /* 0x080ff00000041854 */
[C---:B------:R-:W-:Y:S01]  /*4590*/  HMMA.16816.F32.BF16 R88, R4.reuse, R20, R88 ;  /* 0x000000140458723c */ /* 0x040fe20000041858 */
[----:B------:R-:W-:Y:S07]  /*45a0*/  LDSM.16.MT88.2 R20, [R219+0x22080] ;  /* 0x02208000db14783b */ /* 0x000fee0000004100 */
[-C--:B------:R-:W-:Y:S01]  /*45b0*/  HMMA.16816.F32.BF16 R92, R4, R22.reuse, R92 ;  /* 0x00000016045c723c */ /* 0x080fe2000004185c */
[----:B------:R-:W4:Y:S04]  /*45c0*/  LDSM.16.MT88.2 R4, [R0+0x23480] ;  /* 0x023480000004783b */ /* 0x000f280000004100 */
[----:B------:R-:W-:Y:S03]  /*45d0*/  LDSM.16.MT88.2 R6, [R219+0x21880] ;  /* 0x02188000db06783b */ /* 0x000fe60000004100 */
[-C--:B------:R-:W-:Y:S01]  /*45e0*/  HMMA.16816.F32.BF16 R96, R8, R22.reuse, R96 ;  /* 0x000000160860723c */ /* 0x080fe20000041860 */
[----:B------:R-:W5:Y:S07]  /*45f0*/  LDSM.16.MT88.4 R8, [R110+0x1c080] ;  /* 0x01c080006e08783b */ /* 0x000f6e0000004200 */
[----:B------:R-:W-:Y:S01]  /*4600*/  HMMA.16816.F32.BF16 R100, R12, R22, R100 ;  /* 0x000000160c64723c */ /* 0x000fe20000041864 */
[----:B------:R-:W2:Y:S04]  /*4610*/  LDSM.16.MT88.4 R12, [R110+0x1e080] ;  /* 0x01e080006e0c783b */ /* 0x000ea80000004200 */
[----:B------:R-:W2:Y:S03]  /*4620*/  LDSM.16.MT88.2 R22, [R219+0x22880] ;  /* 0x02288000db16783b */ /* 0x000ea60000004100 */
[-C--:B------:R-:W-:Y:S08]  /*4630*/  HMMA.16816.F32.BF16 R44, R28, R32.reuse, R44 ;  /* 0x000000201c2c723c */ /* 0x080ff0000004182c */
[-C--:B------:R-:W-:Y:S08]  /*4640*/  HMMA.16816.F32.BF16 R48, R36, R32.reuse, R48 ;  /* 0x000000202430723c */ /* 0x080ff00000041830 */
[C---:B-1----:R-:W-:Y:S01]  /*4650*/  HMMA.16816.F32.BF16 R52, R40.reuse, R32, R52 ;  /* 0x000000202834723c */ /* 0x042fe20000041834 */
[----:B------:R-:W1:Y:S07]  /*4660*/  LDSM.16.MT88.2 R32, [R219+0x23080] ;  /* 0x02308000db20783b */ /* 0x000e6e0000004100 */
[-C--:B------:R-:W-:Y:S08]  /*4670*/  HMMA.16816.F32.BF16 R56, R40, R34.reuse, R56 ;  /* 0x000000222838723c */ /* 0x080ff00000041838 */
[-C--:B------:R-:W-:Y:S08]  /*4680*/  HMMA.16816.F32.BF16 R60, R36, R34.reuse, R60 ;  /* 0x00000022243c723c */ /* 0x080ff0000004183c */
[C---:B------:R-:W-:Y:S01]  /*4690*/  HMMA.16816.F32.BF16 R64, R28.reuse, R34, R64 ;  /* 0x000000221c40723c */ /* 0x040fe20000041840 */
[----:B------:R-:W-:Y:S07]  /*46a0*/  LDSM.16.MT88.2 R34, [R0+0x21880] ;  /* 0x021880000022783b */ /* 0x000fee0000004100 */
[-C--:B--2---:R-:W-:Y:S08]  /*46b0*/  HMMA.16816.F32.BF16 R68, R28, R104.reuse, R68 ;  /* 0x000000681c44723c */ /* 0x084ff00000041844 */
[-C--:B------:R-:W-:Y:S08]  /*46c0*/  HMMA.16816.F32.BF16 R72, R36, R104.reuse, R72 ;  /* 0x000000682448723c */ /* 0x080ff00000041848 */
[C---:B------:R-:W-:Y:S01]  /*46d0*/  HMMA.16816.F32.BF16 R76, R40.reuse, R104, R76 ;  /* 0x00000068284c723c */ /* 0x040fe2000004184c */
[----:B------:R-:W-:Y:S07]  /*46e0*/  LDSM.16.MT88.4 R104, [R110+0x20880] ;  /* 0x020880006e68783b */ /* 0x000fee0000004200 */
[-C--:B---3--:R-:W-:Y:S08]  /*46f0*/  HMMA.16816.F32.BF16 R80, R40, R2.reuse, R80 ;  /* 0x000000022850723c */ /* 0x088ff00000041850 */
[-C--:B------:R-:W-:Y:S08]  /*4700*/  HMMA.16816.F32.BF16 R84, R36, R2.reuse, R84 ;  /* 0x000000022454723c */ /* 0x080ff00000041854 */
[C---:B------:R-:W-:Y:S01]  /*4710*/  HMMA.16816.F32.BF16 R88, R28.reuse, R2, R88 ;  /* 0x000000021c58723c */ /* 0x040fe20000041858 */
[----:B------:R-:W2:Y:S07]  /*4720*/  LDSM.16.MT88.2 R2, [R219+0x23880] ;  /* 0x02388000db02783b */ /* 0x000eae0000004100 */
[-C--:B----4-:R-:W-:Y:S01]  /*4730*/  HMMA.16816.F32.BF16 R92, R28, R4.reuse, R92 ;  /* 0x000000041c5c723c */ /* 0x090fe2000004185c */
[----:B------:R-:W3:Y:S07]  /*4740*/  LDSM.16.MT88.4 R28, [R110+0x1c880] ;  /* 0x01c880006e1c783b */ /* 0x000eee0000004200 */
[-C--:B------:R-:W-:Y:S01]  /*4750*/  HMMA.16816.F32.BF16 R96, R36, R4.reuse, R96 ;  /* 0x000000042460723c */ /* 0x080fe20000041860 */
[----:B------:R-:W4:Y:S07]  /*4760*/  LDSM.16.MT88.4 R36, [R110+0x1e880] ;  /* 0x01e880006e24783b */ /* 0x000f2e0000004200 */
[----:B------:R-:W-:Y:S01]  /*4770*/  HMMA.16816.F32.BF16 R100, R40, R4, R100 ;  /* 0x000000042864723c */ /* 0x000fe20000041864 */
[----:B------:R-:W1:Y:S07]  /*4780*/  LDSM.16.MT88.2 R4, [R0+0x22880] ;  /* 0x022880000004783b */ /* 0x000e6e0000004100 */
[-C--:B-----5:R-:W-:Y:S08]  /*4790*/  HMMA.16816.F32.BF16 R44, R8, R6.reuse, R44 ;  /* 0x00000006082c723c */ /* 0x0a0ff0000004182c */
[-C--:B------:R-:W-:Y:S08]  /*47a0*/  HMMA.16816.F32.BF16 R48, R12, R6.reuse, R48 ;  /* 0x000000060c30723c */ /* 0x080ff00000041830 */
[C---:B------:R-:W-:Y:S01]  /*47b0*/  HMMA.16816.F32.BF16 R52, R16.reuse, R6, R52 ;  /* 0x000000061034723c */ /* 0x040fe20000041834 */
[----:B------:R-:W5:Y:S07]  /*47c0*/  LDSM.16.MT88.2 R6, [R0+0x23080] ;  /* 0x023080000006783b */ /* 0x000f6e0000004100 */
[-C--:B------:R-:W-:Y:S08]  /*47d0*/  HMMA.16816.F32.BF16 R56, R16, R20.reuse, R56 ;  /* 0x000000141038723c */ /* 0x080ff00000041838 */
[-C--:B------:R-:W-:Y:S08]  /*47e0*/  HMMA.16816.F32.BF16 R60, R12, R20.reuse, R60 ;  /* 0x000000140c3c723c */ /* 0x080ff0000004183c */
[C---:B------:R-:W-:Y:S08]  /*47f0*/  HMMA.16816.F32.BF16 R64, R8.reuse, R20, R64 ;  /* 0x000000140840723c */ /* 0x040ff00000041840 */
[-C--:B------:R-:W-:Y:S08]  /*4800*/  HMMA.16816.F32.BF16 R68, R8, R22.reuse, R68 ;  /* 0x000000160844723c */ /* 0x080ff00000041844 */
[-C--:B------:R-:W-:Y:S08]  /*4810*/  HMMA.16816.F32.BF16 R72, R12, R22.reuse, R72 ;  /* 0x000000160c48723c */ /* 0x080ff00000041848 */
[C---:B------:R-:W-:Y:S08]  /*4820*/  HMMA.16816.F32.BF16 R76, R16.reuse, R22, R76 ;  /* 0x00000016104c723c */ /* 0x040ff0000004184c */
[-C--:B-1----:R-:W-:Y:S08]  /*4830*/  HMMA.16816.F32.BF16 R80, R16, R32.reuse, R80 ;  /* 0x000000201050723c */ /* 0x082ff00000041850 */
[-C--:B------:R-:W-:Y:S08]  /*4840*/  HMMA.16816.F32.BF16 R84, R12, R32.reuse, R84 ;  /* 0x000000200c54723c */ /* 0x080ff00000041854 */
[C---:B------:R-:W-:Y:S08]  /*4850*/  HMMA.16816.F32.BF16 R88, R8.reuse, R32, R88 ;  /* 0x000000200858723c */ /* 0x040ff00000041858 */
[-C--:B--2---:R-:W-:Y:S01]  /*4860*/  HMMA.16816.F32.BF16 R92, R8, R2.reuse, R92 ;  /* 0x00000002085c723c */ /* 0x084fe2000004185c */
[----:B------:R-:W1:Y:S04]  /*4870*/  LDSM.16.MT88.2 R8, [R0+0x23880] ;  /* 0x023880000008783b */ /* 0x000e680000004100 */
[----:B------:R-:W-:Y:S03]  /*4880*/  BAR.SYNC.DEFER_BLOCKING 0x0 ;  /* 0x0000000000007b1d */ /* 0x000fe60000010000 */
[-C--:B------:R-:W-:Y:S08]  /*4890*/  HMMA.16816.F32.BF16 R96, R12, R2.reuse, R96 ;  /* 0x000000020c60723c */ /* 0x080ff00000041860 */
[----:B------:R-:W-:Y:S08]  /*48a0*/  HMMA.16816.F32.BF16 R100, R16, R2, R100 ;  /* 0x000000021064723c */ /* 0x000ff00000041864 */
[-C--:B---3--:R-:W-:Y:S08]  /*48b0*/  HMMA.16816.F32.BF16 R44, R28, R34.reuse, R44 ;  /* 0x000000221c2c723c */ /* 0x088ff0000004182c */
[-C--:B----4-:R-:W-:Y:S01]  /*48c0*/  HMMA.16816.F32.BF16 R48, R36, R34.reuse, R48 ;  /* 0x000000222430723c */ /* 0x090fe20000041830 */
[----:B------:R2:W3:Y:S04]  /*48d0*/  LDSM.16.M88.4 R172, [R218] ;  /* 0x00000000daac783b */ /* 0x0004e80000000200 */
[----:B------:R2:W4:Y:S03]  /*48e0*/  LDSM.16.M88.4 R180, [R218+0x400] ;  /* 0x00040000dab4783b */ /* 0x0005260000000200 */
[C---:B------:R-:W-:Y:S01]  /*48f0*/  HMMA.16816.F32.BF16 R52, R104.reuse, R34, R52 ;  /* 0x000000226834723c */ /* 0x040fe20000041834 */
[----:B------:R2:W1:Y:S04]  /*4900*/  LDSM.16.MT88.4 R176, [R217] ;  /* 0x00000000d9b0783b */ /* 0x0004680000004200 */
[----:B------:R2:W1:Y:S03]  /*4910*/  LDSM.16.MT88.4 R32, [R217+0x2800] ;  /* 0x00280000d920783b */ /* 0x0004660000004200 */
[-C--:B------:R-:W-:Y:S01]  /*4920*/  HMMA.16816.F32.BF16 R56, R104, R108.reuse, R56 ;  /* 0x0000006c6838723c */ /* 0x080fe20000041838 */
[----:B------:R2:W1:Y:S04]  /*4930*/  LDSM.16.M88.4 R184, [R218+0x800] ;  /* 0x00080000dab8783b */ /* 0x0004680000000200 */
[----:B------:R2:W1:Y:S03]  /*4940*/  LDSM.16.M88.4 R192, [R218+0xc00] ;  /* 0x000c0000dac0783b */ /* 0x0004660000000200 */
[-C--:B------:R-:W-:Y:S01]  /*4950*/  HMMA.16816.F32.BF16 R60, R36, R108.reuse, R60 ;  /* 0x0000006c243c723c */ /* 0x080fe2000004183c */
[----:B------:R2:W1:Y:S04]  /*4960*/  LDSM.16.MT88.4 R188, [R217+0x800] ;  /* 0x00080000d9bc783b */ /* 0x0004680000004200 */
[----:B------:R2:W1:Y:S03]  /*4970*/  LDSM.16.MT88.4 R196, [R217+0x3000] ;  /* 0x00300000d9c4783b */ /* 0x0004660000004200 */
[C---:B------:R-:W-:Y:S01]  /*4980*/  HMMA.16816.F32.BF16 R64, R28.reuse, R108, R64 ;  /* 0x0000006c1c40723c */ /* 0x040fe20000041840 */
[----:B------:R2:W1:Y:S04]  /*4990*/  LDSM.16.MT88.4 R108, [R217+0x5000] ;  /* 0x00500000d96c783b */ /* 0x0004680000004200 */
[----:B------:R2:W1:Y:S03]  /*49a0*/  LDSM.16.MT88.4 R200, [R217+0x5800] ;  /* 0x00580000d9c8783b */ /* 0x0004660000004200 */
[-C--:B------:R-:W-:Y:S08]  /*49b0*/  HMMA.16816.F32.BF16 R68, R28, R4.reuse, R68 ;  /* 0x000000041c44723c */ /* 0x080ff00000041844 */
[-C--:B------:R-:W-:Y:S08]  /*49c0*/  HMMA.16816.F32.BF16 R72, R36, R4.reuse, R72 ;  /* 0x000000042448723c */ /* 0x080ff00000041848 */
[C---:B------:R-:W-:Y:S08]  /*49d0*/  HMMA.16816.F32.BF16 R76, R104.reuse, R4, R76 ;  /* 0x00000004684c723c */ /* 0x040ff0000004184c */
[-C--:B-----5:R-:W-:Y:S08]  /*49e0*/  HMMA.16816.F32.BF16 R80, R104, R6.reuse, R80 ;  /* 0x000000066850723c */ /* 0x0a0ff00000041850 */
[-C--:B------:R-:W-:Y:S08]  /*49f0*/  HMMA.16816.F32.BF16 R84, R36, R6.reuse, R84 ;  /* 0x000000062454723c */ /* 0x080ff00000041854 */
[C---:B------:R-:W-:Y:S08]  /*4a00*/  HMMA.16816.F32.BF16 R88, R28.reuse, R6, R88 ;  /* 0x000000061c58723c */ /* 0x040ff00000041858 */
[-C--:B-1----:R-:W-:Y:S08]  /*4a10*/  HMMA.16816.F32.BF16 R92, R28, R8.reuse, R92 ;  /* 0x000000081c5c723c */ /* 0x082ff0000004185c */
[-C--:B------:R-:W-:Y:S08]  /*4a20*/  HMMA.16816.F32.BF16 R96, R36, R8.reuse, R96 ;  /* 0x000000082460723c */ /* 0x080ff00000041860 */
[----:B------:R-:W-:Y:S01]  /*4a30*/  HMMA.16816.F32.BF16 R100, R104, R8, R100 ;  /* 0x000000086864723c */ /* 0x000fe20000041864 */
[----:B------:R-:W-:-:S07]  /*4a40*/  @P0 BRA `(.L_x_658) ;  /* 0x0000049000000947 */ /* 0x000fce0003800000 */
[----:B--234-:R-:W-:Y:S01]  /*4a50*/  ISETP.GE.AND P3, PT, R250, c[0x0][0x1fc], PT ;  /* 0x00007f00fa007a0c */ /* 0x01cfe20003f66270 */
[----:B------:R-:W1:Y:S01]  /*4a60*/  S2R R5, SR_CTAID.Y ;  /* 0x0000000000057919 */ /* 0x000e620000002600 */
[----:B------:R-:W-:Y:S01]  /*4a70*/  ULDC.64 UR6, c[0x0][0x208] ;  /* 0x0000820000067ab9 */ /* 0x000fe20000000a00 */
[----:B------:R-:W-:Y:S01]  /*4a80*/  IMAD.MOV.U32 R10, RZ, RZ, R242 ;  /* 0x000000ffff0a7224 */ /* 0x000fe200078e00f2 */
[----:B------:R-:W-:Y:S01]  /*4a90*/  UIMAD.WIDE.U32 UR26, UR21, UR6, URZ ;  /* 0x00000006151a72a5 */ /* 0x000fe2000f8e003f */
[----:B------:R-:W-:Y:S01]  /*4aa0*/  IMAD.MOV.U32 R11, RZ, RZ, R241 ;  /* 0x000000ffff0b7224 */ /* 0x000fe200078e00f1 */
[----:B------:R-:W-:Y:S04]  /*4ab0*/  USHF.R.S32.HI UR23, URZ, 0x1f, UR21 ;  /* 0x0000001f3f177899 */ /* 0x000fe80008011415 */
[----:B------:R-:W-:Y:S01]  /*4ac0*/  IMAD.U32 R12, RZ, RZ, UR26 ;  /* 0x0000001aff0c7e24 */ /* 0x000fe2000f8e00ff */
[----:B------:R-:W-:Y:S02]  /*4ad0*/  UIMAD UR23, UR23, UR6, URZ ;  /* 0x00000006171772a4 */ /* 0x000fe4000f8e023f */
[----:B------:R-:W-:Y:S02]  /*4ae0*/  USHF.L.U32 UR6, UR21, 0x6, URZ ;  /* 0x0000000615067899 */ /* 0x000fe4000800063f */
[----:B------:R-:W-:Y:S04]  /*4af0*/  UIMAD UR23, UR21, UR7, UR23 ;  /* 0x00000007151772a4 */ /* 0x000fe8000f8e0217 */
[----:B------:R-:W-:Y:S01]  /*4b00*/  UIADD3 UR23, UR27, UR23, URZ ;  /* 0x000000171b177290 */ /* 0x000fe2000fffe03f */
[----:B-1----:R-:W-:Y:S01]  /*4b10*/  SHF.R.S32.HI R4, RZ, 0x1f, R5 ;  /* 0x0000001fff047819 */ /* 0x002fe20000011405 */
[C---:B------:R-:W-:Y:S04]  /*4b20*/  IMAD.WIDE.U32 R8, R5.reuse, c[0x0][0x288], R238 ;  /* 0x0000a20005087a25 */ /* 0x040fe800078e00ee */
[C---:B------:R-:W-:Y:S02]  /*4b30*/  IMAD R6, R4.reuse, c[0x0][0x210], RZ ;  /* 0x0000840004067a24 */ /* 0x040fe400078e02ff */
[----:B------:R-:W-:Y:S02]  /*4b40*/  IMAD R4, R4, c[0x0][0x288], RZ ;  /* 0x0000a20004047a24 */ /* 0x000fe400078e02ff */
[C---:B------:R-:W-:Y:S04]  /*4b50*/  IMAD.WIDE.U32 R10, R5.reuse, c[0x0][0x210], R10 ;  /* 0x00008400050a7a25 */ /* 0x040fe800078e000a */
[C---:B------:R-:W-:Y:S01]  /*4b60*/  IMAD R4, R5.reuse, c[0x0][0x28c], R4 ;  /* 0x0000a30005047a24 */ /* 0x040fe200078e0204 */
[----:B------:R-:W-:Y:S01]  /*4b70*/  IADD3 R3, P1, R10, UR8, RZ ;  /* 0x000000080a037c10 */ /* 0x000fe2000ff3e0ff */
[----:B------:R-:W-:Y:S01]  /*4b80*/  IMAD R6, R5, c[0x0][0x214], R6 ;  /* 0x0000850005067a24 */ /* 0x000fe200078e0206 */
[----:B------:R-:W-:Y:S01]  /*4b90*/  IADD3 R5, P0, R8, UR5, RZ ;  /* 0x0000000508057c10 */ /* 0x000fe2000ff1e0ff */
[----:B------:R-:W-:Y:S01]  /*4ba0*/  IMAD.U32 R2, RZ, RZ, UR23 ;  /* 0x00000017ff027e24 */ /* 0x000fe2000f8e00ff */
[----:B------:R-:W-:Y:S02]  /*4bb0*/  LEA R13, P2, R3, c[0x0][0x1f0], 0x1 ;  /* 0x00007c00030d7a11 */ /* 0x000fe400078408ff */
[----:B------:R-:W-:Y:S02]  /*4bc0*/  IADD3.X R4, R9, UR16, R4, P0, !PT ;  /* 0x0000001009047c10 */ /* 0x000fe400087fe404 */
[----:B------:R-:W-:Y:S02]  /*4bd0*/  LEA R10, P0, R5, c[0x0][0x280], 0x2 ;  /* 0x0000a000050a7a11 */ /* 0x000fe400078010ff */
[----:B------:R-:W-:Y:S02]  /*4be0*/  IADD3.X R6, R11, UR14, R6, P1, !PT ;  /* 0x0000000e0b067c10 */ /* 0x000fe40008ffe406 */
[----:B------:R-:W-:Y:S01]  /*4bf0*/  LEA.HI.X R11, R5, c[0x0][0x284], R4, 0x2, P0 ;  /* 0x0000a100050b7a11 */ /* 0x000fe200000f1404 */
[----:B------:R-:W-:Y:S01]  /*4c00*/  IMAD.MOV.U32 R5, RZ, RZ, c[0x0][0x208] ;  /* 0x00008200ff057624 */ /* 0x000fe200078e00ff */
[----:B------:R-:W-:Y:S01]  /*4c10*/  LEA.HI.X R6, R3, c[0x0][0x1f4], R6, 0x1, P2 ;  /* 0x00007d0003067a11 */ /* 0x000fe200010f0c06 */
[----:B------:R-:W-:Y:S01]  /*4c20*/  IMAD.MOV.U32 R4, RZ, RZ, 0x6 ;  /* 0x00000006ff047424 */ /* 0x000fe200078e00ff */
[----:B------:R-:W-:Y:S01]  /*4c30*/  LEA R12, P1, R12, R13, 0x7 ;  /* 0x0000000d0c0c7211 */ /* 0x000fe200078238ff */
[----:B------:R-:W-:Y:S01]  /*4c40*/  IMAD.U32 R3, RZ, RZ, UR26 ;  /* 0x0000001aff037e24 */ /* 0x000fe2000f8e00ff */
[----:B------:R-:W-:Y:S02]  /*4c50*/  ISETP.GE.AND P0, PT, R230, c[0x0][0x1fc], PT ;  /* 0x00007f00e6007a0c */ /* 0x000fe40003f06270 */
[C---:B------:R-:W-:Y:S01]  /*4c60*/  SHF.L.U64.HI R4, R5.reuse, R4, c[0x0][0x20c] ;  /* 0x0000830005047619 */ /* 0x040fe20000010204 */
[----:B------:R-:W-:Y:S01]  /*4c70*/  IMAD.SHL.U32 R5, R5, 0x40, RZ ;  /* 0x0000004005057824 */ /* 0x000fe200078e00ff */
[----:B------:R-:W-:Y:S01]  /*4c80*/  LEA.HI.X R13, R3, R6, R2, 0x7, P1 ;  /* 0x00000006030d7211 */ /* 0x000fe200008f3c02 */
[----:B------:R-:W-:Y:S01]  /*4c90*/  IMAD.U32 R3, RZ, RZ, UR6 ;  /* 0x00000006ff037e24 */ /* 0x000fe2000f8e00ff */
[----:B------:R-:W-:Y:S01]  /*4ca0*/  ISETP.GE.AND P1, PT, R231, c[0x0][0x1fc], PT ;  /* 0x00007f00e7007a0c */ /* 0x000fe20003f26270 */
[----:B------:R-:W-:Y:S01]  /*4cb0*/  IMAD.U32 R2, RZ, RZ, UR6 ;  /* 0x00000006ff027e24 */ /* 0x000fe2000f8e00ff */
[----:B------:R-:W-:Y:S02]  /*4cc0*/  SEL R8, RZ, 0x4, P0 ;  /* 0x00000004ff087807 */ /* 0x000fe40000000000 */
[----:B------:R-:W-:Y:S02]  /*4cd0*/  SEL R9, RZ, 0x2, P1 ;  /* 0x00000002ff097807 */ /* 0x000fe40000800000 */
[C-C-:B------:R-:W-:Y:S02]  /*4ce0*/  IADD3 R16, P1, P0, R5.reuse, 0x80, R12.reuse ;  /* 0x0000008005107810 */ /* 0x140fe4000783e00c */
[----:B------:R-:W-:Y:S02]  /*4cf0*/  ISETP.GE.AND P2, PT, R250, c[0x0][0x1fc], PT ;  /* 0x00007f00fa007a0c */ /* 0x000fe40003f46270 */
[----:B------:R-:W-:Y:S02]  /*4d00*/  IADD3.X R17, R4, RZ, R13, P1, P0 ;  /* 0x000000ff04117210 */ /* 0x000fe40000fe040d */
[----:B------:R-:W-:Y:S02]  /*4d10*/  IADD3 R14, P1, P0, R5, 0x100, R12 ;  /* 0x00000100050e7810 */ /* 0x000fe4000783e00c */
[----:B------:R-:W-:Y:S02]  /*4d20*/  SEL R7, RZ, 0x1, P2 ;  /* 0x00000001ff077807 */ /* 0x000fe40001000000 */
[----:B------:R-:W-:Y:S02]  /*4d30*/  IADD3 R6, -R236, c[0x0][0x168], -R3 ;  /* 0x00005a00ec067a10 */ /* 0x000fe40007ffe903 */
[----:B------:R-:W-:Y:S02]  /*4d40*/  IADD3.X R15, R4, RZ, R13, P1, P0 ;  /* 0x000000ff040f7210 */ /* 0x000fe40000fe040d */
[----:B------:R-:W-:Y:S02]  /*4d50*/  LEA R10, P0, R3, R10, 0x2 ;  /* 0x0000000a030a7211 */ /* 0x000fe400078010ff */
[----:B------:R-:W-:Y:S02]  /*4d60*/  IADD3 R7, R8, R9, R7 ;  /* 0x0000000908077210 */ /* 0x000fe40007ffe007 */
[----:B------:R-:W-:Y:S02]  /*4d70*/  ISETP.LT.OR P2, PT, R6, 0x1, P3 ;  /* 0x000000010600780c */ /* 0x000fe40001f41670 */
[----:B------:R-:W-:Y:S01]  /*4d80*/  LEA.HI.X.SX32 R11, R2, R11, 0x2, P0 ;  /* 0x0000000b020b7211 */ /* 0x000fe200000f16ff */
[----:B------:R-:W-:Y:S01]  /*4d90*/  @!P4 IMAD.SHL.U32 R2, R234, 0x10, RZ ;  /* 0x00000010ea02c824 */ /* 0x000fe200078e00ff */
[----:B------:R-:W-:Y:S02]  /*4da0*/  IADD3 R18, P0, R5, R12, RZ ;  /* 0x0000000c05127210 */ /* 0x000fe40007f1e0ff */
[C---:B------:R-:W-:Y:S03]  /*4db0*/  LOP3.LUT P1, RZ, R7.reuse, 0x2, RZ, 0xc0, !PT ;  /* 0x0000000207ff7812 */ /* 0x040fe6000782c0ff */
[----:B------:R-:W-:Y:S01]  /*4dc0*/  IMAD.X R19, R4, 0x1, R13, P0 ;  /* 0x0000000104137824 */ /* 0x000fe200000e060d */
[C---:B------:R-:W-:Y:S02]  /*4dd0*/  ISETP.LT.OR P0, PT, R6.reuse, 0x1, !P1 ;  /* 0x000000010600780c */ /* 0x040fe40004f01670 */
[C---:B------:R-:W-:Y:S01]  /*4de0*/  ISETP.LT.OR P1, PT, R6.reuse, 0x21, !P1 ;  /* 0x000000210600780c */ /* 0x040fe20004f21670 */
[----:B------:R-:W-:Y:S01]  /*4df0*/  @!PT LDS RZ, [RZ] ;  /* 0x00000000fffff984 */ /* 0x000fe20000000800 */
[----:B------:R-:W-:Y:S01]  /*4e00*/  @!PT LDS RZ, [RZ] ;  /* 0x00000000fffff984 */ /* 0x000fe20000000800 */
[----:B------:R-:W-:Y:S01]  /*4e10*/  @!PT LDS RZ, [RZ] ;  /* 0x00000000fffff984 */ /* 0x000fe20000000800 */
[----:B------:R1:W-:Y:S10]  /*4e20*/  LDGSTS.E.BYPASS.LTC128B.128 [R229+0x1b080], [R12.64], !P2 ;  /* 0x1b0800000ce57fae */ /* 0x0003f4000d101d58 */
[----:B------:R1:W-:Y:S01]  /*4e30*/  LDGSTS.E.BYPASS.LTC128B.128 [R229+0x1d080], [R12.64+0x80], !P0 ;  /* 0x1d0800800ce57fae */ /* 0x0003e2000c101d58 */
[----:B------:R-:W-:Y:S04]  /*4e40*/  LOP3.LUT P0, RZ, R7, 0x4, RZ, 0xc0, !PT ;  /* 0x0000000407ff7812 */ /* 0x000fe8000780c0ff */
[C---:B------:R-:W-:Y:S02]  /*4e50*/  ISETP.LT.OR P2, PT, R6.reuse, 0x1, !P0 ;  /* 0x000000010600780c */ /* 0x040fe40004741670 */
[C---:B------:R-:W-:Y:S11]  /*4e60*/  ISETP.LT.OR P0, PT, R6.reuse, 0x21, !P0 ;  /* 0x000000210600780c */ /* 0x040ff60004701670 */
[----:B------:R1:W-:Y:S01]  /*4e70*/  LDGSTS.E.BYPASS.LTC128B.128 [R229+0x1f080], [R12.64+0x100], !P2 ;  /* 0x1f0801000ce57fae */ /* 0x0003e2000d101d58 */
[----:B------:R-:W-:Y:S11]  /*4e80*/  ISETP.LT.OR P2, PT, R6, 0x21, P3 ;  /* 0x000000210600780c */ /* 0x000ff60001f41670 */
[----:B------:R-:W-:Y:S02]  /*4e90*/  @!UPT UIADD3 URZ, URZ, URZ, URZ ;  /* 0x0000003f3f3ff290 */ /* 0x000fe4000fffe03f */
[----:B------:R1:W-:Y:S06]  /*4ea0*/  LDGSTS.E.BYPASS.LTC128B.128 [R229+0x1c080], [R18.64], !P2 ;  /* 0x1c08000012e57fae */ /* 0x0003ec000d101d58 */
[----:B------:R1:W-:Y:S06]  /*4eb0*/  LDGSTS.E.BYPASS.LTC128B.128 [R229+0x1e080], [R16.64], !P1 ;  /* 0x1e08000010e57fae */ /* 0x0003ec000c901d58 */
[----:B------:R1:W-:Y:S06]  /*4ec0*/  LDGSTS.E.BYPASS.LTC128B.128 [R229+0x20080], [R14.64], !P0 ;  /* 0x200800000ee57fae */ /* 0x0003ec000c101d58 */
[----:B------:R1:W-:Y:S02]  /*4ed0*/  @!P4 LDGSTS.E.BYPASS.LTC128B.128 [R2+0x21280], [R10.64] ;  /* 0x212800000a02cfae */ /* 0x0003e4000b901d58 */
.L_x_658:
[-C--:B--234-:R-:W-:Y:S01]  /*4ee0*/  HMMA.16816.F32.BF16 R4, R172, R176.reuse, RZ ;  /* 0x000000b0ac04723c */ /* 0x09cfe200000418ff */
[----:B------:R-:W-:Y:S01]  /*4ef0*/  LDSM.16.MT88.4 R204, [R217+0x1000] ;  /* 0x00100000d9cc783b */ /* 0x000fe20000004200 */
[----:B------:R-:W-:Y:S02]  /*4f00*/  UIMAD UR12, UR12, 0x3000, URZ ;  /* 0x000030000c0c78a4 */ /* 0x000fe4000f8e023f */
[----:B------:R-:W-:Y:S01]  /*4f10*/  UISETP.GE.AND UP0, UPT, UR21, UR19, UPT ;  /* 0x000000131500728c */ /* 0x000fe2000bf06270 */
[----:B------:R-:W-:Y:S01]  /*4f20*/  LDSM.16.M88.4 R208, [R218+0x1400] ;  /* 0x00140000dad0783b */ /* 0x000fe20000000200 */
[----:B------:R-:W-:Y:S02]  /*4f30*/  UIADD3 UR7, UR4, 0x1, URZ ;  /* 0x0000000104077890 */ /* 0x000fe4000fffe03f */
[C---:B-1----:R-:W-:Y:S01]  /*4f40*/  HMMA.16816.F32.BF16 R8, R180.reuse, R176, RZ ;  /* 0x000000b0b408723c */ /* 0x042fe200000418ff */
[----:B------:R-:W2:Y:S01]  /*4f50*/  LDL.64 R2, [R1+0x8] ;  /* 0x0000080001027983 */ /* 0x000ea20000100a00 */
[----:B------:R-:W-:Y:S02]  /*4f60*/  UISETP.GE.AND UP2, UPT, UR4, 0x1, UPT ;  /* 0x000000010400788c */ /* 0x000fe4000bf46270 */
[----:B------:R-:W-:Y:S01]  /*4f70*/  UIADD3 UR6, UR22, 0x1, URZ ;  /* 0x0000000116067890 */ /* 0x000fe2000fffe03f */
[----:B------:R-:W0:Y:S01]  /*4f80*/  LDGDEPBAR ;  /* 0x00000000000079af */ /* 0x000e220000000000 */
[----:B------:R-:W-:Y:S02]  /*4f90*/  UISETP.GE.AND UP1, UPT, UR22, 0x1, UPT ;  /* 0x000000011600788c */ /* 0x000fe4000bf26270 */
[-C--:B------:R-:W-:Y:S02]  /*4fa0*/  HMMA.16816.F32.BF16 R12, R180, R178.reuse, RZ ;  /* 0x000000b2b40c723c */ /* 0x080fe400000418ff */
[----:B------:R-:W-:Y:S06]  /*4fb0*/  USEL UR22, UR6, URZ, !UP1 ;  /* 0x0000003f06167287 */ /* 0x000fec000c800000 */
[C---:B------:R-:W-:Y:S01]  /*4fc0*/  HMMA.16816.F32.BF16 R16, R172.reuse, R178, RZ ;  /* 0x000000b2ac10723c */ /* 0x040fe200000418ff */
[----:B------:R-:W1:Y:S07]  /*4fd0*/  LDSM.16.M88.4 R176, [R218+0x1000] ;  /* 0x00100000dab0783b */ /* 0x000e6e0000000200 */
[-C--:B------:R-:W-:Y:S08]  /*4fe0*/  HMMA.16816.F32.BF16 R20, R172, R32.reuse, RZ ;  /* 0x00000020ac14723c */ /* 0x080ff000000418ff */
[C---:B------:R-:W-:Y:S08]  /*4ff0*/  HMMA.16816.F32.BF16 R24, R180.reuse, R32, RZ ;  /* 0x00000020b418723c */ /* 0x040ff000000418ff */
[-C--:B------:R-:W-:Y:S08]  /*5000*/  HMMA.16816.F32.BF16 R28, R180, R34.reuse, RZ ;  /* 0x00000022b41c723c */ /* 0x080ff000000418ff */
[C---:B------:R-:W-:Y:S08]  /*5010*/  HMMA.16816.F32.BF16 R32, R172.reuse, R34, RZ ;  /* 0x00000022ac20723c */ /* 0x040ff000000418ff */
[-C--:B------:R-:W-:Y:S08]  /*5020*/  HMMA.16816.F32.BF16 R36, R172, R108.reuse, RZ ;  /* 0x0000006cac24723c */ /* 0x080ff000000418ff */
[C---:B------:R-:W-:Y:S08]  /*5030*/  HMMA.16816.F32.BF16 R40, R180.reuse, R108, RZ ;  /* 0x0000006cb428723c */ /* 0x040ff000000418ff */
[-C--:B------:R-:W-:Y:S01]  /*5040*/  HMMA.16816.F32.BF16 R104, R180, R110.reuse, RZ ;  /* 0x0000006eb468723c */ /* 0x080fe200000418ff */
[----:B------:R-:W-:Y:S07]  /*5050*/  LDSM.16.MT88.4 R180, [R217+0x6000] ;  /* 0x00600000d9b4783b */ /* 0x000fee0000004200 */
[----:B------:R-:W-:Y:S01]  /*5060*/  HMMA.16816.F32.BF16 R108, R172, R110, RZ ;  /* 0x0000006eac6c723c */ /* 0x000fe200000418ff */
[----:B------:R-:W3:Y:S07]  /*5070*/  LDSM.16.MT88.4 R172, [R217+0x3800] ;  /* 0x00380000d9ac783b */ /* 0x000eee0000004200 */
[-C--:B------:R-:W-:Y:S08]  /*5080*/  HMMA.16816.F32.BF16 R4, R184, R188.reuse, R4 ;  /* 0x000000bcb804723c */ /* 0x080ff00000041804 */
[C---:B------:R-:W-:Y:S08]  /*5090*/  HMMA.16816.F32.BF16 R8, R192.reuse, R188, R8 ;  /* 0x000000bcc008723c */ /* 0x040ff00000041808 */
[-C--:B------:R-:W-:Y:S08]  /*50a0*/  HMMA.16816.F32.BF16 R12, R192, R190.reuse, R12 ;  /* 0x000000bec00c723c */ /* 0x080ff0000004180c */
[C---:B------:R-:W-:Y:S01]  /*50b0*/  HMMA.16816.F32.BF16 R16, R184.reuse, R190, R16 ;  /* 0x000000beb810723c */ /* 0x040fe20000041810 */
[----:B------:R-:W-:Y:S07]  /*50c0*/  LDSM.16.MT88.4 R188, [R217+0x1800] ;  /* 0x00180000d9bc783b */ /* 0x000fee0000004200 */
        /* <DEDUP_REMOVED lines=8> */
[----:B------:R-:W-:Y:S07]  /*5150*/  LDSM.16.M88.4 R192, [R218+0x1c00] ;  /* 0x001c0000dac0783b */ /* 0x000fee0000000200 */
[----:B------:R-:W-:Y:S01]  /*5160*/  HMMA.16816.F32.BF16 R108, R184, R202, R108 ;  /* 0x000000cab86c723c */ /* 0x000fe2000004186c */
[----:B------:R-:W4:Y:S04]  /*5170*/  LDSM.16.M88.4 R184, [R218+0x1800] ;  /* 0x00180000dab8783b */ /* 0x000f280000000200 */
[----:B------:R-:W-:Y:S03]  /*5180*/  LDSM.16.M88.4 R200, [R218+0x2000] ;  /* 0x00200000dac8783b */ /* 0x000fe60000000200 */
[-C--:B-1----:R-:W-:Y:S08]  /*5190*/  HMMA.16816.F32.BF16 R4, R176, R204.reuse, R4 ;  /* 0x000000ccb004723c */ /* 0x082ff00000041804 */
[C---:B------:R-:W-:Y:S08]  /*51a0*/  HMMA.16816.F32.BF16 R8, R208.reuse, R204, R8 ;  /* 0x000000ccd008723c */ /* 0x040ff00000041808 */
[-C--:B------:R-:W-:Y:S08]  /*51b0*/  HMMA.16816.F32.BF16 R12, R208, R206.reuse, R12 ;  /* 0x000000ced00c723c */ /* 0x080ff0000004180c */
[C---:B------:R-:W-:Y:S01]  /*51c0*/  HMMA.16816.F32.BF16 R16, R176.reuse, R206, R16 ;  /* 0x000000ceb010723c */ /* 0x040fe20000041810 */
[----:B------:R-:W-:Y:S07]  /*51d0*/  LDSM.16.MT88.4 R204, [R217+0x2000] ;  /* 0x00200000d9cc783b */ /* 0x000fee0000004200 */
[-C--:B---3--:R-:W-:Y:S08]  /*51e0*/  HMMA.16816.F32.BF16 R20, R176, R172.reuse, R20 ;  /* 0x000000acb014723c */ /* 0x088ff00000041814 */
[C---:B------:R-:W-:Y:S08]  /*51f0*/  HMMA.16816.F32.BF16 R24, R208.reuse, R172, R24 ;  /* 0x000000acd018723c */ /* 0x040ff00000041818 */
[-C--:B------:R-:W-:Y:S08]  /*5200*/  HMMA.16816.F32.BF16 R28, R208, R174.reuse, R28 ;  /* 0x000000aed01c723c */ /* 0x080ff0000004181c */
[C---:B------:R-:W-:Y:S01]  /*5210*/  HMMA.16816.F32.BF16 R32, R176.reuse, R174, R32 ;  /* 0x000000aeb020723c */ /* 0x040fe20000041820 */
[----:B------:R-:W1:Y:S07]  /*5220*/  LDSM.16.MT88.4 R172, [R217+0x6800] ;  /* 0x00680000d9ac783b */ /* 0x000e6e0000004200 */
[-C--:B------:R-:W-:Y:S08]  /*5230*/  HMMA.16816.F32.BF16 R36, R176, R180.reuse, R36 ;  /* 0x000000b4b024723c */ /* 0x080ff00000041824 */
[C---:B------:R-:W-:Y:S08]  /*5240*/  HMMA.16816.F32.BF16 R40, R208.reuse, R180, R40 ;  /* 0x000000b4d028723c */ /* 0x040ff00000041828 */
[-C--:B------:R-:W-:Y:S01]  /*5250*/  HMMA.16816.F32.BF16 R104, R208, R182.reuse, R104 ;  /* 0x000000b6d068723c */ /* 0x080fe20000041868 */
[----:B------:R-:W3:Y:S07]  /*5260*/  LDSM.16.M88.4 R208, [R218+0x2400] ;  /* 0x00240000dad0783b */ /* 0x000eee0000000200 */
[----:B------:R-:W-:Y:S01]  /*5270*/  HMMA.16816.F32.BF16 R108, R176, R182, R108 ;  /* 0x000000b6b06c723c */ /* 0x000fe2000004186c */
[----:B------:R-:W5:Y:S04]  /*5280*/  LDSM.16.MT88.4 R176, [R217+0x4800] ;  /* 0x00480000d9b0783b */ /* 0x000f680000004200 */
[----:B------:R-:W1:Y:S03]  /*5290*/  LDSM.16.MT88.4 R180, [R217+0x7000] ;  /* 0x00700000d9b4783b */ /* 0x000e660000004200 */
[-C--:B----4-:R-:W-:Y:S08]  /*52a0*/  HMMA.16816.F32.BF16 R4, R184, R188.reuse, R4 ;  /* 0x000000bcb804723c */ /* 0x090ff00000041804 */
[C---:B------:R-:W-:Y:S01]  /*52b0*/  HMMA.16816.F32.BF16 R8, R192.reuse, R188, R8 ;  /* 0x000000bcc008723c */ /* 0x040fe20000041808 */
[----:B------:R-:W4:Y:S07]  /*52c0*/  LDL R189, [R1+0x10] ;  /* 0x0000100001bd7983 */ /* 0x000f2e0000100800 */
[-C--:B------:R-:W-:Y:S04]  /*52d0*/  HMMA.16816.F32.BF16 R12, R192, R190.reuse, R12 ;  /* 0x000000bec00c723c */ /* 0x080fe8000004180c */
[----:B--2---:R-:W-:Y:S01]  /*52e0*/  IADD3 R2, P0, R2, UR12, RZ ;  /* 0x0000000c02027c10 */ /* 0x004fe2000ff1e0ff */
[----:B------:R-:W-:Y:S01]  /*52f0*/  IMAD.U32 R3, RZ, RZ, UR12 ;  /* 0x0000000cff037e24 */ /* 0x000fe2000f8e00ff */
[----:B------:R-:W-:Y:S02]  /*5300*/  UMOV UR12, UR21 ;  /* 0x00000015000c7c82 */ /* 0x000fe40008000000 */
[C---:B------:R-:W-:Y:S08]  /*5310*/  HMMA.16816.F32.BF16 R16, R184.reuse, R190, R16 ;  /* 0x000000beb810723c */ /* 0x040ff00000041810 */
[-C--:B------:R-:W-:Y:S08]  /*5320*/  HMMA.16816.F32.BF16 R20, R184, R196.reuse, R20 ;  /* 0x000000c4b814723c */ /* 0x080ff00000041814 */
[C---:B------:R-:W-:Y:S08]  /*5330*/  HMMA.16816.F32.BF16 R24, R192.reuse, R196, R24 ;  /* 0x000000c4c018723c */ /* 0x040ff00000041818 */
[-C--:B------:R-:W-:Y:S08]  /*5340*/  HMMA.16816.F32.BF16 R28, R192, R198.reuse, R28 ;  /* 0x000000c6c01c723c */ /* 0x080ff0000004181c */
[C---:B------:R-:W-:Y:S08]  /*5350*/  HMMA.16816.F32.BF16 R32, R184.reuse, R198, R32 ;  /* 0x000000c6b820723c */ /* 0x040ff00000041820 */
[-C--:B-1----:R-:W-:Y:S08]  /*5360*/  HMMA.16816.F32.BF16 R36, R184, R172.reuse, R36 ;  /* 0x000000acb824723c */ /* 0x082ff00000041824 */
[C---:B------:R-:W-:Y:S08]  /*5370*/  HMMA.16816.F32.BF16 R40, R192.reuse, R172, R40 ;  /* 0x000000acc028723c */ /* 0x040ff00000041828 */
[-C--:B------:R-:W-:Y:S08]  /*5380*/  HMMA.16816.F32.BF16 R104, R192, R174.reuse, R104 ;  /* 0x000000aec068723c */ /* 0x080ff00000041868 */
[----:B------:R-:W-:Y:S08]  /*5390*/  HMMA.16816.F32.BF16 R108, R184, R174, R108 ;  /* 0x000000aeb86c723c */ /* 0x000ff0000004186c */
[-C--:B------:R-:W-:Y:S08]  /*53a0*/  HMMA.16816.F32.BF16 R4, R200, R204.reuse, R4 ;  /* 0x000000ccc804723c */ /* 0x080ff00000041804 */
[C---:B---3--:R-:W-:Y:S08]  /*53b0*/  HMMA.16816.F32.BF16 R8, R208.reuse, R204, R8 ;  /* 0x000000ccd008723c */ /* 0x048ff00000041808 */
[-C--:B------:R-:W-:Y:S08]  /*53c0*/  HMMA.16816.F32.BF16 R12, R208, R206.reuse, R12 ;  /* 0x000000ced00c723c */ /* 0x080ff0000004180c */
[C---:B------:R-:W-:Y:S08]  /*53d0*/  HMMA.16816.F32.BF16 R16, R200.reuse, R206, R16 ;  /* 0x000000cec810723c */ /* 0x040ff00000041810 */
[-C--:B-----5:R-:W-:Y:S08]  /*53e0*/  HMMA.16816.F32.BF16 R20, R200, R176.reuse, R20 ;  /* 0x000000b0c814723c */ /* 0x0a0ff00000041814 */
[C---:B------:R-:W-:Y:S08]  /*53f0*/  HMMA.16816.F32.BF16 R24, R208.reuse, R176, R24 ;  /* 0x000000b0d018723c */ /* 0x040ff00000041818 */
[-C--:B------:R-:W-:Y:S08]  /*5400*/  HMMA.16816.F32.BF16 R28, R208, R178.reuse, R28 ;  /* 0x000000b2d01c723c */ /* 0x080ff0000004181c */
[C---:B------:R-:W-:Y:S08]  /*5410*/  HMMA.16816.F32.BF16 R32, R200.reuse, R178, R32 ;  /* 0x000000b2c820723c */ /* 0x040ff00000041820 */
[-C--:B------:R-:W-:Y:S08]  /*5420*/  HMMA.16816.F32.BF16 R36, R200, R180.reuse, R36 ;  /* 0x000000b4c824723c */ /* 0x080ff00000041824 */
[C---:B------:R-:W-:Y:S08]  /*5430*/  HMMA.16816.F32.BF16 R40, R208.reuse, R180, R40 ;  /* 0x000000b4d028723c */ /* 0x040ff00000041828 */
[-C--:B------:R-:W-:Y:S08]  /*5440*/  HMMA.16816.F32.BF16 R104, R208, R182.reuse, R104 ;  /* 0x000000b6d068723c */ /* 0x080ff00000041868 */
[----:B------:R-:W-:Y:S04]  /*5450*/  HMMA.16816.F32.BF16 R108, R200, R182, R108 ;  /* 0x000000b6c86c723c */ /* 0x000fe8000004186c */
[----:B----4-:R-:W-:Y:S02]  /*5460*/  LEA.HI.X.SX32 R3, R3, R189, 0x1, P0 ;  /* 0x000000bd03037211 */ /* 0x010fe400000f0eff */
[C---:B------:R-:W-:Y:S06]  /*5470*/  LEA R178, P0, R2.reuse, c[0x0][0x220], 0x2 ;  /* 0x0000880002b27a11 */ /* 0x040fec00078010ff */
[----:B------:R-:W-:Y:S01]  /*5480*/  LEA.HI.X R179, R2, c[0x0][0x224], R3, 0x2, P0 ;  /* 0x0000890002b37a11 */ /* 0x000fe200000f1403 */
[----:B------:R-:W-:Y:S01]  /*5490*/  IMAD.U32 R3, RZ, RZ, UR4 ;  /* 0x00000004ff037e24 */ /* 0x000fe2000f8e00ff */
[----:B------:R-:W-:Y:S01]  /*54a0*/  PLOP3.LUT P0, PT, PT, PT, UP0, 0x80, 0x0 ;  /* 0x000000000000781c */ /* 0x000fe20003f0f008 */
[----:B------:R-:W-:Y:S02]  /*54b0*/  USEL UR4, UR7, URZ, !UP2 ;  /* 0x0000003f07047287 */ /* 0x000fe4000d000000 */
[----:B------:R-:W-:Y:S01]  /*54c0*/  RED.E.ADD.F32.FTZ.RN.STRONG.GPU [R178.64], R4 ;  /* 0x00000004b200798e */ /* 0x000fe2000c10e798 */
[----:B------:R-:W-:Y:S03]  /*54d0*/  IMAD R3, R3, 0x3000, R226 ;  /* 0x0000300003037824 */ /* 0x000fe600078e02e2 */
[----:B------:R-:W-:Y:S01]  /*54e0*/  RED.E.ADD.F32.FTZ.RN.STRONG.GPU [R178.64+0x400], R5 ;  /* 0x00040005b200798e */ /* 0x000fe2000c10e798 */
[----:B------:R-:W-:Y:S03]  /*54f0*/  IMAD.SHL.U32 R172, R3, 0x2, RZ ;  /* 0x0000000203ac7824 */ /* 0x000fe600078e00ff */
        /* <DEDUP_REMOVED lines=11> */
[----:B------:R-:W-:Y:S04]  /*55b0*/  LDSM.16.MT88.2 R2, [R219+0x23c80] ;  /* 0x023c8000db02783b */ /* 0x000fe80000004100 */
[----:B------:R-:W1:Y:S04]  /*55c0*/  LDSM.16.MT88.4 R8, [R172+0xf080] ;  /* 0x00f08000ac08783b */ /* 0x000e680000004200 */
[----:B------:R-:W-:Y:S04]  /*55d0*/  RED.E.ADD.F32.FTZ.RN.STRONG.GPU [R178.64+0x3400], R13 ;  /* 0x0034000db200798e */ /* 0x000fe8000c10e798 */
[----:B------:R-:W-:Y:S04]  /*55e0*/  RED.E.ADD.F32.FTZ.RN.STRONG.GPU [R178.64+0x3800], R14 ;  /* 0x0038000eb200798e */ /* 0x000fe8000c10e798 */
[----:B------:R-:W-:Y:S04]  /*55f0*/  RED.E.ADD.F32.FTZ.RN.STRONG.GPU [R178.64+0x3c00], R15 ;  /* 0x003c000fb200798e */ /* 0x000fe8000c10e798 */
[----:B------:R-:W2:Y:S04]  /*5600*/  LDSM.16.MT88.4 R12, [R172+0x11080] ;  /* 0x01108000ac0c783b */ /* 0x000ea80000004200 */
[----:B------:R-:W3:Y:S04]  /*5610*/  LDSM.16.MT88.4 R16, [R172+0x13080] ;  /* 0x01308000ac10783b */ /* 0x000ee80000004200 */
[----:B------:R-:W-:Y:S04]  /*5620*/  RED.E.ADD.F32.FTZ.RN.STRONG.GPU [R178.64+0x4000], R20 ;  /* 0x00400014b200798e */ /* 0x000fe8000c10e798 */
[----:B------:R-:W-:Y:S04]  /*5630*/  RED.E.ADD.F32.FTZ.RN.STRONG.GPU [R178.64+0x4400], R21 ;  /* 0x00440015b200798e */ /* 0x000fe8000c10e798 */
[----:B------:R-:W4:Y:S04]  /*5640*/  LDSM.16.MT88.2 R20, [R219+0x24480] ;  /* 0x02448000db14783b */ /* 0x000f280000004100 */
[----:B------:R-:W-:Y:S01]  /*5650*/  RED.E.ADD.F32.FTZ.RN.STRONG.GPU [R178.64+0x4800], R22 ;  /* 0x00480016b200798e */ /* 0x000fe2000c10e798 */
[-C--:B-1----:R-:W-:Y:S03]  /*5660*/  HMMA.16816.F32.BF16 R112, R8, R2.reuse, R112 ;  /* 0x000000020870723c */ /* 0x082fe60000041870 */
[----:B------:R-:W-:Y:S04]  /*5670*/  RED.E.ADD.F32.FTZ.RN.STRONG.GPU [R178.64+0x4c00], R23 ;  /* 0x004c0017b200798e */ /* 0x000fe8000c10e798 */
[----:B------:R-:W1:Y:S04]  /*5680*/  LDSM.16.MT88.2 R22, [R219+0x24c80] ;  /* 0x024c8000db16783b */ /* 0x000e680000004100 */
[----:B------:R-:W-:Y:S04]  /*5690*/  RED.E.ADD.F32.FTZ.RN.STRONG.GPU [R178.64+0x5000], R24 ;  /* 0x00500018b200798e */ /* 0x000fe8000c10e798 */
[----:B------:R-:W-:Y:S01]  /*56a0*/  RED.E.ADD.F32.FTZ.RN.STRONG.GPU [R178.64+0x5400], R25 ;  /* 0x00540019b200798e */ /* 0x000fe2000c10e798 */
[-C--:B--2---:R-:W-:Y:S03]  /*56b0*/  HMMA.16816.F32.BF16 R116, R12, R2.reuse, R116 ;  /* 0x000000020c74723c */ /* 0x084fe60000041874 */
[----:B------:R-:W2:Y:S04]  /*56c0*/  LDSM.16.MT88.2 R24, [R219+0x25480] ;  /* 0x02548000db18783b */ /* 0x000ea80000004100 */
[----:B------:R-:W-:Y:S01]  /*56d0*/  RED.E.ADD.F32.FTZ.RN.STRONG.GPU [R178.64+0x5800], R26 ;  /* 0x0058001ab200798e */ /* 0x000fe2000c10e798 */
[C---:B---3--:R-:W-:Y:S03]  /*56e0*/  HMMA.16816.F32.BF16 R120, R16.reuse, R2, R120 ;  /* 0x000000021078723c */ /* 0x048fe60000041878 */
[----:B------:R-:W-:Y:S04]  /*56f0*/  LDSM.16.MT88.2 R2, [R0+0x24c80] ;  /* 0x024c80000002783b */ /* 0x000fe80000004100 */
[----:B------:R-:W-:Y:S01]  /*5700*/  RED.E.ADD.F32.FTZ.RN.STRONG.GPU [R178.64+0x5c00], R27 ;  /* 0x005c001bb200798e */ /* 0x000fe2000c10e798 */
[-C--:B----4-:R-:W-:Y:S03]  /*5710*/  HMMA.16816.F32.BF16 R124, R16, R20.reuse, R124 ;  /* 0x00000014107c723c */ /* 0x090fe6000004187c */
[----:B------:R-:W3:Y:S04]  /*5720*/  LDSM.16.MT88.2 R26, [R219+0x25c80] ;  /* 0x025c8000db1a783b */ /* 0x000ee80000004100 */
[----:B------:R-:W-:Y:S01]  /*5730*/  RED.E.ADD.F32.FTZ.RN.STRONG.GPU [R178.64+0x6000], R32 ;  /* 0x00600020b200798e */ /* 0x000fe2000c10e798 */
[-C--:B------:R-:W-:Y:S03]  /*5740*/  HMMA.16816.F32.BF16 R128, R12, R20.reuse, R128 ;  /* 0x000000140c80723c */ /* 0x080fe60000041880 */
[----:B------:R-:W-:Y:S04]  /*5750*/  RED.E.ADD.F32.FTZ.RN.STRONG.GPU [R178.64+0x6400], R33 ;  /* 0x00640021b200798e */ /* 0x000fe8000c10e798 */
[----:B------:R-:W-:Y:S01]  /*5760*/  LDSM.16.MT88.2 R32, [R0+0x23c80] ;  /* 0x023c80000020783b */ /* 0x000fe20000004100 */
[C---:B------:R-:W-:Y:S03]  /*5770*/  HMMA.16816.F32.BF16 R132, R8.reuse, R20, R132 ;  /* 0x000000140884723c */ /* 0x040fe60000041884 */
[----:B------:R-:W-:Y:S04]  /*5780*/  RED.E.ADD.F32.FTZ.RN.STRONG.GPU [R178.64+0x6800], R34 ;  /* 0x00680022b200798e */ /* 0x000fe8000c10e798 */
[----:B------:R-:W-:Y:S01]  /*5790*/  LDSM.16.MT88.2 R20, [R0+0x25480] ;  /* 0x025480000014783b */ /* 0x000fe20000004100 */
[-C--:B-1----:R-:W-:Y:S03]  /*57a0*/  HMMA.16816.F32.BF16 R136, R8, R22.reuse, R136 ;  /* 0x000000160888723c */ /* 0x082fe60000041888 */
[----:B------:R-:W-:Y:S04]  /*57b0*/  RED.E.ADD.F32.FTZ.RN.STRONG.GPU [R178.64+0x6c00], R35 ;  /* 0x006c0023b200798e */ /* 0x000fe8000c10e798 */
[----:B------:R-:W-:Y:S01]  /*57c0*/  RED.E.ADD.F32.FTZ.RN.STRONG.GPU [R178.64+0x7000], R28 ;  /* 0x0070001cb200798e */ /* 0x000fe2000c10e798 */
[-C--:B------:R-:W-:Y:S03]  /*57d0*/  HMMA.16816.F32.BF16 R140, R12, R22.reuse, R140 ;  /* 0x000000160c8c723c */ /* 0x080fe6000004188c */
[----:B------:R-:W-:Y:S04]  /*57e0*/  RED.E.ADD.F32.FTZ.RN.STRONG.GPU [R178.64+0x7400], R29 ;  /* 0x0074001db200798e */ /* 0x000fe8000c10e798 */
[----:B------:R-:W-:Y:S01]  /*57f0*/  RED.E.ADD.F32.FTZ.RN.STRONG.GPU [R178.64+0x7800], R30 ;  /* 0x0078001eb200798e */ /* 0x000fe2000c10e798 */
[C---:B------:R-:W-:Y:S03]  /*5800*/  HMMA.16816.F32.BF16 R144, R16.reuse, R22, R144 ;  /* 0x000000161090723c */ /* 0x040fe60000041890 */
[----:B------:R-:W-:Y:S04]  /*5810*/  RED.E.ADD.F32.FTZ.RN.STRONG.GPU [R178.64+0x7c00], R31 ;  /* 0x007c001fb200798e */ /* 0x000fe8000c10e798 */
[----:B------:R-:W-:Y:S01]  /*5820*/  RED.E.ADD.F32.FTZ.RN.STRONG.GPU [R178.64+0x8000], R36 ;  /* 0x00800024b200798e */ /* 0x000fe2000c10e798 */
[-C--:B--2---:R-:W-:Y:S03]  /*5830*/  HMMA.16816.F32.BF16 R148, R16, R24.reuse, R148 ;  /* 0x000000181094723c */ /* 0x084fe60000041894 */
[----:B------:R-:W-:Y:S04]  /*5840*/  RED.E.ADD.F32.FTZ.RN.STRONG.GPU [R178.64+0x8400], R37 ;  /* 0x00840025b200798e */ /* 0x000fe8000c10e798 */
[----:B------:R-:W-:Y:S01]  /*5850*/  RED.E.ADD.F32.FTZ.RN.STRONG.GPU [R178.64+0x8800], R38 ;  /* 0x00880026b200798e */ /* 0x000fe2000c10e798 */
[-C--:B------:R-:W-:Y:S03]  /*5860*/  HMMA.16816.F32.BF16 R152, R12, R24.reuse, R152 ;  /* 0x000000180c98723c */ /* 0x080fe60000041898 */
[----:B------:R-:W1:Y:S04]  /*5870*/  LDSM.16.MT88.4 R28, [R172+0xf880] ;  /* 0x00f88000ac1c783b */ /* 0x000e680000004200 */
[----:B------:R-:W-:Y:S01]  /*5880*/  RED.E.ADD.F32.FTZ.RN.STRONG.GPU [R178.64+0x8c00], R39 ;  /* 0x008c0027b200798e */ /* 0x000fe2000c10e798 */
[C---:B------:R-:W-:Y:S03]  /*5890*/  HMMA.16816.F32.BF16 R156, R8.reuse, R24, R156 ;  /* 0x00000018089c723c */ /* 0x040fe6000004189c */
[----:B------:R-:W-:Y:S04]  /*58a0*/  RED.E.ADD.F32.FTZ.RN.STRONG.GPU [R178.64+0x9000], R40 ;  /* 0x00900028b200798e */ /* 0x000fe8000c10e798 */
[----:B------:R-:W2:Y:S01]  /*58b0*/  LDSM.16.MT88.4 R36, [R172+0x11880] ;  /* 0x01188000ac24783b */ /* 0x000ea20000004200 */
[-C--:B---3--:R-:W-:Y:S03]  /*58c0*/  HMMA.16816.F32.BF16 R160, R8, R26.reuse, R160 ;  /* 0x0000001a08a0723c */ /* 0x088fe600000418a0 */
[----:B------:R-:W-:Y:S04]  /*58d0*/  RED.E.ADD.F32.FTZ.RN.STRONG.GPU [R178.64+0x9400], R41 ;  /* 0x00940029b200798e */ /* 0x000fe8000c10e798 */
[----:B------:R-:W-:Y:S01]  /*58e0*/  RED.E.ADD.F32.FTZ.RN.STRONG.GPU [R178.64+0x9800], R42 ;  /* 0x0098002ab200798e */ /* 0x000fe2000c10e798 */
[-C--:B------:R-:W-:Y:S03]  /*58f0*/  HMMA.16816.F32.BF16 R164, R12, R26.reuse, R164 ;  /* 0x0000001a0ca4723c */ /* 0x080fe600000418a4 */
[----:B------:R-:W-:Y:S04]  /*5900*/  RED.E.ADD.F32.FTZ.RN.STRONG.GPU [R178.64+0x9c00], R43 ;  /* 0x009c002bb200798e */ /* 0x000fe8000c10e798 */
[----:B------:R-:W3:Y:S01]  /*5910*/  LDSM.16.MT88.4 R40, [R172+0x13880] ;  /* 0x01388000ac28783b */ /* 0x000ee20000004200 */
[----:B------:R-:W-:Y:S03]  /*5920*/  HMMA.16816.F32.BF16 R168, R16, R26, R168 ;  /* 0x0000001a10a8723c */ /* 0x000fe600000418a8 */
[----:B------:R-:W4:Y:S04]  /*5930*/  LDSM.16.MT88.2 R34, [R0+0x24480] ;  /* 0x024480000022783b */ /* 0x000f280000004100 */
[----:B------:R-:W5:Y:S01]  /*5940*/  LDSM.16.MT88.2 R8, [R0+0x25c80] ;  /* 0x025c80000008783b */ /* 0x000f620000004100 */
[-C--:B-1----:R-:W-:Y:S03]  /*5950*/  HMMA.16816.F32.BF16 R112, R28, R32.reuse, R112 ;  /* 0x000000201c70723c */ /* 0x082fe60000041870 */
[----:B------:R-:W-:Y:S04]  /*5960*/  LDSM.16.MT88.4 R12, [R172+0x10080] ;  /* 0x01008000ac0c783b */ /* 0x000fe80000004200 */
[----:B------:R-:W-:Y:S04]  /*5970*/  LDSM.16.MT88.4 R16, [R172+0x12080] ;  /* 0x01208000ac10783b */ /* 0x000fe80000004200 */
[----:B------:R-:W-:Y:S01]  /*5980*/  LDSM.16.MT88.4 R24, [R172+0x14080] ;  /* 0x01408000ac18783b */ /* 0x000fe20000004200 */
[-C--:B--2---:R-:W-:Y:S03]  /*5990*/  HMMA.16816.F32.BF16 R116, R36, R32.reuse, R116 ;  /* 0x000000202474723c */ /* 0x084fe60000041874 */
[----:B------:R-:W-:Y:S04]  /*59a0*/  LDSM.16.MT88.2 R10, [R219+0x24880] ;  /* 0x02488000db0a783b */ /* 0x000fe80000004100 */
[----:B------:R-:W-:Y:S04]  /*59b0*/  LDSM.16.MT88.2 R22, [R219+0x25880] ;  /* 0x02588000db16783b */ /* 0x000fe80000004100 */
[----:B------:R-:W-:Y:S04]  /*59c0*/  RED.E.ADD.F32.FTZ.RN.STRONG.GPU [R178.64+0xa000], R108 ;  /* 0x00a0006cb200798e */ /* 0x000fe8000c10e798 */
[----:B------:R-:W-:Y:S01]  /*59d0*/  RED.E.ADD.F32.FTZ.RN.STRONG.GPU [R178.64+0xa400], R109 ;  /* 0x00a4006db200798e */ /* 0x000fe2000c10e798 */
[C---:B---3--:R-:W-:Y:S03]  /*59e0*/  HMMA.16816.F32.BF16 R120, R40.reuse, R32, R120 ;  /* 0x000000202878723c */ /* 0x048fe60000041878 */
[----:B------:R-:W-:Y:S04]  /*59f0*/  RED.E.ADD.F32.FTZ.RN.STRONG.GPU [R178.64+0xa800], R110 ;  /* 0x00a8006eb200798e */ /* 0x000fe8000c10e798 */
[----:B------:R-:W-:Y:S01]  /*5a00*/  RED.E.ADD.F32.FTZ.RN.STRONG.GPU [R178.64+0xac00], R111 ;  /* 0x00ac006fb200798e */ /* 0x000fe2000c10e798 */
[-C--:B----4-:R-:W-:Y:S03]  /*5a10*/  HMMA.16816.F32.BF16 R124, R40, R34.reuse, R124 ;  /* 0x00000022287c723c */ /* 0x090fe6000004187c */
[----:B------:R-:W-:Y:S04]  /*5a20*/  RED.E.ADD.F32.FTZ.RN.STRONG.GPU [R178.64+0xb000], R104 ;  /* 0x00b00068b200798e */ /* 0x000fe8000c10e798 */
[----:B------:R-:W-:Y:S01]  /*5a30*/  RED.E.ADD.F32.FTZ.RN.STRONG.GPU [R178.64+0xb400], R105 ;  /* 0x00b40069b200798e */ /* 0x000fe2000c10e798 */
[-C--:B------:R-:W-:Y:S03]  /*5a40*/  HMMA.16816.F32.BF16 R128, R36, R34.reuse, R128 ;  /* 0x000000222480723c */ /* 0x080fe60000041880 */
[----:B------:R-:W-:Y:S04]  /*5a50*/  LDSM.16.MT88.2 R104, [R0+0x25080] ;  /* 0x025080000068783b */ /* 0x000fe80000004100 */
[----:B------:R-:W-:Y:S01]  /*5a60*/  RED.E.ADD.F32.FTZ.RN.STRONG.GPU [R178.64+0xb800], R106 ;  /* 0x00b8006ab200798e */ /* 0x000fe2000c10e798 */
[C---:B------:R-:W-:Y:S03]  /*5a70*/  HMMA.16816.F32.BF16 R132, R28.reuse, R34, R132 ;  /* 0x000000221c84723c */ /* 0x040fe60000041884 */
[----:B------:R-:W-:Y:S04]  /*5a80*/  LDSM.16.MT88.4 R32, [R172+0x10880] ;  /* 0x01088000ac20783b */ /* 0x000fe80000004200 */
[----:B------:R-:W-:Y:S01]  /*5a90*/  RED.E.ADD.F32.FTZ.RN.STRONG.GPU [R178.64+0xbc00], R107 ;  /* 0x00bc006bb200798e */ /* 0x000fe2000c10e798 */
[-C--:B------:R-:W-:Y:S03]  /*5aa0*/  HMMA.16816.F32.BF16 R136, R28, R2.reuse, R136 ;  /* 0x000000021c88723c */ /* 0x080fe60000041888 */
[----:B------:R-:W-:Y:S05]  /*5ab0*/  LDSM.16.MT88.2 R106, [R0+0x25880] ;  /* 0x02588000006a783b */ /* 0x000fea0000004100 */
[-C--:B------:R-:W-:Y:S08]  /*5ac0*/  HMMA.16816.F32.BF16 R140, R36, R2.reuse, R140 ;  /* 0x00000002248c723c */ /* 0x080ff0000004188c */
[C---:B------:R-:W-:Y:S01]  /*5ad0*/  HMMA.16816.F32.BF16 R144, R40.reuse, R2, R144 ;  /* 0x000000022890723c */ /* 0x040fe20000041890 */
[----:B------:R-:W1:Y:S07]  /*5ae0*/  LDSM.16.MT88.2 R2, [R219+0x24080] ;  /* 0x02408000db02783b */ /* 0x000e6e0000004100 */
[-C--:B------:R-:W-:Y:S08]  /*5af0*/  HMMA.16816.F32.BF16 R148, R40, R20.reuse, R148 ;  /* 0x000000142894723c */ /* 0x080ff00000041894 */
[-C--:B------:R-:W-:Y:S08]  /*5b00*/  HMMA.16816.F32.BF16 R152, R36, R20.reuse, R152 ;  /* 0x000000142498723c */ /* 0x080ff00000041898 */
[C---:B------:R-:W-:Y:S01]  /*5b10*/  HMMA.16816.F32.BF16 R156, R28.reuse, R20, R156 ;  /* 0x000000141c9c723c */ /* 0x040fe2000004189c */
[----:B------:R-:W2:Y:S07]  /*5b20*/  LDSM.16.MT88.2 R20, [R219+0x25080] ;  /* 0x02508000db14783b */ /* 0x000eae0000004100 */
[-C--:B-----5:R-:W-:Y:S01]  /*5b30*/  HMMA.16816.F32.BF16 R160, R28, R8.reuse, R160 ;  /* 0x000000081ca0723c */ /* 0x0a0fe200000418a0 */
[----:B------:R-:W3:Y:S04]  /*5b40*/  LDSM.16.MT88.2 R28, [R219+0x26080] ;  /* 0x02608000db1c783b */ /* 0x000ee80000004100 */
[----:B------:R-:W-:Y:S03]  /*5b50*/  LDSM.16.MT88.2 R30, [R0+0x24880] ;  /* 0x02488000001e783b */ /* 0x000fe60000004100 */
[-C--:B------:R-:W-:Y:S01]  /*5b60*/  HMMA.16816.F32.BF16 R164, R36, R8.reuse, R164 ;  /* 0x0000000824a4723c */ /* 0x080fe200000418a4 */
[----:B------:R-:W-:Y:S07]  /*5b70*/  LDSM.16.MT88.4 R36, [R172+0x12880] ;  /* 0x01288000ac24783b */ /* 0x000fee0000004200 */
[----:B------:R-:W-:Y:S01]  /*5b80*/  HMMA.16816.F32.BF16 R168, R40, R8, R168 ;  /* 0x0000000828a8723c */ /* 0x000fe200000418a8 */
[----:B------:R-:W4:Y:S04]  /*5b90*/  LDSM.16.MT88.2 R8, [R0+0x24080] ;  /* 0x024080000008783b */ /* 0x000f280000004100 */
[----:B------:R-:W5:Y:S03]  /*5ba0*/  LDSM.16.MT88.4 R40, [R172+0x14880] ;  /* 0x01488000ac28783b */ /* 0x000f660000004200 */
[-C--:B-1----:R-:W-:Y:S08]  /*5bb0*/  HMMA.16816.F32.BF16 R112, R12, R2.reuse, R112 ;  /* 0x000000020c70723c */ /* 0x082ff00000041870 */
[-C--:B------:R-:W-:Y:S08]  /*5bc0*/  HMMA.16816.F32.BF16 R116, R16, R2.reuse, R116 ;  /* 0x000000021074723c */ /* 0x080ff00000041874 */
[C---:B------:R-:W-:Y:S01]  /*5bd0*/  HMMA.16816.F32.BF16 R120, R24.reuse, R2, R120 ;  /* 0x000000021878723c */ /* 0x040fe20000041878 */
[----:B------:R-:W1:Y:S07]  /*5be0*/  LDSM.16.MT88.2 R2, [R0+0x26080] ;  /* 0x026080000002783b */ /* 0x000e6e0000004100 */
[-C--:B------:R-:W-:Y:S08]  /*5bf0*/  HMMA.16816.F32.BF16 R124, R24, R10.reuse, R124 ;  /* 0x0000000a187c723c */ /* 0x080ff0000004187c */
[-C--:B------:R-:W-:Y:S08]  /*5c00*/  HMMA.16816.F32.BF16 R128, R16, R10.reuse, R128 ;  /* 0x0000000a1080723c */ /* 0x080ff00000041880 */
[C---:B------:R-:W-:Y:S08]  /*5c10*/  HMMA.16816.F32.BF16 R132, R12.reuse, R10, R132 ;  /* 0x0000000a0c84723c */ /* 0x040ff00000041884 */
[-C--:B--2---:R-:W-:Y:S08]  /*5c20*/  HMMA.16816.F32.BF16 R136, R12, R20.reuse, R136 ;  /* 0x000000140c88723c */ /* 0x084ff00000041888 */
[-C--:B------:R-:W-:Y:S08]  /*5c30*/  HMMA.16816.F32.BF16 R140, R16, R20.reuse, R140 ;  /* 0x00000014108c723c */ /* 0x080ff0000004188c */
[C---:B------:R-:W-:Y:S08]  /*5c40*/  HMMA.16816.F32.BF16 R144, R24.reuse, R20, R144 ;  /* 0x000000141890723c */ /* 0x040ff00000041890 */
[-C--:B------:R-:W-:Y:S08]  /*5c50*/  HMMA.16816.F32.BF16 R148, R24, R22.reuse, R148 ;  /* 0x000000161894723c */ /* 0x080ff00000041894 */
[-C--:B------:R-:W-:Y:S08]  /*5c60*/  HMMA.16816.F32.BF16 R152, R16, R22.reuse, R152 ;  /* 0x000000161098723c */ /* 0x080ff00000041898 */
[C---:B------:R-:W-:Y:S08]  /*5c70*/  HMMA.16816.F32.BF16 R156, R12.reuse, R22, R156 ;  /* 0x000000160c9c723c */ /* 0x040ff0000004189c */
[-C--:B---3--:R-:W-:Y:S08]  /*5c80*/  HMMA.16816.F32.BF16 R160, R12, R28.reuse, R160 ;  /* 0x0000001c0ca0723c */ /* 0x088ff000000418a0 */
[-C--:B------:R-:W-:Y:S08]  /*5c90*/  HMMA.16816.F32.BF16 R164, R16, R28.reuse, R164 ;  /* 0x0000001c10a4723c */ /* 0x080ff000000418a4 */
[----:B------:R-:W-:Y:S08]  /*5ca0*/  HMMA.16816.F32.BF16 R168, R24, R28, R168 ;  /* 0x0000001c18a8723c */ /* 0x000ff000000418a8 */
[-C--:B----4-:R-:W-:Y:S08]  /*5cb0*/  HMMA.16816.F32.BF16 R112, R32, R8.reuse, R112 ;  /* 0x000000082070723c */ /* 0x090ff00000041870 */
[-C--:B------:R-:W-:Y:S08]  /*5cc0*/  HMMA.16816.F32.BF16 R116, R36, R8.reuse, R116 ;  /* 0x000000082474723c */ /* 0x080ff00000041874 */
[C---:B-----5:R-:W-:Y:S08]  /*5cd0*/  HMMA.16816.F32.BF16 R120, R40.reuse, R8, R120 ;  /* 0x000000082878723c */ /* 0x060ff00000041878 */
[-C--:B------:R-:W-:Y:S08]  /*5ce0*/  HMMA.16816.F32.BF16 R124, R40, R30.reuse, R124 ;  /* 0x0000001e287c723c */ /* 0x080ff0000004187c */
[-C--:B------:R-:W-:Y:S08]  /*5cf0*/  HMMA.16816.F32.BF16 R128, R36, R30.reuse, R128 ;  /* 0x0000001e2480723c */ /* 0x080ff00000041880 */
[C---:B------:R-:W-:Y:S08]  /*5d00*/  HMMA.16816.F32.BF16 R132, R32.reuse, R30, R132 ;  /* 0x0000001e2084723c */ /* 0x040ff00000041884 */
        /* <DEDUP_REMOVED lines=8> */
[----:B------:R-:W-:Y:S01]  /*5d90*/  HMMA.16816.F32.BF16 R168, R40, R2, R168 ;  /* 0x0000000228a8723c */ /* 0x000fe200000418a8 */
[----:B------:R-:W-:-:S07]  /*5da0*/  @!P0 BRA `(.L_x_659) ;  /* 0xffffc55000008947 */ /* 0x000fce000383ffff */
.L_x_656:
[--C-:B------:R-:W-:Y:S01]  /*5db0*/  SHF.R.S32.HI R3, RZ, 0x1f, R234.reuse ;  /* 0x0000001fff037819 */ /* 0x100fe200000114ea */
[----:B------:R-:W-:Y:S01]  /*5dc0*/  BAR.SYNC.DEFER_BLOCKING 0x1, 0x100 ;  /* 0x0044000000007b1d */ /* 0x000fe20000010000 */
[----:B------:R-:W-:Y:S01]  /*5dd0*/  SHF.R.S32.HI R5, RZ, 0x1f, R234 ;  /* 0x0000001fff057819 */ /* 0x000fe200000114ea */
[----:B------:R-:W-:Y:S01]  /*5de0*/  FMUL.FTZ R112, R112, c[0x0][0x298] ;  /* 0x0000a60070707a20 */ /* 0x000fe20000410000 */
[-C--:B------:R-:W-:Y:S01]  /*5df0*/  LEA.HI R0, R3, R234.reuse, RZ, 0x5 ;  /* 0x000000ea03007211 */ /* 0x080fe200078f28ff */
[----:B------:R-:W-:Y:S01]  /*5e00*/  FMUL.FTZ R113, R113, c[0x0][0x298] ;  /* 0x0000a60071717a20 */ /* 0x000fe20000410000 */
[----:B-1----:R-:W-:Y:S01]  /*5e10*/  LEA.HI R9, R5, R234, RZ, 0x2 ;  /* 0x000000ea05097211 */ /* 0x002fe200078f10ff */
[----:B------:R-:W-:Y:S01]  /*5e20*/  FMUL.FTZ R114, R114, c[0x0][0x298] ;  /* 0x0000a60072727a20 */ /* 0x000fe20000410000 */
[--C-:B------:R-:W-:Y:S01]  /*5e30*/  SHF.R.S32.HI R7, RZ, 0x1f, R0.reuse ;  /* 0x0000001fff077819 */ /* 0x100fe20000011400 */
[----:B------:R-:W-:Y:S01]  /*5e40*/  FMUL.FTZ R115, R115, c[0x0][0x298] ;  /* 0x0000a60073737a20 */ /* 0x000fe20000410000 */
[----:B------:R-:W-:Y:S01]  /*5e50*/  SHF.R.S32.HI R0, RZ, 0x5, R0 ;  /* 0x00000005ff007819 */ /* 0x000fe20000011400 */
[----:B------:R-:W-:Y:S01]  /*5e60*/  FMUL.FTZ R116, R116, c[0x0][0x298] ;  /* 0x0000a60074747a20 */ /* 0x000fe20000410000 */
[----:B------:R-:W-:Y:S01]  /*5e70*/  LOP3.LUT R9, R9, 0xfffffffc, RZ, 0xc0, !PT ;  /* 0xfffffffc09097812 */ /* 0x000fe200078ec0ff */
[----:B------:R-:W-:Y:S01]  /*5e80*/  FMUL.FTZ R117, R117, c[0x0][0x298] ;  /* 0x0000a60075757a20 */ /* 0x000fe20000410000 */
[----:B------:R-:W-:Y:S01]  /*5e90*/  LEA.HI R7, R7, R0, RZ, 0x2 ;  /* 0x0000000007077211 */ /* 0x000fe200078f10ff */
[----:B------:R-:W-:Y:S01]  /*5ea0*/  FMUL.FTZ R118, R118, c[0x0][0x298] ;  /* 0x0000a60076767a20 */ /* 0x000fe20000410000 */
[----:B------:R-:W-:Y:S01]  /*5eb0*/  LEA.HI R33, R5, R234, RZ, 0x7 ;  /* 0x000000ea05217211 */ /* 0x000fe200078f38ff */
[----:B------:R-:W-:Y:S01]  /*5ec0*/  IMAD.IADD R2, R234, 0x1, -R9 ;  /* 0x00000001ea027824 */ /* 0x000fe200078e0a09 */
[----:B------:R-:W-:Y:S01]  /*5ed0*/  LOP3.LUT R7, R7, 0xfffffffc, RZ, 0xc0, !PT ;  /* 0xfffffffc07077812 */ /* 0x000fe200078ec0ff */
[----:B------:R-:W-:Y:S01]  /*5ee0*/  FMUL.FTZ R119, R119, c[0x0][0x298] ;  /* 0x0000a60077777a20 */ /* 0x000fe20000410000 */
[----:B------:R-:W-:Y:S01]  /*5ef0*/  SHF.R.S32.HI R33, RZ, 0x7, R33 ;  /* 0x00000007ff217819 */ /* 0x000fe20000011421 */
[----:B------:R-:W-:Y:S01]  /*5f00*/  IMAD.SHL.U32 R2, R2, 0x80, RZ ;  /* 0x0000008002027824 */ /* 0x000fe200078e00ff */
[----:B------:R-:W-:Y:S01]  /*5f10*/  F2FP.BF16.PACK_AB R92, R93, R92 ;  /* 0x0000005c5d5c723e */ /* 0x000fe200000010ff */
[----:B------:R-:W-:Y:S01]  /*5f20*/  IMAD.IADD R0, R0, 0x1, -R7 ;  /* 0x0000000100007824 */ /* 0x000fe200078e0a07 */
[----:B------:R-:W-:Y:S01]  /*5f30*/  F2FP.BF16.PACK_AB R44, R45, R44 ;  /* 0x0000002c2d2c723e */ /* 0x000fe200000010ff */
[----:B------:R-:W-:Y:S01]  /*5f40*/  IMAD R33, R33, 0x200, R232 ;  /* 0x0000020021217824 */ /* 0x000fe200078e02e8 */
[----:B------:R-:W-:Y:S01]  /*5f50*/  LOP3.LUT R2, R2, 0x180, RZ, 0xc0, !PT ;  /* 0x0000018002027812 */ /* 0x000fe200078ec0ff */
[----:B------:R-:W-:Y:S01]  /*5f60*/  IMAD.SHL.U32 R7, R0, 0x10, RZ ;  /* 0x0000001000077824 */ /* 0x000fe200078e00ff */
[----:B------:R-:W-:Y:S01]  /*5f70*/  F2FP.BF16.PACK_AB R46, R47, R46 ;  /* 0x0000002e2f2e723e */ /* 0x000fe200000010ff */
[----:B------:R-:W-:Y:S01]  /*5f80*/  FMUL.FTZ R120, R120, c[0x0][0x298] ;  /* 0x0000a60078787a20 */ /* 0x000fe20000410000 */
[----:B------:R-:W-:Y:S01]  /*5f90*/  F2FP.BF16.PACK_AB R48, R49, R48 ;  /* 0x000000303130723e */ /* 0x000fe200000010ff */
[----:B------:R-:W-:Y:S01]  /*5fa0*/  FMUL.FTZ R121, R121, c[0x0][0x298] ;  /* 0x0000a60079797a20 */ /* 0x000fe20000410000 */
[----:B------:R-:W-:Y:S01]  /*5fb0*/  LOP3.LUT R0, R2, 0x30, R7, 0xf8, !PT ;  /* 0x0000003002007812 */ /* 0x000fe200078ef807 */
[----:B------:R-:W-:Y:S01]  /*5fc0*/  FMUL.FTZ R122, R122, c[0x0][0x298] ;  /* 0x0000a6007a7a7a20 */ /* 0x000fe20000410000 */
[----:B------:R-:W-:Y:S01]  /*5fd0*/  F2FP.BF16.PACK_AB R50, R51, R50 ;  /* 0x000000323332723e */ /* 0x000fe200000010ff */
[----:B------:R-:W-:Y:S01]  /*5fe0*/  FMUL.FTZ R123, R123, c[0x0][0x298] ;  /* 0x0000a6007b7b7a20 */ /* 0x000fe20000410000 */
[----:B------:R-:W-:Y:S01]  /*5ff0*/  IADD3 R31, R0, 0x8, RZ ;  /* 0x00000008001f7810 */ /* 0x000fe20007ffe0ff */
[----:B------:R-:W-:Y:S01]  /*6000*/  FMUL.FTZ R132, R132, c[0x0][0x298] ;  /* 0x0000a60084847a20 */ /* 0x000fe20000410000 */
[----:B------:R-:W-:Y:S01]  /*6010*/  IADD3 R6, R0, 0x1408, RZ ;  /* 0x0000140800067810 */ /* 0x000fe20007ffe0ff */
[----:B------:R-:W-:Y:S01]  /*6020*/  FMUL.FTZ R133, R133, c[0x0][0x298] ;  /* 0x0000a60085857a20 */ /* 0x000fe20000410000 */
[----:B------:R-:W-:Y:S01]  /*6030*/  LOP3.LUT R4, R31, 0x180, RZ, 0xc0, !PT ;  /* 0x000001801f047812 */ /* 0x000fe200078ec0ff */
[----:B------:R-:W-:Y:S01]  /*6040*/  FMUL.FTZ R134, R134, c[0x0][0x298] ;  /* 0x0000a60086867a20 */ /* 0x000fe20000410000 */
[----:B------:R-:W-:Y:S01]  /*6050*/  LOP3.LUT R29, R6, 0x180, RZ, 0xc0, !PT ;  /* 0x00000180061d7812 */ /* 0x000fe200078ec0ff */
[----:B------:R-:W-:Y:S01]  /*6060*/  FMUL.FTZ R135, R135, c[0x0][0x298] ;  /* 0x0000a60087877a20 */ /* 0x000fe20000410000 */
[----:B------:R-:W-:Y:S01]  /*6070*/  SHF.R.U32.HI R4, RZ, 0x3, R4 ;  /* 0x00000003ff047819 */ /* 0x000fe20000011604 */
[----:B------:R-:W-:Y:S01]  /*6080*/  FMUL.FTZ R128, R128, c[0x0][0x298] ;  /* 0x0000a60080807a20 */ /* 0x000fe20000410000 */
[----:B------:R-:W-:Y:S01]  /*6090*/  SHF.R.U32.HI R29, RZ, 0x3, R29 ;  /* 0x00000003ff1d7819 */ /* 0x000fe2000001161d */
[----:B------:R-:W-:Y:S01]  /*60a0*/  FMUL.FTZ R129, R129, c[0x0][0x298] ;  /* 0x0000a60081817a20 */ /* 0x000fe20000410000 */
[----:B------:R-:W-:Y:S01]  /*60b0*/  LOP3.LUT R31, R4, R31, RZ, 0x3c, !PT ;  /* 0x0000001f041f7212 */ /* 0x000fe200078e3cff */
[----:B------:R-:W-:Y:S01]  /*60c0*/  FMUL.FTZ R130, R130, c[0x0][0x298] ;  /* 0x0000a60082827a20 */ /* 0x000fe20000410000 */
[C---:B------:R-:W-:Y:S01]  /*60d0*/  IADD3 R4, R0.reuse, 0x2808, RZ ;  /* 0x0000280800047810 */ /* 0x040fe20007ffe0ff */
[----:B------:R-:W-:Y:S01]  /*60e0*/  FMUL.FTZ R131, R131, c[0x0][0x298] ;  /* 0x0000a60083837a20 */ /* 0x000fe20000410000 */
[----:B------:R-:W-:Y:S01]  /*60f0*/  IADD3 R30, R0, 0x48, RZ ;  /* 0x00000048001e7810 */ /* 0x000fe20007ffe0ff */
[----:B------:R-:W-:Y:S01]  /*6100*/  IMAD.IADD R31, R33, 0x1, R31 ;  /* 0x00000001211f7824 */ /* 0x000fe200078e021f */
[----:B------:R-:W-:Y:S01]  /*6110*/  LOP3.LUT R27, R4, 0x180, RZ, 0xc0, !PT ;  /* 0x00000180041b7812 */ /* 0x000fe200078ec0ff */
[----:B------:R-:W-:Y:S01]  /*6120*/  FMUL.FTZ R124, R124, c[0x0][0x298] ;  /* 0x0000a6007c7c7a20 */ /* 0x000fe20000410000 */
[----:B------:R-:W-:Y:S01]  /*6130*/  LOP3.LUT R29, R29, R6, RZ, 0x3c, !PT ;  /* 0x000000061d1d7212 */ /* 0x000fe200078e3cff */
[----:B------:R-:W-:Y:S01]  /*6140*/  IMAD.SHL.U32 R31, R31, 0x2, RZ ;  /* 0x000000021f1f7824 */ /* 0x000fe200078e00ff */
[----:B------:R-:W-:Y:S01]  /*6150*/  LOP3.LUT R7, R30, 0x1c0, RZ, 0xc0, !PT ;  /* 0x000001c01e077812 */ /* 0x000fe200078ec0ff */
[----:B------:R-:W-:Y:S01]  /*6160*/  FMUL.FTZ R125, R125, c[0x0][0x298] ;  /* 0x0000a6007d7d7a20 */ /* 0x000fe20000410000 */
[----:B------:R-:W-:Y:S01]  /*6170*/  SHF.R.U32.HI R27, RZ, 0x3, R27 ;  /* 0x00000003ff1b7819 */ /* 0x000fe2000001161b */
[----:B------:R-:W-:Y:S01]  /*6180*/  IMAD.IADD R29, R33, 0x1, R29 ;  /* 0x00000001211d7824 */ /* 0x000fe200078e021d */
[----:B------:R-:W-:Y:S01]  /*6190*/  IADD3 R6, R0, 0x408, RZ ;  /* 0x0000040800067810 */ /* 0x000fe20007ffe0ff */
[----:B------:R-:W-:Y:S01]  /*61a0*/  FMUL.FTZ R126, R126, c[0x0][0x298] ;  /* 0x0000a6007e7e7a20 */ /* 0x000fe20000410000 */
[----:B------:R-:W-:Y:S01]  /*61b0*/  IADD3 R5, R0, 0x1448, RZ ;  /* 0x0000144800057810 */ /* 0x000fe20007ffe0ff */
[----:B------:R-:W-:Y:S01]  /*61c0*/  IMAD.SHL.U32 R29, R29, 0x2, RZ ;  /* 0x000000021d1d7824 */ /* 0x000fe200078e00ff */
[----:B------:R-:W-:Y:S01]  /*61d0*/  SHF.R.U32.HI R7, RZ, 0x3, R7 ;  /* 0x00000003ff077819 */ /* 0x000fe20000011607 */
[----:B------:R-:W-:Y:S01]  /*61e0*/  FMUL.FTZ R127, R127, c[0x0][0x298] ;  /* 0x0000a6007f7f7a20 */ /* 0x000fe20000410000 */
[----:B------:R-:W-:Y:S01]  /*61f0*/  LOP3.LUT R27, R27, R4, RZ, 0x3c, !PT ;  /* 0x000000041b1b7212 */ /* 0x000fe200078e3cff */
[----:B------:R-:W-:Y:S01]  /*6200*/  FMUL.FTZ R136, R136, c[0x0][0x298] ;  /* 0x0000a60088887a20 */ /* 0x000fe20000410000 */
[----:B------:R-:W-:Y:S01]  /*6210*/  LOP3.LUT R25, R6, 0x180, RZ, 0xc0, !PT ;  /* 0x0000018006197812 */ /* 0x000fe200078ec0ff */
[----:B------:R-:W-:Y:S01]  /*6220*/  FMUL.FTZ R137, R137, c[0x0][0x298] ;  /* 0x0000a60089897a20 */ /* 0x000fe20000410000 */
[----:B------:R-:W-:Y:S01]  /*6230*/  IADD3 R4, R0, 0x1808, RZ ;  /* 0x0000180800047810 */ /* 0x000fe20007ffe0ff */
[----:B------:R-:W-:Y:S01]  /*6240*/  IMAD.IADD R27, R33, 0x1, R27 ;  /* 0x00000001211b7824 */ /* 0x000fe200078e021b */
[----:B------:R-:W-:Y:S01]  /*6250*/  LOP3.LUT R28, R5, 0x1c0, RZ, 0xc0, !PT ;  /* 0x000001c0051c7812 */ /* 0x000fe200078ec0ff */
[----:B------:R-:W-:Y:S01]  /*6260*/  FMUL.FTZ R138, R138, c[0x0][0x298] ;  /* 0x0000a6008a8a7a20 */ /* 0x000fe20000410000 */
[----:B------:R-:W-:Y:S01]  /*6270*/  LOP3.LUT R30, R7, R30, RZ, 0x3c, !PT ;  /* 0x0000001e071e7212 */ /* 0x000fe200078e3cff */
[----:B------:R-:W-:Y:S01]  /*6280*/  IMAD.SHL.U32 R27, R27, 0x2, RZ ;  /* 0x000000021b1b7824 */ /* 0x000fe200078e00ff */
[----:B------:R-:W-:Y:S01]  /*6290*/  SHF.R.U32.HI R25, RZ, 0x3, R25 ;  /* 0x00000003ff197819 */ /* 0x000fe20000011619 */
[----:B------:R-:W-:Y:S01]  /*62a0*/  FMUL.FTZ R139, R139, c[0x0][0x298] ;  /* 0x0000a6008b8b7a20 */ /* 0x000fe20000410000 */
[----:B------:R-:W-:Y:S01]  /*62b0*/  IADD3 R7, R0, 0x2848, RZ ;  /* 0x0000284800077810 */ /* 0x000fe20007ffe0ff */
[----:B------:R-:W-:Y:S01]  /*62c0*/  IMAD.IADD R30, R33, 0x1, R30 ;  /* 0x00000001211e7824 */ /* 0x000fe200078e021e */
[----:B------:R-:W-:Y:S01]  /*62d0*/  LOP3.LUT R23, R4, 0x180, RZ, 0xc0, !PT ;  /* 0x0000018004177812 */ /* 0x000fe200078ec0ff */
[----:B------:R-:W-:Y:S01]  /*62e0*/  FMUL.FTZ R140, R140, c[0x0][0x298] ;  /* 0x0000a6008c8c7a20 */ /* 0x000fe20000410000 */
[----:B------:R-:W-:Y:S01]  /*62f0*/  SHF.R.U32.HI R28, RZ, 0x3, R28 ;  /* 0x00000003ff1c7819 */ /* 0x000fe2000001161c */
[----:B------:R-:W-:Y:S01]  /*6300*/  IMAD.SHL.U32 R30, R30, 0x2, RZ ;  /* 0x000000021e1e7824 */ /* 0x000fe200078e00ff */
[----:B------:R-:W-:Y:S01]  /*6310*/  LOP3.LUT R25, R25, R6, RZ, 0x3c, !PT ;  /* 0x0000000619197212 */ /* 0x000fe200078e3cff */
[----:B------:R-:W-:Y:S01]  /*6320*/  FMUL.FTZ R141, R141, c[0x0][0x298] ;  /* 0x0000a6008d8d7a20 */ /* 0x000fe20000410000 */
[----:B------:R-:W-:Y:S01]  /*6330*/  LOP3.LUT R26, R7, 0x1c0, RZ, 0xc0, !PT ;  /* 0x000001c0071a7812 */ /* 0x000fe200078ec0ff */
[----:B------:R-:W-:Y:S01]  /*6340*/  FMUL.FTZ R142, R142, c[0x0][0x298] ;  /* 0x0000a6008e8e7a20 */ /* 0x000fe20000410000 */
[----:B------:R-:W-:Y:S01]  /*6350*/  SHF.R.U32.HI R23, RZ, 0x3, R23 ;  /* 0x00000003ff177819 */ /* 0x000fe20000011617 */
[----:B------:R-:W-:Y:S01]  /*6360*/  IMAD.IADD R25, R33, 0x1, R25 ;  /* 0x0000000121197824 */ /* 0x000fe200078e0219 */
[----:B------:R-:W-:Y:S01]  /*6370*/  IADD3 R6, R0, 0x2c08, RZ ;  /* 0x00002c0800067810 */ /* 0x000fe20007ffe0ff */
[----:B------:R-:W-:Y:S01]  /*6380*/  FMUL.FTZ R143, R143, c[0x0][0x298] ;  /* 0x0000a6008f8f7a20 */ /* 0x000fe20000410000 */
[----:B------:R-:W-:Y:S01]  /*6390*/  LOP3.LUT R28, R28, R5, RZ, 0x3c, !PT ;  /* 0x000000051c1c7212 */ /* 0x000fe200078e3cff */
[----:B------:R-:W-:Y:S01]  /*63a0*/  IMAD.SHL.U32 R25, R25, 0x2, RZ ;  /* 0x0000000219197824 */ /* 0x000fe200078e00ff */
[----:B------:R-:W-:Y:S01]  /*63b0*/  IADD3 R5, R0, 0x448, RZ ;  /* 0x0000044800057810 */ /* 0x000fe20007ffe0ff */
[----:B------:R-:W-:Y:S01]  /*63c0*/  FMUL.FTZ R144, R144, c[0x0][0x298] ;  /* 0x0000a60090907a20 */ /* 0x000fe20000410000 */
[----:B------:R-:W-:Y:S01]  /*63d0*/  SHF.R.U32.HI R26, RZ, 0x3, R26 ;  /* 0x00000003ff1a7819 */ /* 0x000fe2000001161a */
[----:B------:R-:W-:Y:S01]  /*63e0*/  IMAD.IADD R28, R33, 0x1, R28 ;  /* 0x00000001211c7824 */ /* 0x000fe200078e021c */
        /* <DEDUP_REMOVED lines=17> */
[----:B------:R-:W-:Y:S01]  /*6500*/  FMUL.FTZ R158, R158, c[0x0][0x298] ;  /* 0x0000a6009e9e7a20 */ /* 0x000fe20000410000 */
        /* <DEDUP_REMOVED lines=17> */
[----:B------:R-:W-:Y:S01]  /*6620*/  IMAD.SHL.U32 R24, R24, 0x2, RZ ;  /* 0x0000000218187824 */ /* 0x000fe200078e00ff */
        /* <DEDUP_REMOVED lines=56> */
[----:B------:R-:W-:Y:S01]  /*69b0*/  LOP3.LUT R10, R35, 0x1c0, RZ, 0xc0, !PT ;  /* 0x000001c0230a7812 */ /* 0x000fe200078ec0ff */
[----:B------:R-:W-:Y:S01]  /*69c0*/  IMAD.SHL.U32 R13, R13, 0x2, RZ ;  /* 0x000000020d0d7824 */ /* 0x000fe200078e00ff */
[----:B------:R-:W-:Y:S01]  /*69d0*/  LOP3.LUT R16, R16, R5, RZ, 0x3c, !PT ;  /* 0x0000000510107212 */ /* 0x000fe200078e3cff */
[----:B------:R-:W1:Y:S01]  /*69e0*/  S2UR UR9, SR_CTAID.X ;  /* 0x00000000000979c3 */ /* 0x000e620000002500 */
[----:B------:R-:W-:Y:S01]  /*69f0*/  IADD3 R5, R0, 0xc48, RZ ;  /* 0x00000c4800057810 */ /* 0x000fe20007ffe0ff */
[----:B------:R-:W-:Y:S01]  /*6a00*/  UMOV UR8, 0xffffffb0 ;  /* 0xffffffb000087882 */ /* 0x000fe20000000000 */
[----:B------:R-:W-:Y:S01]  /*6a10*/  SHF.R.U32.HI R14, RZ, 0x3, R14 ;  /* 0x00000003ff0e7819 */ /* 0x000fe2000001160e */
[----:B------:R-:W-:Y:S01]  /*6a20*/  IMAD.IADD R16, R33, 0x1, R16 ;  /* 0x0000000121107824 */ /* 0x000fe200078e0210 */
[----:B------:R-:W-:Y:S01]  /*6a30*/  LOP3.LUT R11, R11, R4, RZ, 0x3c, !PT ;  /* 0x000000040b0b7212 */ /* 0x000fe200078e3cff */
[----:B------:R-:W-:Y:S01]  /*6a40*/  ULDC UR7, c[0x0][0x2f0] ;  /* 0x0000bc0000077ab9 */ /* 0x000fe20000000800 */
[----:B------:R-:W-:Y:S01]  /*6a50*/  LOP3.LUT R9, R6, 0x180, RZ, 0xc0, !PT ;  /* 0x0000018006097812 */ /* 0x000fe200078ec0ff */
[----:B------:R-:W-:Y:S01]  /*6a60*/  IMAD.SHL.U32 R16, R16, 0x2, RZ ;  /* 0x0000000210107824 */ /* 0x000fe200078e00ff */
[----:B------:R-:W-:Y:S01]  /*6a70*/  SHF.R.U32.HI R10, RZ, 0x3, R10 ;  /* 0x00000003ff0a7819 */ /* 0x000fe2000001160a */
[----:B------:R-:W-:Y:S01]  /*6a80*/  IMAD.IADD R11, R33, 0x1, R11 ;  /* 0x00000001210b7824 */ /* 0x000fe200078e020b */
[----:B------:R-:W-:Y:S01]  /*6a90*/  IADD3 R4, R0, 0x1008, RZ ;  /* 0x0000100800047810 */ /* 0x000fe20007ffe0ff */
[----:B------:R-:W-:Y:S01]  /*6aa0*/  USHF.R.S32.HI UR6, URZ, 0x1f, UR20 ;  /* 0x0000001f3f067899 */ /* 0x000fe20008011414 */
[----:B------:R-:W-:Y:S01]  /*6ab0*/  LOP3.LUT R12, R5, 0x1c0, RZ, 0xc0, !PT ;  /* 0x000001c0050c7812 */ /* 0x000fe200078ec0ff */
[----:B------:R-:W-:Y:S01]  /*6ac0*/  IMAD.SHL.U32 R11, R11, 0x2, RZ ;  /* 0x000000020b0b7824 */ /* 0x000fe200078e00ff */
[----:B------:R-:W-:Y:S01]  /*6ad0*/  LOP3.LUT R14, R14, R7, RZ, 0x3c, !PT ;  /* 0x000000070e0e7212 */ /* 0x000fe200078e3cff */
[----:B------:R-:W-:Y:S01]  /*6ae0*/  ULDC.64 UR4, c[0x0][0x340] ;  /* 0x0000d00000047ab9 */ /* 0x000fe20000000a00 */
[----:B------:R-:W-:Y:S01]  /*6af0*/  SHF.R.U32.HI R9, RZ, 0x3, R9 ;  /* 0x00000003ff097819 */ /* 0x000fe20000011609 */
[----:B------:R-:W-:Y:S01]  /*6b00*/  UIMAD UR4, UR6, UR4, URZ ;  /* 0x00000004060472a4 */ /* 0x000fe2000f8e023f */
[----:B------:R-:W-:Y:S01]  /*6b10*/  LOP3.LUT R10, R10, R35, RZ, 0x3c, !PT ;  /* 0x000000230a0a7212 */ /* 0x000fe200078e3cff */
[C---:B------:R-:W-:Y:S01]  /*6b20*/  IMAD.IADD R14, R33.reuse, 0x1, R14 ;  /* 0x00000001210e7824 */ /* 0x040fe200078e020e */
[----:B------:R-:W-:Y:S01]  /*6b30*/  LOP3.LUT R7, R4, 0x180, RZ, 0xc0, !PT ;  /* 0x0000018004077812 */ /* 0x000fe200078ec0ff */
[----:B------:R-:W-:Y:S01]  /*6b40*/  UIMAD UR4, UR20, UR5, UR4 ;  /* 0x00000005140472a4 */ /* 0x000fe2000f8e0204 */
[----:B------:R-:W-:Y:S01]  /*6b50*/  IADD3 R35, R0, 0x1048, RZ ;  /* 0x0000104800237810 */ /* 0x000fe20007ffe0ff */
[----:B------:R-:W-:Y:S01]  /*6b60*/  IMAD.IADD R10, R33, 0x1, R10 ;  /* 0x00000001210a7824 */ /* 0x000fe200078e020a */
[----:B------:R-:W-:Y:S01]  /*6b70*/  SHF.R.U32.HI R12, RZ, 0x3, R12 ;  /* 0x00000003ff0c7819 */ /* 0x000fe2000001160c */
[----:B------:R-:W-:Y:S01]  /*6b80*/  IMAD.SHL.U32 R14, R14, 0x2, RZ ;  /* 0x000000020e0e7824 */ /* 0x000fe200078e00ff */
[----:B------:R-:W-:Y:S01]  /*6b90*/  LOP3.LUT R9, R9, R6, RZ, 0x3c, !PT ;  /* 0x0000000609097212 */ /* 0x000fe200078e3cff */
[----:B------:R-:W-:Y:S01]  /*6ba0*/  IMAD.SHL.U32 R10, R10, 0x2, RZ ;  /* 0x000000020a0a7824 */ /* 0x000fe200078e00ff */
[----:B------:R-:W-:Y:S01]  /*6bb0*/  SHF.R.U32.HI R7, RZ, 0x3, R7 ;  /* 0x00000003ff077819 */ /* 0x000fe20000011607 */
[----:B-1----:R-:W-:Y:S01]  /*6bc0*/  UIMAD UR7, UR9, UR8, UR7 ;  /* 0x00000008090772a4 */ /* 0x002fe2000f8e0207 */
[----:B------:R-:W-:Y:S01]  /*6bd0*/  LOP3.LUT R6, R35, 0x1c0, RZ, 0xc0, !PT ;  /* 0x000001c023067812 */ /* 0x000fe200078ec0ff */
[----:B------:R-:W-:Y:S01]  /*6be0*/  IMAD.IADD R9, R33, 0x1, R9 ;  /* 0x0000000121097824 */ /* 0x000fe200078e0209 */
[----:B------:R-:W-:Y:S01]  /*6bf0*/  IADD3 R37, R0, 0x3848, RZ ;  /* 0x0000384800257810 */ /* 0x000fe20007ffe0ff */
[----:B------:R-:W-:Y:S01]  /*6c00*/  UISETP.LT.AND UP0, UPT, UR7, 0x50, UPT ;  /* 0x000000500700788c */ /* 0x000fe2000bf01270 */
[----:B------:R-:W-:Y:S01]  /*6c10*/  LOP3.LUT R12, R12, R5, RZ, 0x3c, !PT ;  /* 0x000000050c0c7212 */ /* 0x000fe200078e3cff */
[----:B------:R-:W-:Y:S01]  /*6c20*/  IMAD.SHL.U32 R9, R9, 0x2, RZ ;  /* 0x0000000209097824 */ /* 0x000fe200078e00ff */
[C---:B------:R-:W-:Y:S01]  /*6c30*/  IADD3 R39, R0.reuse, 0x2448, RZ ;  /* 0x0000244800277810 */ /* 0x040fe20007ffe0ff */
[----:B------:R-:W-:Y:S01]  /*6c40*/  USEL UR7, UR7, 0x50, UP0 ;  /* 0x0000005007077887 */ /* 0x000fe20008000000 */
[----:B------:R-:W-:Y:S01]  /*6c50*/  IADD3 R5, R0, 0x3448, RZ ;  /* 0x0000344800057810 */ /* 0x000fe20007ffe0ff */
[----:B------:R-:W-:Y:S01]  /*6c60*/  IMAD.IADD R12, R33, 0x1, R12 ;  /* 0x00000001210c7824 */ /* 0x000fe200078e020c */
[----:B------:R-:W-:Y:S01]  /*6c70*/  LOP3.LUT R7, R7, R4, RZ, 0x3c, !PT ;  /* 0x0000000407077212 */ /* 0x000fe200078e3cff */
[----:B------:R-:W-:Y:S01]  /*6c80*/  BSSY B0, `(.L_x_660) ;  /* 0x000021c000007945 */ /* 0x000fe20003800000 */
[----:B------:R-:W-:Y:S01]  /*6c90*/  SHF.R.U32.HI R6, RZ, 0x3, R6 ;  /* 0x00000003ff067819 */ /* 0x000fe20000011606 */
[----:B------:R-:W-:Y:S01]  /*6ca0*/  IMAD.SHL.U32 R12, R12, 0x2, RZ ;  /* 0x000000020c0c7824 */ /* 0x000fe200078e00ff */
[----:B------:R-:W-:Y:S01]  /*6cb0*/  LOP3.LUT R32, R37, 0x1c0, RZ, 0xc0, !PT ;  /* 0x000001c025207812 */ /* 0x000fe200078ec0ff */
[----:B------:R-:W-:Y:S01]  /*6cc0*/  IMAD.IADD R7, R33, 0x1, R7 ;  /* 0x0000000121077824 */ /* 0x000fe200078e0207 */
[----:B------:R-:W-:-:S02]  /*6cd0*/  LOP3.LUT R4, R39, 0x1c0, RZ, 0xc0, !PT ;  /* 0x000001c027047812 */ /* 0x000fc400078ec0ff */
[----:B------:R-:W-:Y:S01]  /*6ce0*/  LOP3.LUT R8, R5, 0x1c0, RZ, 0xc0, !PT ;  /* 0x000001c005087812 */ /* 0x000fe200078ec0ff */
[----:B------:R-:W-:Y:S01]  /*6cf0*/  IMAD.SHL.U32 R7, R7, 0x2, RZ ;  /* 0x0000000207077824 */ /* 0x000fe200078e00ff */
[----:B------:R-:W-:Y:S02]  /*6d00*/  LOP3.LUT R6, R6, R35, RZ, 0x3c, !PT ;  /* 0x0000002306067212 */ /* 0x000fe400078e3cff */
[----:B------:R-:W-:Y:S02]  /*6d10*/  SHF.R.U32.HI R32, RZ, 0x3, R32 ;  /* 0x00000003ff207819 */ /* 0x000fe40000011620 */
[----:B------:R-:W-:Y:S01]  /*6d20*/  SHF.R.U32.HI R4, RZ, 0x3, R4 ;  /* 0x00000003ff047819 */ /* 0x000fe20000011604 */
[----:B------:R-:W-:Y:S01]  /*6d30*/  IMAD.IADD R6, R33, 0x1, R6 ;  /* 0x0000000121067824 */ /* 0x000fe200078e0206 */
[----:B------:R-:W-:Y:S02]  /*6d40*/  SHF.R.U32.HI R35, RZ, 0x3, R2 ;  /* 0x00000003ff237819 */ /* 0x000fe40000011602 */
[----:B------:R-:W-:Y:S01]  /*6d50*/  SHF.R.U32.HI R8, RZ, 0x3, R8 ;  /* 0x00000003ff087819 */ /* 0x000fe20000011608 */
[----:B------:R-:W-:Y:S01]  /*6d60*/  IMAD.SHL.U32 R6, R6, 0x2, RZ ;  /* 0x0000000206067824 */ /* 0x000fe200078e00ff */
[----:B------:R-:W-:-:S02]  /*6d70*/  IADD3 R34, R0, 0x2408, RZ ;  /* 0x0000240800227810 */ /* 0x000fc40007ffe0ff */
[----:B------:R-:W-:Y:S02]  /*6d80*/  LOP3.LUT R2, R32, R37, RZ, 0x3c, !PT ;  /* 0x0000002520027212 */ /* 0x000fe400078e3cff */
[----:B------:R-:W-:Y:S02]  /*6d90*/  LOP3.LUT R93, R0, 0x40, RZ, 0xfc, !PT ;  /* 0x00000040005d7812 */ /* 0x000fe400078efcff */
[----:B------:R-:W-:Y:S01]  /*6da0*/  F2FP.BF16.PACK_AB R52, R53, R52 ;  /* 0x000000343534723e */ /* 0x000fe200000010ff */
[----:B------:R-:W-:Y:S01]  /*6db0*/  IMAD.IADD R2, R33, 0x1, R2 ;  /* 0x0000000121027824 */ /* 0x000fe200078e0202 */
[----:B------:R-:W-:Y:S02]  /*6dc0*/  F2FP.BF16.PACK_AB R54, R55, R54 ;  /* 0x000000363736723e */ /* 0x000fe400000010ff */
[----:B------:R-:W-:Y:S01]  /*6dd0*/  F2FP.BF16.PACK_AB R64, R65, R64 ;  /* 0x000000404140723e */ /* 0x000fe200000010ff */
[----:B------:R-:W-:Y:S01]  /*6de0*/  IMAD.SHL.U32 R2, R2, 0x2, RZ ;  /* 0x0000000202027824 */ /* 0x000fe200078e00ff */
[----:B------:R-:W-:-:S02]  /*6df0*/  F2FP.BF16.PACK_AB R66, R67, R66 ;  /* 0x000000424342723e */ /* 0x000fc400000010ff */
[----:B------:R-:W-:Y:S02]  /*6e00*/  F2FP.BF16.PACK_AB R60, R61, R60 ;  /* 0x0000003c3d3c723e */ /* 0x000fe400000010ff */
[----:B------:R-:W-:Y:S02]  /*6e10*/  F2FP.BF16.PACK_AB R62, R63, R62 ;  /* 0x0000003e3f3e723e */ /* 0x000fe400000010ff */
[----:B------:R-:W-:Y:S02]  /*6e20*/  F2FP.BF16.PACK_AB R56, R57, R56 ;  /* 0x000000383938723e */ /* 0x000fe400000010ff */
[----:B------:R-:W-:Y:S02]  /*6e30*/  F2FP.BF16.PACK_AB R58, R59, R58 ;  /* 0x0000003a3b3a723e */ /* 0x000fe400000010ff */
[----:B------:R-:W-:Y:S02]  /*6e40*/  F2FP.BF16.PACK_AB R68, R69, R68 ;  /* 0x000000444544723e */ /* 0x000fe400000010ff */
        /* <DEDUP_REMOVED lines=11> */
[----:B------:R-:W-:Y:S02]  /*6f00*/  LOP3.LUT R4, R4, R39, RZ, 0x3c, !PT ;  /* 0x0000002704047212 */ /* 0x000fe400078e3cff */
[----:B------:R-:W-:-:S02]  /*6f10*/  LOP3.LUT R32, R35, R0, RZ, 0x3c, !PT ;  /* 0x0000000023207212 */ /* 0x000fc400078e3cff */
[----:B------:R-:W-:Y:S01]  /*6f20*/  LOP3.LUT R8, R8, R5, RZ, 0x3c, !PT ;  /* 0x0000000508087212 */ /* 0x000fe200078e3cff */
[C---:B------:R-:W-:Y:S01]  /*6f30*/  IMAD.IADD R4, R33.reuse, 0x1, R4 ;  /* 0x0000000121047824 */ /* 0x040fe200078e0204 */
[C---:B------:R-:W-:Y:S02]  /*6f40*/  LOP3.LUT R91, R0.reuse, 0x1400, RZ, 0xfc, !PT ;  /* 0x00001400005b7812 */ /* 0x040fe400078efcff */
[C---:B------:R-:W-:Y:S01]  /*6f50*/  LOP3.LUT R89, R0.reuse, 0x1440, RZ, 0xfc, !PT ;  /* 0x0000144000597812 */ /* 0x040fe200078efcff */
[----:B------:R-:W-:Y:S01]  /*6f60*/  IMAD.IADD R8, R33, 0x1, R8 ;  /* 0x0000000121087824 */ /* 0x000fe200078e0208 */
[----:B------:R-:W-:Y:S01]  /*6f70*/  LOP3.LUT R87, R0, 0x2800, RZ, 0xfc, !PT ;  /* 0x0000280000577812 */ /* 0x000fe200078efcff */
[----:B------:R-:W-:Y:S01]  /*6f80*/  IMAD.SHL.U32 R4, R4, 0x2, RZ ;  /* 0x0000000204047824 */ /* 0x000fe200078e00ff */
[----:B------:R-:W-:Y:S01]  /*6f90*/  LOP3.LUT R85, R0, 0x2840, RZ, 0xfc, !PT ;  /* 0x0000284000557812 */ /* 0x000fe200078efcff */
[----:B------:R-:W-:Y:S01]  /*6fa0*/  IMAD.SHL.U32 R8, R8, 0x2, RZ ;  /* 0x0000000208087824 */ /* 0x000fe200078e00ff */
[----:B------:R-:W-:-:S02]  /*6fb0*/  LOP3.LUT R83, R0, 0x400, RZ, 0xfc, !PT ;  /* 0x0000040000537812 */ /* 0x000fc400078efcff */
[C---:B------:R-:W-:Y:S02]  /*6fc0*/  LOP3.LUT R81, R0.reuse, 0x440, RZ, 0xfc, !PT ;  /* 0x0000044000517812 */ /* 0x040fe400078efcff */
[C---:B------:R-:W-:Y:S02]  /*6fd0*/  LOP3.LUT R79, R0.reuse, 0x1800, RZ, 0xfc, !PT ;  /* 0x00001800004f7812 */ /* 0x040fe400078efcff */
[C---:B------:R-:W-:Y:S02]  /*6fe0*/  LOP3.LUT R77, R0.reuse, 0x1840, RZ, 0xfc, !PT ;  /* 0x00001840004d7812 */ /* 0x040fe400078efcff */
[C---:B------:R-:W-:Y:S02]  /*6ff0*/  LOP3.LUT R75, R0.reuse, 0x2c00, RZ, 0xfc, !PT ;  /* 0x00002c00004b7812 */ /* 0x040fe400078efcff */
[C---:B------:R-:W-:Y:S02]  /*7000*/  LOP3.LUT R73, R0.reuse, 0x2c40, RZ, 0xfc, !PT ;  /* 0x00002c4000497812 */ /* 0x040fe400078efcff */
        /* <DEDUP_REMOVED lines=16> */
[----:B------:R-:W-:Y:S02]  /*7110*/  LOP3.LUT R39, R0, 0x3800, RZ, 0xfc, !PT ;  /* 0x0000380000277812 */ /* 0x000fe400078efcff */
[----:B------:R-:W-:Y:S02]  /*7120*/  LOP3.LUT R5, R34, 0x180, RZ, 0xc0, !PT ;  /* 0x0000018022057812 */ /* 0x000fe400078ec0ff */
[----:B------:R-:W-:-:S02]  /*7130*/  LOP3.LUT R37, R0, 0x3840, RZ, 0xfc, !PT ;  /* 0x0000384000257812 */ /* 0x000fc400078efcff */
[----:B------:R-:W-:Y:S02]  /*7140*/  IADD3 R35, R0, 0x3808, RZ ;  /* 0x0000380800237810 */ /* 0x000fe40007ffe0ff */
[----:B------:R-:W-:Y:S02]  /*7150*/  LOP3.LUT R93, R93, 0x1c0, RZ, 0xc0, !PT ;  /* 0x000001c05d5d7812 */ /* 0x000fe400078ec0ff */
[----:B------:R-:W-:Y:S01]  /*7160*/  F2FP.BF16.PACK_AB R94, R95, R94 ;  /* 0x0000005e5f5e723e */ /* 0x000fe200000010ff */
[----:B------:R-:W-:Y:S01]  /*7170*/  IMAD.IADD R95, R32, 0x1, R33 ;  /* 0x00000001205f7824 */ /* 0x000fe200078e0221 */
[----:B------:R-:W-:Y:S02]  /*7180*/  LOP3.LUT R91, R91, 0x180, RZ, 0xc0, !PT ;  /* 0x000001805b5b7812 */ /* 0x000fe400078ec0ff */
[----:B------:R-:W-:Y:S01]  /*7190*/  LOP3.LUT R89, R89, 0x1c0, RZ, 0xc0, !PT ;  /* 0x000001c059597812 */ /* 0x000fe200078ec0ff */
[----:B------:R-:W-:Y:S01]  /*71a0*/  IMAD.SHL.U32 R95, R95, 0x2, RZ ;  /* 0x000000025f5f7824 */ /* 0x000fe200078e00ff */
[----:B------:R-:W-:-:S02]  /*71b0*/  LOP3.LUT R87, R87, 0x180, RZ, 0xc0, !PT ;  /* 0x0000018057577812 */ /* 0x000fc400078ec0ff */
[----:B------:R-:W-:Y:S02]  /*71c0*/  LOP3.LUT R85, R85, 0x1c0, RZ, 0xc0, !PT ;  /* 0x000001c055557812 */ /* 0x000fe400078ec0ff */
[----:B------:R-:W-:Y:S01]  /*71d0*/  LOP3.LUT R83, R83, 0x180, RZ, 0xc0, !PT ;  /* 0x0000018053537812 */ /* 0x000fe200078ec0ff */
[----:B------:R-:W-:Y:S01]  /*71e0*/  STS.U16 [R95+0x7880], R44 ;  /* 0x0078802c5f007388 */ /* 0x000fe20000000400 */
[----:B------:R-:W-:Y:S02]  /*71f0*/  LOP3.LUT R81, R81, 0x1c0, RZ, 0xc0, !PT ;  /* 0x000001c051517812 */ /* 0x000fe400078ec0ff */
[----:B------:R-:W-:Y:S02]  /*7200*/  LOP3.LUT R79, R79, 0x180, RZ, 0xc0, !PT ;  /* 0x000001804f4f7812 */ /* 0x000fe400078ec0ff */
[----:B------:R-:W-:Y:S02]  /*7210*/  LOP3.LUT R77, R77, 0x1c0, RZ, 0xc0, !PT ;  /* 0x000001c04d4d7812 */ /* 0x000fe400078ec0ff */
[----:B------:R-:W-:-:S02]  /*7220*/  LOP3.LUT R75, R75, 0x180, RZ, 0xc0, !PT ;  /* 0x000001804b4b7812 */ /* 0x000fc400078ec0ff */
[----:B------:R-:W-:Y:S02]  /*7230*/  LOP3.LUT R73, R73, 0x1c0, RZ, 0xc0, !PT ;  /* 0x000001c049497812 */ /* 0x000fe400078ec0ff */
[----:B------:R-:W-:Y:S02]  /*7240*/  LOP3.LUT R71, R71, 0x180, RZ, 0xc0, !PT ;  /* 0x0000018047477812 */ /* 0x000fe400078ec0ff */
        /* <DEDUP_REMOVED lines=16> */
[----:B------:R-:W-:Y:S02]  /*7350*/  SHF.R.U32.HI R5, RZ, 0x3, R5 ;  /* 0x00000003ff057819 */ /* 0x000fe40000011605 */
[----:B------:R-:W-:Y:S02]  /*7360*/  LOP3.LUT R37, R37, 0x1c0, RZ, 0xc0, !PT ;  /* 0x000001c025257812 */ /* 0x000fe400078ec0ff */
[----:B------:R-:W-:Y:S02]  /*7370*/  LOP3.LUT R32, R35, 0x180, RZ, 0xc0, !PT ;  /* 0x0000018023207812 */ /* 0x000fe400078ec0ff */
[----:B------:R-:W-:Y:S02]  /*7380*/  SHF.R.U32.HI R93, RZ, 0x3, R93 ;  /* 0x00000003ff5d7819 */ /* 0x000fe4000001165d */
[----:B------:R-:W-:Y:S02]  /*7390*/  SHF.R.U32.HI R91, RZ, 0x3, R91 ;  /* 0x00000003ff5b7819 */ /* 0x000fe4000001165b */
[----:B------:R-:W-:-:S02]  /*73a0*/  SHF.R.U32.HI R89, RZ, 0x3, R89 ;  /* 0x00000003ff597819 */ /* 0x000fc40000011659 */
[----:B------:R-:W-:Y:S02]  /*73b0*/  SHF.R.U32.HI R87, RZ, 0x3, R87 ;  /* 0x00000003ff577819 */ /* 0x000fe40000011657 */
[----:B------:R-:W-:Y:S02]  /*73c0*/  SHF.R.U32.HI R85, RZ, 0x3, R85 ;  /* 0x00000003ff557819 */ /* 0x000fe40000011655 */
[----:B------:R-:W-:Y:S02]  /*73d0*/  SHF.R.U32.HI R83, RZ, 0x3, R83 ;  /* 0x00000003ff537819 */ /* 0x000fe40000011653 */
        /* <DEDUP_REMOVED lines=22> */
[----:B------:R-:W-:Y:S02]  /*7540*/  LOP3.LUT R5, R5, R34, RZ, 0x3c, !PT ;  /* 0x0000002205057212 */ /* 0x000fe400078e3cff */
[----:B------:R-:W-:Y:S02]  /*7550*/  SHF.R.U32.HI R37, RZ, 0x3, R37 ;  /* 0x00000003ff257819 */ /* 0x000fe40000011625 */
[----:B------:R-:W-:Y:S01]  /*7560*/  SHF.R.U32.HI R32, RZ, 0x3, R32 ;  /* 0x00000003ff207819 */ /* 0x000fe20000011620 */
[----:B------:R-:W-:Y:S01]  /*7570*/  IMAD.IADD R5, R33, 0x1, R5 ;  /* 0x0000000121057824 */ /* 0x000fe200078e0205 */
[--C-:B------:R-:W-:Y:S02]  /*7580*/  LOP3.LUT R34, R93, 0x40, R0.reuse, 0x1e, !PT ;  /* 0x000000405d227812 */ /* 0x100fe400078e1e00 */
[--C-:B------:R-:W-:Y:S01]  /*7590*/  LOP3.LUT R36, R91, 0x1400, R0.reuse, 0x1e, !PT ;  /* 0x000014005b247812 */ /* 0x100fe200078e1e00 */
[----:B------:R-:W-:Y:S01]  /*75a0*/  IMAD.SHL.U32 R5, R5, 0x2, RZ ;  /* 0x0000000205057824 */ /* 0x000fe200078e00ff */
[----:B------:R-:W-:Y:S01]  /*75b0*/  LOP3.LUT R38, R89, 0x1440, R0, 0x1e, !PT ;  /* 0x0000144059267812 */ /* 0x000fe200078e1e00 */
[----:B------:R-:W-:Y:S01]  /*75c0*/  IMAD.IADD R34, R33, 0x1, R34 ;  /* 0x0000000121227824 */ /* 0x000fe200078e0222 */
        /* <DEDUP_REMOVED lines=51> */
[C---:B------:R-:W-:Y:S01]  /*7900*/  IMAD.IADD R206, R33.reuse, 0x1, R206 ;  /* 0x0000000121ce7824 */ /* 0x040fe200078e02ce */
[----:B------:R-:W-:Y:S01]  /*7910*/  LOP3.LUT R32, R32, R35, RZ, 0x3c, !PT ;  /* 0x0000002320207212 */ /* 0x000fe200078e3cff */
[C---:B------:R-:W-:Y:S01]  /*7920*/  IMAD.IADD R208, R33.reuse, 0x1, R208 ;  /* 0x0000000121d07824 */ /* 0x040fe200078e02d0 */
[----:B------:R-:W-:Y:S01]  /*7930*/  PRMT R35, R46, 0x7632, R35 ;  /* 0x000076322e237816 */ /* 0x000fe20000000023 */
[C---:B------:R-:W-:Y:S01]  /*7940*/  IMAD.IADD R0, R33.reuse, 0x1, R0 ;  /* 0x0000000121007824 */ /* 0x040fe200078e0200 */
[----:B------:R-:W-:Y:S01]  /*7950*/  PRMT R37, R48, 0x7632, R37 ;  /* 0x0000763230257816 */ /* 0x000fe20000000025 */
[----:B------:R-:W-:Y:S01]  /*7960*/  IMAD.IADD R32, R33, 0x1, R32 ;  /* 0x0000000121207824 */ /* 0x000fe200078e0220 */
[----:B------:R-:W-:Y:S01]  /*7970*/  PRMT R33, R44, 0x7632, R33 ;  /* 0x000076322c217816 */ /* 0x000fe20000000021 */
[----:B------:R-:W-:Y:S01]  /*7980*/  IMAD.SHL.U32 R34, R34, 0x2, RZ ;  /* 0x0000000222227824 */ /* 0x000fe200078e00ff */
[----:B------:R-:W-:Y:S01]  /*7990*/  PRMT R41, R52, 0x7632, R41 ;  /* 0x0000763234297816 */ /* 0x000fe20000000029 */
[----:B------:R-:W-:Y:S01]  /*79a0*/  IMAD.SHL.U32 R39, R36, 0x2, RZ ;  /* 0x0000000224277824 */ /* 0x000fe200078e00ff */
[----:B------:R-:W-:Y:S01]  /*79b0*/  PRMT R36, R50, 0x7632, R36 ;  /* 0x0000763232247816 */ /* 0x000fe20000000024 */
[----:B------:R-:W-:Y:S01]  /*79c0*/  IMAD.SHL.U32 R38, R38, 0x2, RZ ;  /* 0x0000000226267824 */ /* 0x000fe200078e00ff */
[----:B------:R1:W-:Y:S01]  /*79d0*/  STS.U16 [R34+0x7880], R33 ;  /* 0x0078802122007388 */ /* 0x0003e20000000400 */
[----:B------:R-:W-:Y:S01]  /*79e0*/  IMAD.SHL.U32 R43, R40, 0x2, RZ ;  /* 0x00000002282b7824 */ /* 0x000fe200078e00ff */
[----:B------:R-:W-:Y:S01]  /*79f0*/  PRMT R87, R56, 0x7632, R87 ;  /* 0x0000763238577816 */ /* 0x000fe20000000057 */
[----:B------:R-:W-:Y:S01]  /*7a00*/  IMAD.SHL.U32 R42, R42, 0x2, RZ ;  /* 0x000000022a2a7824 */ /* 0x000fe200078e00ff */
[----:B------:R-:W-:Y:S01]  /*7a10*/  STS.U16 [R31+0x7880], R46 ;  /* 0x0078802e1f007388 */ /* 0x000fe20000000400 */
        /* <DEDUP_REMOVED lines=17> */
[----:B------:R-:W-:Y:S01]  /*7b30*/  F2FP.BF16.PACK_AB R96, R97, R96 ;  /* 0x000000606160723e */ /* 0x000fe200000010ff */
[----:B------:R-:W-:Y:S01]  /*7b40*/  IMAD.SHL.U32 R182, R182, 0x2, RZ ;  /* 0x00000002b6b67824 */ /* 0x000fe200078e00ff */
[----:B------:R-:W-:Y:S01]  /*7b50*/  PRMT R97, R84, 0x7632, R97 ;  /* 0x0000763254617816 */ /* 0x000fe20000000061 */
[----:B-1----:R-:W-:Y:S01]  /*7b60*/  IMAD.SHL.U32 R33, R28, 0x2, RZ ;  /* 0x000000021c217824 */ /* 0x002fe200078e00ff */
[----:B------:R-:W-:Y:S01]  /*7b70*/  PRMT R28, R54, 0x7632, R28 ;  /* 0x00007632361c7816 */ /* 0x000fe2000000001c */
[----:B------:R-:W-:Y:S01]  /*7b80*/  IMAD.SHL.U32 R184, R184, 0x2, RZ ;  /* 0x00000002b8b87824 */ /* 0x000fe200078e00ff */
[----:B------:R-:W-:Y:S01]  /*7b90*/  F2FP.BF16.PACK_AB R98, R99, R98 ;  /* 0x000000626362723e */ /* 0x000fe200000010ff */
[----:B------:R-:W-:Y:S01]  /*7ba0*/  IMAD.SHL.U32 R186, R186, 0x2, RZ ;  /* 0x00000002baba7824 */ /* 0x000fe200078e00ff */
[----:B------:R1:W-:Y:S01]  /*7bb0*/  STS.U16 [R33+0x7880], R36 ;  /* 0x0078802421007388 */ /* 0x0003e20000000400 */
[----:B------:R-:W-:Y:S01]  /*7bc0*/  IMAD.SHL.U32 R188, R188, 0x2, RZ ;  /* 0x00000002bcbc7824 */ /* 0x000fe200078e00ff */
[----:B------:R-:W-:Y:S01]  /*7bd0*/  PRMT R99, R80, 0x7632, R99 ;  /* 0x0000763250637816 */ /* 0x000fe20000000063 */
[----:B------:R-:W-:Y:S01]  /*7be0*/  IMAD.SHL.U32 R190, R190, 0x2, RZ ;  /* 0x00000002bebe7824 */ /* 0x000fe200078e00ff */
[----:B------:R-:W-:Y:S01]  /*7bf0*/  STS.U16 [R43+0x7880], R52 ;  /* 0x007880342b007388 */ /* 0x000fe20000000400 */
[----:B--2---:R-:W-:Y:S01]  /*7c00*/  PRMT R35, R64, 0x7632, R35 ;  /* 0x0000763240237816 */ /* 0x004fe20000000023 */
[----:B------:R-:W-:Y:S01]  /*7c10*/  IMAD.SHL.U32 R192, R192, 0x2, RZ ;  /* 0x00000002c0c07824 */ /* 0x000fe200078e00ff */
[----:B------:R-:W-:Y:S01]  /*7c20*/  F2FP.BF16.PACK_AB R100, R101, R100 ;  /* 0x000000646564723e */ /* 0x000fe200000010ff */
[----:B------:R2:W-:Y:S01]  /*7c30*/  STS.U16 [R42+0x7880], R41 ;  /* 0x007880292a007388 */ /* 0x0005e20000000400 */
[----:B------:R-:W-:Y:S01]  /*7c40*/  IMAD.SHL.U32 R194, R194, 0x2, RZ ;  /* 0x00000002c2c27824 */ /* 0x000fe200078e00ff */
[----:B------:R-:W-:Y:S01]  /*7c50*/  PRMT R101, R92, 0x7632, R101 ;  /* 0x000076325c657816 */ /* 0x000fe20000000065 */
[----:B------:R-:W-:Y:S01]  /*7c60*/  IMAD.SHL.U32 R196, R196, 0x2, RZ ;  /* 0x00000002c4c47824 */ /* 0x000fe200078e00ff */
[----:B------:R4:W-:Y:S01]  /*7c70*/  STS.U16 [R27+0x7880], R54 ;  /* 0x007880361b007388 */ /* 0x0009e20000000400 */
[----:B---3--:R-:W-:Y:S01]  /*7c80*/  PRMT R37, R66, 0x7632, R37 ;  /* 0x0000763242257816 */ /* 0x008fe20000000025 */
[----:B------:R-:W-:Y:S01]  /*7c90*/  IMAD.SHL.U32 R198, R198, 0x2, RZ ;  /* 0x00000002c6c67824 */ /* 0x000fe200078e00ff */
[----:B------:R-:W-:Y:S01]  /*7ca0*/  F2FP.BF16.PACK_AB R102, R103, R102 ;  /* 0x000000666766723e */ /* 0x000fe200000010ff */
[----:B------:R3:W-:Y:S01]  /*7cb0*/  STS.U16 [R45+0x7880], R28 ;  /* 0x0078801c2d007388 */ /* 0x0007e20000000400 */
[----:B------:R-:W-:Y:S01]  /*7cc0*/  IMAD.SHL.U32 R200, R200, 0x2, RZ ;  /* 0x00000002c8c87824 */ /* 0x000fe200078e00ff */
[----:B------:R-:W-:Y:S01]  /*7cd0*/  PRMT R103, R96, 0x7632, R103 ;  /* 0x0000763260677816 */ /* 0x000fe20000000067 */
[----:B------:R-:W-:Y:S01]  /*7ce0*/  IMAD.SHL.U32 R202, R202, 0x2, RZ ;  /* 0x00000002caca7824 */ /* 0x000fe200078e00ff */
[----:B------:R5:W-:Y:S01]  /*7cf0*/  STS.U16 [R47+0x7880], R64 ;  /* 0x007880402f007388 */ /* 0x000be20000000400 */
[----:B------:R-:W-:Y:S01]  /*7d00*/  IMAD.SHL.U32 R204, R204, 0x2, RZ ;  /* 0x00000002cccc7824 */ /* 0x000fe200078e00ff */
[----:B------:R-:W-:Y:S01]  /*7d10*/  F2FP.BF16.PACK_AB R112, R113, R112 ;  /* 0x000000707170723e */ /* 0x000fe200000010ff */
[----:B------:R-:W-:Y:S01]  /*7d20*/  IMAD.SHL.U32 R206, R206, 0x2, RZ ;  /* 0x00000002cece7824 */ /* 0x000fe200078e00ff */
[----:B------:R5:W-:Y:S01]  /*7d30*/  STS.U16 [R106+0x7880], R35 ;  /* 0x007880236a007388 */ /* 0x000be20000000400 */
[----:B-1----:R-:W-:Y:S01]  /*7d40*/  PRMT R36, R62, 0x7632, R36 ;  /* 0x000076323e247816 */ /* 0x002fe20000000024 */
[----:B------:R-:W-:Y:S01]  /*7d50*/  IMAD.SHL.U32 R208, R208, 0x2, RZ ;  /* 0x00000002d0d07824 */ /* 0x000fe200078e00ff */
[----:B------:R-:W-:Y:S01]  /*7d60*/  F2FP.BF16.PACK_AB R114, R115, R114 ;  /* 0x000000727372723e */ /* 0x000fe200000010ff */
[----:B------:R1:W-:Y:S01]  /*7d70*/  STS.U16 [R25+0x7880], R66 ;  /* 0x0078804219007388 */ /* 0x0003e20000000400 */
[----:B------:R-:W-:Y:S01]  /*7d80*/  IMAD.SHL.U32 R0, R0, 0x2, RZ ;  /* 0x0000000200007824 */ /* 0x000fe200078e00ff */
[----:B------:R-:W-:Y:S01]  /*7d90*/  F2FP.BF16.PACK_AB R116, R117, R116 ;  /* 0x000000747574723e */ /* 0x000fe200000010ff */
[----:B------:R-:W-:Y:S01]  /*7da0*/  IMAD.SHL.U32 R32, R32, 0x2, RZ ;  /* 0x0000000220207824 */ /* 0x000fe200078e00ff */
[----:B------:R-:W-:Y:S01]  /*7db0*/  STS.U16 [R24+0x7880], R37 ;  /* 0x0078802518007388 */ /* 0x000fe20000000400 */
[----:B--2---:R-:W-:Y:S01]  /*7dc0*/  IMAD.SHL.U32 R41, R108, 0x2, RZ ;  /* 0x000000026c297824 */ /* 0x004fe200078e00ff */
[----:B------:R-:W-:-:S02]  /*7dd0*/  F2FP.BF16.PACK_AB R118, R119, R118 ;  /* 0x000000767776723e */ /* 0x000fc400000010ff */
[----:B------:R-:W-:Y:S01]  /*7de0*/  F2FP.BF16.PACK_AB R120, R121, R120 ;  /* 0x000000787978723e */ /* 0x000fe200000010ff */
[----:B------:R-:W2:Y:S01]  /*7df0*/  S2R R77, SR_CTAID.Y ;  /* 0x00000000004d7919 */ /* 0x000ea20000002600 */
[----:B------:R-:W-:Y:S01]  /*7e00*/  F2FP.BF16.PACK_AB R122, R123, R122 ;  /* 0x0000007a7b7a723e */ /* 0x000fe200000010ff */
[----:B----4-:R-:W-:Y:S01]  /*7e10*/  CS2R R54, SRZ ;  /* 0x0000000000367805 */ /* 0x010fe2000001ff00 */
[----:B------:R-:W-:Y:S01]  /*7e20*/  F2FP.BF16.PACK_AB R132, R133, R132 ;  /* 0x000000848584723e */ /* 0x000fe200000010ff */
[----:B------:R4:W-:Y:S01]  /*7e30*/  STS.U16 [R41+0x7880], R60 ;  /* 0x0078803c29007388 */ /* 0x0009e20000000400 */
[----:B---3--:R-:W-:Y:S02]  /*7e40*/  PRMT R28, R78, 0x7632, R28 ;  /* 0x000076324e1c7816 */ /* 0x008fe4000000001c */
[----:B------:R-:W-:Y:S01]  /*7e50*/  F2FP.BF16.PACK_AB R134, R135, R134 ;  /* 0x000000868786723e */ /* 0x000fe200000010ff */
[----:B------:R3:W-:Y:S01]  /*7e60*/  STS.U16 [R49+0x7880], R26 ;  /* 0x0078801a31007388 */ /* 0x0007e20000000400 */
[----:B------:R-:W-:Y:S01]  /*7e70*/  PRMT R53, R132, 0x7632, R53 ;  /* 0x0000763284357816 */ /* 0x000fe20000000035 */
[----:B-----5:R-:W-:Y:S01]  /*7e80*/  CS2R R64, SRZ ;  /* 0x0000000000407805 */ /* 0x020fe2000001ff00 */
[----:B------:R-:W-:Y:S01]  /*7e90*/  F2FP.BF16.PACK_AB R128, R129, R128 ;  /* 0x000000808180723e */ /* 0x000fe200000010ff */
[----:B------:R-:W-:Y:S01]  /*7ea0*/  IMAD.SHL.U32 R35, R22, 0x2, RZ ;  /* 0x0000000216237824 */ /* 0x000fe200078e00ff */
[----:B------:R5:W-:Y:S01]  /*7eb0*/  STS.U16 [R23+0x7880], R62 ;  /* 0x0078803e17007388 */ /* 0x000be20000000400 */
[----:B------:R-:W-:-:S02]  /*7ec0*/  PRMT R22, R58, 0x7632, R22 ;  /* 0x000076323a167816 */ /* 0x000fc40000000016 */
[----:B------:R-:W-:Y:S01]  /*7ed0*/  F2FP.BF16.PACK_AB R130, R131, R130 ;  /* 0x000000828382723e */ /* 0x000fe200000010ff */
[----:B------:R2:W-:Y:S01]  /*7ee0*/  STS.U16 [R35+0x7880], R36 ;  /* 0x0078802423007388 */ /* 0x0005e20000000400 */
[----:B------:R-:W-:Y:S01]  /*7ef0*/  F2FP.BF16.PACK_AB R124, R125, R124 ;  /* 0x0000007c7d7c723e */ /* 0x000fe200000010ff */
[----:B-1----:R-:W-:Y:S01]  /*7f00*/  CS2R R66, SRZ ;  /* 0x0000000000427805 */ /* 0x002fe2000001ff00 */
[----:B------:R-:W-:Y:S01]  /*7f10*/  F2FP.BF16.PACK_AB R126, R127, R126 ;  /* 0x0000007e7f7e723e */ /* 0x000fe200000010ff */
[----:B------:R1:W-:Y:S01]  /*7f20*/  STS.U16 [R51+0x7880], R56 ;  /* 0x0078803833007388 */ /* 0x0003e20000000400 */
[----:B------:R-:W-:Y:S02]  /*7f30*/  F2FP.BF16.PACK_AB R136, R137, R136 ;  /* 0x000000888988723e */ /* 0x000fe400000010ff */
[----:B------:R-:W-:Y:S01]  /*7f40*/  F2FP.BF16.PACK_AB R138, R139, R138 ;  /* 0x0000008a8b8a723e */ /* 0x000fe200000010ff */
[----:B------:R1:W-:Y:S01]  /*7f50*/  STS.U16 [R174+0x7880], R87 ;  /* 0x00788057ae007388 */ /* 0x0003e20000000400 */
[----:B------:R-:W-:-:S02]  /*7f60*/  F2FP.BF16.PACK_AB R140, R141, R140 ;  /* 0x0000008c8d8c723e */ /* 0x000fc400000010ff */
[----:B------:R-:W-:Y:S01]  /*7f70*/  F2FP.BF16.PACK_AB R142, R143, R142 ;  /* 0x0000008e8f8e723e */ /* 0x000fe200000010ff */
[----:B------:R1:W-:Y:S01]  /*7f80*/  STS.U16 [R21+0x7880], R58 ;  /* 0x0078803a15007388 */ /* 0x0003e20000000400 */
[----:B------:R-:W-:Y:S01]  /*7f90*/  F2FP.BF16.PACK_AB R144, R145, R144 ;  /* 0x000000909190723e */ /* 0x000fe200000010ff */
[----:B----4-:R-:W-:Y:S01]  /*7fa0*/  CS2R R60, SRZ ;  /* 0x00000000003c7805 */ /* 0x010fe2000001ff00 */
[----:B------:R-:W-:Y:S01]  /*7fb0*/  F2FP.BF16.PACK_AB R146, R147, R146 ;  /* 0x000000929392723e */ /* 0x000fe200000010ff */
[----:B------:R4:W-:Y:S01]  /*7fc0*/  STS.U16 [R20+0x7880], R22 ;  /* 0x0078801614007388 */ /* 0x0009e20000000400 */
[----:B---3--:R-:W-:Y:S02]  /*7fd0*/  PRMT R26, R70, 0x7632, R26 ;  /* 0x00007632461a7816 */ /* 0x008fe4000000001a */
[----:B------:R-:W-:Y:S01]  /*7fe0*/  F2FP.BF16.PACK_AB R156, R157, R156 ;  /* 0x0000009c9d9c723e */ /* 0x000fe200000010ff */
[----:B------:R3:W-:Y:S01]  /*7ff0*/  STS.U16 [R176+0x7880], R68 ;  /* 0x00788044b0007388 */ /* 0x0007e20000000400 */
[----:B------:R-:W-:Y:S01]  /*8000*/  F2FP.BF16.PACK_AB R158, R159, R158 ;  /* 0x0000009e9f9e723e */ /* 0x000fe200000010ff */
[----:B-----5:R-:W-:Y:S01]  /*8010*/  CS2R R62, SRZ ;  /* 0x00000000003e7805 */ /* 0x020fe2000001ff00 */
[----:B------:R-:W-:Y:S01]  /*8020*/  F2FP.BF16.PACK_AB R152, R153, R152 ;  /* 0x000000989998723e */ /* 0x000fe200000010ff */
[----:B------:R5:W-:Y:S01]  /*8030*/  STS.U16 [R178+0x7880], R89 ;  /* 0x00788059b2007388 */ /* 0x000be20000000400 */
[----:B--2---:R-:W-:-:S02]  /*8040*/  PRMT R36, R90, 0x7632, R36 ;  /* 0x000076325a247816 */ /* 0x004fc40000000024 */
[----:B------:R-:W-:Y:S01]  /*8050*/  F2FP.BF16.PACK_AB R154, R155, R154 ;  /* 0x0000009a9b9a723e */ /* 0x000fe200000010ff */
[----:B------:R2:W-:Y:S01]  /*8060*/  STS.U16 [R19+0x7880], R70 ;  /* 0x0078804613007388 */ /* 0x0005e20000000400 */
[----:B------:R-:W-:Y:S01]  /*8070*/  F2FP.BF16.PACK_AB R148, R149, R148 ;  /* 0x000000949594723e */ /* 0x000fe200000010ff */
[----:B-1----:R-:W-:Y:S01]  /*8080*/  CS2R R56, SRZ ;  /* 0x0000000000387805 */ /* 0x002fe2000001ff00 */
[----:B------:R-:W-:Y:S01]  /*8090*/  F2FP.BF16.PACK_AB R150, R151, R150 ;  /* 0x000000969796723e */ /* 0x000fe200000010ff */
[----:B------:R1:W-:Y:S01]  /*80a0*/  STS.U16 [R18+0x7880], R26 ;  /* 0x0078801a12007388 */ /* 0x0003e20000000400 */
[----:B------:R-:W-:Y:S02]  /*80b0*/  PRMT R87, R124, 0x7632, R87 ;  /* 0x000076327c577816 */ /* 0x000fe40000000057 */
[----:B------:R-:W-:Y:S01]  /*80c0*/  F2FP.BF16.PACK_AB R160, R161, R160 ;  /* 0x000000a0a1a0723e */ /* 0x000fe200000010ff */
[----:B------:R1:W-:Y:S01]  /*80d0*/  STS.U16 [R180+0x7880], R72 ;  /* 0x00788048b4007388 */ /* 0x0003e20000000400 */
[----:B------:R-:W-:Y:S01]  /*80e0*/  F2FP.BF16.PACK_AB R162, R163, R162 ;  /* 0x000000a2a3a2723e */ /* 0x000fe200000010ff */
[----:B------:R-:W-:Y:S01]  /*80f0*/  CS2R R58, SRZ ;  /* 0x00000000003a7805 */ /* 0x000fe2000001ff00 */
[----:B------:R-:W-:Y:S01]  /*8100*/  F2FP.BF16.PACK_AB R164, R165, R164 ;  /* 0x000000a4a5a4723e */ /* 0x000fe200000010ff */
[----:B------:R1:W-:Y:S01]  /*8110*/  STS.U16 [R182+0x7880], R91 ;  /* 0x0078805bb6007388 */ /* 0x0003e20000000400 */
[----:B----4-:R-:W-:-:S02]  /*8120*/  PRMT R22, R74, 0x7632, R22 ;  /* 0x000076324a167816 */ /* 0x010fc40000000016 */
[----:B------:R-:W-:Y:S01]  /*8130*/  F2FP.BF16.PACK_AB R166, R167, R166 ;  /* 0x000000a6a7a6723e */ /* 0x000fe200000010ff */
[----:B------:R4:W-:Y:S01]  /*8140*/  STS.U16 [R17+0x7880], R74 ;  /* 0x0078804a11007388 */ /* 0x0009e20000000400 */
[----:B------:R-:W-:Y:S01]  /*8150*/  F2FP.BF16.PACK_AB R168, R169, R168 ;  /* 0x000000a8a9a8723e */ /* 0x000fe200000010ff */
[----:B---3--:R-:W-:Y:S01]  /*8160*/  CS2R R68, SRZ ;  /* 0x0000000000447805 */ /* 0x008fe2000001ff00 */
[----:B------:R-:W-:Y:S01]  /*8170*/  F2FP.BF16.PACK_AB R170, R171, R170 ;  /* 0x000000aaabaa723e */ /* 0x000fe200000010ff */
[----:B------:R3:W-:Y:S01]  /*8180*/  STS.U16 [R16+0x7880], R22 ;  /* 0x0078801610007388 */ /* 0x0007e20000000400 */
[----:B-----5:R-:W-:Y:S02]  /*8190*/  PRMT R89, R136, 0x7632, R89 ;  /* 0x0000763288597816 */ /* 0x020fe40000000059 */
[C---:B------:R-:W-:Y:S01]  /*81a0*/  ISETP.GT.AND P2, PT, R234.reuse, 0x27f, PT ;  /* 0x0000027fea00780c */ /* 0x040fe20003f44270 */
[----:B------:R-:W-:Y:S01]  /*81b0*/  STS.U16 [R184+0x7880], R76 ;  /* 0x0078804cb8007388 */ /* 0x000fe20000000400 */
[C---:B------:R-:W-:Y:S01]  /*81c0*/  ISETP.GT.AND P1, PT, R234.reuse, 0x17f, PT ;  /* 0x0000017fea00780c */ /* 0x040fe20003f24270 */
[----:B--2---:R-:W-:Y:S01]  /*81d0*/  CS2R R70, SRZ ;  /* 0x0000000000467805 */ /* 0x004fe2000001ff00 */
[----:B------:R-:W-:Y:S01]  /*81e0*/  ISETP.GT.AND P0, PT, R234, 0x7f, PT ;  /* 0x0000007fea00780c */ /* 0x000fe20003f04270 */
[----:B------:R2:W-:Y:S01]  /*81f0*/  STS.U16 [R186+0x7880], R93 ;  /* 0x0078805dba007388 */ /* 0x0005e20000000400 */
[----:B-1----:R-:W-:-:S02]  /*8200*/  PRMT R26, R88, 0x7632, R26 ;  /* 0x00007632581a7816 */ /* 0x002fc4000000001a */
[----:B------:R-:W-:Y:S01]  /*8210*/  SHF.R.S32.HI R79, RZ, 0x1f, R250 ;  /* 0x0000001fff4f7819 */ /* 0x000fe200000114fa */
[----:B------:R1:W-:Y:S01]  /*8220*/  STS.U16 [R15+0x7880], R78 ;  /* 0x0078804e0f007388 */ /* 0x0003e20000000400 */
[----:B------:R-:W-:Y:S01]  /*8230*/  CS2R R72, SRZ ;  /* 0x0000000000487805 */ /* 0x000fe2000001ff00 */
[----:B------:R-:W-:Y:S02]  /*8240*/  ISETP.GE.AND P6, PT, R236, UR7, PT ;  /* 0x00000007ec007c0c */ /* 0x000fe4000bfc6270 */
[----:B------:R5:W-:Y:S01]  /*8250*/  STS.U16 [R14+0x7880], R28 ;  /* 0x0078801c0e007388 */ /* 0x000be20000000400 */
[----:B------:R-:W-:-:S03]  /*8260*/  PRMT R91, R140, 0x7632, R91 ;  /* 0x000076328c5b7816 */ /* 0x000fc6000000005b */
[----:B------:R-:W-:Y:S01]  /*8270*/  STS.U16 [R188+0x7880], R88 ;  /* 0x00788058bc007388 */ /* 0x000fe20000000400 */
[----:B----4-:R-:W-:-:S03]  /*8280*/  CS2R R74, SRZ ;  /* 0x00000000004a7805 */ /* 0x010fc6000001ff00 */
[----:B------:R4:W-:Y:S01]  /*8290*/  STS.U16 [R190+0x7880], R26 ;  /* 0x0078801abe007388 */ /* 0x0009e20000000400 */
[----:B---3--:R-:W-:-:S03]  /*82a0*/  PRMT R22, R86, 0x7632, R22 ;  /* 0x0000763256167816 */ /* 0x008fc60000000016 */
[----:B------:R-:W-:Y:S04]  /*82b0*/  STS.U16 [R13+0x7880], R90 ;  /* 0x0078805a0d007388 */ /* 0x000fe80000000400 */
[----:B------:R3:W-:Y:S01]  /*82c0*/  STS.U16 [R12+0x7880], R36 ;  /* 0x007880240c007388 */ /* 0x0007e20000000400 */
[----:B--2---:R-:W-:-:S03]  /*82d0*/  PRMT R93, R144, 0x7632, R93 ;  /* 0x00007632905d7816 */ /* 0x004fc6000000005d */
[----:B------:R-:W-:Y:S01]  /*82e0*/  STS.U16 [R192+0x7880], R84 ;  /* 0x00788054c0007388 */ /* 0x000fe20000000400 */
[----:B-1----:R-:W-:-:S03]  /*82f0*/  IMAD.MOV.U32 R78, RZ, RZ, R250 ;  /* 0x000000ffff4e7224 */ /* 0x002fc600078e00fa */
[----:B------:R1:W-:Y:S01]  /*8300*/  STS.U16 [R194+0x7880], R97 ;  /* 0x00788061c2007388 */ /* 0x0003e20000000400 */
[----:B-----5:R-:W-:-:S03]  /*8310*/  PRMT R28, R98, 0x7632, R28 ;  /* 0x00007632621c7816 */ /* 0x020fc6000000001c */
[----:B------:R-:W-:Y:S04]  /*8320*/  STS.U16 [R11+0x7880], R86 ;  /* 0x007880560b007388 */ /* 0x000fe80000000400 */
[----:B------:R2:W-:Y:S01]  /*8330*/  STS.U16 [R10+0x7880], R22 ;  /* 0x007880160a007388 */ /* 0x0005e20000000400 */
[----:B----4-:R-:W-:-:S03]  /*8340*/  PRMT R26, R82, 0x7632, R26 ;  /* 0x00007632521a7816 */ /* 0x010fc6000000001a */
[----:B------:R4:W-:Y:S04]  /*8350*/  STS.U16 [R196+0x7880], R80 ;  /* 0x00788050c4007388 */ /* 0x0009e80000000400 */
[----:B------:R5:W-:Y:S01]  /*8360*/  STS.U16 [R198+0x7880], R99 ;  /* 0x00788063c6007388 */ /* 0x000be20000000400 */
[----:B---3--:R-:W-:-:S03]  /*8370*/  PRMT R36, R102, 0x7632, R36 ;  /* 0x0000763266247816 */ /* 0x008fc60000000024 */
[----:B------:R-:W-:Y:S04]  /*8380*/  STS.U16 [R9+0x7880], R82 ;  /* 0x0078805209007388 */ /* 0x000fe80000000400 */
[----:B------:R3:W-:Y:S01]  /*8390*/  STS.U16 [R8+0x7880], R26 ;  /* 0x0078801a08007388 */ /* 0x0007e20000000400 */
[----:B-1----:R-:W-:-:S03]  /*83a0*/  PRMT R97, R152, 0x7632, R97 ;  /* 0x0000763298617816 */ /* 0x002fc60000000061 */
[----:B------:R-:W-:Y:S04]  /*83b0*/  STS.U16 [R200+0x7880], R92 ;  /* 0x0078805cc8007388 */ /* 0x000fe80000000400 */
[----:B------:R1:W-:Y:S01]  /*83c0*/  STS.U16 [R202+0x7880], R101 ;  /* 0x00788065ca007388 */ /* 0x0003e20000000400 */
[----:B--2---:R-:W-:-:S03]  /*83d0*/  PRMT R22, R94, 0x7632, R22 ;  /* 0x000076325e167816 */ /* 0x004fc60000000016 */
[----:B------:R-:W-:Y:S01]  /*83e0*/  STS.U16 [R7+0x7880], R94 ;  /* 0x0078805e07007388 */ /* 0x000fe20000000400 */
[----:B----4-:R-:W-:-:S03]  /*83f0*/  IMAD.WIDE.U32 R80, R77, c[0x0][0x338], R78 ;  /* 0x0000ce004d507a25 */ /* 0x010fc600078e004e */
[----:B------:R2:W-:Y:S01]  /*8400*/  STS.U16 [R6+0x7880], R22 ;  /* 0x0078801606007388 */ /* 0x0005e20000000400 */
[----:B-----5:R-:W-:-:S03]  /*8410*/  PRMT R99, R148, 0x7632, R99 ;  /* 0x0000763294637816 */ /* 0x020fc60000000063 */
[----:B------:R-:W-:Y:S04]  /*8420*/  STS.U16 [R204+0x7880], R96 ;  /* 0x00788060cc007388 */ /* 0x000fe80000000400 */
        /* <DEDUP_REMOVED lines=21> */
[----:B----4-:R-:W-:-:S03]  /*8580*/  PRMT R95, R156, 0x7632, R95 ;  /* 0x000076329c5f7816 */ /* 0x010fc6000000005f */
[----:B------:R2:W-:Y:S01]  /*8590*/  STS.U16 [R33+0x80], R36 ;  /* 0x0000802421007388 */ /* 0x0005e20000000400 */
[----:B-----5:R-:W-:-:S03]  /*85a0*/  PRMT R22, R120, 0x7632, R22 ;  /* 0x0000763278167816 */ /* 0x020fc60000000016 */
[----:B------:R-:W-:Y:S04]  /*85b0*/  STS.U16 [R43+0x80], R120 ;  /* 0x000080782b007388 */ /* 0x000fe80000000400 */
[----:B------:R4:W-:Y:S01]  /*85c0*/  STS.U16 [R42+0x80], R22 ;  /* 0x000080162a007388 */ /* 0x0009e20000000400 */
[----:B---3--:R-:W-:Y:S01]  /*85d0*/  PRMT R28, R122, 0x7632, R28 ;  /* 0x000076327a1c7816 */ /* 0x008fe2000000001c */
[----:B------:R-:W-:Y:S02]  /*85e0*/  CS2R R30, SRZ ;  /* 0x00000000001e7805 */ /* 0x000fe4000001ff00 */
[----:B------:R3:W-:Y:S04]  /*85f0*/  STS.U16 [R27+0x80], R122 ;  /* 0x0000807a1b007388 */ /* 0x0007e80000000400 */
[----:B------:R5:W-:Y:S01]  /*8600*/  STS.U16 [R45+0x80], R28 ;  /* 0x0000801c2d007388 */ /* 0x000be20000000400 */
[----:B-1----:R-:W-:Y:S01]  /*8610*/  PRMT R26, R128, 0x7632, R26 ;  /* 0x00007632801a7816 */ /* 0x002fe2000000001a */
[----:B------:R-:W-:-:S02]  /*8620*/  CS2R R38, SRZ ;  /* 0x0000000000267805 */ /* 0x000fc4000001ff00 */
[----:B------:R1:W-:Y:S04]  /*8630*/  STS.U16 [R47+0x80], R132 ;  /* 0x000080842f007388 */ /* 0x0003e80000000400 */
[----:B------:R1:W-:Y:S01]  /*8640*/  STS.U16 [R106+0x80], R53 ;  /* 0x000080356a007388 */ /* 0x0003e20000000400 */
[----:B--2---:R-:W-:-:S03]  /*8650*/  CS2R R36, SRZ ;  /* 0x0000000000247805 */ /* 0x004fc6000001ff00 */
[----:B------:R-:W-:Y:S04]  /*8660*/  STS.U16 [R25+0x80], R134 ;  /* 0x0000808619007388 */ /* 0x000fe80000000400 */
[----:B------:R-:W2:Y:S01]  /*8670*/  S2R R76, SR_TID.X ;  /* 0x00000000004c7919 */ /* 0x000ea20000002100 */
[----:B----4-:R-:W-:Y:S01]  /*8680*/  PRMT R22, R134, 0x7632, R22 ;  /* 0x0000763286167816 */ /* 0x010fe20000000016 */
[----:B------:R-:W-:Y:S01]  /*8690*/  CS2R R42, SRZ ;  /* 0x00000000002a7805 */ /* 0x000fe2000001ff00 */
[----:B---3--:R-:W-:-:S03]  /*86a0*/  PRMT R27, R130, 0x7632, R27 ;  /* 0x00007632821b7816 */ /* 0x008fc6000000001b */
[----:B------:R3:W-:Y:S01]  /*86b0*/  STS.U16 [R24+0x80], R22 ;  /* 0x0000801618007388 */ /* 0x0007e20000000400 */
[----:B-----5:R-:W-:-:S03]  /*86c0*/  CS2R R44, SRZ ;  /* 0x00000000002c7805 */ /* 0x020fc6000001ff00 */
[----:B------:R4:W-:Y:S01]  /*86d0*/  STS.U16 [R41+0x80], R128 ;  /* 0x0000808029007388 */ /* 0x0009e20000000400 */
[----:B------:R-:W-:Y:S01]  /*86e0*/  CS2R R28, SRZ ;  /* 0x00000000001c7805 */ /* 0x000fe2000001ff00 */
[----:B-1----:R-:W-:Y:S02]  /*86f0*/  CS2R R46, SRZ ;  /* 0x00000000002e7805 */ /* 0x002fe4000001ff00 */
[----:B------:R1:W-:Y:S01]  /*8700*/  STS.U16 [R49+0x80], R26 ;  /* 0x0000801a31007388 */ /* 0x0003e20000000400 */
[----:B------:R-:W-:-:S03]  /*8710*/  CS2R R52, SRZ ;  /* 0x0000000000347805 */ /* 0x000fc6000001ff00 */
[----:B------:R5:W-:Y:S04]  /*8720*/  STS.U16 [R23+0x80], R130 ;  /* 0x0000808217007388 */ /* 0x000be80000000400 */
[----:B------:R5:W-:Y:S01]  /*8730*/  STS.U16 [R35+0x80], R27 ;  /* 0x0000801b23007388 */ /* 0x000be20000000400 */
[----:B--2---:R-:W-:-:S03]  /*8740*/  LEA.HI R76, R3, R76, RZ, 0x3 ;  /* 0x0000004c034c7211 */ /* 0x004fc600078f18ff */
[----:B------:R2:W-:Y:S01]  /*8750*/  STS.U16 [R51+0x80], R124 ;  /* 0x0000807c33007388 */ /* 0x0005e20000000400 */
[----:B------:R-:W-:-:S03]  /*8760*/  SHF.R.S32.HI R84, RZ, 0x3, R76 ;  /* 0x00000003ff547819 */ /* 0x000fc6000001144c */
[----:B------:R-:W-:Y:S01]  /*8770*/  STS.U16 [R174+0x80], R87 ;  /* 0x00008057ae007388 */ /* 0x000fe20000000400 */
[----:B---3--:R-:W-:Y:S01]  /*8780*/  PRMT R22, R126, 0x7632, R22 ;  /* 0x000076327e167816 */ /* 0x008fe20000000016 */
[----:B------:R-:W-:Y:S01]  /*8790*/  CS2R R24, SRZ ;  /* 0x0000000000187805 */ /* 0x000fe2000001ff00 */
[----:B------:R-:W-:Y:S01]  /*87a0*/  SHF.R.S32.HI R85, RZ, 0x1f, R84 ;  /* 0x0000001fff557819 */ /* 0x000fe20000011454 */
[----:B------:R-:W-:Y:S01]  /*87b0*/  STS.U16 [R21+0x80], R126 ;  /* 0x0000807e15007388 */ /* 0x000fe20000000400 */
[----:B----4-:R-:W-:-:S03]  /*87c0*/  CS2R R40, SRZ ;  /* 0x0000000000287805 */ /* 0x010fc6000001ff00 */
[----:B------:R3:W-:Y:S01]  /*87d0*/  STS.U16 [R20+0x80], R22 ;  /* 0x0000801614007388 */ /* 0x0007e20000000400 */
[----:B-1----:R-:W-:-:S03]  /*87e0*/  CS2R R48, SRZ ;  /* 0x0000000000307805 */ /* 0x002fc6000001ff00 */
[----:B------:R-:W-:Y:S01]  /*87f0*/  STS.U16 [R176+0x80], R136 ;  /* 0x00008088b0007388 */ /* 0x000fe20000000400 */
[----:B-----5:R-:W-:-:S03]  /*8800*/  PRMT R23, R138, 0x7632, R23 ;  /* 0x000076328a177816 */ /* 0x020fc60000000017 */
[----:B------:R-:W-:Y:S01]  /*8810*/  STS.U16 [R178+0x80], R89 ;  /* 0x00008059b2007388 */ /* 0x000fe20000000400 */
[----:B------:R-:W-:Y:S01]  /*8820*/  CS2R R34, SRZ ;  /* 0x0000000000227805 */ /* 0x000fe2000001ff00 */
[----:B------:R-:W-:Y:S02]  /*8830*/  CS2R R26, SRZ ;  /* 0x00000000001a7805 */ /* 0x000fe4000001ff00 */
[----:B------:R-:W-:Y:S01]  /*8840*/  STS.U16 [R19+0x80], R138 ;  /* 0x0000808a13007388 */ /* 0x000fe20000000400 */
[----:B--2---:R-:W-:-:S03]  /*8850*/  CS2R R50, SRZ ;  /* 0x0000000000327805 */ /* 0x004fc6000001ff00 */
[----:B------:R1:W-:Y:S04]  /*8860*/  STS.U16 [R18+0x80], R23 ;  /* 0x0000801712007388 */ /* 0x0003e80000000400 */
[----:B------:R-:W-:Y:S04]  /*8870*/  STS.U16 [R180+0x80], R140 ;  /* 0x0000808cb4007388 */ /* 0x000fe80000000400 */
[----:B------:R-:W-:Y:S01]  /*8880*/  STS.U16 [R182+0x80], R91 ;  /* 0x0000805bb6007388 */ /* 0x000fe20000000400 */
[----:B---3--:R-:W-:-:S03]  /*8890*/  PRMT R20, R142, 0x7632, R20 ;  /* 0x000076328e147816 */ /* 0x008fc60000000014 */
[----:B------:R-:W-:Y:S04]  /*88a0*/  STS.U16 [R17+0x80], R142 ;  /* 0x0000808e11007388 */ /* 0x000fe80000000400 */
[----:B------:R2:W-:Y:S04]  /*88b0*/  STS.U16 [R16+0x80], R20 ;  /* 0x0000801410007388 */ /* 0x0005e80000000400 */
[----:B------:R-:W-:Y:S04]  /*88c0*/  STS.U16 [R184+0x80], R144 ;  /* 0x00008090b8007388 */ /* 0x000fe80000000400 */
[----:B------:R-:W-:Y:S01]  /*88d0*/  STS.U16 [R186+0x80], R93 ;  /* 0x0000805dba007388 */ /* 0x000fe20000000400 */
[----:B-1----:R-:W-:Y:S01]  /*88e0*/  PRMT R18, R146, 0x7632, R18 ;  /* 0x0000763292127816 */ /* 0x002fe20000000012 */
[----:B------:R-:W-:-:S02]  /*88f0*/  CS2R R22, SRZ ;  /* 0x0000000000167805 */ /* 0x000fc4000001ff00 */
[----:B------:R-:W-:Y:S04]  /*8900*/  STS.U16 [R15+0x80], R146 ;  /* 0x000080920f007388 */ /* 0x000fe80000000400 */
[----:B------:R1:W-:Y:S04]  /*8910*/  STS.U16 [R14+0x80], R18 ;  /* 0x000080120e007388 */ /* 0x0003e80000000400 */
[----:B------:R-:W-:Y:S04]  /*8920*/  STS.U16 [R188+0x80], R156 ;  /* 0x0000809cbc007388 */ /* 0x000fe80000000400 */
[----:B------:R-:W-:Y:S01]  /*8930*/  STS.U16 [R190+0x80], R95 ;  /* 0x0000805fbe007388 */ /* 0x000fe20000000400 */
[----:B--2---:R-:W-:Y:S01]  /*8940*/  PRMT R16, R158, 0x7632, R16 ;  /* 0x000076329e107816 */ /* 0x004fe20000000010 */
[----:B------:R-:W-:-:S02]  /*8950*/  CS2R R20, SRZ ;  /* 0x0000000000147805 */ /* 0x000fc4000001ff00 */
        /* <DEDUP_REMOVED lines=12> */
[----:B------:R2:W-:Y:S04]  /*8a20*/  STS.U16 [R9+0x80], R150 ;  /* 0x0000809609007388 */ /* 0x0005e80000000400 */
[----:B------:R3:W-:Y:S04]  /*8a30*/  STS.U16 [R8+0x80], R12 ;  /* 0x0000800c08007388 */ /* 0x0007e80000000400 */
[----:B------:R-:W-:Y:S04]  /*8a40*/  STS.U16 [R200+0x80], R160 ;  /* 0x000080a0c8007388 */ /* 0x000fe80000000400 */
[----:B------:R-:W-:Y:S01]  /*8a50*/  STS.U16 [R202+0x80], R101 ;  /* 0x00008065ca007388 */ /* 0x000fe20000000400 */
[----:B-1----:R-:W-:Y:S01]  /*8a60*/  PRMT R10, R162, 0x7632, R10 ;  /* 0x00007632a20a7816 */ /* 0x002fe2000000000a */
[----:B------:R-:W-:-:S02]  /*8a70*/  CS2R R14, SRZ ;  /* 0x00000000000e7805 */ /* 0x000fc4000001ff00 */
[----:B------:R1:W-:Y:S04]  /*8a80*/  STS.U16 [R7+0x80], R162 ;  /* 0x000080a207007388 */ /* 0x0003e80000000400 */
[----:B------:R4:W-:Y:S04]  /*8a90*/  STS.U16 [R6+0x80], R10 ;  /* 0x0000800a06007388 */ /* 0x0009e80000000400 */
[----:B------:R-:W-:Y:S01]  /*8aa0*/  STS.U16 [R204+0x80], R164 ;  /* 0x000080a4cc007388 */ /* 0x000fe20000000400 */
[----:B--2---:R-:W-:-:S03]  /*8ab0*/  PRMT R9, R168, 0x7632, R9 ;  /* 0x00007632a8097816 */ /* 0x004fc60000000009 */
[----:B------:R-:W-:Y:S01]  /*8ac0*/  STS.U16 [R206+0x80], R103 ;  /* 0x00008067ce007388 */ /* 0x000fe20000000400 */
[----:B---3--:R-:W-:Y:S01]  /*8ad0*/  PRMT R8, R166, 0x7632, R8 ;  /* 0x00007632a6087816 */ /* 0x008fe20000000008 */
[----:B------:R-:W-:Y:S02]  /*8ae0*/  CS2R R12, SRZ ;  /* 0x00000000000c7805 */ /* 0x000fe4000001ff00 */
[----:B------:R-:W-:Y:S04]  /*8af0*/  STS.U16 [R5+0x80], R166 ;  /* 0x000080a605007388 */ /* 0x000fe80000000400 */
[----:B------:R2:W-:Y:S04]  /*8b00*/  STS.U16 [R4+0x80], R8 ;  /* 0x0000800804007388 */ /* 0x0005e80000000400 */
[----:B------:R-:W-:Y:S01]  /*8b10*/  STS.U16 [R208+0x80], R168 ;  /* 0x000080a8d0007388 */ /* 0x000fe20000000400 */
[----:B-1----:R-:W-:-:S03]  /*8b20*/  PRMT R7, R170, 0x7632, R7 ;  /* 0x00007632aa077816 */ /* 0x002fc60000000007 */
[----:B------:R1:W-:Y:S01]  /*8b30*/  STS.U16 [R0+0x80], R9 ;  /* 0x0000800900007388 */ /* 0x0003e20000000400 */
[----:B----4-:R-:W-:-:S03]  /*8b40*/  CS2R R10, SRZ ;  /* 0x00000000000a7805 */ /* 0x010fc6000001ff00 */
[----:B------:R3:W-:Y:S04]  /*8b50*/  STS.U16 [R32+0x80], R170 ;  /* 0x000080aa20007388 */ /* 0x0007e80000000400 */
[----:B------:R4:W-:Y:S04]  /*8b60*/  STS.U16 [R2+0x80], R7 ;  /* 0x0000800702007388 */ /* 0x0009e80000000400 */
[----:B------:R-:W-:Y:S01]  /*8b70*/  BAR.SYNC.DEFER_BLOCKING 0x1, 0x100 ;  /* 0x0044000000007b1d */ /* 0x000fe20000010000 */
[----:B--2---:R-:W-:Y:S01]  /*8b80*/  CS2R R4, SRZ ;  /* 0x0000000000047805 */ /* 0x004fe2000001ff00 */
[----:B-1----:R-:W-:Y:S01]  /*8b90*/  CS2R R8, SRZ ;  /* 0x0000000000087805 */ /* 0x002fe2000001ff00 */
[----:B------:R-:W-:Y:S01]  /*8ba0*/  SHF.R.S32.HI R0, RZ, 0x1f, R77 ;  /* 0x0000001fff007819 */ /* 0x000fe2000001144d */
[----:B---3--:R-:W-:Y:S01]  /*8bb0*/  CS2R R32, SRZ ;  /* 0x0000000000207805 */ /* 0x008fe2000001ff00 */
[----:B----4-:R-:W-:-:S03]  /*8bc0*/  CS2R R6, SRZ ;  /* 0x0000000000067805 */ /* 0x010fc6000001ff00 */
[----:B------:R-:W-:Y:S01]  /*8bd0*/  IMAD R2, R0, c[0x0][0x338], RZ ;  /* 0x0000ce0000027a24 */ /* 0x000fe200078e02ff */
[----:B------:R1:W2:Y:S03]  /*8be0*/  @!P2 LDS.128 R64, [R229+0x7880] ;  /* 0x00788000e540a984 */ /* 0x0002a60000000c00 */
[----:B------:R-:W-:Y:S01]  /*8bf0*/  IMAD R2, R77, c[0x0][0x33c], R2 ;  /* 0x0000cf004d027a24 */ /* 0x000fe200078e0202 */
[----:B------:R1:W3:Y:S03]  /*8c00*/  @!P2 LDS.128 R68, [R229+0xa080] ;  /* 0x00a08000e544a984 */ /* 0x0002e60000000c00 */
[----:B------:R-:W-:Y:S01]  /*8c10*/  IMAD.IADD R81, R81, 0x1, R2 ;  /* 0x0000000151517824 */ /* 0x000fe200078e0202 */
[----:B------:R1:W4:Y:S01]  /*8c20*/  @!P2 LDS.128 R72, [R229+0xc880] ;  /* 0x00c88000e548a984 */ /* 0x0003220000000c00 */
[----:B------:R-:W-:-:S03]  /*8c30*/  IMAD.U32 R2, RZ, RZ, UR20 ;  /* 0x00000014ff027e24 */ /* 0x000fc6000f8e00ff */
[----:B------:R1:W1:Y:S01]  /*8c40*/  @!P1 LDS.128 R52, [R229+0x8880] ;  /* 0x00888000e5349984 */ /* 0x0002620000000c00 */
[----:B------:R-:W-:-:S03]  /*8c50*/  IMAD.WIDE.U32 R82, R2, c[0x0][0x340], R80 ;  /* 0x0000d00002527a25 */ /* 0x000fc600078e0050 */
[----:B------:R1:W1:Y:S01]  /*8c60*/  @!P1 LDS.128 R56, [R229+0xb080] ;  /* 0x00b08000e5389984 */ /* 0x0002620000000c00 */
[----:B------:R-:W-:Y:S01]  /*8c70*/  IMAD.WIDE R80, R227, 0x50, R84 ;  /* 0x00000050e3507825 */ /* 0x000fe200078e0254 */
[----:B------:R-:W-:Y:S02]  /*8c80*/  IADD3 R85, R83, UR4, RZ ;  /* 0x0000000453557c10 */ /* 0x000fe4000fffe0ff */
[----:B------:R1:W1:Y:S04]  /*8c90*/  @!P1 LDS.128 R60, [R229+0xd880] ;  /* 0x00d88000e53c9984 */ /* 0x0002680000000c00 */
        /* <DEDUP_REMOVED lines=11> */
[----:B------:R1:W1:Y:S01]  /*8d50*/  @!P0 LDS.128 R12, [R229+0x7080] ;  /* 0x00708000e50c8984 */ /* 0x0002620000000c00 */
[----:B------:R-:W-:Y:S05]  /*8d60*/  @P6 BRA `(.L_x_661) ;  /* 0x000000d000006947 */ /* 0x000fea0003800000 */
[----:B--234-:R-:W-:Y:S01]  /*8d70*/  IMAD R2, R81, c[0x0][0x330], RZ ;  /* 0x0000cc0051027a24 */ /* 0x01cfe200078e02ff */
        /* <DEDUP_REMOVED lines=10> */
[----:B------:R2:W-:Y:S04]  /*8e20*/  @!P2 STG.E.128 [R88.64+0x80], R68 ;  /* 0x000080445800a986 */ /* 0x0005e8000c101d18 */
[----:B------:R2:W-:Y:S02]  /*8e30*/  @!P1 STG.E.128 [R88.64+0x100], R72 ;  /* 0x0001004858009986 */ /* 0x0005e4000c101d18 */
.L_x_661:
[----:B--234-:R-:W-:Y:S05]  /*8e40*/  BSYNC B0 ;  /* 0x0000000000007941 */ /* 0x01cfea0003800000 */
.L_x_660:
[----:B------:R-:W-:Y:S01]  /*8e50*/  IADD3 R2, R236, 0x20, RZ ;  /* 0x00000020ec027810 */ /* 0x000fe20007ffe0ff */
[----:B------:R-:W-:Y:S03]  /*8e60*/  BSSY B0, `(.L_x_662) ;  /* 0x0000013000007945 */ /* 0x000fe60003800000 */
[----:B------:R-:W-:-:S13]  /*8e70*/  ISETP.GE.AND P5, PT, R2, UR7, PT ;  /* 0x0000000702007c0c */ /* 0x000fda000bfa6270 */
        /* <DEDUP_REMOVED lines=14> */
[----:B-1----:R1:W-:Y:S04]  /*8f60*/  @!P2 STG.E.128 [R66.64], R52 ;  /* 0x000000344200a986 */ /* 0x0023e8000c101d18 */
[----:B------:R1:W-:Y:S04]  /*8f70*/  @!P1 STG.E.128 [R66.64+0x80], R56 ;  /* 0x0000803842009986 */ /* 0x0003e8000c101d18 */
[----:B------:R1:W-:Y:S02]  /*8f80*/  @!P0 STG.E.128 [R66.64+0x100], R60 ;  /* 0x0001003c42008986 */ /* 0x0003e4000c101d18 */
.L_x_663:
[----:B------:R-:W-:Y:S05]  /*8f90*/  BSYNC B0 ;  /* 0x0000000000007941 */ /* 0x000fea0003800000 */
.L_x_662:
[----:B------:R-:W-:Y:S01]  /*8fa0*/  IADD3 R236, R236, 0x40, RZ ;  /* 0x00000040ecec7810 */ /* 0x000fe20007ffe0ff */
[----:B------:R-:W-:Y:S03]  /*8fb0*/  BSSY B0, `(.L_x_664) ;  /* 0x0000013000007945 */ /* 0x000fe60003800000 */
[----:B------:R-:W-:-:S13]  /*8fc0*/  ISETP.GE.AND P4, PT, R236, UR7, PT ;  /* 0x00000007ec007c0c */ /* 0x000fda000bf86270 */
[----:B------:R-:W-:Y:S05]  /*8fd0*/  @P4 BRA `(.L_x_665) ;  /* 0x0000010000004947 */ /* 0x000fea0003800000 */
[----:B------:R-:W-:Y:S01]  /*8fe0*/  IADD3 R3, P0, R80, 0x40, RZ ;  /* 0x0000004050037810 */ /* 0x000fe20007f1e0ff */
[----:B-1----:R-:W-:Y:S01]  /*8ff0*/  IMAD.MOV.U32 R52, RZ, RZ, R82 ;  /* 0x000000ffff347224 */ /* 0x002fe200078e0052 */
        /* <DEDUP_REMOVED lines=12> */
[----:B------:R1:W-:Y:S04]  /*90c0*/  @!P1 STG.E.128 [R54.64+0x80], R44 ;  /* 0x0000802c36009986 */ /* 0x0003e8000c101d18 */
[----:B------:R1:W-:Y:S02]  /*90d0*/  @!P0 STG.E.128 [R54.64+0x100], R48 ;  /* 0x0001003036008986 */ /* 0x0003e4000c101d18 */
.L_x_665:
[----:B------:R-:W-:Y:S05]  /*90e0*/  BSYNC B0 ;  /* 0x0000000000007941 */ /* 0x000fea0003800000 */
.L_x_664:
[----:B------:R-:W-:Y:S01]  /*90f0*/  IMAD R0, R0, c[0x0][0x308], RZ ;  /* 0x0000c20000007a24 */ /* 0x000fe200078e02ff */
[----:B------:R-:W-:Y:S01]  /*9100*/  ULDC.64 UR4, c[0x0][0x310] ;  /* 0x0000c40000047ab9 */ /* 0x000fe20000000a00 */
[C---:B------:R-:W-:Y:S01]  /*9110*/  IMAD.WIDE.U32 R78, R77.reuse, c[0x0][0x308], R78 ;  /* 0x0000c2004d4e7a25 */ /* 0x040fe200078e004e */
[----:B------:R-:W-:Y:S01]  /*9120*/  UIMAD UR4, UR6, UR4, URZ ;  /* 0x00000004060472a4 */ /* 0x000fe2000f8e023f */
[----:B------:R-:W-:Y:S02]  /*9130*/  BSSY B0, `(.L_x_666) ;  /* 0x0000015000007945 */ /* 0x000fe40003800000 */
[----:B------:R-:W-:Y:S01]  /*9140*/  IMAD R0, R77, c[0x0][0x30c], R0 ;  /* 0x0000c3004d007a24 */ /* 0x000fe200078e0200 */
[----:B------:R-:W-:-:S04]  /*9150*/  UIMAD UR4, UR20, UR5, UR4 ;  /* 0x00000005140472a4 */ /* 0x000fc8000f8e0204 */
[----:B------:R-:W-:Y:S02]  /*9160*/  IADD3 R79, R79, R0, RZ ;  /* 0x000000004f4f7210 */ /* 0x000fe40007ffe0ff */
[----:B------:R-:W-:-:S05]  /*9170*/  MOV R0, UR20 ;  /* 0x0000001400007c02 */ /* 0x000fca0008000f00 */
[----:B-1----:R-:W-:-:S05]  /*9180*/  IMAD.WIDE.U32 R42, R0, c[0x0][0x310], R78 ;  /* 0x0000c400002a7a25 */ /* 0x002fca00078e004e */
        /* <DEDUP_REMOVED lines=15> */
.L_x_667:
[----:B------:R-:W-:Y:S05]  /*9280*/  BSYNC B0 ;  /* 0x0000000000007941 */ /* 0x000fea0003800000 */
.L_x_666:
[----:B------:R-:W-:Y:S01]  /*9290*/  BSSY B0, `(.L_x_668) ;  /* 0x0000012000007945 */ /* 0x000fe20003800000 */
[----:B------:R-:W-:Y:S05]  /*92a0*/  @P5 BRA `(.L_x_669) ;  /* 0x0000010000005947 */ /* 0x000fea0003800000 */
[----:B-1----:R-:W-:Y:S01]  /*92b0*/  IADD3 R2, P0, R80, 0x20, RZ ;  /* 0x0000002050027810 */ /* 0x002fe20007f1e0ff */
[----:B------:R-:W-:Y:S01]  /*92c0*/  IMAD.MOV.U32 R28, RZ, RZ, R42 ;  /* 0x000000ffff1c7224 */ /* 0x000fe200078e002a */
[----:B------:R-:W-:-:S02]  /*92d0*/  MOV R29, R41 ;  /* 0x00000029001d7202 */ /* 0x000fc40000000f00 */
[----:B------:R-:W-:Y:S01]  /*92e0*/  ISETP.GE.AND P2, PT, R250, c[0x0][0x2f4], PT ;  /* 0x0000bd00fa007a0c */ /* 0x000fe20003f46270 */
[----:B------:R-:W-:Y:S01]  /*92f0*/  IMAD.X R0, RZ, RZ, R81, P0 ;  /* 0x000000ffff007224 */ /* 0x000fe200000e0651 */
[----:B------:R-:W-:Y:S01]  /*9300*/  ISETP.GE.AND P1, PT, R231, c[0x0][0x2f4], PT ;  /* 0x0000bd00e7007a0c */ /* 0x000fe20003f26270 */
[----:B------:R-:W-:Y:S01]  /*9310*/  IMAD.WIDE.U32 R28, R2, c[0x0][0x300], R28 ;  /* 0x0000c000021c7a25 */ /* 0x000fe200078e001c */
[----:B------:R-:W-:-:S03]  /*9320*/  ISETP.GE.AND P0, PT, R230, c[0x0][0x2f4], PT ;  /* 0x0000bd00e6007a0c */ /* 0x000fc60003f06270 */
[----:B------:R-:W-:-:S04]  /*9330*/  IMAD R3, R0, c[0x0][0x300], RZ ;  /* 0x0000c00000037a24 */ /* 0x000fc800078e02ff */
[----:B------:R-:W-:Y:S01]  /*9340*/  IMAD R3, R2, c[0x0][0x304], R3 ;  /* 0x0000c10002037a24 */ /* 0x000fe200078e0203 */
[----:B------:R-:W-:-:S03]  /*9350*/  LEA R2, P3, R28, c[0x0][0x2e8], 0x1 ;  /* 0x0000ba001c027a11 */ /* 0x000fc600078608ff */
[----:B------:R-:W-:-:S05]  /*9360*/  IMAD.IADD R3, R29, 0x1, R3 ;  /* 0x000000011d037824 */ /* 0x000fca00078e0203 */
[----:B------:R-:W-:-:S05]  /*9370*/  LEA.HI.X R3, R28, c[0x0][0x2ec], R3, 0x1, P3 ;  /* 0x0000bb001c037a11 */ /* 0x000fca00018f0c03 */
[----:B------:R1:W-:Y:S04]  /*9380*/  @!P2 STG.E.128 [R2.64], R16 ;  /* 0x000000100200a986 */ /* 0x0003e8000c101d18 */
[----:B------:R1:W-:Y:S04]  /*9390*/  @!P1 STG.E.128 [R2.64+0x80], R20 ;  /* 0x0000801402009986 */ /* 0x0003e8000c101d18 */
[----:B------:R1:W-:Y:S02]  /*93a0*/  @!P0 STG.E.128 [R2.64+0x100], R24 ;  /* 0x0001001802008986 */ /* 0x0003e4000c101d18 */
.L_x_669:
[----:B------:R-:W-:Y:S05]  /*93b0*/  BSYNC B0 ;  /* 0x0000000000007941 */ /* 0x000fea0003800000 */
.L_x_668:
[----:B------:R-:W-:Y:S05]  /*93c0*/  @P4 EXIT ;  /* 0x000000000000494d */ /* 0x000fea0003800000 */
[----:B------:R-:W-:Y:S01]  /*93d0*/  IADD3 R0, P0, R80, 0x40, RZ ;  /* 0x0000004050007810 */ /* 0x000fe20007f1e0ff */
[----:B-1----:R-:W-:Y:S01]  /*93e0*/  IMAD.MOV.U32 R16, RZ, RZ, R42 ;  /* 0x000000ffff107224 */ /* 0x002fe200078e002a */
[----:B------:R-:W-:-:S02]  /*93f0*/  MOV R17, R41 ;  /* 0x0000002900117202 */ /* 0x000fc40000000f00 */
[----:B------:R-:W-:Y:S01]  /*9400*/  ISETP.GE.AND P1, PT, R250, c[0x0][0x2f4], PT ;  /* 0x0000bd00fa007a0c */ /* 0x000fe20003f26270 */
        /* <DEDUP_REMOVED lines=14> */
.L_x_670:
        /* <DEDUP_REMOVED lines=9> */
.L_x_1401:


//--------------------- .text._ZN7cutlass13device_kernelIN5flash19enable_sm80_to_sm89INS1_16FlashAttnBwdSm80INS1_25CollectiveMainloopBwdSm80ILi2ELi1EN4cute5tupleIJNS5_1CILi64EEENS7_ILi80EEENS7_ILi192EEEEEENS_10bfloat16_tEfNS_4arch4Sm80ELb0ELb0ELb0ELb0ELb1ELb0ELb1ELb0ELi2ELi4ELi2ELi2ELb0EEENS1_21CollectiveEpilogueBwdISB_SC_SE_Li256ELb0ELb1ELi4EEENS1_19SingleTileSchedulerILb0ELb0ELb0ELi80EEEEEEEEEvNT_6ParamsE --------------------------
	.section	.text._ZN7cutlass13device_kernelIN5flash19enable_sm80_to_sm89INS1_16FlashAttnBwdSm80INS1_25CollectiveMainloopBwdSm80ILi2ELi1EN4cute5tupleIJNS5_1CILi64EEENS7_ILi80EEENS7_ILi192EEEEEENS_10bfloat16_tEfNS_4arch4Sm80ELb0ELb0ELb0ELb0ELb1ELb0ELb1ELb0ELi2ELi4ELi2ELi2ELb0EEENS1_21CollectiveEpilogueBwdISB_SC_SE_Li256ELb0ELb1ELi4EEENS1_19SingleTileSchedulerILb0ELb0ELb0ELi80EEEEEEEEEvNT_6ParamsE,"ax",@progbits
	.sectioninfo	@"SHI_REGISTERS=255"
	.align	128
.text._ZN7cutlass13device_kernelIN5flash19enable_sm80_to_sm89INS1_16FlashAttnBwdSm80INS1_25CollectiveMainloopBwdSm80ILi2ELi1EN4cute5tupleIJNS5_1CILi64EEENS7_ILi80EEENS7_ILi192EEEEEENS_10bfloat16_tEfNS_4arch4Sm80ELb0ELb0ELb0ELb0ELb1ELb0ELb1ELb0ELi2ELi4ELi2ELi2ELb0EEENS1_21CollectiveEpilogueBwdISB_SC_SE_Li256ELb0ELb1ELi4EEENS1_19SingleTileSchedulerILb0ELb0ELb0ELi80EEEEEEEEEvNT_6ParamsE:
        .type           _ZN7cutlass13device_kernelIN5flash19enable_sm80_to_sm89INS1_16FlashAttnBwdSm80INS1_25CollectiveMainloopBwdSm80ILi2ELi1EN4cute5tupleIJNS5_1CILi64EEENS7_ILi80EEENS7_ILi192EEEEEENS_10bfloat16_tEfNS_4arch4Sm80ELb0ELb0ELb0ELb0ELb1ELb0ELb1ELb0ELi2ELi4ELi2ELi2ELb0EEENS1_21CollectiveEpilogueBwdISB_SC_SE_Li256ELb0ELb1ELi4EEENS1_19SingleTileSchedulerILb0ELb0ELb0ELi80EEEEEEEEEvNT_6ParamsE,@function
        .size           _ZN7cutlass13device_kernelIN5flash19enable_sm80_to_sm89INS1_16FlashAttnBwdSm80INS1_25CollectiveMainloopBwdSm80ILi2ELi1EN4cute5tupleIJNS5_1CILi64EEENS7_ILi80EEENS7_ILi192EEEEEENS_10bfloat16_tEfNS_4arch4Sm80ELb0ELb0ELb0ELb0ELb1ELb0ELb1ELb0ELi2ELi4ELi2ELi2ELb0EEENS1_21CollectiveEpilogueBwdISB_SC_SE_Li256ELb0ELb1ELi4EEENS1_19SingleTileSchedulerILb0ELb0ELb0ELi80EEEEEEEEEvNT_6ParamsE,(.L_x_1402 - _ZN7cutlass13device_kernelIN5flash19enable_sm80_to_sm89INS1_16FlashAttnBwdSm80INS1_25CollectiveMainloopBwdSm80ILi2ELi1EN4cute5tupleIJNS5_1CILi64EEENS7_ILi80EEENS7_ILi192EEEEEENS_10bfloat16_tEfNS_4arch4Sm80ELb0ELb0ELb0ELb0ELb1ELb0ELb1ELb0ELi2ELi4ELi2ELi2ELb0EEENS1_21CollectiveEpilogueBwdISB_SC_SE_Li256ELb0ELb1ELi4EEENS1_19SingleTileSchedulerILb0ELb0ELb0ELi80EEEEEEEEEvNT_6ParamsE)
        .other          _ZN7cutlass13device_kernelIN5flash19enable_sm80_to_sm89INS1_16FlashAttnBwdSm80INS1_25CollectiveMainloopBwdSm80ILi2ELi1EN4cute5tupleIJNS5_1CILi64EEENS7_ILi80EEENS7_ILi192EEEEEENS_10bfloat16_tEfNS_4arch4Sm80ELb0ELb0ELb0ELb0ELb1ELb0ELb1ELb0ELi2ELi4ELi2ELi2ELb0EEENS1_21CollectiveEpilogueBwdISB_SC_SE_Li256ELb0ELb1ELi4EEENS1_19SingleTileSchedulerILb0ELb0ELb0ELi80EEEEEEEEEvNT_6ParamsE,@"STO_CUDA_ENTRY STV_DEFAULT"
_ZN7cutlass13device_kernelIN5flash19enable_sm80_to_sm89INS1_16FlashAttnBwdSm80INS1_25CollectiveMainloopBwdSm80ILi2ELi1EN4cute5tupleIJNS5_1CILi64EEENS7_ILi80EEENS7_ILi192EEEEEENS_10bfloat16_tEfNS_4arch4Sm80ELb0ELb0ELb0ELb0ELb1ELb0ELb1ELb0ELi2ELi4ELi2ELi2ELb0EEENS1_21CollectiveEpilogueBwdISB_SC_SE_Li256ELb0ELb1ELi4EEENS1_19SingleTileSchedulerILb0ELb0ELb0ELi80EEEEEEEEEvNT_6ParamsE:
        /* <DEDUP_REMOVED lines=560> */
.L_x_674:
        /* <DEDUP_REMOVED lines=244> */
.L_x_672:
        /* <DEDUP_REMOVED lines=458> */
.L_x_673:
        /* <DEDUP_REMOVED lines=237> */
.L_x_671:
        /* <DEDUP_REMOVED lines=777> */
.L_x_676:
[----:B--234-:R-:W-:Y:S05]  /*8e40*/  BSYNC B0 ;  /* 0x0000000000007941 */ /* 0x01cfea0003800000 */
.L_x_675:
        /* <DEDUP_REMOVED lines=20> */
.L_x_678:
[----:B------:R-:W-:Y:S05]  /*8f90*/  BSYNC B0 ;  /* 0x0000000000007941 */ /* 0x000fea0003800000 */
.L_x_677:
        /* <DEDUP_REMOVED lines=20> */
.L_x_680:
[----:B------:R-:W-:Y:S05]  /*90e0*/  BSYNC B0 ;  /* 0x0000000000007941 */ /* 0x000fea0003800000 */
.L_x_679:
        /* <DEDUP_REMOVED lines=25> */
.L_x_682:
[----:B------:R-:W-:Y:S05]  /*9280*/  BSYNC B0 ;  /* 0x0000000000007941 */ /* 0x000fea0003800000 */
.L_x_681:
        /* <DEDUP_REMOVED lines=18> */
.L_x_684:
[----:B------:R-:W-:Y:S05]  /*93b0*/  BSYNC B0 ;  /* 0x0000000000007941 */ /* 0x000fea0003800000 */
.L_x_683:
        /* <DEDUP_REMOVED lines=19> */
.L_x_685:
        /* <DEDUP_REMOVED lines=9> */
.L_x_1402:


//--------------------- .text._ZN7cutlass13device_kernelIN5flash19enable_sm80_to_sm89INS1_16FlashAttnBwdSm80INS1_25CollectiveMainloopBwdSm80ILi2ELi1EN4cute5tupleIJNS5_1CILi64EEENS7_ILi80EEENS7_ILi192EEEEEENS_10bfloat16_tEfNS_4arch4Sm80ELb0ELb0ELb0ELb0ELb0ELb0ELb1ELb0ELi2ELi4ELi2ELi2ELb0EEENS1_24CollectiveEpilogueBwdGQAISB_fSE_Li256ELb0ELb0EEENS1_19SingleTileSchedulerILb0ELb0ELb0ELi80EEEEEEEEEvNT_6ParamsE --------------------------
	.section	.text._ZN7cutlass13device_kernelIN5flash19enable_sm80_to_sm89INS1_16FlashAttnBwdSm80INS1_25CollectiveMainloopBwdSm80ILi2ELi1EN4cute5tupleIJNS5_1CILi64EEENS7_ILi80EEENS7_ILi192EEEEEENS_10bfloat16_tEfNS_4arch4Sm80ELb0ELb0ELb0ELb0ELb0ELb0ELb1ELb0ELi2ELi4ELi2ELi2ELb0EEENS1_24CollectiveEpilogueBwdGQAISB_fSE_Li256ELb0ELb0EEENS1_19SingleTileSchedulerILb0ELb0ELb0ELi80EEEEEEEEEvNT_6ParamsE,"ax",@progbits
	.sectioninfo	@"SHI_REGISTERS=255"
	.align	128
.text._ZN7cutlass13device_kernelIN5flash19enable_sm80_to_sm89INS1_16FlashAttnBwdSm80INS1_25CollectiveMainloopBwdSm80ILi2ELi1EN4cute5tupleIJNS5_1CILi64EEENS7_ILi80EEENS7_ILi192EEEEEENS_10bfloat16_tEfNS_4arch4Sm80ELb0ELb0ELb0ELb0ELb0ELb0ELb1ELb0ELi2ELi4ELi2ELi2ELb0EEENS1_24CollectiveEpilogueBwdGQAISB_fSE_Li256ELb0ELb0EEENS1_19SingleTileSchedulerILb0ELb0ELb0ELi80EEEEEEEEEvNT_6ParamsE:
        .type           _ZN7cutlass13device_kernelIN5flash19enable_sm80_to_sm89INS1_16FlashAttnBwdSm80INS1_25CollectiveMainloopBwdSm80ILi2ELi1EN4cute5tupleIJNS5_1CILi64EEENS7_ILi80EEENS7_ILi192EEEEEENS_10bfloat16_tEfNS_4arch4Sm80ELb0ELb0ELb0ELb0ELb0ELb0ELb1ELb0ELi2ELi4ELi2ELi2ELb0EEENS1_24CollectiveEpilogueBwdGQAISB_fSE_Li256ELb0ELb0EEENS1_19SingleTileSchedulerILb0ELb0ELb0ELi80EEEEEEEEEvNT_6ParamsE,@function
        .size           _ZN7cutlass13device_kernelIN5flash19enable_sm80_to_sm89INS1_16FlashAttnBwdSm80INS1_25CollectiveMainloopBwdSm80ILi2ELi1EN4cute5tupleIJNS5_1CILi64EEENS7_ILi80EEENS7_ILi192EEEEEENS_10bfloat16_tEfNS_4arch4Sm80ELb0ELb0ELb0ELb0ELb0ELb0ELb1ELb0ELi2ELi4ELi2ELi2ELb0EEENS1_24CollectiveEpilogueBwdGQAISB_fSE_Li256ELb0ELb0EEENS1_19SingleTileSchedulerILb0ELb0ELb0ELi80EEEEEEEEEvNT_6ParamsE,(.L_x_1403 - _ZN7cutlass13device_kernelIN5flash19enable_sm80_to_sm89INS1_16FlashAttnBwdSm80INS1_25CollectiveMainloopBwdSm80ILi2ELi1EN4cute5tupleIJNS5_1CILi64EEENS7_ILi80EEENS7_ILi192EEEEEENS_10bfloat16_tEfNS_4arch4Sm80ELb0ELb0ELb0ELb0ELb0ELb0ELb1ELb0ELi2ELi4ELi2ELi2ELb0EEENS1_24CollectiveEpilogueBwdGQAISB_fSE_Li256ELb0ELb0EEENS1_19SingleTileSchedulerILb0ELb0ELb0ELi80EEEEEEEEEvNT_6ParamsE)
        .other          _ZN7cutlass13device_kernelIN5flash19enable_sm80_to_sm89INS1_16FlashAttnBwdSm80INS1_25CollectiveMainloopBwdSm80ILi2ELi1EN4cute5tupleIJNS5_1CILi64EEENS7_ILi80EEENS7_ILi192EEEEEENS_10bfloat16_tEfNS_4arch4Sm80ELb0ELb0ELb0ELb0ELb0ELb0ELb1ELb0ELi2ELi4ELi2ELi2ELb0EEENS1_24CollectiveEpilogueBwdGQAISB_fSE_Li256ELb0ELb0EEENS1_19SingleTileSchedulerILb0ELb0ELb0ELi80EEEEEEEEEvNT_6ParamsE,@"STO_CUDA_ENTRY STV_DEFAULT"
_ZN7cutlass13device_kernelIN5flash19enable_sm80_to_sm89INS1_16FlashAttnBwdSm80INS1_25CollectiveMainloopBwdSm80ILi2ELi1EN4cute5tupleIJNS5_1CILi64EEENS7_ILi80EEENS7_ILi192EEEEEENS_10bfloat16_tEfNS_4arch4Sm80ELb0ELb0ELb0ELb0ELb0ELb0ELb1ELb0ELi2ELi4ELi2ELi2ELb0EEENS1_24CollectiveEpilogueBwdGQAISB_fSE_Li256ELb0ELb0EEENS1_19SingleTileSchedulerILb0ELb0ELb0ELi80EEEEEEEEEvNT_6ParamsE:
        /* <DEDUP_REMOVED lines=17> */
[----:B------:R-:W-:Y:S01]  /*0110*/  IMAD.MOV.U32 R221, RZ, RZ, 0x120 ;  /* 0x00000120ffdd7424 */ /* 0x000fe200078e00ff */
[----:B------:R-:W-:Y:S01]  /*0120*/  UMOV UR20, 0x5 ;  /* 0x0000000500147882 */ /* 0x000fe20000000000 */
[----:B------:R-:W-:Y:S01]  /*0130*/  CS2R R170, SRZ ;  /* 0x0000000000aa7805 */ /* 0x000fe2000001ff00 */
[----:B------:R-:W-:Y:S01]  /*0140*/  ULDC.64 UR6, c[0x0][0x1b8] ;  /* 0x00006e0000067ab9 */ /* 0x000fe20000000a00 */
[----:B------:R-:W-:Y:S01]  /*0150*/  CS2R R168, SRZ ;  /* 0x0000000000a87805 */ /* 0x000fe2000001ff00 */
[----:B------:R-:W-:Y:S01]  /*0160*/  UIMAD UR6, UR4, UR6, URZ ;  /* 0x00000006040672a4 */ /* 0x000fe2000f8e023f */
[----:B------:R-:W-:Y:S01]  /*0170*/  CS2R R166, SRZ ;  /* 0x0000000000a67805 */ /* 0x000fe2000001ff00 */
[----:B------:R-:W-:Y:S01]  /*0180*/  ULDC.64 UR10, c[0x0][0x178] ;  /* 0x00005e00000a7ab9 */ /* 0x000fe20000000a00 */
[----:B------:R-:W-:Y:S01]  /*0190*/  CS2R R164, SRZ ;  /* 0x0000000000a47805 */ /* 0x000fe2000001ff00 */
[----:B------:R-:W-:Y:S01]  /*01a0*/  UIMAD UR7, UR8, UR7, UR6 ;  /* 0x00000007080772a4 */ /* 0x000fe2000f8e0206 */
[----:B------:R-:W-:Y:S01]  /*01b0*/  CS2R R162, SRZ ;  /* 0x0000000000a27805 */ /* 0x000fe2000001ff00 */
[----:B------:R-:W-:Y:S01]  /*01c0*/  USHF.L.U32 UR21, UR10, 0x5, URZ ;  /* 0x000000050a157899 */ /* 0x000fe2000800063f */
[----:B-1----:R-:W-:Y:S01]  /*01d0*/  SHF.R.S32.HI R14, RZ, 0x1f, R240 ;  /* 0x0000001fff0e7819 */ /* 0x002fe200000114f0 */
[----:B------:R-:W-:Y:S01]  /*01e0*/  USHF.L.U64.HI UR11, UR10, UR20, UR11 ;  /* 0x000000140a0b7299 */ /* 0x000fe2000801020b */
[----:B------:R-:W-:Y:S01]  /*01f0*/  ISETP.GT.AND P2, PT, R240, 0x7f, PT ;  /* 0x0000007ff000780c */ /* 0x000fe20003f44270 */
[----:B------:R-:W-:Y:S01]  /*0200*/  USHF.L.U32 UR22, UR21, 0x1, URZ ;  /* 0x0000000115167899 */ /* 0x000fe2000800063f */
[-C--:B------:R-:W-:Y:S01]  /*0210*/  LEA.HI R23, R14, R240.reuse, RZ, 0x3 ;  /* 0x000000f00e177211 */ /* 0x080fe200078f18ff */
[----:B--2---:R-:W-:Y:S01]  /*0220*/  @P0 IMAD.HI.U32 R3, R26, c[0x0][0x24c], RZ ;  /* 0x000093001a030a27 */ /* 0x004fe200078e00ff */
[--C-:B------:R-:W-:Y:S01]  /*0230*/  SHF.R.S32.HI R27, RZ, 0x1f, R26.reuse ;  /* 0x0000001fff1b7819 */ /* 0x100fe2000001141a */
[----:B------:R-:W-:Y:S01]  /*0240*/  USHF.L.U64.HI UR21, UR21, 0x1, UR11 ;  /* 0x0000000115157899 */ /* 0x000fe2000801020b */
[----:B------:R-:W-:Y:S01]  /*0250*/  LOP3.LUT R2, R23, 0xfffffff8, RZ, 0xc0, !PT ;  /* 0xfffffff817027812 */ /* 0x000fe200078ec0ff */
[----:B------:R-:W-:Y:S01]  /*0260*/  IMAD.MOV.U32 R0, RZ, RZ, R26 ;  /* 0x000000ffff007224 */ /* 0x000fe200078e001a */
[----:B------:R-:W-:Y:S01]  /*0270*/  @P0 SHF.R.U32.HI R0, RZ, c[0x0][0x250], R3 ;  /* 0x00009400ff000a19 */ /* 0x000fe20000011603 */
[C---:B------:R-:W-:Y:S01]  /*0280*/  IMAD.SHL.U32 R244, R240.reuse, 0x4, RZ ;  /* 0x00000004f0f47824 */ /* 0x040fe200078e00ff */
        /* <DEDUP_REMOVED lines=8> */
[----:B------:R-:W-:Y:S01]  /*0310*/  SHF.R.S32.HI R245, RZ, 0x1f, R244 ;  /* 0x0000001ffff57819 */ /* 0x000fe200000114f4 */
[----:B------:R-:W-:Y:S01]  /*0320*/  IMAD R3, R3, c[0x0][0x1b0], RZ ;  /* 0x00006c0003037a24 */ /* 0x000fe200078e02ff */
[----:B------:R-:W-:Y:S01]  /*0330*/  SHF.R.S32.HI R239, RZ, 0x1f, R238 ;  /* 0x0000001fffef7819 */ /* 0x000fe200000114ee */
[----:B------:R-:W-:Y:S01]  /*0340*/  IMAD R2, R0, c[0x0][0x1e4], R2 ;  /* 0x0000790000027a24 */ /* 0x000fe200078e0202 */
[----:B------:R-:W-:Y:S01]  /*0350*/  IADD3 R247, R238, 0x40, RZ ;  /* 0x00000040eef77810 */ /* 0x000fe20007ffe0ff */
[----:B------:R-:W-:Y:S01]  /*0360*/  IMAD R6, R0, c[0x0][0x1b4], R3 ;  /* 0x00006d0000067a24 */ /* 0x000fe200078e0203 */
[----:B------:R-:W-:Y:S01]  /*0370*/  IADD3 R13, R238, 0x80, RZ ;  /* 0x00000080ee0d7810 */ /* 0x000fe20007ffe0ff */
[----:B------:R-:W-:Y:S01]  /*0380*/  IMAD.WIDE.U32 R4, R0, c[0x0][0x1e0], R238 ;  /* 0x0000780000047a25 */ /* 0x000fe200078e00ee */
[----:B------:R-:W-:Y:S01]  /*0390*/  ISETP.GE.AND P4, PT, R247, c[0x0][0x1cc], PT ;  /* 0x00007300f7007a0c */ /* 0x000fe20003f86270 */
[----:B------:R-:W-:Y:S01]  /*03a0*/  CS2R R150, SRZ ;  /* 0x0000000000967805 */ /* 0x000fe2000001ff00 */
[----:B------:R-:W-:Y:S01]  /*03b0*/  ISETP.GE.AND P3, PT, R13, c[0x0][0x1cc], PT ;  /* 0x000073000d007a0c */ /* 0x000fe20003f66270 */
[----:B------:R-:W-:Y:S01]  /*03c0*/  IMAD.IADD R5, R5, 0x1, R2 ;  /* 0x0000000105057824 */ /* 0x000fe200078e0202 */
[----:B------:R-:W-:Y:S01]  /*03d0*/  LEA.HI R24, R14, R240, RZ, 0x5 ;  /* 0x000000f00e187211 */ /* 0x000fe200078f28ff */
[----:B------:R-:W-:Y:S01]  /*03e0*/  IMAD.WIDE.U32 R2, R0, c[0x0][0x1b0], R238 ;  /* 0x00006c0000027a25 */ /* 0x000fe200078e00ee */
[----:B------:R-:W-:Y:S01]  /*03f0*/  CS2R R148, SRZ ;  /* 0x0000000000947805 */ /* 0x000fe2000001ff00 */
[----:B------:R-:W-:Y:S01]  /*0400*/  CS2R R154, SRZ ;  /* 0x00000000009a7805 */ /* 0x000fe2000001ff00 */
[----:B------:R-:W-:Y:S01]  /*0410*/  CS2R R152, SRZ ;  /* 0x0000000000987805 */ /* 0x000fe2000001ff00 */
[----:B------:R-:W-:Y:S01]  /*0420*/  IMAD.U32 R0, RZ, RZ, UR8 ;  /* 0x00000008ff007e24 */ /* 0x000fe2000f8e00ff */
[----:B------:R-:W-:Y:S01]  /*0430*/  CS2R R158, SRZ ;  /* 0x00000000009e7805 */ /* 0x000fe2000001ff00 */
[----:B------:R-:W-:Y:S01]  /*0440*/  IMAD.IADD R3, R3, 0x1, R6 ;  /* 0x0000000103037824 */ /* 0x000fe200078e0206 */
[----:B------:R-:W-:Y:S01]  /*0450*/  CS2R R156, SRZ ;  /* 0x00000000009c7805 */ /* 0x000fe2000001ff00 */
[----:B------:R-:W-:Y:S01]  /*0460*/  IMAD.WIDE.U32 R4, R0, c[0x0][0x1e8], R4 ;  /* 0x00007a0000047a25 */ /* 0x000fe200078e0004 */
[----:B------:R-:W-:Y:S01]  /*0470*/  CS2R R146, SRZ ;  /* 0x0000000000927805 */ /* 0x000fe2000001ff00 */
[----:B------:R-:W-:Y:S01]  /*0480*/  CS2R R144, SRZ ;  /* 0x0000000000907805 */ /* 0x000fe2000001ff00 */
[----:B------:R-:W-:Y:S01]  /*0490*/  CS2R R142, SRZ ;  /* 0x00000000008e7805 */ /* 0x000fe2000001ff00 */
[----:B------:R-:W-:Y:S01]  /*04a0*/  IMAD.SHL.U32 R0, R242, 0x40, RZ ;  /* 0x00000040f2007824 */ /* 0x000fe200078e00ff */
[----:B------:R-:W-:Y:S01]  /*04b0*/  CS2R R140, SRZ ;  /* 0x00000000008c7805 */ /* 0x000fe2000001ff00 */
[----:B---3--:R-:W-:Y:S01]  /*04c0*/  IMAD.WIDE R10, R28, 0x50, R242 ;  /* 0x000000501c0a7825 */ /* 0x008fe200078e02f2 */
[----:B------:R-:W-:Y:S01]  /*04d0*/  CS2R R138, SRZ ;  /* 0x00000000008a7805 */ /* 0x000fe2000001ff00 */
[----:B------:R-:W-:Y:S01]  /*04e0*/  CS2R R136, SRZ ;  /* 0x0000000000887805 */ /* 0x000fe2000001ff00 */
[----:B------:R-:W-:Y:S01]  /*04f0*/  LOP3.LUT R0, R0, 0x1c0, RZ, 0xc0, !PT ;  /* 0x000001c000007812 */ /* 0x000fe200078ec0ff */
[----:B------:R-:W-:Y:S01]  /*0500*/  IMAD.WIDE.U32 R8, R8, c[0x0][0x1b8], R2 ;  /* 0x00006e0008087a25 */ /* 0x000fe200078e0002 */
[----:B------:R-:W-:Y:S01]  /*0510*/  IADD3 R3, R5, UR5, RZ ;  /* 0x0000000505037c10 */ /* 0x000fe2000fffe0ff */
[----:B------:R-:W-:Y:S01]  /*0520*/  CS2R R126, SRZ ;  /* 0x00000000007e7805 */ /* 0x000fe2000001ff00 */
[----:B------:R-:W-:Y:S01]  /*0530*/  LOP3.LUT R7, R0, 0x38, R238, 0xf8, !PT ;  /* 0x0000003800077812 */ /* 0x000fe200078ef8ee */
[----:B------:R-:W-:Y:S01]  /*0540*/  IMAD.MOV.U32 R2, RZ, RZ, R4 ;  /* 0x000000ffff027224 */ /* 0x000fe200078e0004 */
[----:B------:R-:W-:Y:S01]  /*0550*/  SHF.R.U32.HI R0, RZ, 0x3, R0 ;  /* 0x00000003ff007819 */ /* 0x000fe20000011600 */
[----:B------:R-:W-:Y:S01]  /*0560*/  IMAD R4, R11, c[0x0][0x1d8], RZ ;  /* 0x000076000b047a24 */ /* 0x000fe200078e02ff */
[----:B------:R-:W-:Y:S01]  /*0570*/  CS2R R124, SRZ ;  /* 0x00000000007c7805 */ /* 0x000fe2000001ff00 */
[----:B------:R-:W-:Y:S01]  /*0580*/  IMAD.WIDE.U32 R16, R242, c[0x0][0x178], R238 ;  /* 0x00005e00f2107a25 */ /* 0x000fe200078e00ee */
[----:B------:R-:W-:Y:S01]  /*0590*/  CS2R R130, SRZ ;  /* 0x0000000000827805 */ /* 0x000fe2000001ff00 */
[----:B------:R-:W-:Y:S01]  /*05a0*/  CS2R R128, SRZ ;  /* 0x0000000000807805 */ /* 0x000fe2000001ff00 */
[----:B------:R-:W-:Y:S01]  /*05b0*/  CS2R R134, SRZ ;  /* 0x0000000000867805 */ /* 0x000fe2000001ff00 */
[C---:B------:R-:W-:Y:S01]  /*05c0*/  IMAD R6, R10.reuse, c[0x0][0x1dc], R4 ;  /* 0x000077000a067a24 */ /* 0x040fe200078e0204 */
[----:B------:R1:W-:Y:S01]  /*05d0*/  STL.64 [R1+0x8], R16 ;  /* 0x0000081001007387 */ /* 0x0003e20000100a00 */
[----:B------:R-:W-:Y:S01]  /*05e0*/  IMAD.WIDE.U32 R4, R10, c[0x0][0x1d8], R2 ;  /* 0x000076000a047a25 */ /* 0x000fe200078e0002 */
[----:B------:R-:W-:Y:S01]  /*05f0*/  IADD3 R3, R9, UR7, RZ ;  /* 0x0000000709037c10 */ /* 0x000fe2000fffe0ff */
[----:B------:R-:W-:Y:S01]  /*0600*/  ULDC.64 UR6, c[0x0][0x1d8] ;  /* 0x0000760000067ab9 */ /* 0x000fe20000000a00 */
[----:B------:R-:W-:Y:S01]  /*0610*/  LOP3.LUT R9, R7, R0, RZ, 0x3c, !PT ;  /* 0x0000000007097212 */ /* 0x000fe200078e3cff */
[----:B------:R-:W-:Y:S01]  /*0620*/  IMAD.IADD R5, R5, 0x1, R6 ;  /* 0x0000000105057824 */ /* 0x000fe200078e0206 */
[----:B------:R-:W-:Y:S01]  /*0630*/  LEA R6, P0, R4, c[0x0][0x1c0], 0x1 ;  /* 0x0000700004067a11 */ /* 0x000fe200078008ff */
[----:B------:R-:W-:Y:S01]  /*0640*/  IMAD.MOV.U32 R2, RZ, RZ, R8 ;  /* 0x000000ffff027224 */ /* 0x000fe200078e0008 */
[----:B------:R-:W-:Y:S01]  /*0650*/  IADD3 R0, -R242, c[0x0][0x198], RZ ;  /* 0x00006600f2007a10 */ /* 0x000fe20007ffe1ff */
[----:B------:R-:W-:Y:S01]  /*0660*/  USHF.L.U64.HI UR7, UR6, UR20, UR7 ;  /* 0x0000001406077299 */ /* 0x000fe20008010207 */
[----:B------:R-:W-:Y:S01]  /*0670*/  LEA.HI.X R7, R4, c[0x0][0x1c4], R5, 0x1, P0 ;  /* 0x0000710004077a11 */ /* 0x000fe200000f0c05 */
[----:B------:R-:W-:Y:S01]  /*0680*/  IMAD R5, R11, c[0x0][0x1a8], RZ ;  /* 0x00006a000b057a24 */ /* 0x000fe200078e02ff */
[----:B------:R-:W-:Y:S01]  /*0690*/  LEA.HI R4, R14, R240, RZ, 0x6 ;  /* 0x000000f00e047211 */ /* 0x000fe200078f30ff */
[----:B------:R-:W-:Y:S01]  /*06a0*/  IMAD R0, R28, -0x50, R0 ;  /* 0xffffffb01c007824 */ /* 0x000fe200078e0200 */
[----:B------:R-:W-:Y:S01]  /*06b0*/  ISETP.GE.AND P0, PT, R238, c[0x0][0x1cc], PT ;  /* 0x00007300ee007a0c */ /* 0x000fe20003f06270 */
[----:B------:R-:W-:Y:S01]  /*06c0*/  IMAD R11, R10, c[0x0][0x1ac], R5 ;  /* 0x00006b000a0b7a24 */ /* 0x000fe200078e0205 */
[----:B------:R-:W-:Y:S01]  /*06d0*/  SHF.R.S32.HI R22, RZ, 0x6, R4 ;  /* 0x00000006ff167819 */ /* 0x000fe20000011404 */
[----:B------:R-:W-:Y:S01]  /*06e0*/  USHF.L.U32 UR6, UR6, 0x5, URZ ;  /* 0x0000000506067899 */ /* 0x000fe2000800063f */
[C---:B------:R-:W-:Y:S01]  /*06f0*/  ISETP.LT.OR P1, PT, R0.reuse, 0x1, P0 ;  /* 0x000000010000780c */ /* 0x040fe20000721670 */
[----:B------:R-:W-:Y:S01]  /*0700*/  IMAD.MOV.U32 R250, RZ, RZ, R16 ;  /* 0x000000fffffa7224 */ /* 0x000fe200078e0010 */
[----:B------:R-:W-:Y:S01]  /*0710*/  ISETP.LT.OR P6, PT, R0, 0x1, P4 ;  /* 0x000000010000780c */ /* 0x000fe200027c1670 */
[----:B------:R-:W-:Y:S01]  /*0720*/  IMAD R4, R22, 0x200, R9 ;  /* 0x0000020016047824 */ /* 0x000fe200078e0209 */
[----:B------:R-:W-:Y:S01]  /*0730*/  ISETP.LT.OR P5, PT, R0, 0x1, P3 ;  /* 0x000000010000780c */ /* 0x000fe20001fa1670 */
[----:B------:R-:W-:Y:S01]  /*0740*/  IMAD.WIDE.U32 R8, R10, c[0x0][0x1a8], R2 ;  /* 0x00006a000a087a25 */ /* 0x000fe200078e0002 */
[----:B------:R-:W-:Y:S01]  /*0750*/  ISETP.LT.OR P0, PT, R0, 0x21, P0 ;  /* 0x000000210000780c */ /* 0x000fe20000701670 */
[----:B------:R-:W-:Y:S01]  /*0760*/  CS2R R132, SRZ ;  /* 0x0000000000847805 */ /* 0x000fe2000001ff00 */
[----:B------:R-:W-:Y:S01]  /*0770*/  CS2R R122, SRZ ;  /* 0x00000000007a7805 */ /* 0x000fe2000001ff00 */
[----:B------:R-:W-:Y:S01]  /*0780*/  IMAD.SHL.U32 R236, R4, 0x2, RZ ;  /* 0x0000000204ec7824 */ /* 0x000fe200078e00ff */
[----:B------:R-:W-:Y:S01]  /*0790*/  P2R R5, PR, RZ, 0x1 ;  /* 0x00000001ff057803 */ /* 0x000fe20000000000 */
[----:B------:R-:W-:Y:S01]  /*07a0*/  IMAD.MOV.U32 R3, RZ, RZ, c[0x0][0x1d8] ;  /* 0x00007600ff037624 */ /* 0x000fe200078e00ff */
[C---:B------:R-:W-:Y:S01]  /*07b0*/  @!P2 ISETP.GE.AND P0, PT, R0.reuse, 0x41, PT ;  /* 0x000000410000a80c */ /* 0x040fe20003f06270 */
[----:B------:R-:W-:Y:S01]  /*07c0*/  IMAD.MOV.U32 R4, RZ, RZ, c[0x0][0x1dc] ;  /* 0x00007700ff047624 */ /* 0x000fe200078e00ff */
[----:B------:R2:W-:Y:S01]  /*07d0*/  LDGSTS.E.BYPASS.LTC128B.128 [R236+0x7880], [R6.64], !P1 ;  /* 0x0788000006ec7fae */ /* 0x0005e2000c901d4e */
[----:B------:R-:W-:Y:S01]  /*07e0*/  IMAD.IADD R9, R9, 0x1, R11 ;  /* 0x0000000109097824 */ /* 0x000fe200078e020b */
[C---:B------:R-:W-:Y:S01]  /*07f0*/  LEA R2, P1, R3.reuse, R6, 0x6 ;  /* 0x0000000603027211 */ /* 0x040fe200078230ff */
[----:B------:R-:W-:Y:S01]  /*0800*/  CS2R R120, SRZ ;  /* 0x0000000000787805 */ /* 0x000fe2000001ff00 */
[----:B------:R2:W-:Y:S01]  /*0810*/  LDGSTS.E.BYPASS.LTC128B.128 [R236+0xa080], [R6.64+0x80], !P6 ;  /* 0x0a08008006ec7fae */ /* 0x0005e2000f101d4e */
[C---:B------:R-:W-:Y:S01]  /*0820*/  ISETP.LT.OR P6, PT, R0.reuse, 0x21, P3 ;  /* 0x000000210000780c */ /* 0x040fe20001fc1670 */
[----:B------:R-:W-:Y:S01]  /*0830*/  CS2R R118, SRZ ;  /* 0x0000000000767805 */ /* 0x000fe2000001ff00 */
[----:B------:R-:W-:Y:S01]  /*0840*/  LEA.HI.X R3, R3, R7, R4, 0x6, P1 ;  /* 0x0000000703037211 */ /* 0x000fe200008f3404 */
[----:B------:R2:W-:Y:S01]  /*0850*/  LDGSTS.E.BYPASS.LTC128B.128 [R236+0xc880], [R6.64+0x100], !P5 ;  /* 0x0c88010006ec7fae */ /* 0x0005e2000e901d4e */
[----:B------:R-:W-:Y:S01]  /*0860*/  ISETP.LT.OR P5, PT, R0, 0x21, P4 ;  /* 0x000000210000780c */ /* 0x000fe200027a1670 */
[----:B------:R-:W-:Y:S01]  /*0870*/  CS2R R116, SRZ ;  /* 0x0000000000747805 */ /* 0x000fe2000001ff00 */
[----:B------:R-:W-:Y:S01]  /*0880*/  ISETP.NE.AND P1, PT, R5, RZ, PT ;  /* 0x000000ff0500720c */ /* 0x000fe20003f25270 */
[----:B------:R-:W-:Y:S01]  /*0890*/  IMAD.U32 R5, RZ, RZ, UR6 ;  /* 0x00000006ff057e24 */ /* 0x000fe2000f8e00ff */
[----:B------:R-:W-:Y:S01]  /*08a0*/  P2R R4, PR, RZ, 0x20 ;  /* 0x00000020ff047803 */ /* 0x000fe20000000000 */
[----:B------:R-:W-:Y:S01]  /*08b0*/  CS2R R114, SRZ ;  /* 0x0000000000727805 */ /* 0x000fe2000001ff00 */
[----:B------:R-:W-:Y:S01]  /*08c0*/  @!P2 ISETP.GE.OR P5, PT, R238, c[0x0][0x1cc], !P0 ;  /* 0x00007300ee00aa0c */ /* 0x000fe200047a6670 */
[----:B------:R-:W-:Y:S01]  /*08d0*/  CS2R R112, SRZ ;  /* 0x0000000000707805 */ /* 0x000fe2000001ff00 */
[----:B------:R-:W-:Y:S01]  /*08e0*/  @!P2 ISETP.LT.OR P3, PT, R0, 0x41, P4 ;  /* 0x000000410000a80c */ /* 0x000fe20002761670 */
[----:B------:R-:W-:Y:S01]  /*08f0*/  CS2R R102, SRZ ;  /* 0x0000000000667805 */ /* 0x000fe2000001ff00 */
[----:B------:R-:W-:Y:S01]  /*0900*/  CS2R R100, SRZ ;  /* 0x0000000000647805 */ /* 0x000fe2000001ff00 */
[----:B------:R-:W-:Y:S01]  /*0910*/  CS2R R98, SRZ ;  /* 0x0000000000627805 */ /* 0x000fe2000001ff00 */
[----:B------:R-:W-:Y:S01]  /*0920*/  CS2R R96, SRZ ;  /* 0x0000000000607805 */ /* 0x000fe2000001ff00 */
[----:B------:R-:W-:Y:S01]  /*0930*/  CS2R R94, SRZ ;  /* 0x00000000005e7805 */ /* 0x000fe2000001ff00 */
[----:B------:R-:W-:Y:S01]  /*0940*/  CS2R R92, SRZ ;  /* 0x00000000005c7805 */ /* 0x000fe2000001ff00 */
[----:B------:R3:W-:Y:S01]  /*0950*/  LDGSTS.E.BYPASS.LTC128B.128 [R236+0x8880], [R2.64], !P1 ;  /* 0x0888000002ec7fae */ /* 0x0007e2000c901d4e */
[----:B------:R-:W-:Y:S01]  /*0960*/  CS2R R82, SRZ ;  /* 0x0000000000527805 */ /* 0x000fe2000001ff00 */
[----:B------:R-:W-:Y:S01]  /*0970*/  CS2R R80, SRZ ;  /* 0x0000000000507805 */ /* 0x000fe2000001ff00 */
[----:B------:R-:W-:Y:S01]  /*0980*/  CS2R R86, SRZ ;  /* 0x0000000000567805 */ /* 0x000fe2000001ff00 */
[----:B------:R-:W-:Y:S01]  /*0990*/  P2R R10, PR, RZ, 0x20 ;  /* 0x00000020ff0a7803 */ /* 0x000fe20000000000 */
[----:B------:R-:W-:Y:S01]  /*09a0*/  CS2R R84, SRZ ;  /* 0x0000000000547805 */ /* 0x000fe2000001ff00 */
[----:B------:R-:W-:Y:S01]  /*09b0*/  @!P2 ISETP.GE.OR P5, PT, R13, c[0x0][0x1cc], !P0 ;  /* 0x000073000d00aa0c */ /* 0x000fe200047a6670 */
[----:B------:R-:W-:Y:S01]  /*09c0*/  CS2R R90, SRZ ;  /* 0x00000000005a7805 */ /* 0x000fe2000001ff00 */
[----:B------:R-:W-:Y:S01]  /*09d0*/  ISETP.NE.AND P0, PT, R4, RZ, PT ;  /* 0x000000ff0400720c */ /* 0x000fe20003f05270 */
[----:B------:R-:W-:Y:S01]  /*09e0*/  CS2R R88, SRZ ;  /* 0x0000000000587805 */ /* 0x000fe2000001ff00 */
[----:B------:R-:W-:Y:S01]  /*09f0*/  CS2R R78, SRZ ;  /* 0x00000000004e7805 */ /* 0x000fe2000001ff00 */
[----:B--2---:R-:W-:Y:S01]  /*0a00*/  IMAD.U32 R7, RZ, RZ, UR7 ;  /* 0x00000007ff077e24 */ /* 0x004fe2000f8e00ff */
[C---:B------:R-:W-:Y:S01]  /*0a10*/  @!P2 LEA R6, P1, R5.reuse, R2, 0x1 ;  /* 0x000000020506a211 */ /* 0x040fe200078208ff */
[----:B------:R-:W-:Y:S01]  /*0a20*/  ULDC.64 UR6, c[0x0][0x1a8] ;  /* 0x00006a0000067ab9 */ /* 0x000fe20000000a00 */
[----:B------:R-:W-:Y:S01]  /*0a30*/  CS2R R76, SRZ ;  /* 0x00000000004c7805 */ /* 0x000fe2000001ff00 */
[----:B------:R-:W-:Y:S01]  /*0a40*/  USHF.L.U32 UR5, UR6, 0x5, URZ ;  /* 0x0000000506057899 */ /* 0x000fe2000800063f */
[----:B------:R-:W-:Y:S01]  /*0a50*/  @!P2 LEA.HI.X R7, R5, R3, R7, 0x1, P1 ;  /* 0x000000030507a211 */ /* 0x000fe200008f0c07 */
[----:B------:R-:W-:Y:S01]  /*0a60*/  USHF.L.U64.HI UR7, UR6, UR20, UR7 ;  /* 0x0000001406077299 */ /* 0x000fe20008010207 */
[----:B------:R-:W-:Y:S01]  /*0a70*/  ISETP.NE.AND P1, PT, R10, RZ, PT ;  /* 0x000000ff0a00720c */ /* 0x000fe20003f25270 */
[----:B------:R-:W-:Y:S01]  /*0a80*/  CS2R R74, SRZ ;  /* 0x00000000004a7805 */ /* 0x000fe2000001ff00 */
[----:B------:R-:W-:Y:S01]  /*0a90*/  CS2R R72, SRZ ;  /* 0x0000000000487805 */ /* 0x000fe2000001ff00 */
[----:B------:R3:W-:Y:S01]  /*0aa0*/  LDGSTS.E.BYPASS.LTC128B.128 [R236+0xb080], [R2.64+0x80], !P0 ;  /* 0x0b08008002ec7fae */ /* 0x0007e2000c101d4e */
[----:B------:R-:W-:Y:S01]  /*0ab0*/  LEA R4, P0, R8, c[0x0][0x190], 0x1 ;  /* 0x0000640008047a11 */ /* 0x000fe200078008ff */
[----:B------:R-:W-:Y:S01]  /*0ac0*/  CS2R R70, SRZ ;  /* 0x0000000000467805 */ /* 0x000fe2000001ff00 */
[----:B------:R-:W-:Y:S01]  /*0ad0*/  CS2R R68, SRZ ;  /* 0x0000000000447805 */ /* 0x000fe2000001ff00 */
[----:B------:R3:W-:Y:S01]  /*0ae0*/  LDGSTS.E.BYPASS.LTC128B.128 [R236+0xd880], [R2.64+0x100], !P6 ;  /* 0x0d88010002ec7fae */ /* 0x0007e2000f101d4e */
[----:B------:R-:W-:Y:S01]  /*0af0*/  ISETP.GE.AND P6, PT, R238, c[0x0][0x19c], PT ;  /* 0x00006700ee007a0c */ /* 0x000fe20003fc6270 */
[----:B------:R-:W-:Y:S01]  /*0b00*/  CS2R R58, SRZ ;  /* 0x00000000003a7805 */ /* 0x000fe2000001ff00 */
[----:B------:R-:W-:Y:S01]  /*0b10*/  LEA.HI.X R5, R8, c[0x0][0x194], R9, 0x1, P0 ;  /* 0x0000650008057a11 */ /* 0x000fe200000f0c09 */
[----:B------:R-:W-:Y:S01]  /*0b20*/  CS2R R56, SRZ ;  /* 0x0000000000387805 */ /* 0x000fe2000001ff00 */
[C---:B------:R-:W-:Y:S01]  /*0b30*/  ISETP.LT.OR P4, PT, R0.reuse, 0x1, P6 ;  /* 0x000000010000780c */ /* 0x040fe20003781670 */
[----:B------:R2:W-:Y:S01]  /*0b40*/  @!P2 LDGSTS.E.BYPASS.LTC128B.128 [R236+0x9880], [R6.64], !P1 ;  /* 0x0988000006ecafae */ /* 0x0005e2000c901d4e */
[----:B------:R-:W-:Y:S01]  /*0b50*/  CS2R R62, SRZ ;  /* 0x00000000003e7805 */ /* 0x000fe2000001ff00 */
[----:B------:R-:W-:Y:S01]  /*0b60*/  CS2R R60, SRZ ;  /* 0x00000000003c7805 */ /* 0x000fe2000001ff00 */
[----:B------:R-:W-:Y:S01]  /*0b70*/  CS2R R66, SRZ ;  /* 0x0000000000427805 */ /* 0x000fe2000001ff00 */
[----:B------:R2:W-:Y:S01]  /*0b80*/  @!P2 LDGSTS.E.BYPASS.LTC128B.128 [R236+0xc080], [R6.64+0x80], !P3 ;  /* 0x0c08008006ecafae */ /* 0x0005e2000d901d4e */
[----:B------:R-:W-:Y:S01]  /*0b90*/  ISETP.GE.AND P3, PT, R13, c[0x0][0x19c], PT ;  /* 0x000067000d007a0c */ /* 0x000fe20003f66270 */
[----:B------:R-:W-:Y:S01]  /*0ba0*/  CS2R R64, SRZ ;  /* 0x0000000000407805 */ /* 0x000fe2000001ff00 */
[----:B------:R-:W-:Y:S01]  /*0bb0*/  CS2R R54, SRZ ;  /* 0x0000000000367805 */ /* 0x000fe2000001ff00 */
[----:B------:R2:W-:Y:S01]  /*0bc0*/  @!P2 LDGSTS.E.BYPASS.LTC128B.128 [R236+0xe880], [R6.64+0x100], !P5 ;  /* 0x0e88010006ecafae */ /* 0x0005e2000e901d4e */
[----:B------:R-:W-:Y:S01]  /*0bd0*/  ISETP.GE.AND P5, PT, R247, c[0x0][0x19c], PT ;  /* 0x00006700f7007a0c */ /* 0x000fe20003fa6270 */
[----:B------:R-:W-:Y:S01]  /*0be0*/  CS2R R52, SRZ ;  /* 0x0000000000347805 */ /* 0x000fe2000001ff00 */
[----:B------:R-:W-:Y:S01]  /*0bf0*/  CS2R R50, SRZ ;  /* 0x0000000000327805 */ /* 0x000fe2000001ff00 */
[----:B------:R4:W-:Y:S01]  /*0c00*/  LDGSTS.E.BYPASS.LTC128B.128 [R236+0x80], [R4.64], !P4 ;  /* 0x0008000004ec7fae */ /* 0x0009e2000e101d4e */
[C---:B------:R-:W-:Y:S01]  /*0c10*/  ISETP.LT.OR P1, PT, R0.reuse, 0x1, P5 ;  /* 0x000000010000780c */ /* 0x040fe20002f21670 */
[----:B------:R-:W-:Y:S01]  /*0c20*/  CS2R R48, SRZ ;  /* 0x0000000000307805 */ /* 0x000fe2000001ff00 */
[----:B------:R-:W-:Y:S01]  /*0c30*/  ISETP.LT.OR P4, PT, R0, 0x21, P6 ;  /* 0x000000210000780c */ /* 0x000fe20003781670 */
[----:B------:R-:W-:Y:S01]  /*0c40*/  CS2R R46, SRZ ;  /* 0x00000000002e7805 */ /* 0x000fe2000001ff00 */
[----:B------:R-:W-:Y:S01]  /*0c50*/  ISETP.GE.AND P6, PT, R238, c[0x0][0x16c], PT ;  /* 0x00005b00ee007a0c */ /* 0x000fe20003fc6270 */
[----:B------:R-:W-:Y:S01]  /*0c60*/  CS2R R44, SRZ ;  /* 0x00000000002c7805 */ /* 0x000fe2000001ff00 */
[----:B---3--:R-:W-:-:S05]  /*0c70*/  IMAD.MOV.U32 R3, RZ, RZ, c[0x0][0x1a8] ;  /* 0x00006a00ff037624 */ /* 0x008fca00078e00ff */
[----:B------:R-:W-:Y:S02]  /*0c80*/  LEA R2, P0, R3, R4, 0x6 ;  /* 0x0000000403027211 */ /* 0x000fe400078030ff */
[----:B------:R4:W-:Y:S01]  /*0c90*/  LDGSTS.E.BYPASS.LTC128B.128 [R236+0x2880], [R4.64+0x80], !P1 ;  /* 0x0288008004ec7fae */ /* 0x0009e2000c901d4e */
[----:B------:R-:W-:Y:S01]  /*0ca0*/  ISETP.LT.OR P1, PT, R0, 0x21, P5 ;  /* 0x000000210000780c */ /* 0x000fe20002f21670 */
[----:B--2---:R-:W-:Y:S01]  /*0cb0*/  IMAD.MOV.U32 R6, RZ, RZ, c[0x0][0x1ac] ;  /* 0x00006b00ff067624 */ /* 0x004fe200078e00ff */
[----:B------:R-:W-:-:S04]  /*0cc0*/  SEL R7, RZ, 0x1, P6 ;  /* 0x00000001ff077807 */ /* 0x000fc80003000000 */
[----:B------:R-:W-:Y:S01]  /*0cd0*/  LEA.HI.X R3, R3, R5, R6, 0x6, P0 ;  /* 0x0000000503037211 */ /* 0x000fe200000f3406 */
[----:B------:R-:W-:Y:S01]  /*0ce0*/  IMAD.U32 R6, RZ, RZ, UR7 ;  /* 0x00000007ff067e24 */ /* 0x000fe2000f8e00ff */
[----:B------:R-:W-:Y:S01]  /*0cf0*/  ISETP.LT.OR P0, PT, R0, 0x1, P3 ;  /* 0x000000010000780c */ /* 0x000fe20001f01670 */
[----:B------:R-:W-:Y:S02]  /*0d00*/  ULDC.64 UR6, c[0x0][0x188] ;  /* 0x0000620000067ab9 */ /* 0x000fe40000000a00 */
[----:B------:R-:W-:Y:S02]  /*0d10*/  UIMAD.WIDE.U32 UR12, UR8, UR6, URZ ;  /* 0x00000006080c72a5 */ /* 0x000fe4000f8e003f */
[----:B------:R-:W-:-:S08]  /*0d20*/  UIMAD UR6, UR4, UR6, URZ ;  /* 0x00000006040672a4 */ /* 0x000fd0000f8e023f */
[----:B------:R4:W-:Y:S01]  /*0d30*/  LDGSTS.E.BYPASS.LTC128B.128 [R236+0x5080], [R4.64+0x100], !P0 ;  /* 0x0508010004ec7fae */ /* 0x0009e2000c101d4e */
[----:B------:R-:W-:-:S03]  /*0d40*/  ISETP.LT.OR P0, PT, R0, 0x21, P3 ;  /* 0x000000210000780c */ /* 0x000fc60001f01670 */
[----:B------:R2:W-:Y:S01]  /*0d50*/  LDGSTS.E.BYPASS.LTC128B.128 [R236+0x1080], [R2.64], !P4 ;  /* 0x0108000002ec7fae */ /* 0x0005e2000e101d4e */
[----:B------:R-:W-:-:S03]  /*0d60*/  ISETP.GE.AND P4, PT, R247, c[0x0][0x16c], PT ;  /* 0x00005b00f7007a0c */ /* 0x000fc60003f86270 */
[----:B------:R2:W-:Y:S01]  /*0d70*/  LDGSTS.E.BYPASS.LTC128B.128 [R236+0x3880], [R2.64+0x80], !P1 ;  /* 0x0388008002ec7fae */ /* 0x0005e2000c901d4e */
[----:B------:R-:W-:Y:S02]  /*0d80*/  @!P2 ISETP.LT.OR P1, PT, R0, 0x41, P5 ;  /* 0x000000410000a80c */ /* 0x000fe40002f21670 */
[----:B------:R-:W-:-:S03]  /*0d90*/  ISETP.GT.AND P5, PT, R240, 0xf, PT ;  /* 0x0000000ff000780c */ /* 0x000fc60003fa4270 */
[----:B------:R2:W-:Y:S04]  /*0da0*/  LDGSTS.E.BYPASS.LTC128B.128 [R236+0x6080], [R2.64+0x100], !P0 ;  /* 0x0608010002ec7fae */ /* 0x0005e8000c101d4e */
[----:B------:R-:W-:-:S04]  /*0db0*/  @P4 LOP3.LUT R246, R246, 0x2, RZ, 0xfc, !PT ;  /* 0x00000002f6f64812 */ /* 0x000fc800078efcff */
[----:B------:R-:W-:-:S04]  /*0dc0*/  LOP3.LUT R246, R246, 0xfffffffe, RZ, 0xc0, !PT ;  /* 0xfffffffef6f67812 */ /* 0x000fc800078ec0ff */
[----:B------:R-:W-:Y:S01]  /*0dd0*/  @P6 LOP3.LUT R246, R246, 0x1, RZ, 0xfc, !PT ;  /* 0x00000001f6f66812 */ /* 0x000fe200078efcff */
[----:B----4-:R-:W-:Y:S01]  /*0de0*/  IMAD.U32 R5, RZ, RZ, UR5 ;  /* 0x00000005ff057e24 */ /* 0x010fe2000f8e00ff */
[----:B------:R-:W-:Y:S01]  /*0df0*/  SEL R4, RZ, 0xffffffff, P4 ;  /* 0xffffffffff047807 */ /* 0x000fe20002000000 */
[----:B------:R-:W-:Y:S01]  /*0e00*/  UIMAD UR5, UR8, UR7, UR6 ;  /* 0x00000007080572a4 */ /* 0x000fe2000f8e0206 */
[----:B------:R-:W-:Y:S02]  /*0e10*/  ISETP.GE.AND P4, PT, R238, c[0x0][0x19c], PT ;  /* 0x00006700ee007a0c */ /* 0x000fe40003f86270 */
[----:B------:R-:W-:Y:S01]  /*0e20*/  ISETP.GE.AND P6, PT, R13, c[0x0][0x16c], PT ;  /* 0x00005b000d007a0c */ /* 0x000fe20003fc6270 */
[----:B------:R-:W-:Y:S01]  /*0e30*/  IMAD.SHL.U32 R8, R4, 0x2, RZ ;  /* 0x0000000204087824 */ /* 0x000fe200078e00ff */
[C---:B------:R-:W-:Y:S01]  /*0e40*/  @!P2 LEA R4, P0, R5.reuse, R2, 0x1 ;  /* 0x000000020504a211 */ /* 0x040fe200078008ff */
[----:B------:R-:W-:Y:S02]  /*0e50*/  UIADD3 UR5, UR13, UR5, URZ ;  /* 0x000000050d057290 */ /* 0x000fe4000fffe03f */
[----:B------:R-:W-:Y:S01]  /*0e60*/  ULDC.64 UR6, c[0x0][0x278] ;  /* 0x00009e0000067ab9 */ /* 0x000fe20000000a00 */
[----:B------:R-:W-:Y:S01]  /*0e70*/  @!P2 LEA.HI.X R5, R5, R3, R6, 0x1, P0 ;  /* 0x000000030505a211 */ /* 0x000fe200000f0c06 */
[----:B------:R-:W-:Y:S01]  /*0e80*/  UIMAD UR11, UR4, UR6, URZ ;  /* 0x00000006040b72a4 */ /* 0x000fe2000f8e023f */
[----:B------:R-:W-:Y:S01]  /*0e90*/  @!P2 ISETP.LT.OR P0, PT, R0, 0x41, P4 ;  /* 0x000000410000a80c */ /* 0x000fe20002701670 */
[----:B--2---:R-:W-:Y:S01]  /*0ea0*/  IMAD R2, R243, c[0x0][0x178], RZ ;  /* 0x00005e00f3027a24 */ /* 0x004fe200078e02ff */
[----:B------:R-:W-:Y:S01]  /*0eb0*/  LOP3.LUT R7, R8, 0x2, R7, 0xe2, !PT ;  /* 0x0000000208077812 */ /* 0x000fe200078ee207 */
[----:B------:R-:W-:Y:S01]  /*0ec0*/  IMAD R8, R27, c[0x0][0x180], RZ ;  /* 0x000060001b087a24 */ /* 0x000fe200078e02ff */
[----:B------:R-:W-:Y:S01]  /*0ed0*/  SEL R6, RZ, 0x4, P6 ;  /* 0x00000004ff067807 */ /* 0x000fe20003000000 */
[----:B------:R-:W-:Y:S01]  /*0ee0*/  IMAD R2, R242, c[0x0][0x17c], R2 ;  /* 0x00005f00f2027a24 */ /* 0x000fe200078e0202 */
[----:B------:R-:W-:Y:S01]  /*0ef0*/  @!P2 ISETP.LT.OR P4, PT, R0, 0x41, P3 ;  /* 0x000000410000a80c */ /* 0x000fe20001f81670 */
[----:B------:R-:W-:Y:S01]  /*0f00*/  IMAD R8, R26, c[0x0][0x184], R8 ;  /* 0x000061001a087a24 */ /* 0x000fe200078e0208 */
[----:B------:R-:W-:Y:S01]  /*0f10*/  LOP3.LUT R6, R7, R6, RZ, 0xfc, !PT ;  /* 0x0000000607067212 */ /* 0x000fe200078efcff */
[----:B------:R-:W-:Y:S01]  /*0f20*/  IMAD.IADD R251, R17, 0x1, R2 ;  /* 0x0000000111fb7824 */ /* 0x000fe200078e0202 */
[----:B------:R-:W-:Y:S01]  /*0f30*/  UIMAD.WIDE.U32 UR16, UR8, UR6, URZ ;  /* 0x00000006081072a5 */ /* 0x000fe2000f8e003f */
[----:B-1----:R-:W-:Y:S01]  /*0f40*/  IMAD.WIDE.U32 R16, R242, c[0x0][0x208], R238 ;  /* 0x00008200f2107a25 */ /* 0x002fe200078e00ee */
[----:B------:R-:W-:Y:S01]  /*0f50*/  LOP3.LUT R0, R6, 0x1, RZ, 0xc0, !PT ;  /* 0x0000000106007812 */ /* 0x000fe200078ec0ff */
[----:B------:R1:W-:Y:S01]  /*0f60*/  @!P2 LDGSTS.E.BYPASS.LTC128B.128 [R236+0x2080], [R4.64], !P0 ;  /* 0x0208000004ecafae */ /* 0x0003e2000c101d4e */
[----:B------:R-:W-:Y:S01]  /*0f70*/  UIMAD UR11, UR8, UR7, UR11 ;  /* 0x00000007080b72a4 */ /* 0x000fe2000f8e020b */
[----:B------:R-:W-:Y:S01]  /*0f80*/  IMAD.WIDE.U32 R2, R26, c[0x0][0x180], R250 ;  /* 0x000060001a027a25 */ /* 0x000fe200078e00fa */
[----:B------:R-:W-:Y:S01]  /*0f90*/  ISETP.NE.U32.AND P3, PT, R0, 0x1, PT ;  /* 0x000000010000780c */ /* 0x000fe20003f65070 */
[----:B------:R1:W-:Y:S01]  /*0fa0*/  @!P2 LDGSTS.E.BYPASS.LTC128B.128 [R236+0x4880], [R4.64+0x80], !P1 ;  /* 0x0488008004ecafae */ /* 0x0003e2000c901d4e */
[----:B------:R-:W-:Y:S01]  /*0fb0*/  ULDC.64 UR6, c[0x0][0x218] ;  /* 0x0000860000067ab9 */ /* 0x000fe20000000a00 */
[----:B------:R-:W-:Y:S01]  /*0fc0*/  IMAD R0, R243, c[0x0][0x208], RZ ;  /* 0x00008200f3007a24 */ /* 0x000fe200078e02ff */
[----:B------:R-:W-:Y:S01]  /*0fd0*/  IADD3 R7, P0, R2, UR12, RZ ;  /* 0x0000000c02077c10 */ /* 0x000fe2000ff1e0ff */
[----:B------:R1:W-:Y:S01]  /*0fe0*/  @!P2 LDGSTS.E.BYPASS.LTC128B.128 [R236+0x7080], [R4.64+0x100], !P4 ;  /* 0x0708010004ecafae */ /* 0x0003e2000e101d4e */
[----:B------:R-:W-:Y:S01]  /*0ff0*/  LOP3.LUT P2, RZ, R6, 0x2, RZ, 0xc0, !PT ;  /* 0x0000000206ff7812 */ /* 0x000fe2000784c0ff */
[----:B------:R-:W-:Y:S01]  /*1000*/  IMAD R0, R242, c[0x0][0x20c], R0 ;  /* 0x00008300f2007a24 */ /* 0x000fe200078e0200 */
[----:B------:R-:W-:Y:S01]  /*1010*/  IADD3.X R3, R3, UR5, R8, P0, !PT ;  /* 0x0000000503037c10 */ /* 0x000fe200087fe408 */
[----:B------:R-:W0:Y:S01]  /*1020*/  LDGDEPBAR ;  /* 0x00000000000079af */ /* 0x000e220000000000 */
[C---:B------:R-:W-:Y:S01]  /*1030*/  LEA R2, P0, R7.reuse, c[0x0][0x160], 0x1 ;  /* 0x0000580007027a11 */ /* 0x040fe200078008ff */
[----:B------:R-:W-:Y:S01]  /*1040*/  UIMAD.WIDE.U32 UR18, UR8, UR6, URZ ;  /* 0x00000006081272a5 */ /* 0x000fe2000f8e003f */
[----:B------:R-:W-:Y:S01]  /*1050*/  LOP3.LUT P4, RZ, R6, 0x4, RZ, 0xc0, !PT ;  /* 0x0000000406ff7812 */ /* 0x000fe2000788c0ff */
[----:B------:R-:W-:Y:S01]  /*1060*/  UIMAD UR6, UR4, UR6, URZ ;  /* 0x00000006040672a4 */ /* 0x000fe2000f8e023f */
[----:B------:R-:W-:Y:S01]  /*1070*/  LEA.HI.X R3, R7, c[0x0][0x164], R3, 0x1, P0 ;  /* 0x0000590007037a11 */ /* 0x000fe200000f0c03 */
[----:B------:R-:W-:Y:S01]  /*1080*/  IMAD R6, R27, c[0x0][0x270], RZ ;  /* 0x00009c001b067a24 */ /* 0x000fe200078e02ff */
[C---:B------:R-:W-:Y:S01]  /*1090*/  ISETP.LT.OR P0, PT, R12.reuse, 0x1, P3 ;  /* 0x000000010c00780c */ /* 0x040fe20001f01670 */
[----:B------:R-:W-:Y:S01]  /*10a0*/  IMAD.IADD R249, R17, 0x1, R0 ;  /* 0x0000000111f97824 */ /* 0x000fe200078e0200 */
[----:B------:R-:W-:Y:S01]  /*10b0*/  ISETP.LT.OR P1, PT, R12, 0x1, !P2 ;  /* 0x000000010c00780c */ /* 0x000fe20005721670 */
[----:B------:R-:W-:Y:S01]  /*10c0*/  IMAD.MOV.U32 R248, RZ, RZ, R16 ;  /* 0x000000fffff87224 */ /* 0x000fe200078e0010 */
[----:B------:R-:W-:Y:S01]  /*10d0*/  UIADD3 UR11, UR17, UR11, URZ ;  /* 0x0000000b110b7290 */ /* 0x000fe2000fffe03f */
[C---:B------:R-:W-:Y:S01]  /*10e0*/  IMAD R0, R26.reuse, c[0x0][0x274], R6 ;  /* 0x00009d001a007a24 */ /* 0x040fe200078e0206 */
[----:B------:R-:W-:Y:S01]  /*10f0*/  UIMAD UR7, UR8, UR7, UR6 ;  /* 0x00000007080772a4 */ /* 0x000fe2000f8e0206 */
[----:B------:R-:W-:Y:S01]  /*1100*/  IMAD.WIDE.U32 R6, R26, c[0x0][0x210], R248 ;  /* 0x000084001a067a25 */ /* 0x000fe200078e00f8 */
[----:B------:R-:W-:Y:S01]  /*1110*/  ISETP.LT.OR P2, PT, R12, 0x21, !P2 ;  /* 0x000000210c00780c */ /* 0x000fe20005741670 */
[----:B------:R2:W-:Y:S01]  /*1120*/  STL.64 [R1], R16 ;  /* 0x0000001001007387 */ /* 0x0005e20000100a00 */
[----:B------:R-:W-:-:S03]  /*1130*/  UIADD3 UR9, UR19, UR7, URZ ;  /* 0x0000000713097290 */ /* 0x000fc6000fffe03f */
[----:B------:R3:W-:Y:S01]  /*1140*/  LDGSTS.E.BYPASS.LTC128B.128 [R236+0xf080], [R2.64], !P0 ;  /* 0x0f08000002ec7fae */ /* 0x0007e2000c101d4e */
[----:B------:R-:W-:Y:S01]  /*1150*/  IADD3 R8, P0, R2, UR22, RZ ;  /* 0x0000001602087c10 */ /* 0x000fe2000ff1e0ff */
[----:B------:R-:W-:Y:S01]  /*1160*/  ULDC.64 UR6, c[0x0][0x208] ;  /* 0x0000820000067ab9 */ /* 0x000fe20000000a00 */
[----:B-1----:R-:W-:Y:S01]  /*1170*/  IMAD.WIDE.U32 R4, R26, c[0x0][0x270], R244 ;  /* 0x00009c001a047a25 */ /* 0x002fe200078e00f4 */
[----:B------:R3:W-:Y:S01]  /*1180*/  LDGSTS.E.BYPASS.LTC128B.128 [R236+0x11080], [R2.64+0x80], !P1 ;  /* 0x1108008002ec7fae */ /* 0x0007e2000c901d4e */
[----:B------:R-:W-:Y:S01]  /*1190*/  IADD3.X R9, R3, UR21, RZ, P0, !PT ;  /* 0x0000001503097c10 */ /* 0x000fe200087fe4ff */
[----:B------:R-:W-:Y:S01]  /*11a0*/  USHF.L.U32 UR23, UR6, 0x5, URZ ;  /* 0x0000000506177899 */ /* 0x000fe2000800063f */
[C---:B------:R-:W-:Y:S01]  /*11b0*/  ISETP.LT.OR P0, PT, R12.reuse, 0x1, !P4 ;  /* 0x000000010c00780c */ /* 0x040fe20006701670 */
[----:B------:R-:W-:Y:S01]  /*11c0*/  USHF.L.U64.HI UR7, UR6, UR20, UR7 ;  /* 0x0000001406077299 */ /* 0x000fe20008010207 */
[C---:B------:R-:W-:Y:S02]  /*11d0*/  ISETP.LT.OR P1, PT, R12.reuse, 0x21, P3 ;  /* 0x000000210c00780c */ /* 0x040fe40001f21670 */
[----:B------:R-:W-:Y:S01]  /*11e0*/  ISETP.LT.OR P3, PT, R12, 0x21, !P4 ;  /* 0x000000210c00780c */ /* 0x000fe20006761670 */
[----:B------:R-:W-:Y:S01]  /*11f0*/  USHF.L.U64.HI UR7, UR23, 0x1, UR7 ;  /* 0x0000000117077899 */ /* 0x000fe20008010207 */
[----:B------:R-:W-:-:S07]  /*1200*/  ISETP.GE.AND P4, PT, R238, c[0x0][0x1fc], PT ;  /* 0x00007f00ee007a0c */ /* 0x000fce0003f86270 */
[----:B------:R3:W-:Y:S01]  /*1210*/  LDGSTS.E.BYPASS.LTC128B.128 [R236+0x13080], [R2.64+0x100], !P0 ;  /* 0x1308010002ec7fae */ /* 0x0007e2000c101d4e */
[----:B------:R-:W-:Y:S01]  /*1220*/  IADD3 R10, P0, R4, UR16, RZ ;  /* 0x00000010040a7c10 */ /* 0x000fe2000ff1e0ff */
[----:B------:R-:W-:Y:S02]  /*1230*/  IMAD R4, R27, c[0x0][0x210], RZ ;  /* 0x000084001b047a24 */ /* 0x000fe400078e02ff */
[----:B------:R1:W-:Y:S01]  /*1240*/  LDGSTS.E.BYPASS.LTC128B.128 [R236+0x10080], [R8.64], !P1 ;  /* 0x1008000008ec7fae */ /* 0x0003e2000c901d4e */
[----:B------:R-:W-:Y:S01]  /*1250*/  IADD3.X R11, R5, UR11, R0, P0, !PT ;  /* 0x0000000b050b7c10 */ /* 0x000fe200087fe400 */
[----:B------:R-:W-:Y:S01]  /*1260*/  IMAD R4, R26, c[0x0][0x214], R4 ;  /* 0x000085001a047a24 */ /* 0x000fe200078e0204 */
[----:B------:R-:W-:-:S04]  /*1270*/  IADD3 R0, P0, R6, UR18, RZ ;  /* 0x0000001206007c10 */ /* 0x000fc8000ff1e0ff */
[----:B------:R-:W-:Y:S02]  /*1280*/  IADD3.X R6, R7, UR9, R4, P0, !PT ;  /* 0x0000000907067c10 */ /* 0x000fe400087fe404 */
[----:B------:R-:W-:-:S04]  /*1290*/  LEA R4, P0, R0, c[0x0][0x1f0], 0x1 ;  /* 0x00007c0000047a11 */ /* 0x000fc800078008ff */
[----:B------:R-:W-:Y:S01]  /*12a0*/  LEA.HI.X R5, R0, c[0x0][0x1f4], R6, 0x1, P0 ;  /* 0x00007d0000057a11 */ /* 0x000fe200000f0c06 */
[----:B------:R-:W-:Y:S01]  /*12b0*/  IMAD.U32 R0, RZ, RZ, UR22 ;  /* 0x00000016ff007e24 */ /* 0x000fe2000f8e00ff */
[----:B------:R-:W-:-:S04]  /*12c0*/  USHF.L.U32 UR22, UR23, 0x1, URZ ;  /* 0x0000000117167899 */ /* 0x000fc8000800063f */
[----:B------:R-:W-:-:S04]  /*12d0*/  IADD3 R6, P1, P0, R0, 0x80, R2 ;  /* 0x0000008000067810 */ /* 0x000fc8000783e002 */
[--C-:B------:R-:W-:Y:S02]  /*12e0*/  IADD3.X R7, RZ, UR21, R3.reuse, P1, P0 ;  /* 0x00000015ff077c10 */ /* 0x100fe40008fe0403 */
[----:B---3--:R-:W-:Y:S01]  /*12f0*/  IADD3 R2, P1, P0, R0, 0x100, R2 ;  /* 0x0000010000027810 */ /* 0x008fe2000783e002 */
[----:B------:R-:W-:Y:S02]  /*1300*/  IMAD.U32 R0, RZ, RZ, UR22 ;  /* 0x00000016ff007e24 */ /* 0x000fe4000f8e00ff */
[----:B------:R3:W-:Y:S01]  /*1310*/  LDGSTS.E.BYPASS.LTC128B.128 [R236+0x12080], [R6.64], !P2 ;  /* 0x1208000006ec7fae */ /* 0x0007e2000d101d4e */
[----:B------:R-:W-:Y:S01]  /*1320*/  IADD3.X R3, RZ, UR21, R3, P1, P0 ;  /* 0x00000015ff037c10 */ /* 0x000fe20008fe0403 */
[----:B-1----:R-:W-:Y:S01]  /*1330*/  IMAD R9, R27, c[0x0][0x288], RZ ;  /* 0x0000a2001b097a24 */ /* 0x002fe200078e02ff */
[----:B--2---:R-:W-:Y:S01]  /*1340*/  IADD3 R16, P1, P0, R0, 0x100, R4 ;  /* 0x0000010000107810 */ /* 0x004fe2000783e004 */
[----:B------:R-:W-:Y:S01]  /*1350*/  @!P5 IMAD.SHL.U32 R0, R240, 0x10, RZ ;  /* 0x00000010f000d824 */ /* 0x000fe200078e00ff */
[----:B------:R-:W-:Y:S01]  /*1360*/  ISETP.GE.AND P2, PT, R13, c[0x0][0x1fc], PT ;  /* 0x00007f000d007a0c */ /* 0x000fe20003f46270 */
[----:B------:R1:W-:Y:S01]  /*1370*/  LDGSTS.E.BYPASS.LTC128B.128 [R236+0x14080], [R2.64], !P3 ;  /* 0x1408000002ec7fae */ /* 0x0003e2000d901d4e */
[----:B------:R-:W-:Y:S01]  /*1380*/  IADD3.X R17, RZ, UR7, R5, P1, P0 ;  /* 0x00000007ff117c10 */ /* 0x000fe20008fe0405 */
[----:B------:R-:W-:Y:S01]  /*1390*/  IMAD R9, R26, c[0x0][0x28c], R9 ;  /* 0x0000a3001a097a24 */ /* 0x000fe200078e0209 */
[----:B------:R-:W-:-:S02]  /*13a0*/  ISETP.GE.AND P3, PT, R247, c[0x0][0x1fc], PT ;  /* 0x00007f00f7007a0c */ /* 0x000fc40003f66270 */
[----:B------:R-:W-:Y:S02]  /*13b0*/  ISETP.LT.OR P1, PT, R12, 0x1, P4 ;  /* 0x000000010c00780c */ /* 0x000fe40002721670 */
[CC--:B------:R-:W-:Y:S02]  /*13c0*/  LEA.HI R13, R14.reuse, R240.reuse, RZ, 0x2 ;  /* 0x000000f00e0d7211 */ /* 0x0c0fe400078f10ff */
[----:B---3--:R-:W-:Y:S02]  /*13d0*/  LEA.HI R7, R14, R240, RZ, 0x4 ;  /* 0x000000f00e077211 */ /* 0x008fe400078f20ff */
        /* <DEDUP_REMOVED lines=8> */
[----:B------:R-:W-:Y:S01]  /*1460*/  IADD3 R10, P0, R4, UR22, RZ ;  /* 0x00000016040a7c10 */ /* 0x000fe2000ff1e0ff */
[----:B------:R-:W-:Y:S02]  /*1470*/  ULDC UR22, c[0x0][0x168] ;  /* 0x00005a0000167ab9 */ /* 0x000fe40000000800 */
[----:B------:R-:W-:Y:S01]  /*1480*/  UISETP.GE.AND UP0, UPT, UR22, 0x1, UPT ;  /* 0x000000011600788c */ /* 0x000fe2000bf06270 */
[----:B------:R-:W-:Y:S01]  /*1490*/  IADD3.X R11, R5, UR7, RZ, P0, !PT ;  /* 0x00000007050b7c10 */ /* 0x000fe200087fe4ff */
[----:B------:R-:W-:Y:S01]  /*14a0*/  ULDC.64 UR6, c[0x0][0x290] ;  /* 0x0000a40000067ab9 */ /* 0x000fe20000000a00 */
[----:B------:R-:W-:Y:S01]  /*14b0*/  ISETP.LT.OR P0, PT, R12, 0x1, P2 ;  /* 0x000000010c00780c */ /* 0x000fe20001701670 */
[----:B------:R-:W-:Y:S02]  /*14c0*/  UIMAD UR20, UR4, UR6, URZ ;  /* 0x00000006041472a4 */ /* 0x000fe4000f8e023f */
[----:B------:R-:W-:-:S02]  /*14d0*/  UIMAD.WIDE.U32 UR24, UR8, UR6, URZ ;  /* 0x00000006081872a5 */ /* 0x000fc4000f8e003f */
[----:B------:R-:W-:Y:S01]  /*14e0*/  UIMAD UR20, UR8, UR7, UR20 ;  /* 0x00000007081472a4 */ /* 0x000fe2000f8e0214 */
[----:B-1----:R-:W-:Y:S01]  /*14f0*/  SHF.R.S32.HI R0, RZ, 0x2, R13 ;  /* 0x00000002ff007819 */ /* 0x002fe2000001140d */
[----:B------:R-:W-:Y:S02]  /*1500*/  IMAD.WIDE.U32 R2, R26, c[0x0][0x288], R244 ;  /* 0x0000a2001a027a25 */ /* 0x000fe400078e00f4 */
[----:B------:R-:W-:-:S04]  /*1510*/  UIADD3 UR20, UR25, UR20, URZ ;  /* 0x0000001419147290 */ /* 0x000fc8000fffe03f */
[----:B------:R2:W-:Y:S01]  /*1520*/  LDGSTS.E.BYPASS.LTC128B.128 [R236+0x1f080], [R4.64+0x100], !P0 ;  /* 0x1f08010004ec7fae */ /* 0x0005e2000c101d4e */
[----:B------:R-:W-:-:S13]  /*1530*/  ISETP.LT.OR P0, PT, R12, 0x21, P4 ;  /* 0x000000210c00780c */ /* 0x000fda0002701670 */
[----:B------:R1:W-:Y:S01]  /*1540*/  LDGSTS.E.BYPASS.LTC128B.128 [R236+0x1c080], [R10.64], !P0 ;  /* 0x1c0800000aec7fae */ /* 0x0003e2000c101d4e */
[----:B------:R-:W-:-:S03]  /*1550*/  IADD3 R8, P0, R2, UR24, RZ ;  /* 0x0000001802087c10 */ /* 0x000fc6000ff1e0ff */
[----:B------:R1:W-:Y:S01]  /*1560*/  LDGSTS.E.BYPASS.LTC128B.128 [R236+0x1e080], [R10.64+0x80], !P1 ;  /* 0x1e0800800aec7fae */ /* 0x0003e2000c901d4e */
[----:B------:R-:W-:Y:S02]  /*1570*/  IADD3.X R9, R3, UR20, R9, P0, !PT ;  /* 0x0000001403097c10 */ /* 0x000fe400087fe409 */
[----:B------:R-:W-:Y:S02]  /*1580*/  SHF.R.S32.HI R3, RZ, 0x5, R24 ;  /* 0x00000005ff037819 */ /* 0x000fe40000011418 */
[----:B------:R-:W-:Y:S02]  /*1590*/  LEA R18, P0, R8, c[0x0][0x280], 0x2 ;  /* 0x0000a00008127a11 */ /* 0x000fe400078010ff */
[----:B--2---:R-:W-:Y:S02]  /*15a0*/  SHF.R.S32.HI R5, RZ, 0x1f, R13 ;  /* 0x0000001fff057819 */ /* 0x004fe4000001140d */
[----:B------:R-:W-:Y:S02]  /*15b0*/  SHF.R.S32.HI R4, RZ, 0x4, R7 ;  /* 0x00000004ff047819 */ /* 0x000fe40000011407 */
[----:B------:R-:W-:-:S02]  /*15c0*/  LEA.HI R5, R5, R0, RZ, 0x3 ;  /* 0x0000000005057211 */ /* 0x000fc400078f18ff */
[----:B------:R-:W-:Y:S02]  /*15d0*/  LEA.HI R6, R7, R4, RZ, 0x1 ;  /* 0x0000000407067211 */ /* 0x000fe400078f08ff */
[----:B------:R-:W-:Y:S02]  /*15e0*/  LOP3.LUT R2, R5, 0xfffffff8, RZ, 0xc0, !PT ;  /* 0xfffffff805027812 */ /* 0x000fe400078ec0ff */
[----:B------:R-:W-:Y:S02]  /*15f0*/  LOP3.LUT R5, R6, 0xfffffffe, RZ, 0xc0, !PT ;  /* 0xfffffffe06057812 */ /* 0x000fe400078ec0ff */
[----:B------:R-:W-:Y:S01]  /*1600*/  LEA.HI.X R19, R8, c[0x0][0x284], R9, 0x2, P0 ;  /* 0x0000a10008137a11 */ /* 0x000fe200000f1409 */
[----:B------:R-:W-:Y:S01]  /*1610*/  IMAD.IADD R25, R0, 0x1, -R2 ;  /* 0x0000000100197824 */ /* 0x000fe200078e0a02 */
[----:B------:R-:W-:Y:S01]  /*1620*/  LEA.HI R2, R14, R240, RZ, 0x7 ;  /* 0x000000f00e027211 */ /* 0x000fe200078f38ff */
[----:B------:R-:W-:Y:S01]  /*1630*/  IMAD.IADD R0, R4, 0x1, -R5 ;  /* 0x0000000104007824 */ /* 0x000fe200078e0a05 */
[----:B------:R-:W-:Y:S01]  /*1640*/  SHF.R.S32.HI R4, RZ, 0x1f, R24 ;  /* 0x0000001fff047819 */ /* 0x000fe20000011418 */
[----:B------:R-:W-:Y:S01]  /*1650*/  IMAD.SHL.U32 R8, R3, 0x100, RZ ;  /* 0x0000010003087824 */ /* 0x000fe200078e00ff */
[----:B------:R-:W-:Y:S01]  /*1660*/  LOP3.LUT R5, R7, 0xfffffff0, RZ, 0xc0, !PT ;  /* 0xfffffff007057812 */ /* 0x000fe200078ec0ff */
[----:B------:R-:W-:Y:S01]  /*1670*/  IMAD.SHL.U32 R9, R22, 0x8, RZ ;  /* 0x0000000816097824 */ /* 0x000fe200078e00ff */
[----:B------:R-:W-:-:S02]  /*1680*/  LEA.HI R4, R4, R3, RZ, 0x2 ;  /* 0x0000000304047211 */ /* 0x000fc400078f10ff */
[----:B------:R-:W-:Y:S01]  /*1690*/  SHF.R.S32.HI R21, RZ, 0x7, R2 ;  /* 0x00000007ff157819 */ /* 0x000fe20000011402 */
[----:B------:R-:W-:Y:S01]  /*16a0*/  IMAD.IADD R2, R240, 0x1, -R5 ;  /* 0x00000001f0027824 */ /* 0x000fe200078e0a05 */
[----:B------:R-:W-:Y:S02]  /*16b0*/  LOP3.LUT R5, R4, 0xfffffffc, RZ, 0xc0, !PT ;  /* 0xfffffffc04057812 */ /* 0x000fe400078ec0ff */
[----:B------:R-:W-:Y:S01]  /*16c0*/  ISETP.LT.OR P0, PT, R12, 0x21, P2 ;  /* 0x000000210c00780c */ /* 0x000fe20001701670 */
[C---:B------:R-:W-:Y:S01]  /*16d0*/  IMAD.SHL.U32 R4, R2.reuse, 0x10, RZ ;  /* 0x0000001002047824 */ /* 0x040fe200078e00ff */
[----:B------:R-:W-:Y:S01]  /*16e0*/  SHF.R.S32.HI R7, RZ, 0x1f, R2 ;  /* 0x0000001fff077819 */ /* 0x000fe20000011402 */
[----:B------:R-:W-:Y:S01]  /*16f0*/  IMAD.SHL.U32 R6, R21, 0x8, RZ ;  /* 0x0000000815067824 */ /* 0x000fe200078e00ff */
[----:B------:R-:W-:Y:S01]  /*1700*/  LOP3.LUT P3, RZ, R2, 0x2, RZ, 0xc0, !PT ;  /* 0x0000000202ff7812 */ /* 0x000fe2000786c0ff */
[----:B------:R-:W-:Y:S01]  /*1710*/  IMAD.IADD R12, R3, 0x1, -R5 ;  /* 0x00000001030c7824 */ /* 0x000fe200078e0a05 */
[----:B------:R-:W-:Y:S01]  /*1720*/  LOP3.LUT R3, R4, 0xf0, RZ, 0xc0, !PT ;  /* 0x000000f004037812 */ /* 0x000fe200078ec0ff */
[----:B------:R-:W-:Y:S01]  /*1730*/  IMAD.SHL.U32 R5, R25, 0x10, RZ ;  /* 0x0000001019057824 */ /* 0x000fe200078e00ff */
[----:B------:R-:W-:Y:S01]  /*1740*/  LOP3.LUT R4, R6, 0x8, RZ, 0xc0, !PT ;  /* 0x0000000806047812 */ /* 0x000fe200078ec0ff */
[----:B------:R-:W-:Y:S01]  /*1750*/  IMAD.SHL.U32 R220, R2, 0x2, RZ ;  /* 0x0000000202dc7824 */ /* 0x000fe200078e00ff */
[----:B------:R-:W-:Y:S01]  /*1760*/  LEA.HI R222, R7, R2, RZ, 0x3 ;  /* 0x0000000207de7211 */ /* 0x000fe200078f18ff */
[----:B------:R-:W-:Y:S01]  /*1770*/  IMAD.SHL.U32 R237, R12, 0x10, RZ ;  /* 0x000000100ced7824 */ /* 0x000fe200078e00ff */
[C---:B------:R-:W-:Y:S01]  /*1780*/  LOP3.LUT R15, R3.reuse, 0x100, R8, 0xf8, !PT ;  /* 0x00000100030f7812 */ /* 0x040fe200078ef808 */
[----:B------:R2:W-:Y:S01]  /*1790*/  LDGSTS.E.BYPASS.LTC128B.128 [R236+0x20080], [R16.64], !P0 ;  /* 0x2008000010ec7fae */ /* 0x0005e2000c101d4e */
[----:B------:R-:W-:-:S02]  /*17a0*/  LOP3.LUT R6, R3, R4, RZ, 0xfc, !PT ;  /* 0x0000000403067212 */ /* 0x000fc400078efcff */
[C---:B------:R-:W-:Y:S01]  /*17b0*/  LOP3.LUT R3, R222.reuse, 0xfffffff8, RZ, 0xc0, !PT ;  /* 0xfffffff8de037812 */ /* 0x040fe200078ec0ff */
[----:B------:R-:W-:Y:S01]  /*17c0*/  IMAD.SHL.U32 R222, R222, 0x40, RZ ;  /* 0x00000040dede7824 */ /* 0x000fe200078e00ff */
[----:B------:R-:W-:Y:S01]  /*17d0*/  LOP3.LUT R14, R4, 0x70, R5, 0xf8, !PT ;  /* 0x00000070040e7812 */ /* 0x000fe200078ef805 */
[----:B------:R-:W-:Y:S01]  /*17e0*/  IMAD.SHL.U32 R4, R0, 0x20, RZ ;  /* 0x0000002000047824 */ /* 0x000fe200078e00ff */
[----:B------:R-:W-:Y:S01]  /*17f0*/  LEA.HI R5, R12, R12, RZ, 0x1 ;  /* 0x0000000c0c057211 */ /* 0x000fe200078f08ff */
[----:B------:R-:W-:Y:S01]  /*1800*/  IMAD.IADD R7, R2, 0x1, -R3 ;  /* 0x0000000102077824 */ /* 0x000fe200078e0a03 */
[----:B------:R-:W-:Y:S01]  /*1810*/  LOP3.LUT R220, R6, 0x18, R220, 0x78, !PT ;  /* 0x0000001806dc7812 */ /* 0x000fe200078e78dc */
[----:B------:R-:W-:Y:S01]  /*1820*/  IMAD.MOV.U32 R2, RZ, RZ, 0x10 ;  /* 0x00000010ff027424 */ /* 0x000fe200078e00ff */
[----:B------:R-:W-:Y:S01]  /*1830*/  LOP3.LUT R3, R13, 0x3ffffffc, RZ, 0xc0, !PT ;  /* 0x3ffffffc0d037812 */ /* 0x000fe200078ec0ff */
[----:B------:R-:W-:Y:S01]  /*1840*/  IMAD.SHL.U32 R5, R5, 0x100, RZ ;  /* 0x0000010005057824 */ /* 0x000fe200078e00ff */
[----:B------:R-:W-:Y:S01]  /*1850*/  LOP3.LUT P0, RZ, R7, 0x2, RZ, 0xc0, !PT ;  /* 0x0000000207ff7812 */ /* 0x000fe2000780c0ff */
[----:B------:R-:W-:Y:S01]  /*1860*/  IMAD.SHL.U32 R6, R20, 0x40, RZ ;  /* 0x0000004014067824 */ /* 0x000fe200078e00ff */
[----:B------:R-:W-:Y:S01]  /*1870*/  LOP3.LUT R4, R4, 0x20, RZ, 0xc0, !PT ;  /* 0x0000002004047812 */ /* 0x000fe200078ec0ff */
[----:B------:R-:W-:Y:S01]  /*1880*/  IMAD.IADD R8, R240, 0x1, -R3 ;  /* 0x00000001f0087824 */ /* 0x000fe200078e0a03 */
[----:B------:R-:W-:-:S02]  /*1890*/  SEL R231, R2, 0xfffffff0, !P0 ;  /* 0xfffffff002e77807 */ /* 0x000fc40004000000 */
[----:B------:R-:W-:Y:S02]  /*18a0*/  LOP3.LUT R5, R5, 0x7ffffe00, RZ, 0xc0, !PT ;  /* 0x7ffffe0005057812 */ /* 0x000fe400078ec0ff */
[----:B------:R-:W-:Y:S02]  /*18b0*/  LOP3.LUT P0, RZ, R20, 0x2, RZ, 0xc0, !PT ;  /* 0x0000000214ff7812 */ /* 0x000fe4000780c0ff */
[----:B------:R-:W-:Y:S01]  /*18c0*/  LOP3.LUT R3, R6, 0x1c0, RZ, 0xc0, !PT ;  /* 0x000001c006037812 */ /* 0x000fe200078ec0ff */
[----:B-1----:R-:W-:Y:S01]  /*18d0*/  IMAD R11, R8, 0x2, R5 ;  /* 0x00000002080b7824 */ /* 0x002fe200078e0205 */
[----:B------:R-:W-:Y:S01]  /*18e0*/  SEL R217, R2, 0xfffffff0, !P0 ;  /* 0xfffffff002d97807 */ /* 0x000fe20004000000 */
[----:B------:R-:W-:Y:S01]  /*18f0*/  IMAD.SHL.U32 R6, R12, 0x100, RZ ;  /* 0x000001000c067824 */ /* 0x000fe200078e00ff */
[----:B------:R-:W-:Y:S02]  /*1900*/  LOP3.LUT R5, R3, 0x30, R237, 0xf8, !PT ;  /* 0x0000003003057812 */ /* 0x000fe400078ef8ed */
[----:B------:R-:W-:-:S02]  /*1910*/  SHF.R.U32.HI R2, RZ, 0x3, R15 ;  /* 0x00000003ff027819 */ /* 0x000fc4000001160f */
[--C-:B------:R-:W-:Y:S02]  /*1920*/  LOP3.LUT R8, R5, 0x8, R23.reuse, 0xf8, !PT ;  /* 0x0000000805087812 */ /* 0x100fe400078ef817 */
[----:B------:R-:W-:Y:S02]  /*1930*/  LOP3.LUT R223, R2, 0x38, RZ, 0xc0, !PT ;  /* 0x0000003802df7812 */ /* 0x000fe400078ec0ff */
[----:B------:R-:W-:Y:S02]  /*1940*/  LOP3.LUT R5, R3, 0x8, R23, 0xf8, !PT ;  /* 0x0000000803057812 */ /* 0x000fe400078ef817 */
[----:B------:R-:W-:Y:S01]  /*1950*/  SHF.R.U32.HI R2, RZ, 0x3, R3 ;  /* 0x00000003ff027819 */ /* 0x000fe20000011603 */
[----:B------:R-:W-:Y:S01]  /*1960*/  IMAD.SHL.U32 R3, R7, 0x40, RZ ;  /* 0x0000004007037824 */ /* 0x000fe200078e00ff */
[----:B------:R-:W-:Y:S01]  /*1970*/  LOP3.LUT R9, R4, 0x18, R9, 0xf8, !PT ;  /* 0x0000001804097812 */ /* 0x000fe200078ef809 */
[----:B------:R-:W-:Y:S01]  /*1980*/  IMAD.SHL.U32 R4, R0, 0x8, RZ ;  /* 0x0000000800047824 */ /* 0x000fe200078e00ff */
[----:B------:R-:W-:-:S02]  /*1990*/  LOP3.LUT R216, R5, R2, RZ, 0x3c, !PT ;  /* 0x0000000205d87212 */ /* 0x000fc400078e3cff */
[----:B------:R-:W-:Y:S02]  /*19a0*/  LOP3.LUT R3, R3, 0x1c0, RZ, 0xc0, !PT ;  /* 0x000001c003037812 */ /* 0x000fe400078ec0ff */
[----:B------:R-:W-:Y:S01]  /*19b0*/  LOP3.LUT R10, R14, 0x100, R6, 0xf8, !PT ;  /* 0x000001000e0a7812 */ /* 0x000fe200078ef806 */
[----:B------:R-:W-:Y:S01]  /*19c0*/  IMAD R216, R21, 0x200, R216 ;  /* 0x0000020015d87824 */ /* 0x000fe200078e02d8 */
[----:B------:R-:W-:Y:S02]  /*19d0*/  LOP3.LUT R2, R8, R2, RZ, 0x3c, !PT ;  /* 0x0000000208027212 */ /* 0x000fe400078e3cff */
[----:B------:R-:W-:Y:S02]  /*19e0*/  LOP3.LUT R6, R4, 0x8, RZ, 0xc0, !PT ;  /* 0x0000000804067812 */ /* 0x000fe400078ec0ff */
[----:B------:R-:W-:Y:S01]  /*19f0*/  LOP3.LUT P1, RZ, R7, 0x4, RZ, 0xc0, !PT ;  /* 0x0000000407ff7812 */ /* 0x000fe2000782c0ff */
[----:B------:R-:W-:Y:S01]  /*1a00*/  IMAD R227, R0, 0x200, R2 ;  /* 0x0000020000e37824 */ /* 0x000fe200078e0202 */
[----:B------:R-:W-:-:S02]  /*1a10*/  SHF.R.U32.HI R4, RZ, 0x3, R3 ;  /* 0x00000003ff047819 */ /* 0x000fc40000011603 */
[----:B------:R-:W-:Y:S02]  /*1a20*/  LOP3.LUT R7, R24, 0xffffffe0, RZ, 0xc0, !PT ;  /* 0xffffffe018077812 */ /* 0x000fe400078ec0ff */
[----:B------:R-:W-:Y:S02]  /*1a30*/  LOP3.LUT R222, R222, 0xfffffe00, RZ, 0xc0, !PT ;  /* 0xfffffe00dede7812 */ /* 0x000fe400078ec0ff */
[----:B------:R-:W-:Y:S01]  /*1a40*/  PLOP3.LUT P0, PT, PT, PT, UP0, 0x80, 0x0 ;  /* 0x000000000000781c */ /* 0x000fe20003f0f008 */
[----:B------:R-:W-:Y:S01]  /*1a50*/  IMAD.IADD R7, R240, 0x1, -R7 ;  /* 0x00000001f0077824 */ /* 0x000fe200078e0a07 */
[----:B------:R-:W-:Y:S01]  /*1a60*/  LOP3.LUT R0, R4, R3, R6, 0x1e, !PT ;  /* 0x0000000304007212 */ /* 0x000fe200078e1e06 */
[----:B------:R-:W-:Y:S01]  /*1a70*/  IMAD R2, R12, 0x400, R222 ;  /* 0x000004000c027824 */ /* 0x000fe200078e02de */
[----:B------:R-:W-:Y:S01]  /*1a80*/  LOP3.LUT R3, R4, R9, R3, 0x1e, !PT ;  /* 0x0000000904037212 */ /* 0x000fe200078e1e03 */
[----:B------:R-:W-:Y:S01]  /*1a90*/  @!P5 IMAD.SHL.U32 R4, R240, 0x10, RZ ;  /* 0x00000010f004d824 */ /* 0x000fe200078e00ff */
[----:B------:R-:W-:Y:S01]  /*1aa0*/  SHF.R.U32.HI R5, RZ, 0x3, R10 ;  /* 0x00000003ff057819 */ /* 0x000fe2000001160a */
[----:B------:R-:W-:Y:S01]  /*1ab0*/  IMAD.IADD R228, R2, 0x1, R0 ;  /* 0x0000000102e47824 */ /* 0x000fe200078e0200 */
[----:B------:R-:W-:Y:S01]  /*1ac0*/  LOP3.LUT R222, R3, R222, RZ, 0xfc, !PT ;  /* 0x000000de03de7212 */ /* 0x000fe200078efcff */
[----:B------:R-:W-:Y:S01]  /*1ad0*/  IMAD.MOV.U32 R2, RZ, RZ, 0x20 ;  /* 0x00000020ff027424 */ /* 0x000fe200078e00ff */
[----:B------:R-:W-:Y:S01]  /*1ae0*/  SHF.R.S32.HI R3, RZ, 0x1f, R7 ;  /* 0x0000001fff037819 */ /* 0x000fe20000011407 */
[----:B------:R2:W-:Y:S01]  /*1af0*/  @!P5 LDGSTS.E.BYPASS.LTC128B.128 [R4+0x21280], [R18.64] ;  /* 0x212800001204dfae */ /* 0x0005e2000b901d4e */
[----:B------:R-:W-:-:S02]  /*1b00*/  LOP3.LUT P2, RZ, R20, 0x4, RZ, 0xc0, !PT ;  /* 0x0000000414ff7812 */ /* 0x000fc4000784c0ff */
[----:B------:R-:W-:Y:S01]  /*1b10*/  LOP3.LUT R5, R10, 0x28, R5, 0x78, !PT ;  /* 0x000000280a057812 */ /* 0x000fe200078e7805 */
[----:B------:R-:W0:Y:S01]  /*1b20*/  LDGDEPBAR ;  /* 0x00000000000079af */ /* 0x000e220000000000 */
[----:B------:R-:W-:Y:S02]  /*1b30*/  LEA.HI R3, R3, R7, RZ, 0x2 ;  /* 0x0000000703037211 */ /* 0x000fe400078f10ff */
[----:B------:R-:W-:Y:S01]  /*1b40*/  SEL R218, R2, 0xffffffe0, !P2 ;  /* 0xffffffe002da7807 */ /* 0x000fe20005000000 */
[----:B------:R-:W0:Y:S01]  /*1b50*/  LDGDEPBAR ;  /* 0x00000000000079af */ /* 0x000e220000000000 */
[----:B------:R-:W-:Y:S01]  /*1b60*/  LOP3.LUT R223, R223, R15, R6, 0x1e, !PT ;  /* 0x0000000fdfdf7212 */ /* 0x000fe200078e1e06 */
[----:B------:R-:W-:Y:S01]  /*1b70*/  IMAD.IADD R5, R11, 0x1, R5 ;  /* 0x000000010b057824 */ /* 0x000fe200078e0205 */
[----:B------:R-:W-:Y:S02]  /*1b80*/  SEL R221, R221, 0xe0, !P3 ;  /* 0x000000e0dddd7807 */ /* 0x000fe40005800000 */
[----:B------:R-:W-:-:S02]  /*1b90*/  LEA.HI.SX32 R237, R3, R237, 0x1e ;  /* 0x000000ed03ed7211 */ /* 0x000fc400078ff2ff */
[----:B------:R-:W-:Y:S01]  /*1ba0*/  SEL R2, R2, 0xffffffe0, !P1 ;  /* 0xffffffe002027807 */ /* 0x000fe20004800000 */
[----:B------:R-:W-:Y:S05]  /*1bb0*/  @!P0 BRA `(.L_x_686) ;  /* 0x0000423000008947 */ /* 0x000fea0003800000 */
[----:B------:R-:W-:Y:S01]  /*1bc0*/  LOP3.LUT R3, R3, 0xfffffffc, RZ, 0xc0, !PT ;  /* 0xfffffffc03037812 */ /* 0x000fe200078ec0ff */
[----:B------:R-:W-:Y:S01]  /*1bd0*/  IMAD.MOV.U32 R8, RZ, RZ, -0x50 ;  /* 0xffffffb0ff087424 */ /* 0x000fe200078e00ff */
[----:B------:R-:W-:Y:S01]  /*1be0*/  LEA.HI R0, R21, R21, RZ, 0x1 ;  /* 0x0000001515007211 */ /* 0x000fe200078f08ff */
[----:B------:R-:W-:Y:S01]  /*1bf0*/  ULDC.64 UR6, c[0x0][0x240] ;  /* 0x0000900000067ab9 */ /* 0x000fe20000000a00 */
[--C-:B------:R-:W-:Y:S01]  /*1c00*/  SHF.R.S32.HI R241, RZ, 0x1f, R240.reuse ;  /* 0x0000001ffff17819 */ /* 0x100fe200000114f0 */
[----:B------:R-:W-:Y:S01]  /*1c10*/  IMAD.IADD R7, R7, 0x1, -R3 ;  /* 0x0000000107077824 */ /* 0x000fe200078e0a03 */
[----:B------:R-:W-:Y:S01]  /*1c20*/  LOP3.LUT R0, R0, 0xfffffffe, RZ, 0xc0, !PT ;  /* 0xfffffffe00007812 */ /* 0x000fe200078ec0ff */
[----:B------:R-:W-:Y:S01]  /*1c30*/  IMAD R3, R27, c[0x0][0x238], RZ ;  /* 0x00008e001b037a24 */ /* 0x000fe200078e02ff */
[----:B------:R-:W-:Y:S01]  /*1c40*/  SHF.L.U32 R234, R5, 0x1, RZ ;  /* 0x0000000105ea7819 */ /* 0x000fe200000006ff */
[----:B--2---:R-:W-:Y:S01]  /*1c50*/  IMAD.WIDE.U32 R4, R26, c[0x0][0x238], R240 ;  /* 0x00008e001a047a25 */ /* 0x004fe200078e00f0 */
[----:B------:R-:W-:Y:S01]  /*1c60*/  SHF.L.U32 R225, R228, 0x1, RZ ;  /* 0x00000001e4e17819 */ /* 0x000fe200000006ff */
[----:B------:R-:W-:Y:S01]  /*1c70*/  UIMAD UR6, UR4, UR6, URZ ;  /* 0x00000006040672a4 */ /* 0x000fe2000f8e023f */
[----:B------:R-:W-:Y:S01]  /*1c80*/  LOP3.LUT P0, RZ, R25, 0x1, RZ, 0xc0, !PT ;  /* 0x0000000119ff7812 */ /* 0x000fe2000780c0ff */
[----:B------:R-:W-:Y:S01]  /*1c90*/  IMAD.IADD R6, R21, 0x1, -R0 ;  /* 0x0000000115067824 */ /* 0x000fe200078e0a00 */
[----:B------:R-:W-:Y:S01]  /*1ca0*/  UIADD3 UR22, UR22, 0x3f, URZ ;  /* 0x0000003f16167890 */ /* 0x000fe2000fffe03f */
[----:B------:R-:W-:Y:S01]  /*1cb0*/  IMAD R0, R26, c[0x0][0x23c], R3 ;  /* 0x00008f001a007a24 */ /* 0x000fe200078e0203 */
[----:B------:R-:W-:Y:S01]  /*1cc0*/  UIMAD UR7, UR8, UR7, UR6 ;  /* 0x00000007080772a4 */ /* 0x000fe2000f8e0206 */
[----:B------:R-:W-:Y:S01]  /*1cd0*/  IMAD.SHL.U32 R216, R216, 0x2, RZ ;  /* 0x00000002d8d87824 */ /* 0x000fe200078e00ff */
[----:B------:R-:W-:Y:S01]  /*1ce0*/  USHF.R.S32.HI UR6, URZ, 0x1f, UR22 ;  /* 0x0000001f3f067899 */ /* 0x000fe20008011416 */
[----:B------:R-:W-:Y:S01]  /*1cf0*/  IMAD.IADD R5, R5, 0x1, R0 ;  /* 0x0000000105057824 */ /* 0x000fe200078e0200 */
[----:B------:R-:W-:Y:S01]  /*1d00*/  MOV R0, UR8 ;  /* 0x0000000800007c02 */ /* 0x000fe20008000f00 */
[----:B------:R-:W-:Y:S01]  /*1d10*/  IMAD R8, R28, R8, c[0x0][0x198] ;  /* 0x000066001c087624 */ /* 0x000fe200078e0208 */
[----:B------:R-:W-:Y:S01]  /*1d20*/  IADD3 R3, R234, 0x21480, RZ ;  /* 0x00021480ea037810 */ /* 0x000fe20007ffe0ff */
[----:B------:R-:W-:Y:S01]  /*1d30*/  IMAD.SHL.U32 R220, R220, 0x2, RZ ;  /* 0x00000002dcdc7824 */ /* 0x000fe200078e00ff */
[-C--:B------:R-:W-:Y:S01]  /*1d40*/  LEA R217, R217, R216.reuse, 0x1 ;  /* 0x000000d8d9d97211 */ /* 0x080fe200078e08ff */
[----:B------:R-:W-:Y:S01]  /*1d50*/  IMAD.WIDE.U32 R10, R0, c[0x0][0x240], R4 ;  /* 0x00009000000a7a25 */ /* 0x000fe200078e0004 */
[----:B------:R-:W-:Y:S01]  /*1d60*/  IADD3 R0, R225, 0x1b080, RZ ;  /* 0x0001b080e1007810 */ /* 0x000fe20007ffe0ff */
[----:B------:R-:W-:Y:S01]  /*1d70*/  ULEA.HI UR6, UR6, UR22, URZ, 0x6 ;  /* 0x0000001606067291 */ /* 0x000fe2000f8f303f */
[----:B------:R-:W-:Y:S01]  /*1d80*/  IADD3 R235, R234, 0x215a0, RZ ;  /* 0x000215a0eaeb7810 */ /* 0x000fe20007ffe0ff */
[----:B------:R-:W-:Y:S01]  /*1d90*/  IMAD R6, R6, -0x8, R8 ;  /* 0xfffffff806067824 */ /* 0x000fe200078e0208 */
[----:B------:R1:W-:Y:S01]  /*1da0*/  STL.64 [R1+0x10], R10 ;  /* 0x0000100a01007387 */ /* 0x0003e20000100a00 */
[----:B------:R-:W-:Y:S01]  /*1db0*/  IMAD R224, R2, 0x2, R0 ;  /* 0x0000000202e07824 */ /* 0x000fe200078e0200 */
[----:B------:R-:W-:Y:S01]  /*1dc0*/  IADD3 R0, R236, 0xf080, RZ ;  /* 0x0000f080ec007810 */ /* 0x000fe20007ffe0ff */
[----:B------:R-:W-:Y:S01]  /*1dd0*/  IMAD.SHL.U32 R230, R231, 0x2, RZ ;  /* 0x00000002e7e67824 */ /* 0x000fe200078e00ff */
[----:B------:R-:W-:Y:S01]  /*1de0*/  LEA R219, R218, R216, 0x1 ;  /* 0x000000d8dadb7211 */ /* 0x000fe200078e08ff */
[----:B------:R-:W-:Y:S01]  /*1df0*/  UMOV UR26, 0x6 ;  /* 0x00000006001a7882 */ /* 0x000fe20000000000 */
[----:B------:R-:W-:Y:S01]  /*1e00*/  @P0 IADD3 R235, R3, 0xe0, RZ ;  /* 0x000000e003eb0810 */ /* 0x000fe20007ffe0ff */
[----:B------:R1:W-:Y:S01]  /*1e10*/  STL [R1+0x18], R0 ;  /* 0x0000180001007387 */ /* 0x0003e20000100800 */
[----:B------:R-:W-:Y:S01]  /*1e20*/  ULDC UR23, c[0x0][0x17c] ;  /* 0x00005f0000177ab9 */ /* 0x000fe20000000800 */
[----:B------:R-:W-:Y:S01]  /*1e30*/  IMAD R233, R7, -0x2, R6 ;  /* 0xfffffffe07e97824 */ /* 0x000fe200078e0206 */
[----:B------:R-:W-:Y:S01]  /*1e40*/  LEA R223, R223, 0x23c80, 0x1 ;  /* 0x00023c80dfdf7811 */ /* 0x000fe200078e08ff */
[----:B------:R-:W-:Y:S01]  /*1e50*/  CS2R R170, SRZ ;  /* 0x0000000000aa7805 */ /* 0x000fe2000001ff00 */
[----:B------:R-:W-:Y:S01]  /*1e60*/  LEA R222, R222, 0x80, 0x1 ;  /* 0x00000080dede7811 */ /* 0x000fe200078e08ff */
[----:B------:R-:W-:Y:S01]  /*1e70*/  CS2R R168, SRZ ;  /* 0x0000000000a87805 */ /* 0x000fe2000001ff00 */
[----:B------:R-:W-:Y:S01]  /*1e80*/  IADD3 R229, R228, R2, RZ ;  /* 0x00000002e4e57210 */ /* 0x000fe20007ffe0ff */
        /* <DEDUP_REMOVED lines=59> */
[----:B------:R-:W-:Y:S01]  /*2240*/  LEA R218, R218, R217, 0x1 ;  /* 0x000000d9dada7211 */ /* 0x000fe200078e08ff */
[----:B------:R-:W-:Y:S01]  /*2250*/  IMAD.IADD R226, R225, 0x1, R230 ;  /* 0x00000001e1e27824 */ /* 0x000fe200078e02e6 */
[----:B------:R-:W-:Y:S01]  /*2260*/  IADD3 R252, R11, UR7, RZ ;  /* 0x000000070bfc7c10 */ /* 0x000fe2000fffe0ff */
[----:B------:R-:W-:-:S02]  /*2270*/  USHF.L.U32 UR21, UR10, 0x6, URZ ;  /* 0x000000060a157899 */ /* 0x000fc4000800063f */
[----:B------:R-:W-:Y:S02]  /*2280*/  USHF.L.U64.HI UR10, UR10, UR26, UR23 ;  /* 0x0000001a0a0a7299 */ /* 0x000fe40008010217 */
[----:B------:R-:W-:Y:S02]  /*2290*/  UMOV UR4, URZ ;  /* 0x0000003f00047c82 */ /* 0x000fe40008000000 */
[----:B------:R-:W-:Y:S02]  /*22a0*/  UMOV UR28, 0x1 ;  /* 0x00000001001c7882 */ /* 0x000fe40000000000 */
[----:B------:R-:W-:Y:S02]  /*22b0*/  UMOV UR23, URZ ;  /* 0x0000003f00177c82 */ /* 0x000fe40008000000 */
[----:B------:R-:W-:Y:S02]  /*22c0*/  USHF.R.S32.HI UR26, URZ, 0x6, UR6 ;  /* 0x000000063f1a7899 */ /* 0x000fe40008011406 */
[----:B------:R-:W-:-:S03]  /*22d0*/  ULDC UR22, c[0x0][0x168] ;  /* 0x00005a0000167ab9 */ /* 0x000fc60000000800 */
[----:B-1----:R-:W-:-:S07]  /*22e0*/  IADD3 R232, R228, R231, RZ ;  /* 0x000000e7e4e87210 */ /* 0x002fce0007ffe0ff */
.L_x_689:
[----:B------:R-:W-:Y:S04]  /*22f0*/  DEPBAR.LE SB0, 0x1 ;  /* 0x000080400000791a */ /* 0x000fe80000000000 */
[----:B------:R-:W-:Y:S01]  /*2300*/  BAR.SYNC.DEFER_BLOCKING 0x0 ;  /* 0x0000000000007b1d */ /* 0x000fe20000010000 */
[----:B------:R-:W-:Y:S01]  /*2310*/  MOV R0, UR4 ;  /* 0x0000000400007c02 */ /* 0x000fe20008000f00 */
[----:B------:R-:W-:Y:S01]  /*2320*/  IMAD.U32 R18, RZ, RZ, UR4 ;  /* 0x00000004ff127e24 */ /* 0x000fe2000f8e00ff */
[----:B------:R-:W-:Y:S01]  /*2330*/  MOV R189, UR4 ;  /* 0x0000000400bd7c02 */ /* 0x000fe20008000f00 */
[----:B------:R-:W-:Y:S02]  /*2340*/  UIADD3 UR27, UR23, 0x1, URZ ;  /* 0x00000001171b7890 */ /* 0x000fe4000fffe03f */
[----:B------:R-:W-:Y:S01]  /*2350*/  IMAD R0, R0, 0x3000, R228 ;  /* 0x0000300000007824 */ /* 0x000fe200078e02e4 */
[----:B------:R-:W-:Y:S01]  /*2360*/  LEA R189, R189, R237, 0x6 ;  /* 0x000000edbdbd7211 */ /* 0x000fe200078e30ff */
[----:B------:R-:W-:Y:S01]  /*2370*/  IMAD R38, R18, 0x3000, R229 ;  /* 0x0000300012267824 */ /* 0x000fe200078e02e5 */
[----:B------:R-:W-:Y:S01]  /*2380*/  UISETP.GE.AND UP0, UPT, UR27, UR26, UPT ;  /* 0x0000001a1b00728c */ /* 0x000fe2000bf06270 */
[----:B------:R-:W-:Y:S01]  /*2390*/  IMAD.SHL.U32 R104, R0, 0x2, RZ ;  /* 0x0000000200687824 */ /* 0x000fe200078e00ff */
[----:B------:R-:W-:Y:S02]  /*23a0*/  MOV R0, UR4 ;  /* 0x0000000400007c02 */ /* 0x000fe40008000f00 */
[----:B------:R-:W-:Y:S02]  /*23b0*/  SHF.L.U32 R172, R38, 0x1, RZ ;  /* 0x0000000126ac7819 */ /* 0x000fe400000006ff */
[----:B------:R-:W-:Y:S01]  /*23c0*/  PLOP3.LUT P0, PT, PT, PT, UP0, 0x80, 0x0 ;  /* 0x000000000000781c */ /* 0x000fe20003f0f008 */
[----:B------:R-:W-:Y:S04]  /*23d0*/  IMAD R0, R0, 0x3000, R231 ;  /* 0x0000300000007824 */ /* 0x000fe800078e02e7 */
[--C-:B------:R-:W-:Y:S02]  /*23e0*/  IMAD.IADD R6, R228, 0x1, R0.reuse ;  /* 0x00000001e4067824 */ /* 0x100fe400078e0200 */
[----:B------:R-:W-:Y:S01]  /*23f0*/  IMAD.IADD R0, R229, 0x1, R0 ;  /* 0x00000001e5007824 */ /* 0x000fe200078e0200 */
[----:B------:R-:W-:Y:S02]  /*2400*/  LDSM.16.M88.2 R4, [R216+0x80] ;  /* 0x00008000d804783b */ /* 0x000fe40000000100 */
[----:B------:R-:W-:Y:S02]  /*2410*/  SHF.L.U32 R28, R6, 0x1, RZ ;  /* 0x00000001061c7819 */ /* 0x000fe400000006ff */
[----:B------:R-:W-:Y:S01]  /*2420*/  SHF.L.U32 R173, R0, 0x1, RZ ;  /* 0x0000000100ad7819 */ /* 0x000fe200000006ff */
[----:B------:R-:W1:Y:S01]  /*2430*/  LDSM.16.M88.4 R20, [R104+0xf080] ;  /* 0x00f080006814783b */ /* 0x000e620000000200 */
[----:B------:R-:W-:Y:S03]  /*2440*/  MOV R0, UR4 ;  /* 0x0000000400007c02 */ /* 0x000fe60008000f00 */
[----:B------:R-:W2:Y:S02]  /*2450*/  LDSM.16.M88.2 R2, [R216+0x880] ;  /* 0x00088000d802783b */ /* 0x000ea40000000100 */
[----:B------:R-:W-:Y:S02]  /*2460*/  IMAD R0, R0, 0x3000, R232 ;  /* 0x0000300000007824 */ /* 0x000fe400078e02e8 */
[----:B------:R-:W3:Y:S02]  /*2470*/  LDSM.16.M88.2 R12, [R216+0x1080] ;  /* 0x00108000d80c783b */ /* 0x000ee40000000100 */
[----:B------:R-:W-:Y:S02]  /*2480*/  IMAD.SHL.U32 R0, R0, 0x2, RZ ;  /* 0x0000000200007824 */ /* 0x000fe400078e00ff */
[----:B------:R-:W4:Y:S04]  /*2490*/  LDSM.16.M88.2 R16, [R216+0x1880] ;  /* 0x00188000d810783b */ /* 0x000f280000000100 */
[----:B------:R-:W5:Y:S04]  /*24a0*/  LDSM.16.M88.2 R24, [R216+0x2080] ;  /* 0x00208000d818783b */ /* 0x000f680000000100 */
[----:B------:R-:W-:Y:S04]  /*24b0*/  LDSM.16.M88.2 R26, [R217+0x80] ;  /* 0x00008000d91a783b */ /* 0x000fe80000000100 */
[----:B------:R-:W4:Y:S04]  /*24c0*/  LDSM.16.M88.4 R28, [R28+0xf080] ;  /* 0x00f080001c1c783b */ /* 0x000f280000000200 */
[----:B------:R-:W5:Y:S04]  /*24d0*/  LDSM.16.M88.2 R32, [R217+0x880] ;  /* 0x00088000d920783b */ /* 0x000f680000000100 */
[----:B------:R-:W-:Y:S04]  /*24e0*/  LDSM.16.M88.2 R34, [R217+0x1880] ;  /* 0x00188000d922783b */ /* 0x000fe80000000100 */
[----:B------:R-:W-:Y:S01]  /*24f0*/  LDSM.16.M88.2 R36, [R217+0x2080] ;  /* 0x00208000d924783b */ /* 0x000fe20000000100 */
[C---:B-1----:R-:W-:Y:S03]  /*2500*/  HMMA.16816.F32.BF16 R4, R20.reuse, R4, RZ ;  /* 0x000000041404723c */ /* 0x042fe600000418ff */
[----:B------:R-:W-:Y:S04]  /*2510*/  LDSM.16.M88.4 R40, [R172+0xf080] ;  /* 0x00f08000ac28783b */ /* 0x000fe80000000200 */
[----:B------:R-:W-:Y:S01]  /*2520*/  LDSM.16.M88.2 R108, [R217+0x5080] ;  /* 0x00508000d96c783b */ /* 0x000fe20000000100 */
[C---:B--2---:R-:W-:Y:S03]  /*2530*/  HMMA.16816.F32.BF16 R8, R20.reuse, R2, RZ ;  /* 0x000000021408723c */ /* 0x044fe600000418ff */
[----:B------:R-:W1:Y:S04]  /*2540*/  LDSM.16.M88.2 R2, [R217+0x1080] ;  /* 0x00108000d902783b */ /* 0x000e680000000100 */
[----:B------:R-:W-:Y:S01]  /*2550*/  LDSM.16.M88.2 R110, [R217+0x5880] ;  /* 0x00588000d96e783b */ /* 0x000fe20000000100 */
[C---:B---3--:R-:W-:Y:S03]  /*2560*/  HMMA.16816.F32.BF16 R12, R20.reuse, R12, RZ ;  /* 0x0000000c140c723c */ /* 0x048fe600000418ff */
[----:B------:R-:W-:Y:S04]  /*2570*/  LDS R188, [R189.X4+0x21080] ;  /* 0x02108000bdbc7984 */ /* 0x000fe80000004800 */
[----:B------:R-:W-:Y:S01]  /*2580*/  LDS R189, [R189.X4+0x210a0] ;  /* 0x0210a000bdbd7984 */ /* 0x000fe20000004800 */
[C---:B----4-:R-:W-:Y:S08]  /*2590*/  HMMA.16816.F32.BF16 R16, R20.reuse, R16, RZ ;  /* 0x000000101410723c */ /* 0x050ff000000418ff */
[----:B-----5:R-:W-:Y:S01]  /*25a0*/  HMMA.16816.F32.BF16 R20, R20, R24, RZ ;  /* 0x000000181414723c */ /* 0x020fe200000418ff */
[----:B------:R-:W2:Y:S07]  /*25b0*/  LDSM.16.M88.2 R24, [R219+0x80] ;  /* 0x00008000db18783b */ /* 0x000eae0000000100 */
[C---:B------:R-:W-:Y:S01]  /*25c0*/  HMMA.16816.F32.BF16 R4, R28.reuse, R26, R4 ;  /* 0x0000001a1c04723c */ /* 0x040fe20000041804 */
[----:B------:R-:W3:Y:S07]  /*25d0*/  LDSM.16.M88.2 R26, [R219+0x880] ;  /* 0x00088000db1a783b */ /* 0x000eee0000000100 */
[C---:B------:R-:W-:Y:S01]  /*25e0*/  HMMA.16816.F32.BF16 R8, R28.reuse, R32, R8 ;  /* 0x000000201c08723c */ /* 0x040fe20000041808 */
[----:B------:R-:W-:Y:S07]  /*25f0*/  LDSM.16.M88.2 R32, [R219+0x1880] ;  /* 0x00188000db20783b */ /* 0x000fee0000000100 */
[C---:B-1----:R-:W-:Y:S01]  /*2600*/  HMMA.16816.F32.BF16 R12, R28.reuse, R2, R12 ;  /* 0x000000021c0c723c */ /* 0x042fe2000004180c */
[----:B------:R-:W1:Y:S07]  /*2610*/  LDSM.16.M88.2 R2, [R219+0x1080] ;  /* 0x00108000db02783b */ /* 0x000e6e0000000100 */
[C---:B------:R-:W-:Y:S08]  /*2620*/  HMMA.16816.F32.BF16 R16, R28.reuse, R34, R16 ;  /* 0x000000221c10723c */ /* 0x040ff00000041810 */
[----:B------:R-:W-:Y:S01]  /*2630*/  HMMA.16816.F32.BF16 R20, R28, R36, R20 ;  /* 0x000000241c14723c */ /* 0x000fe20000041814 */
[----:B------:R-:W4:Y:S04]  /*2640*/  LDSM.16.M88.2 R28, [R219+0x2080] ;  /* 0x00208000db1c783b */ /* 0x000f280000000100 */
[----:B------:R-:W-:Y:S03]  /*2650*/  LDSM.16.M88.4 R36, [R173+0xf080] ;  /* 0x00f08000ad24783b */ /* 0x000fe60000000200 */
[C---:B--2---:R-:W-:Y:S01]  /*2660*/  HMMA.16816.F32.BF16 R4, R40.reuse, R24, R4 ;  /* 0x000000182804723c */ /* 0x044fe20000041804 */
[----:B------:R-:W2:Y:S04]  /*2670*/  LDSM.16.M88.2 R24, [R218+0x80] ;  /* 0x00008000da18783b */ /* 0x000ea80000000100 */
[----:B------:R-:W5:Y:S03]  /*2680*/  LDSM.16.M88.2 R30, [R218+0x880] ;  /* 0x00088000da1e783b */ /* 0x000f660000000100 */
[C---:B---3--:R-:W-:Y:S01]  /*2690*/  HMMA.16816.F32.BF16 R8, R40.reuse, R26, R8 ;  /* 0x0000001a2808723c */ /* 0x048fe20000041808 */
[----:B------:R-:W3:Y:S07]  /*26a0*/  LDSM.16.M88.2 R26, [R218+0x1080] ;  /* 0x00108000da1a783b */ /* 0x000eee0000000100 */
[C---:B-1----:R-:W-:Y:S01]  /*26b0*/  HMMA.16816.F32.BF16 R12, R40.reuse, R2, R12 ;  /* 0x00000002280c723c */ /* 0x042fe2000004180c */
[----:B------:R-:W1:Y:S07]  /*26c0*/  LDSM.16.M88.2 R2, [R218+0x1880] ;  /* 0x00188000da02783b */ /* 0x000e6e0000000100 */
[C---:B------:R-:W-:Y:S01]  /*26d0*/  HMMA.16816.F32.BF16 R16, R40.reuse, R32, R16 ;  /* 0x000000202810723c */ /* 0x040fe20000041810 */
[----:B------:R-:W1:Y:S07]  /*26e0*/  LDSM.16.M88.2 R32, [R218+0x2080] ;  /* 0x00208000da20783b */ /* 0x000e6e0000000100 */
[----:B----4-:R-:W-:Y:S01]  /*26f0*/  HMMA.16816.F32.BF16 R20, R40, R28, R20 ;  /* 0x0000001c2814723c */ /* 0x010fe20000041814 */
[----:B------:R-:W-:Y:S04]  /*2700*/  LDSM.16.M88.2 R28, [R216+0x2880] ;  /* 0x00288000d81c783b */ /* 0x000fe80000000100 */
[----:B------:R-:W4:Y:S03]  /*2710*/  LDSM.16.M88.4 R40, [R104+0x11080] ;  /* 0x011080006828783b */ /* 0x000f260000000200 */
[C---:B--2---:R-:W-:Y:S01]  /*2720*/  HMMA.16816.F32.BF16 R4, R36.reuse, R24, R4 ;  /* 0x000000182404723c */ /* 0x044fe20000041804 */
[----:B------:R-:W2:Y:S07]  /*2730*/  LDSM.16.M88.2 R24, [R216+0x3080] ;  /* 0x00308000d818783b */ /* 0x000eae0000000100 */
[C---:B-----5:R-:W-:Y:S01]  /*2740*/  HMMA.16816.F32.BF16 R8, R36.reuse, R30, R8 ;  /* 0x0000001e2408723c */ /* 0x060fe20000041808 */
[----:B------:R-:W-:Y:S07]  /*2750*/  LDSM.16.M88.2 R30, [R216+0x4880] ;  /* 0x00488000d81e783b */ /* 0x000fee0000000100 */
[C---:B---3--:R-:W-:Y:S01]  /*2760*/  HMMA.16816.F32.BF16 R12, R36.reuse, R26, R12 ;  /* 0x0000001a240c723c */ /* 0x048fe2000004180c */
[----:B------:R-:W3:Y:S07]  /*2770*/  LDSM.16.M88.2 R26, [R216+0x3880] ;  /* 0x00388000d81a783b */ /* 0x000eee0000000100 */
[C---:B-1----:R-:W-:Y:S01]  /*2780*/  HMMA.16816.F32.BF16 R16, R36.reuse, R2, R16 ;  /* 0x000000022410723c */ /* 0x042fe20000041810 */
[----:B------:R-:W1:Y:S07]  /*2790*/  LDSM.16.M88.2 R2, [R216+0x4080] ;  /* 0x00408000d802783b */ /* 0x000e6e0000000100 */
[----:B------:R-:W-:Y:S01]  /*27a0*/  HMMA.16816.F32.BF16 R20, R36, R32, R20 ;  /* 0x000000202414723c */ /* 0x000fe20000041814 */
[----:B------:R-:W-:Y:S04]  /*27b0*/  LDSM.16.M88.4 R32, [R0+0x11080] ;  /* 0x011080000020783b */ /* 0x000fe80000000200 */
[----:B------:R-:W-:Y:S03]  /*27c0*/  LDSM.16.M88.4 R36, [R172+0x11080] ;  /* 0x01108000ac24783b */ /* 0x000fe60000000200 */
[C---:B----4-:R-:W-:Y:S01]  /*27d0*/  HMMA.16816.F32.BF16 R4, R40.reuse, R28, R4 ;  /* 0x0000001c2804723c */ /* 0x050fe20000041804 */
[----:B------:R-:W4:Y:S07]  /*27e0*/  LDSM.16.M88.2 R28, [R217+0x2880] ;  /* 0x00288000d91c783b */ /* 0x000f2e0000000100 */
[C---:B--2---:R-:W-:Y:S01]  /*27f0*/  HMMA.16816.F32.BF16 R8, R40.reuse, R24, R8 ;  /* 0x000000182808723c */ /* 0x044fe20000041808 */
[----:B------:R-:W2:Y:S07]  /*2800*/  LDSM.16.M88.2 R24, [R217+0x3080] ;  /* 0x00308000d918783b */ /* 0x000eae0000000100 */
[C---:B---3--:R-:W-:Y:S01]  /*2810*/  HMMA.16816.F32.BF16 R12, R40.reuse, R26, R12 ;  /* 0x0000001a280c723c */ /* 0x048fe2000004180c */
[----:B------:R-:W3:Y:S07]  /*2820*/  LDSM.16.M88.2 R26, [R217+0x3880] ;  /* 0x00388000d91a783b */ /* 0x000eee0000000100 */
[C---:B-1----:R-:W-:Y:S01]  /*2830*/  HMMA.16816.F32.BF16 R16, R40.reuse, R2, R16 ;  /* 0x000000022810723c */ /* 0x042fe20000041810 */
[----:B------:R-:W1:Y:S07]  /*2840*/  LDSM.16.M88.2 R2, [R217+0x4080] ;  /* 0x00408000d902783b */ /* 0x000e6e0000000100 */
[----:B------:R-:W-:Y:S01]  /*2850*/  HMMA.16816.F32.BF16 R20, R40, R30, R20 ;  /* 0x0000001e2814723c */ /* 0x000fe20000041814 */
[----:B------:R-:W5:Y:S04]  /*2860*/  LDSM.16.M88.2 R30, [R217+0x4880] ;  /* 0x00488000d91e783b */ /* 0x000f680000000100 */
[----:B------:R-:W-:Y:S03]  /*2870*/  LDSM.16.M88.2 R40, [R216+0x5080] ;  /* 0x00508000d828783b */ /* 0x000fe60000000100 */
[C---:B----4-:R-:W-:Y:S01]  /*2880*/  HMMA.16816.F32.BF16 R4, R32.reuse, R28, R4 ;  /* 0x0000001c2004723c */ /* 0x050fe20000041804 */
[----:B------:R-:W4:Y:S04]  /*2890*/  LDSM.16.M88.2 R28, [R219+0x2880] ;  /* 0x00288000db1c783b */ /* 0x000f280000000100 */
[----:B------:R-:W-:Y:S03]  /*28a0*/  LDSM.16.M88.2 R42, [R216+0x5880] ;  /* 0x00588000d82a783b */ /* 0x000fe60000000100 */
[C---:B--2---:R-:W-:Y:S01]  /*28b0*/  HMMA.16816.F32.BF16 R8, R32.reuse, R24, R8 ;  /* 0x000000182008723c */ /* 0x044fe20000041808 */
[----:B------:R-:W2:Y:S07]  /*28c0*/  LDSM.16.M88.2 R24, [R219+0x3080] ;  /* 0x00308000db18783b */ /* 0x000eae0000000100 */
[C---:B---3--:R-:W-:Y:S01]  /*28d0*/  HMMA.16816.F32.BF16 R12, R32.reuse, R26, R12 ;  /* 0x0000001a200c723c */ /* 0x048fe2000004180c */
[----:B------:R-:W3:Y:S07]  /*28e0*/  LDSM.16.M88.2 R26, [R219+0x3880] ;  /* 0x00388000db1a783b */ /* 0x000eee0000000100 */
[C---:B-1----:R-:W-:Y:S01]  /*28f0*/  HMMA.16816.F32.BF16 R16, R32.reuse, R2, R16 ;  /* 0x000000022010723c */ /* 0x042fe20000041810 */
[----:B------:R-:W1:Y:S07]  /*2900*/  LDSM.16.M88.2 R2, [R219+0x4080] ;  /* 0x00408000db02783b */ /* 0x000e6e0000000100 */
[----:B-----5:R-:W-:Y:S01]  /*2910*/  HMMA.16816.F32.BF16 R20, R32, R30, R20 ;  /* 0x0000001e2014723c */ /* 0x020fe20000041814 */
[----:B------:R-:W5:Y:S04]  /*2920*/  LDSM.16.M88.2 R30, [R219+0x4880] ;  /* 0x00488000db1e783b */ /* 0x000f680000000100 */
        /* <DEDUP_REMOVED lines=11> */
[----:B------:R-:W5:Y:S03]  /*29e0*/  LDSM.16.M88.4 R36, [R104+0x13080] ;  /* 0x013080006824783b */ /* 0x000f660000000200 */
[C---:B----4-:R-:W-:Y:S01]  /*29f0*/  HMMA.16816.F32.BF16 R4, R32.reuse, R28, R4 ;  /* 0x0000001c2004723c */ /* 0x050fe20000041804 */
[----:B------:R-:W4:Y:S04]  /*2a00*/  LDSM.16.M88.2 R28, [R216+0x6080] ;  /* 0x00608000d81c783b */ /* 0x000f280000000100 */
[----:B------:R-:W-:Y:S03]  /*2a10*/  LDSM.16.M88.4 R104, [R0+0x13080] ;  /* 0x013080000068783b */ /* 0x000fe60000000200 */
        /* <DEDUP_REMOVED lines=9> */
[C---:B------:R-:W-:Y:S01]  /*2ab0*/  HMMA.16816.F32.BF16 R4, R36.reuse, R40, R4 ;  /* 0x000000282404723c */ /* 0x040fe20000041804 */
[----:B------:R-:W-:Y:S07]  /*2ac0*/  LDSM.16.M88.2 R40, [R219+0x5080] ;  /* 0x00508000db28783b */ /* 0x000fee0000000100 */
[C---:B------:R-:W-:Y:S01]  /*2ad0*/  HMMA.16816.F32.BF16 R8, R36.reuse, R42, R8 ;  /* 0x0000002a2408723c */ /* 0x040fe20000041808 */
[----:B------:R-:W-:Y:S07]  /*2ae0*/  LDSM.16.M88.2 R42, [R219+0x5880] ;  /* 0x00588000db2a783b */ /* 0x000fee0000000100 */
[C---:B----4-:R-:W-:Y:S01]  /*2af0*/  HMMA.16816.F32.BF16 R12, R36.reuse, R28, R12 ;  /* 0x0000001c240c723c */ /* 0x050fe2000004180c */
[----:B------:R-:W4:Y:S07]  /*2b00*/  LDSM.16.M88.2 R28, [R217+0x7080] ;  /* 0x00708000d91c783b */ /* 0x000f2e0000000100 */
[C---:B--2---:R-:W-:Y:S01]  /*2b10*/  HMMA.16816.F32.BF16 R16, R36.reuse, R24, R16 ;  /* 0x000000182410723c */ /* 0x044fe20000041810 */
[----:B------:R-:W2:Y:S07]  /*2b20*/  LDSM.16.M88.2 R24, [R219+0x6080] ;  /* 0x00608000db18783b */ /* 0x000eae0000000100 */
[----:B---3--:R-:W-:Y:S01]  /*2b30*/  HMMA.16816.F32.BF16 R20, R36, R26, R20 ;  /* 0x0000001a2414723c */ /* 0x008fe20000041814 */
[----:B------:R-:W3:Y:S04]  /*2b40*/  LDSM.16.M88.2 R26, [R219+0x6880] ;  /* 0x00688000db1a783b */ /* 0x000ee80000000100 */
[----:B------:R-:W-:Y:S03]  /*2b50*/  LDSM.16.M88.2 R36, [R218+0x5880] ;  /* 0x00588000da24783b */ /* 0x000fe60000000100 */
[C---:B------:R-:W-:Y:S01]  /*2b60*/  HMMA.16816.F32.BF16 R4, R104.reuse, R108, R4 ;  /* 0x0000006c6804723c */ /* 0x040fe20000041804 */
[----:B------:R-:W-:Y:S07]  /*2b70*/  LDSM.16.M88.2 R38, [R218+0x6080] ;  /* 0x00608000da26783b */ /* 0x000fee0000000100 */
[C---:B------:R-:W-:Y:S08]  /*2b80*/  HMMA.16816.F32.BF16 R8, R104.reuse, R110, R8 ;  /* 0x0000006e6808723c */ /* 0x040ff00000041808 */
[C---:B-1----:R-:W-:Y:S01]  /*2b90*/  HMMA.16816.F32.BF16 R12, R104.reuse, R2, R12 ;  /* 0x00000002680c723c */ /* 0x042fe2000004180c */
[----:B------:R-:W1:Y:S07]  /*2ba0*/  LDSM.16.M88.2 R2, [R219+0x7080] ;  /* 0x00708000db02783b */ /* 0x000e6e0000000100 */
[C---:B-----5:R-:W-:Y:S08]  /*2bb0*/  HMMA.16816.F32.BF16 R16, R104.reuse, R30, R16 ;  /* 0x0000001e6810723c */ /* 0x060ff00000041810 */
[----:B----4-:R-:W-:Y:S01]  /*2bc0*/  HMMA.16816.F32.BF16 R20, R104, R28, R20 ;  /* 0x0000001c6814723c */ /* 0x010fe20000041814 */
[----:B------:R-:W-:Y:S07]  /*2bd0*/  LDSM.16.M88.4 R28, [R173+0x13080] ;  /* 0x01308000ad1c783b */ /* 0x000fee0000000200 */
[C---:B------:R-:W-:Y:S01]  /*2be0*/  HMMA.16816.F32.BF16 R4, R32.reuse, R40, R4 ;  /* 0x000000282004723c */ /* 0x040fe20000041804 */
[----:B------:R-:W-:Y:S07]  /*2bf0*/  LDSM.16.M88.2 R40, [R218+0x6880] ;  /* 0x00688000da28783b */ /* 0x000fee0000000100 */
[C---:B------:R-:W-:Y:S01]  /*2c00*/  HMMA.16816.F32.BF16 R8, R32.reuse, R42, R8 ;  /* 0x0000002a2008723c */ /* 0x040fe20000041808 */
[----:B------:R-:W-:Y:S07]  /*2c10*/  LDSM.16.M88.2 R42, [R218+0x7080] ;  /* 0x00708000da2a783b */ /* 0x000fee0000000100 */
[C---:B--2---:R-:W-:Y:S01]  /*2c20*/  HMMA.16816.F32.BF16 R12, R32.reuse, R24, R12 ;  /* 0x00000018200c723c */ /* 0x044fe2000004180c */
[----:B------:R-:W2:Y:S01]  /*2c30*/  LDSM.16.M88.2 R24, [R218+0x5080] ;  /* 0x00508000da18783b */ /* 0x000ea20000000100 */
[----:B------:R-:W-:Y:S04]  /*2c40*/  DEPBAR.LE SB0, 0x0 ;  /* 0x000080000000791a */ /* 0x000fe80000000000 */
[----:B------:R-:W-:Y:S02]  /*2c50*/  BAR.SYNC.DEFER_BLOCKING 0x0 ;  /* 0x0000000000007b1d */ /* 0x000fe40000010000 */
[C---:B---3--:R-:W-:Y:S08]  /*2c60*/  HMMA.16816.F32.BF16 R16, R32.reuse, R26, R16 ;  /* 0x0000001a2010723c */ /* 0x048ff00000041810 */
[----:B-1----:R-:W-:Y:S01]  /*2c70*/  HMMA.16816.F32.BF16 R20, R32, R2, R20 ;  /* 0x000000022014723c */ /* 0x002fe20000041814 */
[----:B------:R1:W3:Y:S04]  /*2c80*/  LDSM.16.M88.2 R26, [R216+0x7880] ;  /* 0x00788000d81a783b */ /* 0x0002e80000000100 */
[----:B------:R1:W4:Y:S04]  /*2c90*/  LDSM.16.M88.2 R108, [R216+0x8080] ;  /* 0x00808000d86c783b */ /* 0x0003280000000100 */
[----:B------:R1:W1:Y:S01]  /*2ca0*/  LDSM.16.M88.2 R2, [R216+0x8880] ;  /* 0x00888000d802783b */ /* 0x0002620000000100 */
[C---:B--2---:R-:W-:Y:S03]  /*2cb0*/  HMMA.16816.F32.BF16 R4, R28.reuse, R24, R4 ;  /* 0x000000181c04723c */ /* 0x044fe60000041804 */
        /* <DEDUP_REMOVED lines=10> */
[----:B------:R2:W1:Y:S01]  /*2d60*/  LDSM.16.M88.4 R104, [R225+0x1b080] ;  /* 0x01b08000e168783b */ /* 0x0004620000000200 */
[----:B------:R-:W-:Y:S03]  /*2d70*/  HMMA.16816.F32.BF16 R20, R28, R42, R20 ;  /* 0x0000002a1c14723c */ /* 0x000fe60000041814 */
[----:B------:R2:W1:Y:S05]  /*2d80*/  LDSM.16.M88.4 R176, [R226+0x1b080] ;  /* 0x01b08000e2b0783b */ /* 0x00046a0000000200 */
[----:B------:R-:W-:-:S05]  /*2d90*/  @P0 BRA `(.L_x_687) ;  /* 0x000004e000000947 */ /* 0x000fca0003800000 */
[C---:B---34-:R-:W-:Y:S01]  /*2da0*/  LOP3.LUT P4, RZ, R246.reuse, 0x2, RZ, 0xc0, !PT ;  /* 0x00000002f6ff7812 */ /* 0x058fe2000788c0ff */
[----:B------:R-:W3:Y:S01]  /*2db0*/  LDL.64 R190, [R1+0x8] ;  /* 0x0000080001be7983 */ /* 0x000ee20000100a00 */
[----:B------:R-:W-:Y:S01]  /*2dc0*/  LOP3.LUT P2, RZ, R246, 0x1, RZ, 0xc0, !PT ;  /* 0x00000001f6ff7812 */ /* 0x000fe2000784c0ff */
[----:B------:R-:W-:Y:S01]  /*2dd0*/  USHF.R.S32.HI UR29, URZ, 0x1f, UR27 ;  /* 0x0000001f3f1d7899 */ /* 0x000fe2000801141b */
[----:B------:R-:W-:Y:S01]  /*2de0*/  SEL R38, RZ, 0x2, P4 ;  /* 0x00000002ff267807 */ /* 0x000fe20002000000 */
[----:B------:R-:W-:Y:S01]  /*2df0*/  IMAD.MOV.U32 R25, RZ, RZ, R251 ;  /* 0x000000ffff197224 */ /* 0x000fe200078e00fb */
[----:B------:R-:W-:Y:S01]  /*2e00*/  SEL R37, RZ, 0x4, P6 ;  /* 0x00000004ff257807 */ /* 0x000fe20003000000 */
[----:B------:R-:W4:Y:S01]  /*2e10*/  LDL R40, [R1+0x18] ;  /* 0x0000180001287983 */ /* 0x000f220000100800 */
[----:B------:R-:W-:Y:S01]  /*2e20*/  ISETP.GE.AND P3, PT, R238, c[0x0][0x16c], PT ;  /* 0x00005b00ee007a0c */ /* 0x000fe20003f66270 */
[----:B------:R-:W-:Y:S01]  /*2e30*/  ULDC.64 UR6, c[0x0][0x178] ;  /* 0x00005e0000067ab9 */ /* 0x000fe20000000a00 */
[----:B------:R-:W-:Y:S01]  /*2e40*/  IMAD.U32 R34, RZ, RZ, UR21 ;  /* 0x00000015ff227e24 */ /* 0x000fe2000f8e00ff */
[----:B------:R-:W-:Y:S01]  /*2e50*/  UIMAD UR29, UR29, UR6, URZ ;  /* 0x000000061d1d72a4 */ /* 0x000fe2000f8e023f */
[----:B------:R-:W5:Y:S01]  /*2e60*/  S2R R33, SR_CTAID.Y ;  /* 0x0000000000217919 */ /* 0x000f620000002600 */
[----:B------:R-:W-:Y:S01]  /*2e70*/  IMAD.U32 R32, RZ, RZ, UR21 ;  /* 0x00000015ff207e24 */ /* 0x000fe2000f8e00ff */
[----:B------:R-:W-:Y:S01]  /*2e80*/  UIMAD.WIDE.U32 UR30, UR27, UR6, URZ ;  /* 0x000000061b1e72a5 */ /* 0x000fe2000f8e003f */
[----:B------:R-:W-:Y:S01]  /*2e90*/  IMAD.U32 R39, RZ, RZ, UR28 ;  /* 0x0000001cff277e24 */ /* 0x000fe2000f8e00ff */
[----:B------:R-:W-:Y:S01]  /*2ea0*/  UIMAD UR6, UR27, -0x40, UR22 ;  /* 0xffffffc01b0678a4 */ /* 0x000fe2000f8e0216 */
[----:B------:R-:W-:Y:S01]  /*2eb0*/  @!P5 IMAD.MOV.U32 R30, RZ, RZ, R244 ;  /* 0x000000ffff1ed224 */ /* 0x000fe200078e00f4 */
[----:B------:R-:W-:Y:S01]  /*2ec0*/  UIMAD UR29, UR27, UR7, UR29 ;  /* 0x000000071b1d72a4 */ /* 0x000fe2000f8e021d */
[----:B------:R-:W-:Y:S02]  /*2ed0*/  @!P5 IMAD.MOV.U32 R31, RZ, RZ, R245 ;  /* 0x000000ffff1fd224 */ /* 0x000fe400078e00f5 */
[----:B------:R-:W-:Y:S01]  /*2ee0*/  IMAD.U32 R29, RZ, RZ, UR30 ;  /* 0x0000001eff1d7e24 */ /* 0x000fe2000f8e00ff */
[----:B------:R-:W-:Y:S01]  /*2ef0*/  UIADD3 UR29, UR31, UR29, URZ ;  /* 0x0000001d1f1d7290 */ /* 0x000fe2000fffe03f */
[----:B-----5:R-:W-:Y:S01]  /*2f00*/  SHF.R.S32.HI R35, RZ, 0x1f, R33 ;  /* 0x0000001fff237819 */ /* 0x020fe20000011421 */
[----:B------:R-:W-:Y:S04]  /*2f10*/  @!P5 IMAD.WIDE.U32 R30, R33, c[0x0][0x270], R30 ;  /* 0x00009c00211eda25 */ /* 0x000fe800078e001e */
[----:B------:R-:W-:Y:S04]  /*2f20*/  IMAD R28, R35, c[0x0][0x180], RZ ;  /* 0x00006000231c7a24 */ /* 0x000fe800078e02ff */
[C---:B------:R-:W-:Y:S02]  /*2f30*/  IMAD R28, R33.reuse, c[0x0][0x184], R28 ;  /* 0x00006100211c7a24 */ /* 0x040fe400078e021c */
[----:B---3--:R-:W-:Y:S04]  /*2f40*/  IMAD.MOV.U32 R24, RZ, RZ, R190 ;  /* 0x000000ffff187224 */ /* 0x008fe800078e00be */
[----:B------:R-:W-:Y:S05]  /*2f50*/  IMAD.WIDE.U32 R24, R33, c[0x0][0x180], R24 ;  /* 0x0000600021187a25 */ /* 0x000fea00078e0018 */
[----:B------:R-:W-:Y:S04]  /*2f60*/  IADD3 R0, P0, R24, UR12, RZ ;  /* 0x0000000c18007c10 */ /* 0x000fe8000ff1e0ff */
[----:B------:R-:W-:Y:S01]  /*2f70*/  IADD3.X R28, R25, UR5, R28, P0, !PT ;  /* 0x00000005191c7c10 */ /* 0x000fe200087fe41c */
[----:B------:R-:W-:Y:S01]  /*2f80*/  IMAD.U32 R25, RZ, RZ, UR29 ;  /* 0x0000001dff197e24 */ /* 0x000fe2000f8e00ff */
[C---:B------:R-:W-:Y:S04]  /*2f90*/  LEA R24, P0, R0.reuse, c[0x0][0x160], 0x1 ;  /* 0x0000580000187a11 */ /* 0x040fe800078008ff */
[----:B------:R-:W-:Y:S01]  /*2fa0*/  LEA.HI.X R0, R0, c[0x0][0x164], R28, 0x1, P0 ;  /* 0x0000590000007a11 */ /* 0x000fe200000f0c1c */
[----:B------:R-:W-:Y:S01]  /*2fb0*/  IMAD.U32 R28, RZ, RZ, UR30 ;  /* 0x0000001eff1c7e24 */ /* 0x000fe2000f8e00ff */
[----:B------:R-:W-:Y:S02]  /*2fc0*/  LEA R24, P1, R29, R24, 0x7 ;  /* 0x000000181d187211 */ /* 0x000fe400078238ff */
[----:B------:R-:W-:Y:S02]  /*2fd0*/  SEL R29, RZ, 0x1, P2 ;  /* 0x00000001ff1d7807 */ /* 0x000fe40001000000 */
[----:B------:R-:W-:Y:S01]  /*2fe0*/  LEA.HI.X R25, R28, R0, R25, 0x7, P1 ;  /* 0x000000001c197211 */ /* 0x000fe200008f3c19 */
[----:B------:R-:W-:Y:S01]  /*2ff0*/  @!P5 IMAD R0, R35, c[0x0][0x270], RZ ;  /* 0x00009c002300da24 */ /* 0x000fe200078e02ff */
[----:B------:R-:W-:Y:S02]  /*3000*/  IADD3 R34, P1, P0, R34, 0x80, R24 ;  /* 0x0000008022227810 */ /* 0x000fe4000783e018 */
[----:B------:R-:W-:Y:S01]  /*3010*/  IADD3 R28, -R242, UR6, RZ ;  /* 0x00000006f21c7c10 */ /* 0x000fe2000fffe1ff */
[----:B------:R-:W-:Y:S01]  /*3020*/  @!P5 IMAD R0, R33, c[0x0][0x274], R0 ;  /* 0x00009d002100da24 */ /* 0x000fe200078e0200 */
[----:B------:R-:W-:Y:S02]  /*3030*/  IADD3.X R35, RZ, UR10, R25, P1, P0 ;  /* 0x0000000aff237c10 */ /* 0x000fe40008fe0419 */
[----:B------:R-:W-:Y:S02]  /*3040*/  IADD3 R32, P1, P0, R32, 0x100, R24 ;  /* 0x0000010020207810 */ /* 0x000fe4000783e018 */
[----:B------:R-:W-:Y:S02]  /*3050*/  IADD3 R29, R37, R38, R29 ;  /* 0x00000026251d7210 */ /* 0x000fe40007ffe01d */
[----:B------:R-:W-:Y:S02]  /*3060*/  IADD3.X R33, RZ, UR10, R25, P1, P0 ;  /* 0x0000000aff217c10 */ /* 0x000fe40008fe0419 */
[----:B------:R-:W-:Y:S02]  /*3070*/  @!P5 IADD3 R36, P0, R30, UR16, RZ ;  /* 0x000000101e24dc10 */ /* 0x000fe4000ff1e0ff */
[----:B------:R-:W-:Y:S02]  /*3080*/  ISETP.LT.OR P1, PT, R28, 0x1, P3 ;  /* 0x000000011c00780c */ /* 0x000fe40001f21670 */
[----:B------:R-:W-:Y:S01]  /*3090*/  @!P5 IADD3.X R31, R31, UR11, R0, P0, !PT ;  /* 0x0000000b1f1fdc10 */ /* 0x000fe200087fe400 */
[----:B----4-:R-:W-:Y:S01]  /*30a0*/  IMAD R0, R39, 0x6000, R40 ;  /* 0x0000600027007824 */ /* 0x010fe200078e0228 */
[C---:B------:R-:W-:Y:S02]  /*30b0*/  @!P5 LEA R30, P0, R36.reuse, c[0x0][0x258], 0x2 ;  /* 0x00009600241eda11 */ /* 0x040fe400078010ff */
[C---:B------:R-:W-:Y:S02]  /*30c0*/  LOP3.LUT P2, RZ, R29.reuse, 0x2, RZ, 0xc0, !PT ;  /* 0x000000021dff7812 */ /* 0x040fe4000784c0ff */
[----:B------:R-:W-:Y:S01]  /*30d0*/  @!P5 LEA.HI.X R31, R36, c[0x0][0x25c], R31, 0x2, P0 ;  /* 0x00009700241fda11 */ /* 0x000fe200000f141f */
[----:B------:R-:W-:Y:S01]  /*30e0*/  IMAD.U32 R36, RZ, RZ, UR23 ;  /* 0x00000017ff247e24 */ /* 0x000fe2000f8e00ff */
[C---:B------:R-:W-:Y:S02]  /*30f0*/  ISETP.LT.OR P0, PT, R28.reuse, 0x1, !P2 ;  /* 0x000000011c00780c */ /* 0x040fe40005701670 */
[C---:B------:R-:W-:Y:S01]  /*3100*/  ISETP.LT.OR P3, PT, R28.reuse, 0x21, P3 ;  /* 0x000000211c00780c */ /* 0x040fe20001f61670 */
[----:B------:R-:W-:Y:S01]  /*3110*/  @!PT LDS RZ, [RZ] ;  /* 0x00000000fffff984 */ /* 0x000fe20000000800 */
[----:B------:R-:W-:Y:S01]  /*3120*/  @!PT LDS RZ, [RZ] ;  /* 0x00000000fffff984 */ /* 0x000fe20000000800 */
[----:B------:R-:W-:Y:S01]  /*3130*/  @!PT LDS RZ, [RZ] ;  /* 0x00000000fffff984 */ /* 0x000fe20000000800 */
[----:B------:R3:W-:Y:S01]  /*3140*/  LDGSTS.E.BYPASS.LTC128B.128 [R0], [R24.64], !P1 ;  /* 0x0000000018007fae */ /* 0x0007e2000c901d4e */
[----:B------:R-:W-:Y:S01]  /*3150*/  LOP3.LUT P1, RZ, R29, 0x4, RZ, 0xc0, !PT ;  /* 0x000000041dff7812 */ /* 0x000fe2000782c0ff */
[----:B------:R-:W-:Y:S01]  /*3160*/  IMAD.U32 R29, RZ, RZ, UR28 ;  /* 0x0000001cff1d7e24 */ /* 0x000fe2000f8e00ff */
[C---:B------:R-:W-:Y:S07]  /*3170*/  ISETP.LT.OR P2, PT, R28.reuse, 0x21, !P2 ;  /* 0x000000211c00780c */ /* 0x040fee0005741670 */
[----:B------:R3:W-:Y:S01]  /*3180*/  LDGSTS.E.BYPASS.LTC128B.128 [R0+0x2000], [R24.64+0x80], !P0 ;  /* 0x0200008018007fae */ /* 0x0007e2000c101d4e */
[----:B------:R-:W-:Y:S11]  /*3190*/  ISETP.LT.OR P0, PT, R28, 0x1, !P1 ;  /* 0x000000011c00780c */ /* 0x000ff60004f01670 */
[----:B------:R-:W-:Y:S02]  /*31a0*/  @!UPT UIADD3 URZ, URZ, URZ, URZ ;  /* 0x0000003f3f3ff290 */ /* 0x000fe4000fffe03f */
[----:B------:R3:W-:Y:S02]  /*31b0*/  LDGSTS.E.BYPASS.LTC128B.128 [R0+0x4000], [R24.64+0x100], !P0 ;  /* 0x0400010018007fae */ /* 0x0007e4000c101d4e */
[----:B---3--:R-:W-:Y:S04]  /*31c0*/  IADD3 R24, P0, R24, UR21, RZ ;  /* 0x0000001518187c10 */ /* 0x008fe8000ff1e0ff */
[----:B------:R-:W-:Y:S02]  /*31d0*/  IADD3.X R25, R25, UR10, RZ, P0, !PT ;  /* 0x0000000a19197c10 */ /* 0x000fe400087fe4ff */
[----:B------:R-:W-:Y:S01]  /*31e0*/  ISETP.LT.OR P0, PT, R28, 0x21, !P1 ;  /* 0x000000211c00780c */ /* 0x000fe20004f01670 */
[----:B------:R-:W-:Y:S01]  /*31f0*/  @!P5 IMAD R28, R29, 0x10, R240 ;  /* 0x000000101d1cd824 */ /* 0x000fe200078e02f0 */
[----:B------:R-:W-:Y:S01]  /*3200*/  @!P5 LEA R29, R36, 0x40, 0x6 ;  /* 0x00000040241dd811 */ /* 0x000fe200078e30ff */
[----:B------:R3:W-:Y:S02]  /*3210*/  LDGSTS.E.BYPASS.LTC128B.128 [R0+0x1000], [R24.64], !P3 ;  /* 0x0100000018007fae */ /* 0x0007e4000d901d4e */
[----:B------:R-:W-:Y:S02]  /*3220*/  @!P5 IMAD.SHL.U32 R28, R28, 0x4, RZ ;  /* 0x000000041c1cd824 */ /* 0x000fe400078e00ff */
[----:B------:R-:W-:Y:S01]  /*3230*/  @!P5 IMAD.WIDE R30, R29, 0x4, R30 ;  /* 0x000000041d1ed825 */ /* 0x000fe200078e021e */
[----:B------:R4:W-:Y:S05]  /*3240*/  LDGSTS.E.BYPASS.LTC128B.128 [R0+0x3000], [R34.64], !P2 ;  /* 0x0300000022007fae */ /* 0x0009ea000d101d4e */
[----:B------:R4:W-:Y:S01]  /*3250*/  LDGSTS.E.BYPASS.LTC128B.128 [R0+0x5000], [R32.64], !P0 ;  /* 0x0500000020007fae */ /* 0x0009e2000c101d4e */
[----:B---3--:R-:W-:Y:S05]  /*3260*/  @!P5 IMAD.SHL.U32 R24, R28, 0x4, RZ ;  /* 0x000000041c18d824 */ /* 0x008fea00078e00ff */
[----:B------:R4:W-:Y:S02]  /*3270*/  @!P5 LDGSTS.E.BYPASS.LTC128B.128 [R24+0x21080], [R30.64] ;  /* 0x210800001e18dfae */ /* 0x0009e4000b901d4e */
.L_x_687:
[C---:B-1-34-:R-:W-:Y:S01]  /*3280*/  HMMA.16816.F32.BF16 R24, R104.reuse, R26, RZ ;  /* 0x0000001a6818723c */ /* 0x05afe200000418ff */
[----:B------:R-:W0:Y:S02]  /*3290*/  LDGDEPBAR ;  /* 0x00000000000079af */ /* 0x000e240000000000 */
[----:B------:R-:W-:Y:S02]  /*32a0*/  ISETP.GT.AND P0, PT, R233, 0x1, PT ;  /* 0x00000001e900780c */ /* 0x000fe40003f04270 */
[----:B------:R-:W-:Y:S02]  /*32b0*/  IADD3 R0, R230, R224, RZ ;  /* 0x000000e0e6007210 */ /* 0x000fe40007ffe0ff */
[----:B------:R-:W-:Y:S01]  /*32c0*/  FSEL R5, R5, -INF , P0 ;  /* 0xff80000005057808 */ /* 0x000fe20000000000 */
[C---:B------:R-:W-:Y:S01]  /*32d0*/  HMMA.16816.F32.BF16 R28, R104.reuse, R108, RZ ;  /* 0x0000006c681c723c */ /* 0x040fe200000418ff */
[----:B------:R-:W-:Y:S01]  /*32e0*/  LDSM.16.M88.2 R108, [R219+0x8080] ;  /* 0x00808000db6c783b */ /* 0x000fe20000000100 */
[----:B------:R-:W-:Y:S02]  /*32f0*/  ISETP.GT.AND P2, PT, R233, RZ, PT ;  /* 0x000000ffe900720c */ /* 0x000fe40003f44270 */
[--C-:B------:R-:W-:Y:S01]  /*3300*/  FFMA.FTZ R5, R5, c[0x0][0x29c], -R188.reuse ;  /* 0x0000a70005057a23 */ /* 0x100fe200000108bc */
[C---:B------:R-:W-:Y:S02]  /*3310*/  ISETP.GT.AND P3, PT, R233.reuse, 0x10, PT ;  /* 0x00000010e900780c */ /* 0x040fe40003f64270 */
[----:B------:R-:W-:Y:S01]  /*3320*/  FSEL R4, R4, -INF , P2 ;  /* 0xff80000004047808 */ /* 0x000fe20001000000 */
[C---:B------:R-:W-:Y:S01]  /*3330*/  HMMA.16816.F32.BF16 R32, R104.reuse, R2, RZ ;  /* 0x000000026820723c */ /* 0x040fe200000418ff */
[----:B------:R-:W-:Y:S01]  /*3340*/  LDSM.16.M88.2 R2, [R219+0x7880] ;  /* 0x00788000db02783b */ /* 0x000fe20000000100 */
[----:B------:R-:W-:Y:S02]  /*3350*/  ISETP.GT.AND P1, PT, R233, 0x11, PT ;  /* 0x00000011e900780c */ /* 0x000fe40003f24270 */
[----:B------:R-:W-:Y:S02]  /*3360*/  FSEL R8, R8, -INF , P3 ;  /* 0xff80000008087808 */ /* 0x000fe40001800000 */
[----:B------:R-:W-:Y:S02]  /*3370*/  FSEL R9, R9, -INF , P1 ;  /* 0xff80000009097808 */ /* 0x000fe40000800000 */
[C---:B------:R-:W-:Y:S01]  /*3380*/  HMMA.16816.F32.BF16 R36, R104.reuse, R110, RZ ;  /* 0x0000006e6824723c */ /* 0x040fe200000418ff */
[----:B------:R-:W-:Y:S01]  /*3390*/  LDSM.16.M88.2 R110, [R219+0x8880] ;  /* 0x00888000db6e783b */ /* 0x000fe20000000100 */
[----:B------:R-:W-:Y:S02]  /*33a0*/  ISETP.GT.AND P4, PT, R233, 0x21, PT ;  /* 0x00000021e900780c */ /* 0x000fe40003f84270 */
[--C-:B------:R-:W-:Y:S02]  /*33b0*/  FFMA.FTZ R8, R8, c[0x0][0x29c], -R188.reuse ;  /* 0x0000a70008087a23 */ /* 0x100fe400000108bc */
[--C-:B------:R-:W-:Y:S01]  /*33c0*/  FFMA.FTZ R9, R9, c[0x0][0x29c], -R188.reuse ;  /* 0x0000a70009097a23 */ /* 0x100fe200000108bc */
[----:B------:R-:W-:Y:S01]  /*33d0*/  FSEL R13, R13, -INF , P4 ;  /* 0xff8000000d0d7808 */ /* 0x000fe20002000000 */
[----:B------:R-:W-:Y:S01]  /*33e0*/  HMMA.16816.F32.BF16 R40, R104, R172, RZ ;  /* 0x000000ac6828723c */ /* 0x000fe200000418ff */
[----:B------:R-:W1:Y:S03]  /*33f0*/  LDSM.16.M88.4 R104, [R224] ;  /* 0x00000000e068783b */ /* 0x000e660000000200 */
[--C-:B------:R-:W-:Y:S01]  /*3400*/  FFMA.FTZ R13, R13, c[0x0][0x29c], -R188.reuse ;  /* 0x0000a7000d0d7a23 */ /* 0x100fe200000108bc */
[----:B------:R-:W3:Y:S03]  /*3410*/  LDSM.16.M88.2 R172, [R219+0x9080] ;  /* 0x00908000dbac783b */ /* 0x000ee60000000100 */
[C---:B------:R-:W-:Y:S01]  /*3420*/  HMMA.16816.F32.BF16 R24, R176.reuse, R174, R24 ;  /* 0x000000aeb018723c */ /* 0x040fe20000041818 */
[----:B------:R-:W4:Y:S07]  /*3430*/  LDSM.16.M88.2 R174, [R219+0x9880] ;  /* 0x00988000dbae783b */ /* 0x000f2e0000000100 */
[C---:B------:R-:W-:Y:S01]  /*3440*/  HMMA.16816.F32.BF16 R28, R176.reuse, R180, R28 ;  /* 0x000000b4b01c723c */ /* 0x040fe2000004181c */
[----:B------:R-:W-:Y:S07]  /*3450*/  LDSM.16.M88.2 R180, [R218+0x7880] ;  /* 0x00788000dab4783b */ /* 0x000fee0000000100 */
[C---:B------:R-:W-:Y:S01]  /*3460*/  HMMA.16816.F32.BF16 R32, R176.reuse, R182, R32 ;  /* 0x000000b6b020723c */ /* 0x040fe20000041820 */
[----:B------:R-:W-:Y:S07]  /*3470*/  LDSM.16.M88.2 R182, [R218+0x8080] ;  /* 0x00808000dab6783b */ /* 0x000fee0000000100 */
[C---:B------:R-:W-:Y:S08]  /*3480*/  HMMA.16816.F32.BF16 R36, R176.reuse, R184, R36 ;  /* 0x000000b8b024723c */ /* 0x040ff00000041824 */
[----:B------:R-:W-:Y:S01]  /*3490*/  HMMA.16816.F32.BF16 R40, R176, R186, R40 ;  /* 0x000000bab028723c */ /* 0x000fe20000041828 */
[----:B------:R-:W5:Y:S04]  /*34a0*/  LDSM.16.M88.4 R176, [R0] ;  /* 0x0000000000b0783b */ /* 0x000f680000000200 */
[----:B------:R-:W-:Y:S03]  /*34b0*/  LDSM.16.M88.4 R184, [R224+0x2000] ;  /* 0x00200000e0b8783b */ /* 0x000fe60000000200 */
[C---:B-1----:R-:W-:Y:S01]  /*34c0*/  HMMA.16816.F32.BF16 R24, R104.reuse, R2, R24 ;  /* 0x000000026818723c */ /* 0x042fe20000041818 */
[----:B------:R-:W1:Y:S07]  /*34d0*/  LDSM.16.M88.2 R2, [R218+0x8880] ;  /* 0x00888000da02783b */ /* 0x000e6e0000000100 */
[C---:B------:R-:W-:Y:S01]  /*34e0*/  HMMA.16816.F32.BF16 R28, R104.reuse, R108, R28 ;  /* 0x0000006c681c723c */ /* 0x040fe2000004181c */
[----:B------:R-:W2:Y:S07]  /*34f0*/  LDSM.16.M88.2 R108, [R218+0x9080] ;  /* 0x00908000da6c783b */ /* 0x000eae0000000100 */
[C---:B------:R-:W-:Y:S01]  /*3500*/  HMMA.16816.F32.BF16 R32, R104.reuse, R110, R32 ;  /* 0x0000006e6820723c */ /* 0x040fe20000041820 */
[----:B------:R-:W2:Y:S07]  /*3510*/  LDSM.16.M88.2 R110, [R218+0x9880] ;  /* 0x00988000da6e783b */ /* 0x000eae0000000100 */
[C---:B---3--:R-:W-:Y:S01]  /*3520*/  HMMA.16816.F32.BF16 R36, R104.reuse, R172, R36 ;  /* 0x000000ac6824723c */ /* 0x048fe20000041824 */
[----:B------:R-:W-:Y:S07]  /*3530*/  LDSM.16.M88.2 R172, [R216+0xa080] ;  /* 0x00a08000d8ac783b */ /* 0x000fee0000000100 */
[----:B----4-:R-:W-:Y:S01]  /*3540*/  HMMA.16816.F32.BF16 R40, R104, R174, R40 ;  /* 0x000000ae6828723c */ /* 0x010fe20000041828 */
[----:B------:R-:W3:Y:S04]  /*3550*/  LDSM.16.M88.4 R104, [R225+0x1d080] ;  /* 0x01d08000e168783b */ /* 0x000ee80000000200 */
[----:B------:R-:W4:Y:S03]  /*3560*/  LDSM.16.M88.2 R174, [R216+0xa880] ;  /* 0x00a88000d8ae783b */ /* 0x000f260000000100 */
[C---:B-----5:R-:W-:Y:S01]  /*3570*/  HMMA.16816.F32.BF16 R24, R176.reuse, R180, R24 ;  /* 0x000000b4b018723c */ /* 0x060fe20000041818 */
[----:B------:R-:W-:Y:S07]  /*3580*/  LDSM.16.M88.2 R180, [R217+0xa080] ;  /* 0x00a08000d9b4783b */ /* 0x000fee0000000100 */
[C---:B------:R-:W-:Y:S01]  /*3590*/  HMMA.16816.F32.BF16 R28, R176.reuse, R182, R28 ;  /* 0x000000b6b01c723c */ /* 0x040fe2000004181c */
[----:B------:R-:W-:Y:S07]  /*35a0*/  LDSM.16.M88.2 R182, [R217+0xb080] ;  /* 0x00b08000d9b6783b */ /* 0x000fee0000000100 */
[C---:B-1----:R-:W-:Y:S01]  /*35b0*/  HMMA.16816.F32.BF16 R32, R176.reuse, R2, R32 ;  /* 0x00000002b020723c */ /* 0x042fe20000041820 */
[----:B------:R-:W1:Y:S07]  /*35c0*/  LDSM.16.M88.2 R2, [R216+0xb080] ;  /* 0x00b08000d802783b */ /* 0x000e6e0000000100 */
[C---:B--2---:R-:W-:Y:S01]  /*35d0*/  HMMA.16816.F32.BF16 R36, R176.reuse, R108, R36 ;  /* 0x0000006cb024723c */ /* 0x044fe20000041824 */
[----:B------:R-:W2:Y:S07]  /*35e0*/  LDSM.16.M88.2 R108, [R216+0xb880] ;  /* 0x00b88000d86c783b */ /* 0x000eae0000000100 */
[----:B------:R-:W-:Y:S01]  /*35f0*/  HMMA.16816.F32.BF16 R40, R176, R110, R40 ;  /* 0x0000006eb028723c */ /* 0x000fe20000041828 */
[----:B------:R-:W5:Y:S04]  /*3600*/  LDSM.16.M88.2 R110, [R216+0xc080] ;  /* 0x00c08000d86e783b */ /* 0x000f680000000100 */
[----:B------:R-:W5:Y:S03]  /*3610*/  LDSM.16.M88.4 R176, [R226+0x1d080] ;  /* 0x01d08000e2b0783b */ /* 0x000f660000000200 */
[C---:B---3--:R-:W-:Y:S01]  /*3620*/  HMMA.16816.F32.BF16 R24, R104.reuse, R172, R24 ;  /* 0x000000ac6818723c */ /* 0x048fe20000041818 */
[----:B------:R-:W3:Y:S07]  /*3630*/  LDSM.16.M88.2 R172, [R217+0xa880] ;  /* 0x00a88000d9ac783b */ /* 0x000eee0000000100 */
[C---:B----4-:R-:W-:Y:S01]  /*3640*/  HMMA.16816.F32.BF16 R28, R104.reuse, R174, R28 ;  /* 0x000000ae681c723c */ /* 0x050fe2000004181c */
[----:B------:R-:W4:Y:S07]  /*3650*/  LDSM.16.M88.2 R174, [R217+0xb880] ;  /* 0x00b88000d9ae783b */ /* 0x000f2e0000000100 */
[C---:B-1----:R-:W-:Y:S01]  /*3660*/  HMMA.16816.F32.BF16 R32, R104.reuse, R2, R32 ;  /* 0x000000026820723c */ /* 0x042fe20000041820 */
[----:B------:R-:W1:Y:S07]  /*3670*/  LDSM.16.M88.2 R2, [R217+0xc080] ;  /* 0x00c08000d902783b */ /* 0x000e6e0000000100 */
[C---:B--2---:R-:W-:Y:S01]  /*3680*/  HMMA.16816.F32.BF16 R36, R104.reuse, R108, R36 ;  /* 0x0000006c6824723c */ /* 0x044fe20000041824 */
[----:B------:R-:W2:Y:S07]  /*3690*/  LDSM.16.M88.2 R108, [R219+0xa080] ;  /* 0x00a08000db6c783b */ /* 0x000eae0000000100 */
[----:B-----5:R-:W-:Y:S01]  /*36a0*/  HMMA.16816.F32.BF16 R40, R104, R110, R40 ;  /* 0x0000006e6828723c */ /* 0x020fe20000041828 */
[----:B------:R-:W5:Y:S04]  /*36b0*/  LDSM.16.M88.2 R104, [R219+0xa880] ;  /* 0x00a88000db68783b */ /* 0x000f680000000100 */
[----:B------:R-:W2:Y:S03]  /*36c0*/  LDSM.16.M88.2 R106, [R219+0xb080] ;  /* 0x00b08000db6a783b */ /* 0x000ea60000000100 */
[C---:B------:R-:W-:Y:S01]  /*36d0*/  HMMA.16816.F32.BF16 R24, R176.reuse, R180, R24 ;  /* 0x000000b4b018723c */ /* 0x040fe20000041818 */
[----:B------:R-:W5:Y:S07]  /*36e0*/  LDSM.16.M88.2 R110, [R219+0xb880] ;  /* 0x00b88000db6e783b */ /* 0x000f6e0000000100 */
[C---:B---3--:R-:W-:Y:S08]  /*36f0*/  HMMA.16816.F32.BF16 R28, R176.reuse, R172, R28 ;  /* 0x000000acb01c723c */ /* 0x048ff0000004181c */
[C---:B------:R-:W-:Y:S01]  /*3700*/  HMMA.16816.F32.BF16 R32, R176.reuse, R182, R32 ;  /* 0x000000b6b020723c */ /* 0x040fe20000041820 */
[----:B------:R-:W-:Y:S07]  /*3710*/  LDSM.16.M88.4 R180, [R225+0x1f080] ;  /* 0x01f08000e1b4783b */ /* 0x000fee0000000200 */
[C---:B----4-:R-:W-:Y:S01]  /*3720*/  HMMA.16816.F32.BF16 R36, R176.reuse, R174, R36 ;  /* 0x000000aeb024723c */ /* 0x050fe20000041824 */
[----:B------:R-:W-:Y:S07]  /*3730*/  LDSM.16.M88.4 R172, [R0+0x2000] ;  /* 0x0020000000ac783b */ /* 0x000fee0000000200 */
[----:B-1----:R-:W-:Y:S01]  /*3740*/  HMMA.16816.F32.BF16 R40, R176, R2, R40 ;  /* 0x00000002b028723c */ /* 0x002fe20000041828 */
[----:B------:R-:W1:Y:S04]  /*3750*/  LDSM.16.M88.2 R2, [R219+0xc080] ;  /* 0x00c08000db02783b */ /* 0x000e680000000100 */
[----:B------:R-:W-:Y:S03]  /*3760*/  LDSM.16.M88.2 R176, [R218+0xb080] ;  /* 0x00b08000dab0783b */ /* 0x000fe60000000100 */
[C---:B--2---:R-:W-:Y:S01]  /*3770*/  HMMA.16816.F32.BF16 R24, R184.reuse, R108, R24 ;  /* 0x0000006cb818723c */ /* 0x044fe20000041818 */
[----:B------:R-:W2:Y:S04]  /*3780*/  LDSM.16.M88.2 R108, [R218+0xa080] ;  /* 0x00a08000da6c783b */ /* 0x000ea80000000100 */
[----:B------:R-:W-:Y:S03]  /*3790*/  LDSM.16.M88.2 R178, [R218+0xc080] ;  /* 0x00c08000dab2783b */ /* 0x000fe60000000100 */
[C---:B-----5:R-:W-:Y:S01]  /*37a0*/  HMMA.16816.F32.BF16 R28, R184.reuse, R104, R28 ;  /* 0x00000068b81c723c */ /* 0x060fe2000004181c */
[----:B------:R-:W3:Y:S07]  /*37b0*/  LDSM.16.M88.2 R104, [R218+0xa880] ;  /* 0x00a88000da68783b */ /* 0x000eee0000000100 */
[C---:B------:R-:W-:Y:S01]  /*37c0*/  HMMA.16816.F32.BF16 R32, R184.reuse, R106, R32 ;  /* 0x0000006ab820723c */ /* 0x040fe20000041820 */
[----:B------:R-:W4:Y:S07]  /*37d0*/  LDSM.16.M88.2 R106, [R218+0xb880] ;  /* 0x00b88000da6a783b */ /* 0x000f2e0000000100 */
[C---:B------:R-:W-:Y:S01]  /*37e0*/  HMMA.16816.F32.BF16 R36, R184.reuse, R110, R36 ;  /* 0x0000006eb824723c */ /* 0x040fe20000041824 */
[----:B------:R-:W5:Y:S07]  /*37f0*/  LDSM.16.M88.2 R110, [R216+0xc880] ;  /* 0x00c88000d86e783b */ /* 0x000f6e0000000100 */
[----:B-1----:R-:W-:Y:S01]  /*3800*/  HMMA.16816.F32.BF16 R40, R184, R2, R40 ;  /* 0x00000002b828723c */ /* 0x002fe20000041828 */
[----:B------:R-:W1:Y:S01]  /*3810*/  LDSM.16.M88.2 R2, [R216+0xd080] ;  /* 0x00d08000d802783b */ /* 0x000e620000000100 */
[----:B------:R1:W-:Y:S05]  /*3820*/  MUFU.EX2 R185, R5 ;  /* 0x0000000500b97308 */ /* 0x0003ea0000000800 */
[----:B------:R-:W-:Y:S01]  /*3830*/  FSEL R186, R7, -INF , P0 ;  /* 0xff80000007ba7808 */ /* 0x000fe20000000000 */
[C---:B--2---:R-:W-:Y:S01]  /*3840*/  HMMA.16816.F32.BF16 R24, R172.reuse, R108, R24 ;  /* 0x0000006cac18723c */ /* 0x044fe20000041818 */
[----:B------:R-:W2:Y:S04]  /*3850*/  LDSM.16.M88.2 R108, [R216+0xd880] ;  /* 0x00d88000d86c783b */ /* 0x000ea80000000100 */
[----:B------:R-:W-:Y:S03]  /*3860*/  ISETP.GT.AND P0, PT, R233, 0x20, PT ;  /* 0x00000020e900780c */ /* 0x000fe60003f04270 */
[C---:B---3--:R-:W-:Y:S01]  /*3870*/  HMMA.16816.F32.BF16 R28, R172.reuse, R104, R28 ;  /* 0x00000068ac1c723c */ /* 0x048fe2000004181c */
[----:B------:R-:W3:Y:S03]  /*3880*/  LDSM.16.M88.2 R104, [R216+0xe080] ;  /* 0x00e08000d868783b */ /* 0x000ee60000000100 */
[----:B------:R-:W-:Y:S04]  /*3890*/  FSEL R12, R12, -INF , P0 ;  /* 0xff8000000c0c7808 */ /* 0x000fe80000000000 */
[C---:B------:R-:W-:Y:S01]  /*38a0*/  HMMA.16816.F32.BF16 R32, R172.reuse, R176, R32 ;  /* 0x000000b0ac20723c */ /* 0x040fe20000041820 */
[----:B------:R-:W-:Y:S03]  /*38b0*/  MUFU.EX2 R177, R13 ;  /* 0x0000000d00b17308 */ /* 0x000fe60000000800 */
[--C-:B------:R-:W-:Y:S04]  /*38c0*/  FFMA.FTZ R12, R12, c[0x0][0x29c], -R188.reuse ;  /* 0x0000a7000c0c7a23 */ /* 0x100fe800000108bc */
[C---:B----4-:R-:W-:Y:S01]  /*38d0*/  HMMA.16816.F32.BF16 R36, R172.reuse, R106, R36 ;  /* 0x0000006aac24723c */ /* 0x050fe20000041824 */
[----:B------:R-:W4:Y:S07]  /*38e0*/  LDSM.16.M88.2 R106, [R216+0xe880] ;  /* 0x00e88000d86a783b */ /* 0x000f2e0000000100 */
[----:B------:R-:W-:Y:S01]  /*38f0*/  HMMA.16816.F32.BF16 R40, R172, R178, R40 ;  /* 0x000000b2ac28723c */ /* 0x000fe20000041828 */
[----:B------:R-:W-:Y:S01]  /*3900*/  LDSM.16.M88.4 R172, [R226+0x1f080] ;  /* 0x01f08000e2ac783b */ /* 0x000fe20000000200 */
[----:B------:R-:W-:Y:S06]  /*3910*/  MUFU.EX2 R179, R9 ;  /* 0x0000000900b37308 */ /* 0x000fec0000000800 */
[C---:B-----5:R-:W-:Y:S01]  /*3920*/  HMMA.16816.F32.BF16 R24, R180.reuse, R110, R24 ;  /* 0x0000006eb418723c */ /* 0x060fe20000041818 */
[----:B------:R-:W5:Y:S03]  /*3930*/  LDSM.16.M88.2 R110, [R217+0xc880] ;  /* 0x00c88000d96e783b */ /* 0x000f660000000100 */
[----:B------:R-:W-:Y:S04]  /*3940*/  MUFU.EX2 R178, R12 ;  /* 0x0000000c00b27308 */ /* 0x000fe80000000800 */
[C---:B-1----:R-:W-:Y:S01]  /*3950*/  HMMA.16816.F32.BF16 R28, R180.reuse, R2, R28 ;  /* 0x00000002b41c723c */ /* 0x042fe2000004181c */
[----:B------:R-:W1:Y:S07]  /*3960*/  LDSM.16.M88.2 R2, [R217+0xd080] ;  /* 0x00d08000d902783b */ /* 0x000e6e0000000100 */
[C---:B--2---:R-:W-:Y:S07]  /*3970*/  HMMA.16816.F32.BF16 R32, R180.reuse, R108, R32 ;  /* 0x0000006cb420723c */ /* 0x044fee0000041820 */
[--C-:B------:R-:W-:Y:S01]  /*3980*/  FFMA.FTZ R108, R4, c[0x0][0x29c], -R188.reuse ;  /* 0x0000a700046c7a23 */ /* 0x100fe200000108bc */
[C---:B---3--:R-:W-:Y:S01]  /*3990*/  HMMA.16816.F32.BF16 R36, R180.reuse, R104, R36 ;  /* 0x00000068b424723c */ /* 0x048fe20000041824 */
[----:B------:R-:W2:Y:S02]  /*39a0*/  LDSM.16.M88.2 R4, [R217+0xd880] ;  /* 0x00d88000d904783b */ /* 0x000ea40000000100 */
[----:B------:R3:W-:Y:S02]  /*39b0*/  MUFU.EX2 R184, R108 ;  /* 0x0000006c00b87308 */ /* 0x0007e40000000800 */
[----:B------:R-:W2:Y:S03]  /*39c0*/  LDSM.16.M88.2 R104, [R217+0xe080] ;  /* 0x00e08000d968783b */ /* 0x000ea60000000100 */
[----:B----4-:R-:W-:Y:S05]  /*39d0*/  HMMA.16816.F32.BF16 R40, R180, R106, R40 ;  /* 0x0000006ab428723c */ /* 0x010fea0000041828 */
[----:B------:R4:W2:Y:S02]  /*39e0*/  MUFU.EX2 R180, R8 ;  /* 0x0000000800b47308 */ /* 0x0008a40000000800 */
[----:B------:R-:W-:Y:S01]  /*39f0*/  FSEL R107, R6, -INF , P2 ;  /* 0xff800000066b7808 */ /* 0x000fe20001000000 */
[C---:B-----5:R-:W-:Y:S01]  /*3a00*/  HMMA.16816.F32.BF16 R24, R172.reuse, R110, R24 ;  /* 0x0000006eac18723c */ /* 0x060fe20000041818 */
[----:B------:R-:W5:Y:S04]  /*3a10*/  LDSM.16.M88.2 R6, [R217+0xe880] ;  /* 0x00e88000d906783b */ /* 0x000f680000000100 */
[----:B------:R-:W-:Y:S01]  /*3a20*/  FSEL R106, R10, -INF , P3 ;  /* 0xff8000000a6a7808 */ /* 0x000fe20001800000 */
[--C-:B------:R-:W-:Y:S01]  /*3a30*/  FFMA.FTZ R107, R107, c[0x0][0x29c], -R189.reuse ;  /* 0x0000a7006b6b7a23 */ /* 0x100fe200000108bd */
[----:B------:R-:W-:Y:S01]  /*3a40*/  FSEL R183, R11, -INF , P1 ;  /* 0xff8000000bb77808 */ /* 0x000fe20000800000 */
[C---:B-1----:R-:W-:Y:S01]  /*3a50*/  HMMA.16816.F32.BF16 R28, R172.reuse, R2, R28 ;  /* 0x00000002ac1c723c */ /* 0x042fe2000004181c */
[----:B------:R-:W-:Y:S02]  /*3a60*/  LDSM.16.M88.2 R2, [R219+0xd080] ;  /* 0x00d08000db02783b */ /* 0x000fe40000000100 */
[----:B------:R-:W-:Y:S01]  /*3a70*/  ISETP.GT.AND P3, PT, R233, 0x30, PT ;  /* 0x00000030e900780c */ /* 0x000fe20003f64270 */
[----:B------:R-:W-:Y:S01]  /*3a80*/  MUFU.EX2 R107, R107 ;  /* 0x0000006b006b7308 */ /* 0x000fe20000000800 */
[----:B---3--:R-:W-:Y:S01]  /*3a90*/  LDSM.16.M88.4 R108, [R224+0x4000] ;  /* 0x00400000e06c783b */ /* 0x008fe20000000200 */
[----:B------:R-:W-:Y:S01]  /*3aa0*/  FSEL R182, R14, -INF , P0 ;  /* 0xff8000000eb67808 */ /* 0x000fe20000000000 */
[--C-:B------:R-:W-:Y:S01]  /*3ab0*/  FFMA.FTZ R106, R106, c[0x0][0x29c], -R189.reuse ;  /* 0x0000a7006a6a7a23 */ /* 0x100fe200000108bd */
[----:B------:R-:W-:Y:S01]  /*3ac0*/  FSEL R181, R15, -INF , P4 ;  /* 0xff8000000fb57808 */ /* 0x000fe20002000000 */
[----:B------:R-:W-:Y:S01]  /*3ad0*/  LDSM.16.M88.2 R10, [R219+0xe080] ;  /* 0x00e08000db0a783b */ /* 0x000fe20000000100 */
[----:B------:R-:W-:Y:S02]  /*3ae0*/  ISETP.GT.AND P2, PT, R233, 0x31, PT ;  /* 0x00000031e900780c */ /* 0x000fe40003f44270 */
[----:B------:R-:W-:Y:S01]  /*3af0*/  FSEL R16, R16, -INF , P3 ;  /* 0xff80000010107808 */ /* 0x000fe20001800000 */
[----:B----4-:R-:W1:Y:S01]  /*3b00*/  LDSM.16.M88.2 R8, [R219+0xc880] ;  /* 0x00c88000db08783b */ /* 0x010e620000000100 */
[----:B------:R-:W-:Y:S01]  /*3b10*/  FSEL R17, R17, -INF , P2 ;  /* 0xff80000011117808 */ /* 0x000fe20001000000 */
[----:B------:R-:W-:Y:S01]  /*3b20*/  MUFU.EX2 R106, R106 ;  /* 0x0000006a006a7308 */ /* 0x000fe20000000800 */
[C---:B--2---:R-:W-:Y:S01]  /*3b30*/  HMMA.16816.F32.BF16 R32, R172.reuse, R4, R32 ;  /* 0x00000004ac20723c */ /* 0x044fe20000041820 */
[----:B------:R-:W2:Y:S02]  /*3b40*/  LDSM.16.M88.2 R4, [R219+0xd880] ;  /* 0x00d88000db04783b */ /* 0x000ea40000000100 */
[--C-:B------:R-:W-:Y:S01]  /*3b50*/  FFMA.FTZ R16, R16, c[0x0][0x29c], -R188.reuse ;  /* 0x0000a70010107a23 */ /* 0x100fe200000108bc */
[----:B------:R-:W-:Y:S01]  /*3b60*/  ISETP.GT.AND P1, PT, R233, 0x40, PT ;  /* 0x00000040e900780c */ /* 0x000fe20003f24270 */
[----:B------:R3:W-:Y:S01]  /*3b70*/  LDSM.16.M88.4 R12, [R0+0x4000] ;  /* 0x00400000000c783b */ /* 0x0007e20000000200 */
[--C-:B------:R-:W-:Y:S01]  /*3b80*/  FFMA.FTZ R17, R17, c[0x0][0x29c], -R188.reuse ;  /* 0x0000a70011117a23 */ /* 0x100fe200000108bc */
[----:B------:R-:W-:Y:S01]  /*3b90*/  ISETP.GT.AND P0, PT, R233, 0x41, PT ;  /* 0x00000041e900780c */ /* 0x000fe20003f04270 */
[C---:B------:R-:W-:Y:S01]  /*3ba0*/  HMMA.16816.F32.BF16 R36, R172.reuse, R104, R36 ;  /* 0x00000068ac24723c */ /* 0x040fe20000041824 */
[----:B------:R-:W-:Y:S03]  /*3bb0*/  MUFU.EX2 R176, R16 ;  /* 0x0000001000b07308 */ /* 0x000fe60000000800 */
[----:B------:R-:W-:Y:S02]  /*3bc0*/  FSEL R21, R21, -INF , P0 ;  /* 0xff80000015157808 */ /* 0x000fe40000000000 */
[----:B------:R-:W-:Y:S01]  /*3bd0*/  FSEL R22, R22, -INF , P1 ;  /* 0xff80000016167808 */ /* 0x000fe20000800000 */
[--C-:B------:R-:W-:Y:S01]  /*3be0*/  FFMA.FTZ R105, R183, c[0x0][0x29c], -R189.reuse ;  /* 0x0000a700b7697a23 */ /* 0x100fe200000108bd */
[----:B------:R-:W-:Y:S01]  /*3bf0*/  FSEL R23, R23, -INF , P0 ;  /* 0xff80000017177808 */ /* 0x000fe20000000000 */
[----:B-----5:R-:W-:Y:S01]  /*3c00*/  HMMA.16816.F32.BF16 R40, R172, R6, R40 ;  /* 0x00000006ac28723c */ /* 0x020fe20000041828 */
[----:B------:R-:W4:Y:S01]  /*3c10*/  LDSM.16.M88.2 R6, [R219+0xe880] ;  /* 0x00e88000db06783b */ /* 0x000f220000000100 */
[----:B------:R5:W2:Y:S01]  /*3c20*/  MUFU.EX2 R174, R17 ;  /* 0x0000001100ae7308 */ /* 0x000aa20000000800 */
[----:B------:R-:W-:Y:S01]  /*3c30*/  FSEL R20, R20, -INF , P1 ;  /* 0xff80000014147808 */ /* 0x000fe20000800000 */
[--C-:B------:R-:W-:Y:S01]  /*3c40*/  FFMA.FTZ R104, R182, c[0x0][0x29c], -R189.reuse ;  /* 0x0000a700b6687a23 */ /* 0x100fe200000108bd */
[----:B------:R-:W-:Y:S02]  /*3c50*/  PLOP3.LUT P0, PT, PT, PT, UP0, 0x80, 0x0 ;  /* 0x000000000000781c */ /* 0x000fe40003f0f008 */
[----:B------:R-:W-:Y:S01]  /*3c60*/  FSEL R175, R18, -INF , P3 ;  /* 0xff80000012af7808 */ /* 0x000fe20001800000 */
[--C-:B------:R-:W-:Y:S01]  /*3c70*/  FFMA.FTZ R20, R20, c[0x0][0x29c], -R188.reuse ;  /* 0x0000a70014147a23 */ /* 0x100fe200000108bc */
[----:B------:R-:W-:Y:S03]  /*3c80*/  LDS R18, [R237.X4+0x21280] ;  /* 0x02128000ed127984 */ /* 0x000fe60000004800 */
[----:B------:R2:W-:Y:S01]  /*3c90*/  MUFU.EX2 R173, R20 ;  /* 0x0000001400ad7308 */ /* 0x0005e20000000800 */
[----:B------:R-:W-:Y:S02]  /*3ca0*/  FFMA.FTZ R188, R21, c[0x0][0x29c], -R188 ;  /* 0x0000a70015bc7a23 */ /* 0x000fe400000108bc */
[--C-:B---3--:R-:W-:Y:S02]  /*3cb0*/  FFMA.FTZ R0, R181, c[0x0][0x29c], -R189.reuse ;  /* 0x0000a700b5007a23 */ /* 0x108fe400000108bd */
[--C-:B------:R-:W-:Y:S01]  /*3cc0*/  FFMA.FTZ R172, R186, c[0x0][0x29c], -R189.reuse ;  /* 0x0000a700baac7a23 */ /* 0x100fe200000108bd */
[C---:B-1----:R-:W-:Y:S01]  /*3cd0*/  HMMA.16816.F32.BF16 R24, R108.reuse, R8, R24 ;  /* 0x000000086c18723c */ /* 0x042fe20000041818 */
[----:B------:R-:W-:Y:S03]  /*3ce0*/  LDSM.16.M88.2 R8, [R218+0xd080] ;  /* 0x00d08000da08783b */ /* 0x000fe60000000100 */
[----:B------:R-:W-:Y:S01]  /*3cf0*/  MUFU.EX2 R105, R105 ;  /* 0x0000006900697308 */ /* 0x000fe20000000800 */
[----:B-----5:R-:W1:Y:S03]  /*3d00*/  LDSM.16.M88.2 R16, [R218+0xc880] ;  /* 0x00c88000da10783b */ /* 0x020e660000000100 */
[C---:B------:R-:W-:Y:S01]  /*3d10*/  HMMA.16816.F32.BF16 R28, R108.reuse, R2, R28 ;  /* 0x000000026c1c723c */ /* 0x040fe2000004181c */
[----:B------:R-:W3:Y:S05]  /*3d20*/  LDSM.16.M88.2 R2, [R218+0xd880] ;  /* 0x00d88000da02783b */ /* 0x000eea0000000100 */
[----:B------:R-:W5:Y:S02]  /*3d30*/  MUFU.EX2 R172, R172 ;  /* 0x000000ac00ac7308 */ /* 0x000f640000000800 */
[C---:B--2---:R-:W-:Y:S01]  /*3d40*/  HMMA.16816.F32.BF16 R32, R108.reuse, R4, R32 ;  /* 0x000000046c20723c */ /* 0x044fe20000041820 */
[----:B------:R-:W2:Y:S04]  /*3d50*/  LDSM.16.M88.2 R20, [R218+0xe080] ;  /* 0x00e08000da14783b */ /* 0x000ea80000000100 */
[----:B------:R-:W2:Y:S03]  /*3d60*/  LDSM.16.M88.2 R4, [R218+0xe880] ;  /* 0x00e88000da04783b */ /* 0x000ea60000000100 */
[----:B------:R-:W-:Y:S01]  /*3d70*/  MUFU.EX2 R104, R104 ;  /* 0x0000006800687308 */ /* 0x000fe20000000800 */
[C---:B------:R-:W-:Y:S07]  /*3d80*/  HMMA.16816.F32.BF16 R36, R108.reuse, R10, R36 ;  /* 0x0000000a6c24723c */ /* 0x040fee0000041824 */
[----:B------:R-:W-:Y:S01]  /*3d90*/  F2FP.BF16.PACK_AB R11, R179, R180 ;  /* 0x000000b4b30b723e */ /* 0x000fe200000010ff */
[----:B----4-:R-:W-:Y:S01]  /*3da0*/  HMMA.16816.F32.BF16 R40, R108, R6, R40 ;  /* 0x000000066c28723c */ /* 0x010fe20000041828 */
[----:B------:R-:W4:Y:S06]  /*3db0*/  MUFU.EX2 R188, R188 ;  /* 0x000000bc00bc7308 */ /* 0x000f2c0000000800 */
[----:B------:R-:W-:Y:S01]  /*3dc0*/  F2FP.BF16.PACK_AB R6, R174, R176 ;  /* 0x000000b0ae06723e */ /* 0x000fe200000010ff */
[C---:B-1----:R-:W-:Y:S07]  /*3dd0*/  HMMA.16816.F32.BF16 R24, R12.reuse, R16, R24 ;  /* 0x000000100c18723c */ /* 0x042fee0000041818 */
[----:B------:R-:W-:Y:S01]  /*3de0*/  FSEL R16, R19, -INF , P2 ;  /* 0xff80000013107808 */ /* 0x000fe20001000000 */
[C---:B------:R-:W-:Y:S04]  /*3df0*/  HMMA.16816.F32.BF16 R28, R12.reuse, R8, R28 ;  /* 0x000000080c1c723c */ /* 0x040fe8000004181c */
[--C-:B------:R-:W-:Y:S02]  /*3e00*/  FFMA.FTZ R17, R175, c[0x0][0x29c], -R189.reuse ;  /* 0x0000a700af117a23 */ /* 0x100fe400000108bd */
[--C-:B------:R-:W-:Y:S01]  /*3e10*/  FFMA.FTZ R16, R16, c[0x0][0x29c], -R189.reuse ;  /* 0x0000a70010107a23 */ /* 0x100fe200000108bd */
[----:B------:R-:W-:Y:S01]  /*3e20*/  F2FP.BF16.PACK_AB R8, R177, R178 ;  /* 0x000000b2b108723e */ /* 0x000fe200000010ff */
[C---:B---3--:R-:W-:Y:S02]  /*3e30*/  HMMA.16816.F32.BF16 R32, R12.reuse, R2, R32 ;  /* 0x000000020c20723c */ /* 0x048fe40000041820 */
[----:B------:R-:W-:Y:S05]  /*3e40*/  MUFU.EX2 R17, R17 ;  /* 0x0000001100117308 */ /* 0x000fea0000000800 */
[----:B------:R-:W-:Y:S01]  /*3e50*/  F2FP.BF16.PACK_AB R3, R185, R184 ;  /* 0x000000b8b903723e */ /* 0x000fe200000010ff */
[C---:B--2---:R-:W-:Y:S04]  /*3e60*/  HMMA.16816.F32.BF16 R36, R12.reuse, R20, R36 ;  /* 0x000000140c24723c */ /* 0x044fe80000041824 */
[----:B------:R1:W2:Y:S01]  /*3e70*/  MUFU.EX2 R20, R0 ;  /* 0x0000000000147308 */ /* 0x0002a20000000800 */
[----:B-----5:R-:W-:Y:S01]  /*3e80*/  F2FP.BF16.PACK_AB R2, R172, R107 ;  /* 0x0000006bac02723e */ /* 0x020fe200000010ff */
[--C-:B------:R-:W-:Y:S02]  /*3e90*/  FADD.FTZ R25, R25, -R18.reuse ;  /* 0x8000001219197221 */ /* 0x100fe40000010000 */
[----:B------:R-:W-:Y:S04]  /*3ea0*/  HMMA.16816.F32.BF16 R40, R12, R4, R40 ;  /* 0x000000040c28723c */ /* 0x000fe80000041828 */
[--C-:B------:R-:W-:Y:S02]  /*3eb0*/  FADD.FTZ R24, R24, -R18.reuse ;  /* 0x8000001218187221 */ /* 0x100fe40000010000 */
[----:B------:R-:W3:Y:S01]  /*3ec0*/  MUFU.EX2 R16, R16 ;  /* 0x0000001000107308 */ /* 0x000ee20000000800 */
[----:B------:R-:W-:Y:S01]  /*3ed0*/  F2FP.BF16.PACK_AB R4, R105, R106 ;  /* 0x0000006a6904723e */ /* 0x000fe200000010ff */
[--C-:B------:R-:W-:Y:S01]  /*3ee0*/  FFMA.FTZ R14, R22, c[0x0][0x29c], -R189.reuse ;  /* 0x0000a700160e7a23 */ /* 0x100fe200000108bd */
[----:B----4-:R-:W-:Y:S03]  /*3ef0*/  F2FP.BF16.PACK_AB R5, R188, R173 ;  /* 0x000000adbc05723e */ /* 0x010fe600000010ff */
[----:B------:R-:W-:Y:S02]  /*3f00*/  FFMA.FTZ R189, R23, c[0x0][0x29c], -R189 ;  /* 0x0000a70017bd7a23 */ /* 0x000fe400000108bd */
[----:B------:R-:W-:Y:S02]  /*3f10*/  FMUL.FTZ R25, R185, R25 ;  /* 0x00000019b9197220 */ /* 0x000fe40000410000 */
[----:B------:R-:W-:Y:S01]  /*3f20*/  MUFU.EX2 R7, R189 ;  /* 0x000000bd00077308 */ /* 0x000fe20000000800 */
[----:B------:R-:W-:Y:S02]  /*3f30*/  FMUL.FTZ R13, R184, R24 ;  /* 0x00000018b80d7220 */ /* 0x000fe40000410000 */
[--C-:B------:R-:W-:Y:S01]  /*3f40*/  FADD.FTZ R28, R28, -R18.reuse ;  /* 0x800000121c1c7221 */ /* 0x100fe20000010000 */
[----:B-1----:R-:W1:Y:S01]  /*3f50*/  LDS R0, [R237.X4+0x212a0] ;  /* 0x0212a000ed007984 */ /* 0x002e620000004800 */
[--C-:B------:R-:W-:Y:S01]  /*3f60*/  FADD.FTZ R29, R29, -R18.reuse ;  /* 0x800000121d1d7221 */ /* 0x100fe20000010000 */
[----:B------:R-:W-:Y:S01]  /*3f70*/  F2FP.BF16.PACK_AB R13, R25, R13 ;  /* 0x0000000d190d723e */ /* 0x000fe200000010ff */
[----:B------:R-:W-:Y:S01]  /*3f80*/  FMUL.FTZ R28, R180, R28 ;  /* 0x0000001cb41c7220 */ /* 0x000fe20000410000 */
[----:B------:R2:W-:Y:S01]  /*3f90*/  STS [R234+0x21480], R3 ;  /* 0x02148003ea007388 */ /* 0x0005e20000000800 */
[----:B------:R-:W-:Y:S01]  /*3fa0*/  FMUL.FTZ R15, R179, R29 ;  /* 0x0000001db30f7220 */ /* 0x000fe20000410000 */
[----:B------:R-:W4:Y:S01]  /*3fb0*/  MUFU.EX2 R14, R14 ;  /* 0x0000000e000e7308 */ /* 0x000f220000000800 */
[--C-:B------:R-:W-:Y:S01]  /*3fc0*/  FADD.FTZ R32, R32, -R18.reuse ;  /* 0x8000001220207221 */ /* 0x100fe20000010000 */
[----:B------:R3:W-:Y:S01]  /*3fd0*/  STS [R235], R2 ;  /* 0x00000002eb007388 */ /* 0x0007e20000000800 */
[--C-:B------:R-:W-:Y:S01]  /*3fe0*/  FADD.FTZ R33, R33, -R18.reuse ;  /* 0x8000001221217221 */ /* 0x100fe20000010000 */
[----:B------:R-:W-:Y:S01]  /*3ff0*/  F2FP.BF16.PACK_AB R15, R15, R28 ;  /* 0x0000001c0f0f723e */ /* 0x000fe200000010ff */
[----:B------:R-:W-:Y:S01]  /*4000*/  FMUL.FTZ R32, R178, R32 ;  /* 0x00000020b2207220 */ /* 0x000fe20000410000 */
[----:B------:R-:W-:Y:S01]  /*4010*/  STS [R234+0x21c80], R11 ;  /* 0x021c800bea007388 */ /* 0x000fe20000000800 */
[----:B------:R-:W-:Y:S02]  /*4020*/  FMUL.FTZ R10, R177, R33 ;  /* 0x00000021b10a7220 */ /* 0x000fe40000410000 */
[--C-:B------:R-:W-:Y:S01]  /*4030*/  FADD.FTZ R36, R36, -R18.reuse ;  /* 0x8000001224247221 */ /* 0x100fe20000010000 */
[----:B------:R5:W-:Y:S01]  /*4040*/  STS [R235+0x800], R4 ;  /* 0x00080004eb007388 */ /* 0x000be20000000800 */
[--C-:B------:R-:W-:Y:S01]  /*4050*/  FADD.FTZ R37, R37, -R18.reuse ;  /* 0x8000001225257221 */ /* 0x100fe20000010000 */
[----:B------:R-:W-:Y:S01]  /*4060*/  F2FP.BF16.PACK_AB R10, R10, R32 ;  /* 0x000000200a0a723e */ /* 0x000fe200000010ff */
[----:B------:R-:W-:Y:S01]  /*4070*/  FMUL.FTZ R36, R176, R36 ;  /* 0x00000024b0247220 */ /* 0x000fe20000410000 */
[----:B------:R-:W-:Y:S01]  /*4080*/  STS [R234+0x22480], R8 ;  /* 0x02248008ea007388 */ /* 0x000fe20000000800 */
[----:B------:R-:W-:Y:S02]  /*4090*/  FMUL.FTZ R9, R174, R37 ;  /* 0x00000025ae097220 */ /* 0x000fe40000410000 */
[--C-:B------:R-:W-:Y:S02]  /*40a0*/  FADD.FTZ R40, R40, -R18.reuse ;  /* 0x8000001228287221 */ /* 0x100fe40000010000 */
[----:B------:R-:W-:Y:S01]  /*40b0*/  FADD.FTZ R41, R41, -R18 ;  /* 0x8000001229297221 */ /* 0x000fe20000010000 */
[----:B------:R-:W-:Y:S01]  /*40c0*/  F2FP.BF16.PACK_AB R9, R9, R36 ;  /* 0x000000240909723e */ /* 0x000fe200000010ff */
[----:B------:R-:W-:Y:S01]  /*40d0*/  FMUL.FTZ R40, R173, R40 ;  /* 0x00000028ad287220 */ /* 0x000fe20000410000 */
[----:B--2---:R-:W-:Y:S01]  /*40e0*/  F2FP.BF16.PACK_AB R3, R20, R104 ;  /* 0x000000681403723e */ /* 0x004fe200000010ff */
[----:B------:R-:W-:Y:S01]  /*40f0*/  FMUL.FTZ R12, R188, R41 ;  /* 0x00000029bc0c7220 */ /* 0x000fe20000410000 */
[----:B---3--:R-:W-:Y:S03]  /*4100*/  F2FP.BF16.PACK_AB R2, R16, R17 ;  /* 0x000000111002723e */ /* 0x008fe600000010ff */
[----:B------:R-:W-:Y:S01]  /*4110*/  STS [R235+0x1000], R3 ;  /* 0x00100003eb007388 */ /* 0x000fe20000000800 */
[----:B------:R-:W-:Y:S03]  /*4120*/  F2FP.BF16.PACK_AB R12, R12, R40 ;  /* 0x000000280c0c723e */ /* 0x000fe600000010ff */
[----:B------:R-:W-:Y:S01]  /*4130*/  STS [R234+0x22c80], R6 ;  /* 0x022c8006ea007388 */ /* 0x000fe20000000800 */
[--C-:B-1----:R-:W-:Y:S03]  /*4140*/  FADD.FTZ R27, R27, -R0.reuse ;  /* 0x800000001b1b7221 */ /* 0x102fe60000010000 */
[----:B------:R4:W-:Y:S01]  /*4150*/  STS [R235+0x1800], R2 ;  /* 0x00180002eb007388 */ /* 0x0009e20000000800 */
[--C-:B------:R-:W-:Y:S02]  /*4160*/  FADD.FTZ R26, R26, -R0.reuse ;  /* 0x800000001a1a7221 */ /* 0x100fe40000010000 */
[----:B------:R-:W-:Y:S01]  /*4170*/  FMUL.FTZ R27, R172, R27 ;  /* 0x0000001bac1b7220 */ /* 0x000fe20000410000 */
[----:B------:R-:W-:Y:S01]  /*4180*/  STS [R234+0x23480], R5 ;  /* 0x02348005ea007388 */ /* 0x000fe20000000800 */
[----:B------:R-:W-:Y:S02]  /*4190*/  FMUL.FTZ R26, R107, R26 ;  /* 0x0000001a6b1a7220 */ /* 0x000fe40000410000 */
[--C-:B-----5:R-:W-:Y:S02]  /*41a0*/  FADD.FTZ R4, R31, -R0.reuse ;  /* 0x800000001f047221 */ /* 0x120fe40000010000 */
[--C-:B------:R-:W-:Y:S02]  /*41b0*/  FADD.FTZ R30, R30, -R0.reuse ;  /* 0x800000001e1e7221 */ /* 0x100fe40000010000 */
[----:B------:R-:W-:Y:S02]  /*41c0*/  FMUL.FTZ R4, R105, R4 ;  /* 0x0000000469047220 */ /* 0x000fe40000410000 */
[----:B------:R-:W-:Y:S02]  /*41d0*/  FMUL.FTZ R30, R106, R30 ;  /* 0x0000001e6a1e7220 */ /* 0x000fe40000410000 */
[--C-:B------:R-:W-:Y:S02]  /*41e0*/  FADD.FTZ R34, R34, -R0.reuse ;  /* 0x8000000022227221 */ /* 0x100fe40000010000 */
[--C-:B------:R-:W-:Y:S01]  /*41f0*/  FADD.FTZ R35, R35, -R0.reuse ;  /* 0x8000000023237221 */ /* 0x100fe20000010000 */
[----:B------:R-:W-:Y:S01]  /*4200*/  F2FP.BF16.PACK_AB R4, R4, R30 ;  /* 0x0000001e0404723e */ /* 0x000fe200000010ff */
[----:B------:R-:W-:Y:S02]  /*4210*/  FMUL.FTZ R34, R104, R34 ;  /* 0x0000002268227220 */ /* 0x000fe40000410000 */
[----:B------:R-:W-:Y:S02]  /*4220*/  FMUL.FTZ R35, R20, R35 ;  /* 0x0000002314237220 */ /* 0x000fe40000410000 */
[--C-:B------:R-:W-:Y:S01]  /*4230*/  FADD.FTZ R38, R38, -R0.reuse ;  /* 0x8000000026267221 */ /* 0x100fe20000010000 */
[----:B----4-:R-:W-:Y:S01]  /*4240*/  F2FP.BF16.PACK_AB R2, R7, R14 ;  /* 0x0000000e0702723e */ /* 0x010fe200000010ff */
[--C-:B------:R-:W-:Y:S02]  /*4250*/  FADD.FTZ R3, R39, -R0.reuse ;  /* 0x8000000027037221 */ /* 0x100fe40000010000 */
[--C-:B------:R-:W-:Y:S02]  /*4260*/  FADD.FTZ R43, R43, -R0.reuse ;  /* 0x800000002b2b7221 */ /* 0x100fe40000010000 */
[----:B------:R1:W-:Y:S01]  /*4270*/  STS [R235+0x2000], R2 ;  /* 0x00200002eb007388 */ /* 0x0003e20000000800 */
[----:B------:R-:W-:Y:S01]  /*4280*/  FADD.FTZ R42, R42, -R0 ;  /* 0x800000002a2a7221 */ /* 0x000fe20000010000 */
[----:B------:R-:W-:Y:S01]  /*4290*/  F2FP.BF16.PACK_AB R0, R35, R34 ;  /* 0x000000222300723e */ /* 0x000fe200000010ff */
[----:B------:R-:W-:Y:S01]  /*42a0*/  FMUL.FTZ R17, R17, R38 ;  /* 0x0000002611117220 */ /* 0x000fe20000410000 */
[----:B------:R-:W-:Y:S01]  /*42b0*/  BAR.SYNC.DEFER_BLOCKING 0x0 ;  /* 0x0000000000007b1d */ /* 0x000fe20000010000 */
[----:B------:R-:W-:Y:S02]  /*42c0*/  FMUL.FTZ R3, R16, R3 ;  /* 0x0000000310037220 */ /* 0x000fe40000410000 */
[----:B------:R-:W-:Y:S01]  /*42d0*/  FMUL.FTZ R14, R14, R42 ;  /* 0x0000002a0e0e7220 */ /* 0x000fe20000410000 */
[----:B------:R-:W-:Y:S01]  /*42e0*/  SHF.L.U32 R42, R227, 0x1, RZ ;  /* 0x00000001e32a7819 */ /* 0x000fe200000006ff */
[----:B------:R-:W-:Y:S01]  /*42f0*/  FMUL.FTZ R7, R7, R43 ;  /* 0x0000002b07077220 */ /* 0x000fe20000410000 */
[----:B------:R-:W-:Y:S02]  /*4300*/  F2FP.BF16.PACK_AB R3, R3, R17 ;  /* 0x000000110303723e */ /* 0x000fe400000010ff */
[----:B-1----:R-:W-:Y:S01]  /*4310*/  F2FP.BF16.PACK_AB R2, R27, R26 ;  /* 0x0000001a1b02723e */ /* 0x002fe200000010ff */
        /* <DEDUP_REMOVED lines=8> */
[----:B-1----:R-:W-:Y:S03]  /*43a0*/  F2FP.BF16.PACK_AB R2, R7, R14 ;  /* 0x0000000e0702723e */ /* 0x002fe600000010ff */
        /* <DEDUP_REMOVED lines=50> */
[C---:B------:R-:W-:Y:S08]  /*46d0*/  HMMA.16816.F32.BF16 R76, R36.reuse, R40, R76 ;  /* 0x00000028244c723c */ /* 0x040ff0000004184c */
[-C--:B---3--:R-:W-:Y:S08]  /*46e0*/  HMMA.16816.F32.BF16 R80, R36, R2.reuse, R80 ;  /* 0x000000022450723c */ /* 0x088ff00000041850 */
[-C--:B------:R-:W-:Y:S08]  /*46f0*/  HMMA.16816.F32.BF16 R84, R32, R2.reuse, R84 ;  /* 0x000000022054723c */ /* 0x080ff00000041854 */
[C---:B------:R-:W-:Y:S01]  /*4700*/  HMMA.16816.F32.BF16 R88, R24.reuse, R2, R88 ;  /* 0x000000021858723c */ /* 0x040fe20000041858 */
[----:B------:R-:W2:Y:S07]  /*4710*/  LDSM.16.MT88.2 R2, [R220+0x23880] ;  /* 0x02388000dc02783b */ /* 0x000eae0000004100 */
[-C--:B----4-:R-:W-:Y:S01]  /*4720*/  HMMA.16816.F32.BF16 R92, R24, R4.reuse, R92 ;  /* 0x00000004185c723c */ /* 0x090fe2000004185c */
[----:B------:R-:W3:Y:S07]  /*4730*/  LDSM.16.MT88.4 R24, [R42+0x1c880] ;  /* 0x01c880002a18783b */ /* 0x000eee0000004200 */
[-C--:B------:R-:W-:Y:S01]  /*4740*/  HMMA.16816.F32.BF16 R96, R32, R4.reuse, R96 ;  /* 0x000000042060723c */ /* 0x080fe20000041860 */
[----:B------:R-:W4:Y:S04]  /*4750*/  LDSM.16.MT88.4 R32, [R42+0x1e880] ;  /* 0x01e880002a20783b */ /* 0x000f280000004200 */
[----:B------:R-:W1:Y:S03]  /*4760*/  LDSM.16.MT88.4 R40, [R42+0x20880] ;  /* 0x020880002a28783b */ /* 0x000e660000004200 */
        /* <DEDUP_REMOVED lines=28> */
[----:B------:R2:W1:Y:S04]  /*4930*/  LDSM.16.MT88.4 R176, [R222+0x5000] ;  /* 0x00500000deb0783b */ /* 0x0004680000004200 */
[----:B------:R2:W1:Y:S03]  /*4940*/  LDSM.16.M88.4 R180, [R223+0x800] ;  /* 0x00080000dfb4783b */ /* 0x0004660000000200 */
[-C--:B------:R-:W-:Y:S01]  /*4950*/  HMMA.16816.F32.BF16 R60, R32, R104.reuse, R60 ;  /* 0x00000068203c723c */ /* 0x080fe2000004183c */
[----:B------:R2:W1:Y:S04]  /*4960*/  LDSM.16.M88.4 R188, [R223+0xc00] ;  /* 0x000c0000dfbc783b */ /* 0x0004680000000200 */
        /* <DEDUP_REMOVED lines=15> */
[----:B------:R-:W2:Y:S01]  /*4a60*/  LDL.64 R200, [R1] ;  /* 0x0000000001c87983 */ /* 0x000ea20000100a00 */
[----:B------:R-:W-:Y:S01]  /*4a70*/  USHF.R.S32.HI UR29, URZ, 0x1f, UR27 ;  /* 0x0000001f3f1d7899 */ /* 0x000fe2000801141b */
[----:B------:R-:W-:Y:S01]  /*4a80*/  IMAD.MOV.U32 R5, RZ, RZ, R249 ;  /* 0x000000ffff057224 */ /* 0x000fe200078e00f9 */
[----:B------:R-:W-:Y:S01]  /*4a90*/  ULDC.64 UR6, c[0x0][0x208] ;  /* 0x0000820000067ab9 */ /* 0x000fe20000000a00 */
[----:B------:R-:W-:Y:S01]  /*4aa0*/  IMAD.MOV.U32 R2, RZ, RZ, R244 ;  /* 0x000000ffff027224 */ /* 0x000fe200078e00f4 */
[----:B------:R-:W-:Y:S01]  /*4ab0*/  UIMAD UR29, UR29, UR6, URZ ;  /* 0x000000061d1d72a4 */ /* 0x000fe2000f8e023f */
[----:B------:R-:W1:Y:S01]  /*4ac0*/  S2R R6, SR_CTAID.Y ;  /* 0x0000000000067919 */ /* 0x000e620000002600 */
[----:B------:R-:W-:Y:S01]  /*4ad0*/  UIMAD.WIDE.U32 UR30, UR27, UR6, URZ ;  /* 0x000000061b1e72a5 */ /* 0x000fe2000f8e003f */
[----:B------:R-:W-:Y:S01]  /*4ae0*/  IMAD.MOV.U32 R15, RZ, RZ, c[0x0][0x208] ;  /* 0x00008200ff0f7624 */ /* 0x000fe200078e00ff */
[----:B------:R-:W-:Y:S01]  /*4af0*/  USHF.L.U32 UR6, UR27, 0x6, URZ ;  /* 0x000000061b067899 */ /* 0x000fe2000800063f */
[----:B------:R-:W-:Y:S01]  /*4b00*/  IMAD.MOV.U32 R3, RZ, RZ, R245 ;  /* 0x000000ffff037224 */ /* 0x000fe200078e00f5 */
[----:B------:R-:W-:Y:S01]  /*4b10*/  UIMAD UR29, UR27, UR7, UR29 ;  /* 0x000000071b1d72a4 */ /* 0x000fe2000f8e021d */
[----:B------:R-:W-:Y:S02]  /*4b20*/  IMAD.SHL.U32 R20, R15, 0x40, RZ ;  /* 0x000000400f147824 */ /* 0x000fe400078e00ff */
[----:B------:R-:W-:Y:S01]  /*4b30*/  IMAD.U32 R9, RZ, RZ, UR30 ;  /* 0x0000001eff097e24 */ /* 0x000fe2000f8e00ff */
[----:B------:R-:W-:Y:S01]  /*4b40*/  UIADD3 UR29, UR31, UR29, URZ ;  /* 0x0000001d1f1d7290 */ /* 0x000fe2000fffe03f */
[----:B------:R-:W-:Y:S01]  /*4b50*/  IMAD.U32 R14, RZ, RZ, UR6 ;  /* 0x00000006ff0e7e24 */ /* 0x000fe2000f8e00ff */
[----:B-1----:R-:W-:Y:S01]  /*4b60*/  SHF.R.S32.HI R7, RZ, 0x1f, R6 ;  /* 0x0000001fff077819 */ /* 0x002fe20000011406 */
[C---:B------:R-:W-:Y:S04]  /*4b70*/  IMAD.WIDE.U32 R2, R6.reuse, c[0x0][0x288], R2 ;  /* 0x0000a20006027a25 */ /* 0x040fe800078e0002 */
[C---:B------:R-:W-:Y:S02]  /*4b80*/  IMAD R8, R7.reuse, c[0x0][0x210], RZ ;  /* 0x0000840007087a24 */ /* 0x040fe400078e02ff */
[----:B------:R-:W-:Y:S04]  /*4b90*/  IMAD R7, R7, c[0x0][0x288], RZ ;  /* 0x0000a20007077a24 */ /* 0x000fe800078e02ff */
[C---:B------:R-:W-:Y:S02]  /*4ba0*/  IMAD R7, R6.reuse, c[0x0][0x28c], R7 ;  /* 0x0000a30006077a24 */ /* 0x040fe400078e0207 */
[----:B--2---:R-:W-:Y:S04]  /*4bb0*/  IMAD.MOV.U32 R4, RZ, RZ, R200 ;  /* 0x000000ffff047224 */ /* 0x004fe800078e00c8 */
[----:B------:R-:W-:Y:S05]  /*4bc0*/  IMAD.WIDE.U32 R4, R6, c[0x0][0x210], R4 ;  /* 0x0000840006047a25 */ /* 0x000fea00078e0004 */
[----:B------:R-:W-:Y:S01]  /*4bd0*/  IADD3 R0, P1, R4, UR18, RZ ;  /* 0x0000001204007c10 */ /* 0x000fe2000ff3e0ff */
[----:B------:R-:W-:Y:S01]  /*4be0*/  IMAD R4, R6, c[0x0][0x214], R8 ;  /* 0x0000850006047a24 */ /* 0x000fe200078e0208 */
[----:B------:R-:W-:Y:S01]  /*4bf0*/  IADD3 R6, P0, R2, UR24, RZ ;  /* 0x0000001802067c10 */ /* 0x000fe2000ff1e0ff */
[----:B------:R-:W-:Y:S01]  /*4c00*/  IMAD.U32 R8, RZ, RZ, UR30 ;  /* 0x0000001eff087e24 */ /* 0x000fe2000f8e00ff */
[----:B------:R-:W-:Y:S02]  /*4c10*/  LEA R2, P2, R0, c[0x0][0x1f0], 0x1 ;  /* 0x00007c0000027a11 */ /* 0x000fe400078408ff */
[----:B------:R-:W-:Y:S02]  /*4c20*/  IADD3.X R4, R5, UR9, R4, P1, !PT ;  /* 0x0000000905047c10 */ /* 0x000fe40008ffe404 */
[----:B------:R-:W-:Y:S01]  /*4c30*/  LEA R2, P1, R8, R2, 0x7 ;  /* 0x0000000208027211 */ /* 0x000fe200078238ff */
[----:B------:R-:W-:Y:S01]  /*4c40*/  IMAD.U32 R8, RZ, RZ, UR29 ;  /* 0x0000001dff087e24 */ /* 0x000fe2000f8e00ff */
[----:B------:R-:W-:Y:S02]  /*4c50*/  IADD3.X R7, R3, UR20, R7, P0, !PT ;  /* 0x0000001403077c10 */ /* 0x000fe400087fe407 */
[----:B------:R-:W-:Y:S02]  /*4c60*/  LEA.HI.X R0, R0, c[0x0][0x1f4], R4, 0x1, P2 ;  /* 0x00007d0000007a11 */ /* 0x000fe400010f0c04 */
[----:B------:R-:W-:Y:S02]  /*4c70*/  IADD3 R3, R238, 0x80, RZ ;  /* 0x00000080ee037810 */ /* 0x000fe40007ffe0ff */
[C---:B------:R-:W-:Y:S02]  /*4c80*/  LEA R4, P0, R6.reuse, c[0x0][0x280], 0x2 ;  /* 0x0000a00006047a11 */ /* 0x040fe400078010ff */
[----:B------:R-:W-:Y:S02]  /*4c90*/  ISETP.GE.AND P2, PT, R3, c[0x0][0x1fc], PT ;  /* 0x00007f0003007a0c */ /* 0x000fe40003f46270 */
[----:B------:R-:W-:Y:S01]  /*4ca0*/  LEA.HI.X R3, R9, R0, R8, 0x7, P1 ;  /* 0x0000000009037211 */ /* 0x000fe200008f3c08 */
[----:B------:R-:W-:Y:S01]  /*4cb0*/  IMAD.MOV.U32 R0, RZ, RZ, 0x6 ;  /* 0x00000006ff007424 */ /* 0x000fe200078e00ff */
[----:B------:R-:W-:Y:S01]  /*4cc0*/  LEA.HI.X R5, R6, c[0x0][0x284], R7, 0x2, P0 ;  /* 0x0000a10006057a11 */ /* 0x000fe200000f1407 */
[----:B------:R-:W-:Y:S01]  /*4cd0*/  IMAD.U32 R6, RZ, RZ, UR6 ;  /* 0x00000006ff067e24 */ /* 0x000fe2000f8e00ff */
[----:B------:R-:W-:Y:S02]  /*4ce0*/  ISETP.GE.AND P1, PT, R247, c[0x0][0x1fc], PT ;  /* 0x00007f00f7007a0c */ /* 0x000fe40003f26270 */
[----:B------:R-:W-:Y:S02]  /*4cf0*/  ISETP.GE.AND P0, PT, R238, c[0x0][0x1fc], PT ;  /* 0x00007f00ee007a0c */ /* 0x000fe40003f06270 */
[----:B------:R-:W-:Y:S01]  /*4d00*/  SHF.L.U64.HI R15, R15, R0, c[0x0][0x20c] ;  /* 0x000083000f0f7619 */ /* 0x000fe20000010200 */
[----:B------:R-:W-:Y:S01]  /*4d10*/  IMAD.U32 R0, RZ, RZ, UR6 ;  /* 0x00000006ff007e24 */ /* 0x000fe2000f8e00ff */
[----:B------:R-:W-:Y:S02]  /*4d20*/  SEL R13, RZ, 0x2, P1 ;  /* 0x00000002ff0d7807 */ /* 0x000fe40000800000 */
[----:B------:R-:W-:Y:S02]  /*4d30*/  SEL R12, RZ, 0x1, P0 ;  /* 0x00000001ff0c7807 */ /* 0x000fe40000000000 */
[C-C-:B------:R-:W-:Y:S02]  /*4d40*/  IADD3 R10, P1, P0, R20.reuse, 0x80, R2.reuse ;  /* 0x00000080140a7810 */ /* 0x140fe4000783e002 */
[----:B------:R-:W-:Y:S02]  /*4d50*/  SEL R7, RZ, 0x4, P2 ;  /* 0x00000004ff077807 */ /* 0x000fe40001000000 */
[C-C-:B------:R-:W-:Y:S02]  /*4d60*/  IADD3.X R11, R15.reuse, RZ, R3.reuse, P1, P0 ;  /* 0x000000ff0f0b7210 */ /* 0x140fe40000fe0403 */
[----:B------:R-:W-:Y:S02]  /*4d70*/  IADD3 R8, P1, P0, R20, 0x100, R2 ;  /* 0x0000010014087810 */ /* 0x000fe4000783e002 */
[----:B------:R-:W-:Y:S02]  /*4d80*/  IADD3 R0, -R242, c[0x0][0x168], -R0 ;  /* 0x00005a00f2007a10 */ /* 0x000fe40007ffe900 */
[--C-:B------:R-:W-:Y:S02]  /*4d90*/  IADD3.X R9, R15, RZ, R3.reuse, P1, P0 ;  /* 0x000000ff0f097210 */ /* 0x100fe40000fe0403 */
[----:B------:R-:W-:Y:S02]  /*4da0*/  LEA R4, P0, R6, R4, 0x2 ;  /* 0x0000000406047211 */ /* 0x000fe400078010ff */
[----:B------:R-:W-:Y:S02]  /*4db0*/  IADD3 R12, R7, R13, R12 ;  /* 0x0000000d070c7210 */ /* 0x000fe40007ffe00c */
[----:B------:R-:W-:Y:S02]  /*4dc0*/  ISETP.LT.OR P2, PT, R0, 0x1, P3 ;  /* 0x000000010000780c */ /* 0x000fe40001f41670 */
[----:B------:R-:W-:Y:S02]  /*4dd0*/  LEA.HI.X.SX32 R5, R14, R5, 0x2, P0 ;  /* 0x000000050e057211 */ /* 0x000fe400000f16ff */
[----:B------:R-:W-:Y:S02]  /*4de0*/  IADD3 R6, P0, R20, R2, RZ ;  /* 0x0000000214067210 */ /* 0x000fe40007f1e0ff */
[----:B------:R-:W-:Y:S03]  /*4df0*/  LOP3.LUT P1, RZ, R12, 0x2, RZ, 0xc0, !PT ;  /* 0x000000020cff7812 */ /* 0x000fe6000782c0ff */
[----:B------:R-:W-:Y:S01]  /*4e00*/  IMAD.X R7, R15, 0x1, R3, P0 ;  /* 0x000000010f077824 */ /* 0x000fe200000e0603 */
[C---:B------:R-:W-:Y:S02]  /*4e10*/  ISETP.LT.OR P0, PT, R0.reuse, 0x1, !P1 ;  /* 0x000000010000780c */ /* 0x040fe40004f01670 */
[----:B------:R-:W-:Y:S01]  /*4e20*/  ISETP.LT.OR P1, PT, R0, 0x21, !P1 ;  /* 0x000000210000780c */ /* 0x000fe20004f21670 */
        /* <DEDUP_REMOVED lines=9> */
[----:B------:R-:W-:Y:S01]  /*4ec0*/  ISETP.LT.OR P2, PT, R0, 0x21, P3 ;  /* 0x000000210000780c */ /* 0x000fe20001f41670 */
[----:B------:R-:W-:Y:S11]  /*4ed0*/  @!P5 IMAD.SHL.U32 R0, R240, 0x10, RZ ;  /* 0x00000010f000d824 */ /* 0x000ff600078e00ff */
[----:B------:R-:W-:Y:S01]  /*4ee0*/  @!UPT UIADD3 URZ, URZ, URZ, URZ ;  /* 0x0000003f3f3ff290 */ /* 0x000fe2000fffe03f */
[----:B------:R1:W-:Y:S06]  /*4ef0*/  LDGSTS.E.BYPASS.LTC128B.128 [R236+0x1c080], [R6.64], !P2 ;  /* 0x1c08000006ec7fae */ /* 0x0003ec000d101d4e */
[----:B------:R1:W-:Y:S06]  /*4f00*/  LDGSTS.E.BYPASS.LTC128B.128 [R236+0x1e080], [R10.64], !P1 ;  /* 0x1e0800000aec7fae */ /* 0x0003ec000c901d4e */
[----:B------:R1:W-:Y:S06]  /*4f10*/  LDGSTS.E.BYPASS.LTC128B.128 [R236+0x20080], [R8.64], !P0 ;  /* 0x2008000008ec7fae */ /* 0x0003ec000c101d4e */
[----:B------:R1:W-:Y:S02]  /*4f20*/  @!P5 LDGSTS.E.BYPASS.LTC128B.128 [R0+0x21280], [R4.64] ;  /* 0x212800000400dfae */ /* 0x0003e4000b901d4e */
.L_x_688:
[-C--:B-1234-:R-:W-:Y:S01]  /*4f30*/  HMMA.16816.F32.BF16 R4, R108, R16.reuse, RZ ;  /* 0x000000106c04723c */ /* 0x09efe200000418ff */
[----:B------:R-:W2:Y:S01]  /*4f40*/  LDL.64 R2, [R1+0x10] ;  /* 0x0000100001027983 */ /* 0x000ea20000100a00 */
[----:B------:R-:W-:Y:S02]  /*4f50*/  UIMAD UR23, UR23, 0x3000, URZ ;  /* 0x00003000171778a4 */ /* 0x000fe4000f8e023f */
[----:B------:R-:W-:Y:S01]  /*4f60*/  UISETP.GE.AND UP0, UPT, UR27, UR26, UPT ;  /* 0x0000001a1b00728c */ /* 0x000fe2000bf06270 */
[----:B------:R-:W-:Y:S01]  /*4f70*/  LDSM.16.M88.4 R200, [R223+0x1000] ;  /* 0x00100000dfc8783b */ /* 0x000fe20000000200 */
[----:B------:R-:W-:Y:S02]  /*4f80*/  UIADD3 UR7, UR4, 0x1, URZ ;  /* 0x0000000104077890 */ /* 0x000fe4000fffe03f */
[C---:B------:R-:W-:Y:S01]  /*4f90*/  HMMA.16816.F32.BF16 R8, R172.reuse, R16, RZ ;  /* 0x00000010ac08723c */ /* 0x040fe200000418ff */
[----:B------:R-:W1:Y:S01]  /*4fa0*/  LDSM.16.MT88.4 R204, [R222+0x1000] ;  /* 0x00100000decc783b */ /* 0x000e620000004200 */
[----:B------:R-:W-:Y:S02]  /*4fb0*/  UISETP.GE.AND UP2, UPT, UR4, 0x1, UPT ;  /* 0x000000010400788c */ /* 0x000fe4000bf46270 */
[----:B------:R-:W-:Y:S01]  /*4fc0*/  UIADD3 UR6, UR28, 0x1, URZ ;  /* 0x000000011c067890 */ /* 0x000fe2000fffe03f */
[----:B------:R-:W3:Y:S01]  /*4fd0*/  LDSM.16.M88.4 R208, [R223+0x1400] ;  /* 0x00140000dfd0783b */ /* 0x000ee20000000200 */
[----:B------:R-:W-:Y:S02]  /*4fe0*/  UISETP.GE.AND UP1, UPT, UR28, 0x1, UPT ;  /* 0x000000011c00788c */ /* 0x000fe4000bf26270 */
[-C--:B------:R-:W-:Y:S01]  /*4ff0*/  HMMA.16816.F32.BF16 R12, R172, R18.reuse, RZ ;  /* 0x00000012ac0c723c */ /* 0x080fe200000418ff */
[----:B------:R-:W-:Y:S01]  /*5000*/  LDSM.16.M88.4 R212, [R223+0x2400] ;  /* 0x00240000dfd4783b */ /* 0x000fe20000000200 */
[----:B------:R-:W-:Y:S03]  /*5010*/  USEL UR28, UR6, URZ, !UP1 ;  /* 0x0000003f061c7287 */ /* 0x000fe6000c800000 */
        /* <DEDUP_REMOVED lines=8> */
[-C--:B------:R-:W-:Y:S01]  /*50a0*/  HMMA.16816.F32.BF16 R104, R172, R178.reuse, RZ ;  /* 0x000000b2ac68723c */ /* 0x080fe200000418ff */
[----:B------:R-:W4:Y:S07]  /*50b0*/  LDSM.16.MT88.4 R172, [R222+0x3800] ;  /* 0x00380000deac783b */ /* 0x000f2e0000004200 */
[----:B------:R-:W-:Y:S01]  /*50c0*/  HMMA.16816.F32.BF16 R108, R108, R178, RZ ;  /* 0x000000b26c6c723c */ /* 0x000fe200000418ff */
[----:B------:R-:W5:Y:S07]  /*50d0*/  LDSM.16.MT88.4 R176, [R222+0x6000] ;  /* 0x00600000deb0783b */ /* 0x000f6e0000004200 */
        /* <DEDUP_REMOVED lines=15> */
[----:B------:R-:W5:Y:S04]  /*51d0*/  LDSM.16.M88.4 R180, [R223+0x1800] ;  /* 0x00180000dfb4783b */ /* 0x000f680000000200 */
[----:B------:R-:W-:Y:S03]  /*51e0*/  LDSM.16.M88.4 R196, [R223+0x2000] ;  /* 0x00200000dfc4783b */ /* 0x000fe60000000200 */
        /* <DEDUP_REMOVED lines=9> */
[----:B------:R-:W1:Y:S07]  /*5280*/  LDSM.16.MT88.4 R172, [R222+0x6800] ;  /* 0x00680000deac783b */ /* 0x000e6e0000004200 */
[-C--:B-----5:R-:W-:Y:S08]  /*5290*/  HMMA.16816.F32.BF16 R36, R200, R176.reuse, R36 ;  /* 0x000000b0c824723c */ /* 0x0a0ff00000041824 */
[C---:B------:R-:W-:Y:S08]  /*52a0*/  HMMA.16816.F32.BF16 R40, R208.reuse, R176, R40 ;  /* 0x000000b0d028723c */ /* 0x040ff00000041828 */
[-C--:B------:R-:W-:Y:S01]  /*52b0*/  HMMA.16816.F32.BF16 R104, R208, R178.reuse, R104 ;  /* 0x000000b2d068723c */ /* 0x080fe20000041868 */
[----:B------:R-:W3:Y:S07]  /*52c0*/  LDSM.16.MT88.4 R208, [R222+0x4800] ;  /* 0x00480000ded0783b */ /* 0x000eee0000004200 */
[----:B------:R-:W-:Y:S01]  /*52d0*/  HMMA.16816.F32.BF16 R108, R200, R178, R108 ;  /* 0x000000b2c86c723c */ /* 0x000fe2000004186c */
[----:B------:R-:W4:Y:S07]  /*52e0*/  LDSM.16.MT88.4 R176, [R222+0x7000] ;  /* 0x00700000deb0783b */ /* 0x000f2e0000004200 */
[-C--:B------:R-:W-:Y:S08]  /*52f0*/  HMMA.16816.F32.BF16 R4, R180, R184.reuse, R4 ;  /* 0x000000b8b404723c */ /* 0x080ff00000041804 */
[C---:B------:R-:W-:Y:S04]  /*5300*/  HMMA.16816.F32.BF16 R8, R188.reuse, R184, R8 ;  /* 0x000000b8bc08723c */ /* 0x040fe80000041808 */
[----:B--2---:R-:W-:Y:S01]  /*5310*/  IADD3 R0, P0, R2, UR23, RZ ;  /* 0x0000001702007c10 */ /* 0x004fe2000ff1e0ff */
[----:B------:R-:W-:Y:S01]  /*5320*/  IMAD.U32 R2, RZ, RZ, UR23 ;  /* 0x00000017ff027e24 */ /* 0x000fe2000f8e00ff */
[----:B------:R-:W-:Y:S02]  /*5330*/  UMOV UR23, UR27 ;  /* 0x0000001b00177c82 */ /* 0x000fe40008000000 */
[-C--:B------:R-:W-:Y:S04]  /*5340*/  HMMA.16816.F32.BF16 R12, R188, R186.reuse, R12 ;  /* 0x000000babc0c723c */ /* 0x080fe8000004180c */
[----:B------:R-:W-:Y:S04]  /*5350*/  LEA.HI.X.SX32 R2, R2, R252, 0x1, P0 ;  /* 0x000000fc02027211 */ /* 0x000fe800000f0eff */
[C---:B------:R-:W-:Y:S08]  /*5360*/  HMMA.16816.F32.BF16 R16, R180.reuse, R186, R16 ;  /* 0x000000bab410723c */ /* 0x040ff00000041810 */
[-C--:B------:R-:W-:Y:S08]  /*5370*/  HMMA.16816.F32.BF16 R20, R180, R192.reuse, R20 ;  /* 0x000000c0b414723c */ /* 0x080ff00000041814 */
[C---:B------:R-:W-:Y:S08]  /*5380*/  HMMA.16816.F32.BF16 R24, R188.reuse, R192, R24 ;  /* 0x000000c0bc18723c */ /* 0x040ff00000041818 */
[-C--:B------:R-:W-:Y:S08]  /*5390*/  HMMA.16816.F32.BF16 R28, R188, R194.reuse, R28 ;  /* 0x000000c2bc1c723c */ /* 0x080ff0000004181c */
[C---:B------:R-:W-:Y:S08]  /*53a0*/  HMMA.16816.F32.BF16 R32, R180.reuse, R194, R32 ;  /* 0x000000c2b420723c */ /* 0x040ff00000041820 */
[-C--:B-1----:R-:W-:Y:S08]  /*53b0*/  HMMA.16816.F32.BF16 R36, R180, R172.reuse, R36 ;  /* 0x000000acb424723c */ /* 0x082ff00000041824 */
[C---:B------:R-:W-:Y:S07]  /*53c0*/  HMMA.16816.F32.BF16 R40, R188.reuse, R172, R40 ;  /* 0x000000acbc28723c */ /* 0x040fee0000041828 */
[C---:B------:R-:W-:Y:S01]  /*53d0*/  LEA R172, P0, R0.reuse, c[0x0][0x220], 0x2 ;  /* 0x0000880000ac7a11 */ /* 0x040fe200078010ff */
[-C--:B------:R-:W-:Y:S04]  /*53e0*/  HMMA.16816.F32.BF16 R104, R188, R174.reuse, R104 ;  /* 0x000000aebc68723c */ /* 0x080fe80000041868 */
[----:B------:R-:W-:Y:S01]  /*53f0*/  LEA.HI.X R173, R0, c[0x0][0x224], R2, 0x2, P0 ;  /* 0x0000890000ad7a11 */ /* 0x000fe200000f1402 */
[----:B------:R-:W-:Y:S01]  /*5400*/  IMAD.U32 R0, RZ, RZ, UR4 ;  /* 0x00000004ff007e24 */ /* 0x000fe2000f8e00ff */
[----:B------:R-:W-:Y:S01]  /*5410*/  LDSM.16.MT88.2 R2, [R220+0x23c80] ;  /* 0x023c8000dc02783b */ /* 0x000fe20000004100 */
[----:B------:R-:W-:Y:S01]  /*5420*/  PLOP3.LUT P0, PT, PT, PT, UP0, 0x80, 0x0 ;  /* 0x000000000000781c */ /* 0x000fe20003f0f008 */
[----:B------:R-:W-:Y:S01]  /*5430*/  HMMA.16816.F32.BF16 R108, R180, R174, R108 ;  /* 0x000000aeb46c723c */ /* 0x000fe2000004186c */
[----:B------:R-:W-:Y:S03]  /*5440*/  USEL UR4, UR7, URZ, !UP2 ;  /* 0x0000003f07047287 */ /* 0x000fe6000d000000 */
[----:B------:R-:W-:Y:S04]  /*5450*/  IMAD R0, R0, 0x3000, R227 ;  /* 0x0000300000007824 */ /* 0x000fe800078e02e3 */
[-C--:B------:R-:W-:Y:S05]  /*5460*/  HMMA.16816.F32.BF16 R4, R196, R204.reuse, R4 ;  /* 0x000000ccc404723c */ /* 0x080fea0000041804 */
[----:B------:R-:W-:Y:S03]  /*5470*/  IMAD.SHL.U32 R0, R0, 0x2, RZ ;  /* 0x0000000200007824 */ /* 0x000fe600078e00ff */
[C---:B------:R-:W-:Y:S08]  /*5480*/  HMMA.16816.F32.BF16 R8, R212.reuse, R204, R8 ;  /* 0x000000ccd408723c */ /* 0x040ff00000041808 */
[-C--:B------:R-:W-:Y:S07]  /*5490*/  HMMA.16816.F32.BF16 R12, R212, R206.reuse, R12 ;  /* 0x000000ced40c723c */ /* 0x080fee000004180c */
[----:B------:R-:W-:Y:S01]  /*54a0*/  RED.E.ADD.F32.FTZ.RN.STRONG.GPU [R172.64], R4 ;  /* 0x00000004ac00798e */ /* 0x000fe2000c10e78e */
[C---:B------:R-:W-:Y:S03]  /*54b0*/  HMMA.16816.F32.BF16 R16, R196.reuse, R206, R16 ;  /* 0x000000cec410723c */ /* 0x040fe60000041810 */
[----:B------:R-:W-:Y:S04]  /*54c0*/  RED.E.ADD.F32.FTZ.RN.STRONG.GPU [R172.64+0x400], R5 ;  /* 0x00040005ac00798e */ /* 0x000fe8000c10e78e */
[----:B------:R-:W-:Y:S01]  /*54d0*/  RED.E.ADD.F32.FTZ.RN.STRONG.GPU [R172.64+0x800], R6 ;  /* 0x00080006ac00798e */ /* 0x000fe2000c10e78e */
[-C--:B---3--:R-:W-:Y:S03]  /*54e0*/  HMMA.16816.F32.BF16 R20, R196, R208.reuse, R20 ;  /* 0x000000d0c414723c */ /* 0x088fe60000041814 */
[----:B------:R-:W-:Y:S04]  /*54f0*/  RED.E.ADD.F32.FTZ.RN.STRONG.GPU [R172.64+0xc00], R7 ;  /* 0x000c0007ac00798e */ /* 0x000fe8000c10e78e */
[----:B------:R-:W-:Y:S01]  /*5500*/  RED.E.ADD.F32.FTZ.RN.STRONG.GPU [R172.64+0x1000], R8 ;  /* 0x00100008ac00798e */ /* 0x000fe2000c10e78e */
[C---:B------:R-:W-:Y:S03]  /*5510*/  HMMA.16816.F32.BF16 R24, R212.reuse, R208, R24 ;  /* 0x000000d0d418723c */ /* 0x040fe60000041818 */
        /* <DEDUP_REMOVED lines=8> */
[-C--:B----4-:R-:W-:Y:S03]  /*55a0*/  HMMA.16816.F32.BF16 R36, R196, R176.reuse, R36 ;  /* 0x000000b0c424723c */ /* 0x090fe60000041824 */
[----:B------:R-:W1:Y:S04]  /*55b0*/  LDSM.16.MT88.4 R4, [R0+0xf080] ;  /* 0x00f080000004783b */ /* 0x000e680000004200 */
[----:B------:R-:W-:Y:S01]  /*55c0*/  RED.E.ADD.F32.FTZ.RN.STRONG.GPU [R172.64+0x2c00], R19 ;  /* 0x002c0013ac00798e */ /* 0x000fe2000c10e78e */
[C---:B------:R-:W-:Y:S03]  /*55d0*/  HMMA.16816.F32.BF16 R40, R212.reuse, R176, R40 ;  /* 0x000000b0d428723c */ /* 0x040fe60000041828 */
[----:B------:R-:W-:Y:S04]  /*55e0*/  RED.E.ADD.F32.FTZ.RN.STRONG.GPU [R172.64+0x3000], R12 ;  /* 0x0030000cac00798e */ /* 0x000fe8000c10e78e */
[----:B------:R-:W2:Y:S01]  /*55f0*/  LDSM.16.MT88.4 R8, [R0+0x11080] ;  /* 0x011080000008783b */ /* 0x000ea20000004200 */
[-C--:B------:R-:W-:Y:S03]  /*5600*/  HMMA.16816.F32.BF16 R104, R212, R178.reuse, R104 ;  /* 0x000000b2d468723c */ /* 0x080fe60000041868 */
[----:B------:R-:W-:Y:S04]  /*5610*/  RED.E.ADD.F32.FTZ.RN.STRONG.GPU [R172.64+0x3400], R13 ;  /* 0x0034000dac00798e */ /* 0x000fe8000c10e78e */
[----:B------:R-:W-:Y:S01]  /*5620*/  RED.E.ADD.F32.FTZ.RN.STRONG.GPU [R172.64+0x3800], R14 ;  /* 0x0038000eac00798e */ /* 0x000fe2000c10e78e */
[----:B------:R-:W-:Y:S03]  /*5630*/  HMMA.16816.F32.BF16 R108, R196, R178, R108 ;  /* 0x000000b2c46c723c */ /* 0x000fe6000004186c */
[----:B------:R-:W-:Y:S04]  /*5640*/  RED.E.ADD.F32.FTZ.RN.STRONG.GPU [R172.64+0x3c00], R15 ;  /* 0x003c000fac00798e */ /* 0x000fe8000c10e78e */
[----:B------:R-:W3:Y:S04]  /*5650*/  LDSM.16.MT88.4 R12, [R0+0x13080] ;  /* 0x01308000000c783b */ /* 0x000ee80000004200 */
[----:B------:R-:W4:Y:S04]  /*5660*/  LDSM.16.MT88.2 R16, [R220+0x24480] ;  /* 0x02448000dc10783b */ /* 0x000f280000004100 */
[----:B------:R-:W5:Y:S01]  /*5670*/  LDSM.16.MT88.2 R18, [R220+0x24c80] ;  /* 0x024c8000dc12783b */ /* 0x000f620000004100 */
[-C--:B-1----:R-:W-:Y:S03]  /*5680*/  HMMA.16816.F32.BF16 R112, R4, R2.reuse, R112 ;  /* 0x000000020470723c */ /* 0x082fe60000041870 */
[----:B------:R-:W-:Y:S04]  /*5690*/  RED.E.ADD.F32.FTZ.RN.STRONG.GPU [R172.64+0x4000], R20 ;  /* 0x00400014ac00798e */ /* 0x000fe8000c10e78e */
[----:B------:R-:W-:Y:S04]  /*56a0*/  RED.E.ADD.F32.FTZ.RN.STRONG.GPU [R172.64+0x4400], R21 ;  /* 0x00440015ac00798e */ /* 0x000fe8000c10e78e */
[----:B------:R-:W1:Y:S01]  /*56b0*/  LDSM.16.MT88.2 R20, [R220+0x25480] ;  /* 0x02548000dc14783b */ /* 0x000e620000004100 */
[-C--:B--2---:R-:W-:Y:S03]  /*56c0*/  HMMA.16816.F32.BF16 R116, R8, R2.reuse, R116 ;  /* 0x000000020874723c */ /* 0x084fe60000041874 */
[----:B------:R-:W-:Y:S04]  /*56d0*/  RED.E.ADD.F32.FTZ.RN.STRONG.GPU [R172.64+0x4800], R22 ;  /* 0x00480016ac00798e */ /* 0x000fe8000c10e78e */
[----:B------:R-:W-:Y:S04]  /*56e0*/  RED.E.ADD.F32.FTZ.RN.STRONG.GPU [R172.64+0x4c00], R23 ;  /* 0x004c0017ac00798e */ /* 0x000fe8000c10e78e */
[----:B------:R-:W2:Y:S04]  /*56f0*/  LDSM.16.MT88.2 R22, [R220+0x25c80] ;  /* 0x025c8000dc16783b */ /* 0x000ea80000004100 */
[----:B------:R-:W-:Y:S01]  /*5700*/  RED.E.ADD.F32.FTZ.RN.STRONG.GPU [R172.64+0x5000], R24 ;  /* 0x00500018ac00798e */ /* 0x000fe2000c10e78e */
[C---:B---3--:R-:W-:Y:S03]  /*5710*/  HMMA.16816.F32.BF16 R120, R12.reuse, R2, R120 ;  /* 0x000000020c78723c */ /* 0x048fe60000041878 */
[----:B------:R-:W-:Y:S04]  /*5720*/  LDSM.16.MT88.2 R2, [R221+0x24c80] ;  /* 0x024c8000dd02783b */ /* 0x000fe80000004100 */
[----:B------:R-:W-:Y:S01]  /*5730*/  RED.E.ADD.F32.FTZ.RN.STRONG.GPU [R172.64+0x5400], R25 ;  /* 0x00540019ac00798e */ /* 0x000fe2000c10e78e */
[-C--:B----4-:R-:W-:Y:S03]  /*5740*/  HMMA.16816.F32.BF16 R124, R12, R16.reuse, R124 ;  /* 0x000000100c7c723c */ /* 0x090fe6000004187c */
[----:B------:R-:W-:Y:S04]  /*5750*/  RED.E.ADD.F32.FTZ.RN.STRONG.GPU [R172.64+0x5800], R26 ;  /* 0x0058001aac00798e */ /* 0x000fe8000c10e78e */
[----:B------:R-:W-:Y:S01]  /*5760*/  RED.E.ADD.F32.FTZ.RN.STRONG.GPU [R172.64+0x5c00], R27 ;  /* 0x005c001bac00798e */ /* 0x000fe2000c10e78e */
[-C--:B------:R-:W-:Y:S03]  /*5770*/  HMMA.16816.F32.BF16 R128, R8, R16.reuse, R128 ;  /* 0x000000100880723c */ /* 0x080fe60000041880 */
[----:B------:R-:W-:Y:S04]  /*5780*/  LDSM.16.MT88.4 R24, [R0+0xf880] ;  /* 0x00f880000018783b */ /* 0x000fe80000004200 */
[----:B------:R-:W-:Y:S01]  /*5790*/  RED.E.ADD.F32.FTZ.RN.STRONG.GPU [R172.64+0x6000], R32 ;  /* 0x00600020ac00798e */ /* 0x000fe2000c10e78e */
[C---:B------:R-:W-:Y:S03]  /*57a0*/  HMMA.16816.F32.BF16 R132, R4.reuse, R16, R132 ;  /* 0x000000100484723c */ /* 0x040fe60000041884 */
[----:B------:R-:W-:Y:S04]  /*57b0*/  LDSM.16.MT88.2 R16, [R221+0x25480] ;  /* 0x02548000dd10783b */ /* 0x000fe80000004100 */
[----:B------:R-:W-:Y:S01]  /*57c0*/  RED.E.ADD.F32.FTZ.RN.STRONG.GPU [R172.64+0x6400], R33 ;  /* 0x00640021ac00798e */ /* 0x000fe2000c10e78e */
[-C--:B-----5:R-:W-:Y:S03]  /*57d0*/  HMMA.16816.F32.BF16 R136, R4, R18.reuse, R136 ;  /* 0x000000120488723c */ /* 0x0a0fe60000041888 */
        /* <DEDUP_REMOVED lines=8> */
[-C--:B-1----:R-:W-:Y:S03]  /*5860*/  HMMA.16816.F32.BF16 R148, R12, R20.reuse, R148 ;  /* 0x000000140c94723c */ /* 0x082fe60000041894 */
[----:B------:R-:W-:Y:S04]  /*5870*/  RED.E.ADD.F32.FTZ.RN.STRONG.GPU [R172.64+0x7800], R30 ;  /* 0x0078001eac00798e */ /* 0x000fe8000c10e78e */
[----:B------:R-:W1:Y:S01]  /*5880*/  LDSM.16.MT88.2 R28, [R221+0x23c80] ;  /* 0x023c8000dd1c783b */ /* 0x000e620000004100 */
        /* <DEDUP_REMOVED lines=8> */
[----:B------:R-:W2:Y:S01]  /*5910*/  LDSM.16.MT88.4 R36, [R0+0x13880] ;  /* 0x013880000024783b */ /* 0x000ea20000004200 */
[-C--:B------:R-:W-:Y:S03]  /*5920*/  HMMA.16816.F32.BF16 R164, R8, R22.reuse, R164 ;  /* 0x0000001608a4723c */ /* 0x080fe600000418a4 */
[----:B------:R-:W3:Y:S04]  /*5930*/  LDSM.16.MT88.2 R30, [R221+0x24480] ;  /* 0x02448000dd1e783b */ /* 0x000ee80000004100 */
[----:B------:R-:W4:Y:S01]  /*5940*/  LDSM.16.MT88.2 R4, [R221+0x25c80] ;  /* 0x025c8000dd04783b */ /* 0x000f220000004100 */
[----:B------:R-:W-:Y:S03]  /*5950*/  HMMA.16816.F32.BF16 R168, R12, R22, R168 ;  /* 0x000000160ca8723c */ /* 0x000fe600000418a8 */
[----:B------:R-:W-:Y:S04]  /*5960*/  LDSM.16.MT88.4 R8, [R0+0x10080] ;  /* 0x010080000008783b */ /* 0x000fe80000004200 */
[----:B------:R-:W-:Y:S01]  /*5970*/  LDSM.16.MT88.4 R12, [R0+0x12080] ;  /* 0x01208000000c783b */ /* 0x000fe20000004200 */
[-C--:B-1----:R-:W-:Y:S03]  /*5980*/  HMMA.16816.F32.BF16 R112, R24, R28.reuse, R112 ;  /* 0x0000001c1870723c */ /* 0x082fe60000041870 */
[----:B------:R-:W-:Y:S04]  /*5990*/  LDSM.16.MT88.4 R20, [R0+0x14080] ;  /* 0x014080000014783b */ /* 0x000fe80000004200 */
[----:B------:R-:W-:Y:S01]  /*59a0*/  LDSM.16.MT88.2 R6, [R220+0x24880] ;  /* 0x02488000dc06783b */ /* 0x000fe20000004100 */
[-C--:B------:R-:W-:Y:S03]  /*59b0*/  HMMA.16816.F32.BF16 R116, R32, R28.reuse, R116 ;  /* 0x0000001c2074723c */ /* 0x080fe60000041874 */
[----:B------:R-:W-:Y:S04]  /*59c0*/  RED.E.ADD.F32.FTZ.RN.STRONG.GPU [R172.64+0x9000], R40 ;  /* 0x00900028ac00798e */ /* 0x000fe8000c10e78e */
[----:B------:R-:W-:Y:S04]  /*59d0*/  RED.E.ADD.F32.FTZ.RN.STRONG.GPU [R172.64+0x9400], R41 ;  /* 0x00940029ac00798e */ /* 0x000fe8000c10e78e */
[----:B------:R-:W-:Y:S01]  /*59e0*/  LDSM.16.MT88.2 R40, [R221+0x25080] ;  /* 0x02508000dd28783b */ /* 0x000fe20000004100 */
[C---:B--2---:R-:W-:Y:S03]  /*59f0*/  HMMA.16816.F32.BF16 R120, R36.reuse, R28, R120 ;  /* 0x0000001c2478723c */ /* 0x044fe60000041878 */
[----:B------:R-:W-:Y:S04]  /*5a00*/  RED.E.ADD.F32.FTZ.RN.STRONG.GPU [R172.64+0x9800], R42 ;  /* 0x0098002aac00798e */ /* 0x000fe8000c10e78e */
[----:B------:R-:W-:Y:S01]  /*5a10*/  RED.E.ADD.F32.FTZ.RN.STRONG.GPU [R172.64+0x9c00], R43 ;  /* 0x009c002bac00798e */ /* 0x000fe2000c10e78e */
[-C--:B---3--:R-:W-:Y:S03]  /*5a20*/  HMMA.16816.F32.BF16 R124, R36, R30.reuse, R124 ;  /* 0x0000001e247c723c */ /* 0x088fe6000004187c */
[----:B------:R-:W-:Y:S04]  /*5a30*/  LDSM.16.MT88.2 R42, [R221+0x25880] ;  /* 0x02588000dd2a783b */ /* 0x000fe80000004100 */
[----:B------:R-:W-:Y:S01]  /*5a40*/  RED.E.ADD.F32.FTZ.RN.STRONG.GPU [R172.64+0xa000], R108 ;  /* 0x00a0006cac00798e */ /* 0x000fe2000c10e78e */
[-C--:B------:R-:W-:Y:S03]  /*5a50*/  HMMA.16816.F32.BF16 R128, R32, R30.reuse, R128 ;  /* 0x0000001e2080723c */ /* 0x080fe60000041880 */
[----:B------:R-:W-:Y:S04]  /*5a60*/  RED.E.ADD.F32.FTZ.RN.STRONG.GPU [R172.64+0xa400], R109 ;  /* 0x00a4006dac00798e */ /* 0x000fe8000c10e78e */
[----:B------:R-:W-:Y:S01]  /*5a70*/  RED.E.ADD.F32.FTZ.RN.STRONG.GPU [R172.64+0xa800], R110 ;  /* 0x00a8006eac00798e */ /* 0x000fe2000c10e78e */
[C---:B------:R-:W-:Y:S03]  /*5a80*/  HMMA.16816.F32.BF16 R132, R24.reuse, R30, R132 ;  /* 0x0000001e1884723c */ /* 0x040fe60000041884 */
[----:B------:R-:W-:Y:S04]  /*5a90*/  LDSM.16.MT88.4 R28, [R0+0x10880] ;  /* 0x01088000001c783b */ /* 0x000fe80000004200 */
[----:B------:R-:W-:Y:S01]  /*5aa0*/  RED.E.ADD.F32.FTZ.RN.STRONG.GPU [R172.64+0xac00], R111 ;  /* 0x00ac006fac00798e */ /* 0x000fe2000c10e78e */
[-C--:B------:R-:W-:Y:S03]  /*5ab0*/  HMMA.16816.F32.BF16 R136, R24, R2.reuse, R136 ;  /* 0x000000021888723c */ /* 0x080fe60000041888 */
[----:B------:R-:W-:Y:S04]  /*5ac0*/  RED.E.ADD.F32.FTZ.RN.STRONG.GPU [R172.64+0xb000], R104 ;  /* 0x00b00068ac00798e */ /* 0x000fe8000c10e78e */
[----:B------:R-:W-:Y:S01]  /*5ad0*/  RED.E.ADD.F32.FTZ.RN.STRONG.GPU [R172.64+0xb400], R105 ;  /* 0x00b40069ac00798e */ /* 0x000fe2000c10e78e */
[-C--:B------:R-:W-:Y:S03]  /*5ae0*/  HMMA.16816.F32.BF16 R140, R32, R2.reuse, R140 ;  /* 0x00000002208c723c */ /* 0x080fe6000004188c */
[----:B------:R-:W-:Y:S04]  /*5af0*/  RED.E.ADD.F32.FTZ.RN.STRONG.GPU [R172.64+0xb800], R106 ;  /* 0x00b8006aac00798e */ /* 0x000fe8000c10e78e */
[----:B------:R-:W-:Y:S01]  /*5b00*/  RED.E.ADD.F32.FTZ.RN.STRONG.GPU [R172.64+0xbc00], R107 ;  /* 0x00bc006bac00798e */ /* 0x000fe2000c10e78e */
[C---:B------:R-:W-:Y:S03]  /*5b10*/  HMMA.16816.F32.BF16 R144, R36.reuse, R2, R144 ;  /* 0x000000022490723c */ /* 0x040fe60000041890 */
[----:B------:R-:W1:Y:S05]  /*5b20*/  LDSM.16.MT88.2 R2, [R220+0x24080] ;  /* 0x02408000dc02783b */ /* 0x000e6a0000004100 */
[-C--:B------:R-:W-:Y:S08]  /*5b30*/  HMMA.16816.F32.BF16 R148, R36, R16.reuse, R148 ;  /* 0x000000102494723c */ /* 0x080ff00000041894 */
[-C--:B------:R-:W-:Y:S08]  /*5b40*/  HMMA.16816.F32.BF16 R152, R32, R16.reuse, R152 ;  /* 0x000000102098723c */ /* 0x080ff00000041898 */
[C---:B------:R-:W-:Y:S01]  /*5b50*/  HMMA.16816.F32.BF16 R156, R24.reuse, R16, R156 ;  /* 0x00000010189c723c */ /* 0x040fe2000004189c */
[----:B------:R-:W2:Y:S07]  /*5b60*/  LDSM.16.MT88.2 R16, [R220+0x25080] ;  /* 0x02508000dc10783b */ /* 0x000eae0000004100 */
[-C--:B----4-:R-:W-:Y:S01]  /*5b70*/  HMMA.16816.F32.BF16 R160, R24, R4.reuse, R160 ;  /* 0x0000000418a0723c */ /* 0x090fe200000418a0 */
        /* <DEDUP_REMOVED lines=39> */
.L_x_686:
[----:B------:R-:W1:Y:S01]  /*5df0*/  S2R R2, SR_CTAID.Y ;  /* 0x0000000000027919 */ /* 0x000e620000002600 */
[----:B------:R-:W3:Y:S01]  /*5e00*/  S2UR UR4, SR_CTAID.X ;  /* 0x00000000000479c3 */ /* 0x000ee20000002500 */
[----:B------:R-:W-:Y:S01]  /*5e10*/  MOV R0, 0x1 ;  /* 0x0000000100007802 */ /* 0x000fe20000000f00 */
[----:B------:R-:W-:Y:S01]  /*5e20*/  USHF.R.S32.HI UR6, URZ, 0x1f, UR8 ;  /* 0x0000001f3f067899 */ /* 0x000fe20008011408 */
[----:B------:R-:W-:Y:S01]  /*5e30*/  BAR.SYNC.DEFER_BLOCKING 0x1, 0x100 ;  /* 0x0044000000007b1d */ /* 0x000fe20000010000 */
[----:B------:R-:W-:Y:S01]  /*5e40*/  FMUL.FTZ R112, R112, c[0x0][0x298] ;  /* 0x0000a60070707a20 */ /* 0x000fe20000410000 */
[----:B------:R-:W-:-:S13]  /*5e50*/  ISETP.NE.AND P0, PT, R0, c[0x0][0x338], PT ;  /* 0x0000ce0000007a0c */ /* 0x000fda0003f05270 */
[----:B-1----:R-:W-:Y:S01]  /*5e60*/  @P0 IMAD.HI.U32 R0, R2, c[0x0][0x33c], RZ ;  /* 0x0000cf0002000a27 */ /* 0x002fe200078e00ff */
[----:B---3--:R-:W-:Y:S01]  /*5e70*/  UIMAD UR4, UR4, 0x3c00, URZ ;  /* 0x00003c00040478a4 */ /* 0x008fe2000f8e023f */
[----:B------:R-:W-:-:S03]  /*5e80*/  SHF.R.S32.HI R3, RZ, 0x1f, R2 ;  /* 0x0000001fff037819 */ /* 0x000fc60000011402 */
[----:B------:R-:W-:Y:S01]  /*5e90*/  @P0 SHF.R.U32.HI R0, RZ, c[0x0][0x340], R0 ;  /* 0x0000d000ff000a19 */ /* 0x000fe20000011600 */
[----:B------:R-:W-:Y:S01]  /*5ea0*/  USHF.R.S32.HI UR7, URZ, 0x1f, UR4 ;  /* 0x0000001f3f077899 */ /* 0x000fe20008011404 */
[C---:B--2---:R-:W-:Y:S02]  /*5eb0*/  IADD3 R4, P1, R240.reuse, UR4, RZ ;  /* 0x00000004f0047c10 */ /* 0x044fe4000ff3e0ff */
[----:B------:R-:W-:Y:S01]  /*5ec0*/  @P0 SHF.R.S32.HI R6, RZ, 0x1f, R0 ;  /* 0x0000001fff060819 */ /* 0x000fe20000011400 */
[----:B------:R-:W-:Y:S01]  /*5ed0*/  ULDC.64 UR4, c[0x0][0x330] ;  /* 0x0000cc0000047ab9 */ /* 0x000fe20000000a00 */
[----:B------:R-:W-:Y:S01]  /*5ee0*/  @P0 MOV R2, R0 ;  /* 0x0000000000020202 */ /* 0x000fe20000000f00 */
[----:B------:R-:W-:Y:S01]  /*5ef0*/  UIMAD UR4, UR6, UR4, URZ ;  /* 0x00000004060472a4 */ /* 0x000fe2000f8e023f */
[----:B------:R-:W-:Y:S02]  /*5f00*/  @P0 MOV R3, R6 ;  /* 0x0000000600030202 */ /* 0x000fe40000000f00 */
[----:B------:R-:W-:Y:S01]  /*5f10*/  LEA.HI.X.SX32 R5, R240, UR7, 0x1, P1 ;  /* 0x00000007f0057c11 */ /* 0x000fe200088f0eff */
[----:B------:R-:W-:-:S02]  /*5f20*/  UIMAD UR7, UR8, UR5, UR4 ;  /* 0x00000005080772a4 */ /* 0x000fc4000f8e0204 */
[C---:B------:R-:W-:Y:S01]  /*5f30*/  IMAD R0, R3.reuse, c[0x0][0x328], RZ ;  /* 0x0000ca0003007a24 */ /* 0x040fe200078e02ff */
[----:B------:R-:W-:Y:S01]  /*5f40*/  ULDC.64 UR4, c[0x0][0x308] ;  /* 0x0000c20000047ab9 */ /* 0x000fe20000000a00 */
[----:B------:R-:W-:Y:S01]  /*5f50*/  IMAD R3, R3, c[0x0][0x300], RZ ;  /* 0x0000c00003037a24 */ /* 0x000fe200078e02ff */
[----:B------:R-:W-:Y:S01]  /*5f60*/  UIMAD UR4, UR6, UR4, URZ ;  /* 0x00000004060472a4 */ /* 0x000fe2000f8e023f */
[----:B------:R-:W-:-:S03]  /*5f70*/  IMAD.WIDE.U32 R8, R2, c[0x0][0x328], R4 ;  /* 0x0000ca0002087a25 */ /* 0x000fc600078e0004 */
[----:B------:R-:W-:Y:S01]  /*5f80*/  UIMAD UR4, UR8, UR5, UR4 ;  /* 0x00000005080472a4 */ /* 0x000fe2000f8e0204 */
[C---:B------:R-:W-:Y:S02]  /*5f90*/  IMAD R0, R2.reuse, c[0x0][0x32c], R0 ;  /* 0x0000cb0002007a24 */ /* 0x040fe400078e0200 */
[C---:B------:R-:W-:Y:S01]  /*5fa0*/  IMAD.WIDE.U32 R6, R2.reuse, c[0x0][0x300], R4 ;  /* 0x0000c00002067a25 */ /* 0x040fe200078e0004 */
[----:B------:R-:W-:Y:S02]  /*5fb0*/  MOV R4, R8 ;  /* 0x0000000800047202 */ /* 0x000fe40000000f00 */
[----:B------:R-:W-:Y:S01]  /*5fc0*/  IADD3 R5, R9, R0, RZ ;  /* 0x0000000009057210 */ /* 0x000fe20007ffe0ff */
[----:B------:R-:W-:Y:S01]  /*5fd0*/  IMAD R2, R2, c[0x0][0x304], R3 ;  /* 0x0000c10002027a24 */ /* 0x000fe200078e0203 */
[----:B------:R-:W-:Y:S02]  /*5fe0*/  MOV R9, UR8 ;  /* 0x0000000800097c02 */ /* 0x000fe40008000f00 */
[----:B------:R-:W-:-:S02]  /*5ff0*/  MOV R0, UR8 ;  /* 0x0000000800007c02 */ /* 0x000fc40008000f00 */
[----:B------:R-:W-:Y:S01]  /*6000*/  IADD3 R3, R7, R2, RZ ;  /* 0x0000000207037210 */ /* 0x000fe20007ffe0ff */
[----:B------:R-:W-:Y:S01]  /*6010*/  IMAD.WIDE.U32 R8, R9, c[0x0][0x330], R4 ;  /* 0x0000cc0009087a25 */ /* 0x000fe200078e0004 */
[----:B------:R-:W-:-:S05]  /*6020*/  MOV R2, R6 ;  /* 0x0000000600027202 */ /* 0x000fca0000000f00 */
[----:B------:R-:W-:Y:S01]  /*6030*/  IMAD.WIDE.U32 R6, R0, c[0x0][0x308], R2 ;  /* 0x0000c20000067a25 */ /* 0x000fe200078e0002 */
[----:B------:R-:W-:Y:S02]  /*6040*/  IADD3 R0, R9, UR7, RZ ;  /* 0x0000000709007c10 */ /* 0x000fe4000fffe0ff */
[----:B------:R-:W-:Y:S02]  /*6050*/  LEA R2, P1, R8, c[0x0][0x310], 0x2 ;  /* 0x0000c40008027a11 */ /* 0x000fe400078210ff */
[----:B------:R-:W-:Y:S02]  /*6060*/  LEA R4, P0, R6, c[0x0][0x2e8], 0x2 ;  /* 0x0000ba0006047a11 */ /* 0x000fe400078010ff */
[----:B------:R-:W-:Y:S02]  /*6070*/  LEA.HI.X R3, R8, c[0x0][0x314], R0, 0x2, P1 ;  /* 0x0000c50008037a11 */ /* 0x000fe400008f1400 */
        /* <DEDUP_REMOVED lines=70> */
[----:B------:R-:W-:Y:S01]  /*64e0*/  RED.E.ADD.F32.FTZ.RN.STRONG.GPU [R4.64], R112 ;  /* 0x000000700400798e */ /* 0x000fe2000c10e78e */
        /* <DEDUP_REMOVED lines=111> */
.L_x_690:
        /* <DEDUP_REMOVED lines=10> */
.L_x_1403:


//--------------------- .text._ZN7cutlass13device_kernelIN5flash19enable_sm80_to_sm89INS1_16FlashAttnBwdSm80INS1_25CollectiveMainloopBwdSm80ILi2ELi1EN4cute5tupleIJNS5_1CILi64EEENS7_ILi80EEENS7_ILi192EEEEEENS_10bfloat16_tEfNS_4arch4Sm80ELb0ELb0ELb0ELb0ELb1ELb0ELb1ELb0ELi2ELi4ELi2ELi2ELb0EEENS1_24CollectiveEpilogueBwdGQAISB_fSE_Li256ELb0ELb1EEENS1_19SingleTileSchedulerILb0ELb0ELb0ELi80EEEEEEEEEvNT_6ParamsE --------------------------
	.section	.text._ZN7cutlass13device_kernelIN5flash19enable_sm80_to_sm89INS1_16FlashAttnBwdSm80INS1_25CollectiveMainloopBwdSm80ILi2ELi1EN4cute5tupleIJNS5_1CILi64EEENS7_ILi80EEENS7_ILi192EEEEEENS_10bfloat16_tEfNS_4arch4Sm80ELb0ELb0ELb0ELb0ELb1ELb0ELb1ELb0ELi2ELi4ELi2ELi2ELb0EEENS1_24CollectiveEpilogueBwdGQAISB_fSE_Li256ELb0ELb1EEENS1_19SingleTileSchedulerILb0ELb0ELb0ELi80EEEEEEEEEvNT_6ParamsE,"ax",@progbits
	.sectioninfo	@"SHI_REGISTERS=255"
	.align	128
.text._ZN7cutlass13device_kernelIN5flash19enable_sm80_to_sm89INS1_16FlashAttnBwdSm80INS1_25CollectiveMainloopBwdSm80ILi2ELi1EN4cute5tupleIJNS5_1CILi64EEENS7_ILi80EEENS7_ILi192EEEEEENS_10bfloat16_tEfNS_4arch4Sm80ELb0ELb0ELb0ELb0ELb1ELb0ELb1ELb0ELi2ELi4ELi2ELi2ELb0EEENS1_24CollectiveEpilogueBwdGQAISB_fSE_Li256ELb0ELb1EEENS1_19SingleTileSchedulerILb0ELb0ELb0ELi80EEEEEEEEEvNT_6ParamsE:
        .type           _ZN7cutlass13device_kernelIN5flash19enable_sm80_to_sm89INS1_16FlashAttnBwdSm80INS1_25CollectiveMainloopBwdSm80ILi2ELi1EN4cute5tupleIJNS5_1CILi64EEENS7_ILi80EEENS7_ILi192EEEEEENS_10bfloat16_tEfNS_4arch4Sm80ELb0ELb0ELb0ELb0ELb1ELb0ELb1ELb0ELi2ELi4ELi2ELi2ELb0EEENS1_24CollectiveEpilogueBwdGQAISB_fSE_Li256ELb0ELb1EEENS1_19SingleTileSchedulerILb0ELb0ELb0ELi80EEEEEEEEEvNT_6ParamsE,@function
        .size           _ZN7cutlass13device_kernelIN5flash19enable_sm80_to_sm89INS1_16FlashAttnBwdSm80INS1_25CollectiveMainloopBwdSm80ILi2ELi1EN4cute5tupleIJNS5_1CILi64EEENS7_ILi80EEENS7_ILi192EEEEEENS_10bfloat16_tEfNS_4arch4Sm80ELb0ELb0ELb0ELb0ELb1ELb0ELb1ELb0ELi2ELi4ELi2ELi2ELb0EEENS1_24CollectiveEpilogueBwdGQAISB_fSE_Li256ELb0ELb1EEENS1_19SingleTileSchedulerILb0ELb0ELb0ELi80EEEEEEEEEvNT_6ParamsE,(.L_x_1404 - _ZN7cutlass13device_kernelIN5flash19enable_sm80_to_sm89INS1_16FlashAttnBwdSm80INS1_25CollectiveMainloopBwdSm80ILi2ELi1EN4cute5tupleIJNS5_1CILi64EEENS7_ILi80EEENS7_ILi192EEEEEENS_10bfloat16_tEfNS_4arch4Sm80ELb0ELb0ELb0ELb0ELb1ELb0ELb1ELb0ELi2ELi4ELi2ELi2ELb0EEENS1_24CollectiveEpilogueBwdGQAISB_fSE_Li256ELb0ELb1EEENS1_19SingleTileSchedulerILb0ELb0ELb0ELi80EEEEEEEEEvNT_6ParamsE)
        .other          _ZN7cutlass13device_kernelIN5flash19enable_sm80_to_sm89INS1_16FlashAttnBwdSm80INS1_25CollectiveMainloopBwdSm80ILi2ELi1EN4cute5tupleIJNS5_1CILi64EEENS7_ILi80EEENS7_ILi192EEEEEENS_10bfloat16_tEfNS_4arch4Sm80ELb0ELb0ELb0ELb0ELb1ELb0ELb1ELb0ELi2ELi4ELi2ELi2ELb0EEENS1_24CollectiveEpilogueBwdGQAISB_fSE_Li256ELb0ELb1EEENS1_19SingleTileSchedulerILb0ELb0ELb0ELi80EEEEEEEEEvNT_6ParamsE,@"STO_CUDA_ENTRY STV_DEFAULT"
_ZN7cutlass13device_kernelIN5flash19enable_sm80_to_sm89INS1_16FlashAttnBwdSm80INS1_25CollectiveMainloopBwdSm80ILi2ELi1EN4cute5tupleIJNS5_1CILi64EEENS7_ILi80EEENS7_ILi192EEEEEENS_10bfloat16_tEfNS_4arch4Sm80ELb0ELb0ELb0ELb0ELb1ELb0ELb1ELb0ELi2ELi4ELi2ELi2ELb0EEENS1_24CollectiveEpilogueBwdGQAISB_fSE_Li256ELb0ELb1EEENS1_19SingleTileSchedulerILb0ELb0ELb0ELi80EEEEEEEEEvNT_6ParamsE:
        /* <DEDUP_REMOVED lines=13> */
[----:B------:R-:W3:Y:S01]  /*00d0*/  S2R R28, SR_CTAID.X ;  /* 0x00000000001c7919 */ /* 0x000ee20000002500 */
[----:B------:R-:W-:Y:S01]  /*00e0*/  ULDC.64 UR24, c[0x0][0x118] ;  /* 0x0000460000187ab9 */ /* 0x000fe20000000a00 */
[----:B------:R-:W-:Y:S01]  /*00f0*/  IMAD.MOV.U32 R221, RZ, RZ, 0x120 ;  /* 0x00000120ffdd7424 */ /* 0x000fe200078e00ff */
[----:B------:R-:W-:Y:S01]  /*0100*/  UIMAD UR6, UR7, UR5, UR4 ;  /* 0x00000005070672a4 */ /* 0x000fe2000f8e0204 */
[----:B------:R-:W-:Y:S01]  /*0110*/  CS2R R170, SRZ ;  /* 0x0000000000aa7805 */ /* 0x000fe2000001ff00 */
[----:B------:R-:W-:Y:S01]  /*0120*/  CS2R R168, SRZ ;  /* 0x0000000000a87805 */ /* 0x000fe2000001ff00 */
        /* <DEDUP_REMOVED lines=9> */
[----:B------:R-:W-:Y:S01]  /*01c0*/  CS2R R154, SRZ ;  /* 0x00000000009a7805 */ /* 0x000fe2000001ff00 */
[----:B-1----:R-:W-:Y:S01]  /*01d0*/  SHF.R.S32.HI R14, RZ, 0x1f, R244 ;  /* 0x0000001fff0e7819 */ /* 0x002fe200000114f4 */
[C---:B------:R-:W-:Y:S01]  /*01e0*/  IMAD.SHL.U32 R240, R244.reuse, 0x4, RZ ;  /* 0x00000004f4f07824 */ /* 0x040fe200078e00ff */
[----:B------:R-:W-:Y:S01]  /*01f0*/  ISETP.GT.AND P3, PT, R244, 0x7f, PT ;  /* 0x0000007ff400780c */ /* 0x000fe20003f64270 */
        /* <DEDUP_REMOVED lines=38> */
[----:B------:R-:W-:Y:S01]  /*0460*/  IMAD.U32 R6, RZ, RZ, UR7 ;  /* 0x00000007ff067e24 */ /* 0x000fe2000f8e00ff */
        /* <DEDUP_REMOVED lines=13> */
[----:B------:R-:W-:Y:S01]  /*0540*/  UMOV UR6, 0x5 ;  /* 0x0000000500067882 */ /* 0x000fe20000000000 */
[----:B------:R-:W-:Y:S01]  /*0550*/  LOP3.LUT R11, R0, 0x38, R238, 0xf8, !PT ;  /* 0x00000038000b7812 */ /* 0x000fe200078ef8ee */
[----:B------:R-:W-:Y:S01]  /*0560*/  IMAD.MOV.U32 R2, RZ, RZ, R4 ;  /* 0x000000ffff027224 */ /* 0x000fe200078e0004 */
[----:B------:R-:W-:Y:S01]  /*0570*/  SHF.R.U32.HI R0, RZ, 0x3, R0 ;  /* 0x00000003ff007819 */ /* 0x000fe20000011600 */
[----:B------:R-:W-:Y:S01]  /*0580*/  IMAD R4, R9, c[0x0][0x1d8], RZ ;  /* 0x0000760009047a24 */ /* 0x000fe200078e02ff */
[----:B------:R-:W-:Y:S01]  /*0590*/  IADD3 R7, R7, UR5, RZ ;  /* 0x0000000507077c10 */ /* 0x000fe2000fffe0ff */
[----:B------:R-:W-:Y:S01]  /*05a0*/  ULDC.64 UR4, c[0x0][0x1d8] ;  /* 0x0000760000047ab9 */ /* 0x000fe20000000a00 */
[----:B------:R-:W-:Y:S01]  /*05b0*/  LOP3.LUT R11, R11, R0, RZ, 0x3c, !PT ;  /* 0x000000000b0b7212 */ /* 0x000fe200078e3cff */
[----:B------:R-:W-:Y:S01]  /*05c0*/  IMAD R10, R8, c[0x0][0x1dc], R4 ;  /* 0x00007700080a7a24 */ /* 0x000fe200078e0204 */
[----:B------:R-:W-:Y:S01]  /*05d0*/  IADD3 R0, -R242, c[0x0][0x198], RZ ;  /* 0x00006600f2007a10 */ /* 0x000fe20007ffe1ff */
[----:B------:R-:W-:Y:S01]  /*05e0*/  IMAD.WIDE.U32 R4, R8, c[0x0][0x1d8], R2 ;  /* 0x0000760008047a25 */ /* 0x000fe200078e0002 */
[----:B------:R-:W-:Y:S01]  /*05f0*/  USHF.L.U64.HI UR5, UR4, UR6, UR5 ;  /* 0x0000000604057299 */ /* 0x000fe20008010205 */
[----:B------:R-:W-:Y:S01]  /*0600*/  CS2R R118, SRZ ;  /* 0x0000000000767805 */ /* 0x000fe2000001ff00 */
[----:B------:R-:W-:Y:S01]  /*0610*/  USHF.L.U32 UR4, UR4, 0x5, URZ ;  /* 0x0000000504047899 */ /* 0x000fe2000800063f */
[----:B------:R-:W-:Y:S01]  /*0620*/  IMAD.IADD R3, R5, 0x1, R10 ;  /* 0x0000000105037824 */ /* 0x000fe200078e020a */
[----:B------:R-:W-:Y:S01]  /*0630*/  LEA R2, P0, R4, c[0x0][0x1c0], 0x1 ;  /* 0x0000700004027a11 */ /* 0x000fe200078008ff */
[----:B------:R-:W-:Y:S01]  /*0640*/  IMAD R0, R28, -0x50, R0 ;  /* 0xffffffb01c007824 */ /* 0x000fe200078e0200 */
[----:B------:R-:W-:Y:S01]  /*0650*/  CS2R R116, SRZ ;  /* 0x0000000000747805 */ /* 0x000fe2000001ff00 */
[----:B------:R-:W-:Y:S01]  /*0660*/  IMAD R5, R9, c[0x0][0x1a8], RZ ;  /* 0x00006a0009057a24 */ /* 0x000fe200078e02ff */
[----:B------:R-:W-:Y:S01]  /*0670*/  LEA.HI.X R3, R4, c[0x0][0x1c4], R3, 0x1, P0 ;  /* 0x0000710004037a11 */ /* 0x000fe200000f0c03 */
[----:B------:R-:W-:Y:S01]  /*0680*/  IMAD.WIDE.U32 R16, R242, c[0x0][0x178], R238 ;  /* 0x00005e00f2107a25 */ /* 0x000fe200078e00ee */
[----:B------:R-:W-:Y:S01]  /*0690*/  LEA.HI R4, R14, R244, RZ, 0x6 ;  /* 0x000000f40e047211 */ /* 0x000fe200078f30ff */
[----:B------:R-:W-:Y:S01]  /*06a0*/  CS2R R114, SRZ ;  /* 0x0000000000727805 */ /* 0x000fe2000001ff00 */
[----:B------:R-:W-:Y:S01]  /*06b0*/  ISETP.GE.AND P0, PT, R238, c[0x0][0x1cc], PT ;  /* 0x00007300ee007a0c */ /* 0x000fe20003f06270 */
[----:B------:R-:W-:Y:S01]  /*06c0*/  IMAD.MOV.U32 R250, RZ, RZ, R16 ;  /* 0x000000fffffa7224 */ /* 0x000fe200078e0010 */
[----:B------:R-:W-:Y:S01]  /*06d0*/  SHF.R.S32.HI R21, RZ, 0x6, R4 ;  /* 0x00000006ff157819 */ /* 0x000fe20000011404 */
[----:B------:R1:W-:Y:S01]  /*06e0*/  STL.64 [R1+0x8], R16 ;  /* 0x0000081001007387 */ /* 0x0003e20000100a00 */
[C---:B------:R-:W-:Y:S01]  /*06f0*/  ISETP.LT.OR P1, PT, R0.reuse, 0x1, P0 ;  /* 0x000000010000780c */ /* 0x040fe20000721670 */
[----:B------:R-:W-:Y:S01]  /*0700*/  CS2R R112, SRZ ;  /* 0x0000000000707805 */ /* 0x000fe2000001ff00 */
[C---:B------:R-:W-:Y:S01]  /*0710*/  ISETP.LT.OR P6, PT, R0.reuse, 0x1, P2 ;  /* 0x000000010000780c */ /* 0x040fe200017c1670 */
[----:B------:R-:W-:Y:S01]  /*0720*/  IMAD R4, R21, 0x200, R11 ;  /* 0x0000020015047824 */ /* 0x000fe200078e020b */
[----:B------:R-:W-:Y:S01]  /*0730*/  ISETP.LT.OR P0, PT, R0, 0x21, P0 ;  /* 0x000000210000780c */ /* 0x000fe20000701670 */
[----:B------:R-:W-:Y:S01]  /*0740*/  IMAD R11, R8, c[0x0][0x1ac], R5 ;  /* 0x00006b00080b7a24 */ /* 0x000fe200078e0205 */
[----:B------:R-:W-:Y:S01]  /*0750*/  ISETP.LT.OR P5, PT, R0, 0x1, P4 ;  /* 0x000000010000780c */ /* 0x000fe200027a1670 */
[----:B------:R-:W-:Y:S01]  /*0760*/  IMAD.SHL.U32 R236, R4, 0x2, RZ ;  /* 0x0000000204ec7824 */ /* 0x000fe200078e00ff */
[----:B------:R-:W-:Y:S01]  /*0770*/  P2R R4, PR, RZ, 0x1 ;  /* 0x00000001ff047803 */ /* 0x000fe20000000000 */
[----:B------:R-:W-:Y:S01]  /*0780*/  IMAD.MOV.U32 R5, RZ, RZ, c[0x0][0x1d8] ;  /* 0x00007600ff057624 */ /* 0x000fe200078e00ff */
[----:B------:R-:W-:Y:S01]  /*0790*/  @!P3 ISETP.GE.AND P0, PT, R0, 0x41, PT ;  /* 0x000000410000b80c */ /* 0x000fe20003f06270 */
[----:B------:R-:W-:Y:S01]  /*07a0*/  IMAD.WIDE.U32 R8, R8, c[0x0][0x1a8], R6 ;  /* 0x00006a0008087a25 */ /* 0x000fe200078e0006 */
[----:B------:R-:W-:Y:S01]  /*07b0*/  ISETP.LT.OR P4, PT, R0, 0x21, P4 ;  /* 0x000000210000780c */ /* 0x000fe20002781670 */
[----:B------:R2:W-:Y:S01]  /*07c0*/  LDGSTS.E.BYPASS.LTC128B.128 [R236+0x7880], [R2.64], !P1 ;  /* 0x0788000002ec7fae */ /* 0x0005e2000c901d58 */
[----:B------:R-:W-:Y:S01]  /*07d0*/  LEA R6, P1, R5, R2, 0x6 ;  /* 0x0000000205067211 */ /* 0x000fe200078230ff */
[----:B------:R-:W-:Y:S01]  /*07e0*/  IMAD.MOV.U32 R7, RZ, RZ, c[0x0][0x1dc] ;  /* 0x00007700ff077624 */ /* 0x000fe200078e00ff */
[----:B------:R-:W-:Y:S01]  /*07f0*/  CS2R R102, SRZ ;  /* 0x0000000000667805 */ /* 0x000fe2000001ff00 */
[----:B------:R2:W-:Y:S01]  /*0800*/  LDGSTS.E.BYPASS.LTC128B.128 [R236+0xa080], [R2.64+0x80], !P6 ;  /* 0x0a08008002ec7fae */ /* 0x0005e2000f101d58 */
[----:B------:R-:W-:Y:S01]  /*0810*/  @!P3 ISETP.GE.OR P6, PT, R238, c[0x0][0x1cc], !P0 ;  /* 0x00007300ee00ba0c */ /* 0x000fe200047c6670 */
[----:B------:R-:W-:Y:S01]  /*0820*/  IMAD.IADD R9, R9, 0x1, R11 ;  /* 0x0000000109097824 */ /* 0x000fe200078e020b */
[----:B------:R-:W-:Y:S01]  /*0830*/  LEA.HI.X R7, R5, R3, R7, 0x6, P1 ;  /* 0x0000000305077211 */ /* 0x000fe200008f3407 */
[----:B------:R2:W-:Y:S01]  /*0840*/  LDGSTS.E.BYPASS.LTC128B.128 [R236+0xc880], [R2.64+0x100], !P5 ;  /* 0x0c88010002ec7fae */ /* 0x0005e2000e901d58 */
[----:B------:R-:W-:Y:S01]  /*0850*/  ISETP.NE.AND P1, PT, R4, RZ, PT ;  /* 0x000000ff0400720c */ /* 0x000fe20003f25270 */
[----:B------:R-:W-:Y:S01]  /*0860*/  IMAD.U32 R5, RZ, RZ, UR5 ;  /* 0x00000005ff057e24 */ /* 0x000fe2000f8e00ff */
[C---:B------:R-:W-:Y:S01]  /*0870*/  ISETP.LT.OR P5, PT, R0.reuse, 0x21, P2 ;  /* 0x000000210000780c */ /* 0x040fe200017a1670 */
[----:B------:R-:W-:Y:S01]  /*0880*/  CS2R R100, SRZ ;  /* 0x0000000000647805 */ /* 0x000fe2000001ff00 */
[----:B------:R-:W-:Y:S01]  /*0890*/  @!P3 ISETP.LT.OR P2, PT, R0, 0x41, P2 ;  /* 0x000000410000b80c */ /* 0x000fe20001741670 */
[----:B------:R-:W-:Y:S01]  /*08a0*/  CS2R R98, SRZ ;  /* 0x0000000000627805 */ /* 0x000fe2000001ff00 */
[----:B------:R-:W-:Y:S01]  /*08b0*/  CS2R R96, SRZ ;  /* 0x0000000000607805 */ /* 0x000fe2000001ff00 */
[----:B------:R-:W-:Y:S01]  /*08c0*/  CS2R R94, SRZ ;  /* 0x00000000005e7805 */ /* 0x000fe2000001ff00 */
[----:B------:R-:W-:Y:S01]  /*08d0*/  CS2R R92, SRZ ;  /* 0x00000000005c7805 */ /* 0x000fe2000001ff00 */
[----:B------:R-:W-:Y:S01]  /*08e0*/  P2R R10, PR, RZ, 0x40 ;  /* 0x00000040ff0a7803 */ /* 0x000fe20000000000 */
[----:B------:R-:W-:Y:S01]  /*08f0*/  CS2R R82, SRZ ;  /* 0x0000000000527805 */ /* 0x000fe2000001ff00 */
[----:B------:R-:W-:Y:S01]  /*0900*/  @!P3 ISETP.GE.OR P6, PT, R247, c[0x0][0x1cc], !P0 ;  /* 0x00007300f700ba0c */ /* 0x000fe200047c6670 */
[----:B------:R-:W-:Y:S01]  /*0910*/  CS2R R80, SRZ ;  /* 0x0000000000507805 */ /* 0x000fe2000001ff00 */
[----:B------:R3:W-:Y:S01]  /*0920*/  LDGSTS.E.BYPASS.LTC128B.128 [R236+0x8880], [R6.64], !P1 ;  /* 0x0888000006ec7fae */ /* 0x0007e2000c901d58 */
[----:B------:R-:W-:Y:S01]  /*0930*/  LEA R4, P0, R8, c[0x0][0x190], 0x1 ;  /* 0x0000640008047a11 */ /* 0x000fe200078008ff */
[----:B------:R-:W-:Y:S01]  /*0940*/  CS2R R86, SRZ ;  /* 0x0000000000567805 */ /* 0x000fe2000001ff00 */
[----:B------:R-:W-:Y:S01]  /*0950*/  CS2R R84, SRZ ;  /* 0x0000000000547805 */ /* 0x000fe2000001ff00 */
[----:B------:R3:W-:Y:S01]  /*0960*/  LDGSTS.E.BYPASS.LTC128B.128 [R236+0xb080], [R6.64+0x80], !P5 ;  /* 0x0b08008006ec7fae */ /* 0x0007e2000e901d58 */
[----:B------:R-:W-:Y:S01]  /*0970*/  ISETP.GE.AND P5, PT, R238, c[0x0][0x19c], PT ;  /* 0x00006700ee007a0c */ /* 0x000fe20003fa6270 */
[----:B------:R-:W-:Y:S01]  /*0980*/  CS2R R90, SRZ ;  /* 0x00000000005a7805 */ /* 0x000fe2000001ff00 */
[----:B------:R-:W-:Y:S01]  /*0990*/  CS2R R88, SRZ ;  /* 0x0000000000587805 */ /* 0x000fe2000001ff00 */
[----:B------:R3:W-:Y:S01]  /*09a0*/  LDGSTS.E.BYPASS.LTC128B.128 [R236+0xd880], [R6.64+0x100], !P4 ;  /* 0x0d88010006ec7fae */ /* 0x0007e2000e101d58 */
[----:B------:R-:W-:Y:S01]  /*09b0*/  ISETP.GE.AND P4, PT, R13, c[0x0][0x19c], PT ;  /* 0x000067000d007a0c */ /* 0x000fe20003f86270 */
[----:B------:R-:W-:Y:S01]  /*09c0*/  CS2R R78, SRZ ;  /* 0x00000000004e7805 */ /* 0x000fe2000001ff00 */
[----:B------:R-:W-:Y:S01]  /*09d0*/  ISETP.LT.OR P5, PT, R0, 0x1, P5 ;  /* 0x000000010000780c */ /* 0x000fe20002fa1670 */
[----:B------:R-:W-:Y:S01]  /*09e0*/  CS2R R76, SRZ ;  /* 0x00000000004c7805 */ /* 0x000fe2000001ff00 */
[----:B--2---:R-:W-:Y:S01]  /*09f0*/  IMAD.U32 R3, RZ, RZ, UR4 ;  /* 0x00000004ff037e24 */ /* 0x004fe2000f8e00ff */
[----:B------:R-:W-:Y:S01]  /*0a00*/  ULDC.64 UR4, c[0x0][0x1a8] ;  /* 0x00006a0000047ab9 */ /* 0x000fe20000000a00 */
[----:B------:R-:W-:Y:S01]  /*0a10*/  CS2R R74, SRZ ;  /* 0x00000000004a7805 */ /* 0x000fe2000001ff00 */
[----:B------:R-:W-:Y:S01]  /*0a20*/  USHF.L.U32 UR8, UR4, 0x5, URZ ;  /* 0x0000000504087899 */ /* 0x000fe2000800063f */
[----:B------:R-:W-:Y:S01]  /*0a30*/  CS2R R72, SRZ ;  /* 0x0000000000487805 */ /* 0x000fe2000001ff00 */
[C---:B------:R-:W-:Y:S01]  /*0a40*/  @!P3 LEA R2, P1, R3.reuse, R6, 0x1 ;  /* 0x000000060302b211 */ /* 0x040fe200078208ff */
[----:B------:R-:W-:Y:S01]  /*0a50*/  USHF.L.U64.HI UR5, UR4, UR6, UR5 ;  /* 0x0000000604057299 */ /* 0x000fe20008010205 */
[----:B------:R-:W-:Y:S01]  /*0a60*/  CS2R R70, SRZ ;  /* 0x0000000000467805 */ /* 0x000fe2000001ff00 */
[----:B------:R-:W-:Y:S01]  /*0a70*/  CS2R R68, SRZ ;  /* 0x0000000000447805 */ /* 0x000fe2000001ff00 */
[----:B------:R-:W-:Y:S01]  /*0a80*/  @!P3 LEA.HI.X R3, R3, R7, R5, 0x1, P1 ;  /* 0x000000070303b211 */ /* 0x000fe200008f0c05 */
[----:B------:R-:W-:Y:S01]  /*0a90*/  CS2R R58, SRZ ;  /* 0x00000000003a7805 */ /* 0x000fe2000001ff00 */
[----:B------:R-:W-:Y:S01]  /*0aa0*/  ISETP.NE.AND P1, PT, R10, RZ, PT ;  /* 0x000000ff0a00720c */ /* 0x000fe20003f25270 */
[----:B------:R-:W-:Y:S01]  /*0ab0*/  CS2R R56, SRZ ;  /* 0x0000000000387805 */ /* 0x000fe2000001ff00 */
[----:B------:R-:W-:Y:S01]  /*0ac0*/  LEA.HI.X R5, R8, c[0x0][0x194], R9, 0x1, P0 ;  /* 0x0000650008057a11 */ /* 0x000fe200000f0c09 */
        /* <DEDUP_REMOVED lines=8> */
[----:B---3--:R-:W-:Y:S01]  /*0b50*/  IMAD.MOV.U32 R6, RZ, RZ, c[0x0][0x1a8] ;  /* 0x00006a00ff067624 */ /* 0x008fe200078e00ff */
[----:B------:R-:W-:Y:S01]  /*0b60*/  CS2R R46, SRZ ;  /* 0x00000000002e7805 */ /* 0x000fe2000001ff00 */
[----:B------:R2:W-:Y:S01]  /*0b70*/  @!P3 LDGSTS.E.BYPASS.LTC128B.128 [R236+0x9880], [R2.64], !P1 ;  /* 0x0988000002ecbfae */ /* 0x0005e2000c901d58 */
[----:B------:R-:W-:Y:S01]  /*0b80*/  ISETP.LT.OR P1, PT, R0, 0x1, P4 ;  /* 0x000000010000780c */ /* 0x000fe20002721670 */
[----:B------:R-:W-:-:S02]  /*0b90*/  CS2R R44, SRZ ;  /* 0x00000000002c7805 */ /* 0x000fc4000001ff00 */
[----:B------:R2:W-:Y:S01]  /*0ba0*/  @!P3 LDGSTS.E.BYPASS.LTC128B.128 [R236+0xc080], [R2.64+0x80], !P2 ;  /* 0x0c08008002ecbfae */ /* 0x0005e2000d101d58 */
[----:B------:R-:W-:-:S03]  /*0bb0*/  ISETP.GE.AND P2, PT, R238, c[0x0][0x19c], PT ;  /* 0x00006700ee007a0c */ /* 0x000fc60003f46270 */
[----:B------:R2:W-:Y:S01]  /*0bc0*/  @!P3 LDGSTS.E.BYPASS.LTC128B.128 [R236+0xe880], [R2.64+0x100], !P6 ;  /* 0x0e88010002ecbfae */ /* 0x0005e2000f101d58 */
[C---:B------:R-:W-:Y:S02]  /*0bd0*/  ISETP.GE.AND P6, PT, R247.reuse, c[0x0][0x19c], PT ;  /* 0x00006700f7007a0c */ /* 0x040fe40003fc6270 */
[----:B------:R-:W-:Y:S01]  /*0be0*/  ISETP.LT.OR P2, PT, R0, 0x21, P2 ;  /* 0x000000210000780c */ /* 0x000fe20001741670 */
[----:B------:R3:W-:Y:S01]  /*0bf0*/  LDGSTS.E.BYPASS.LTC128B.128 [R236+0x80], [R4.64], !P5 ;  /* 0x0008000004ec7fae */ /* 0x0007e2000e901d58 */
[----:B------:R-:W-:-:S03]  /*0c00*/  ISETP.GE.AND P5, PT, R247, c[0x0][0x19c], PT ;  /* 0x00006700f7007a0c */ /* 0x000fc60003fa6270 */
[----:B------:R3:W-:Y:S01]  /*0c10*/  LDGSTS.E.BYPASS.LTC128B.128 [R236+0x2880], [R4.64+0x80], !P1 ;  /* 0x0288008004ec7fae */ /* 0x0007e2000c901d58 */
[----:B------:R-:W-:Y:S01]  /*0c20*/  ISETP.LT.OR P1, PT, R0, 0x21, P4 ;  /* 0x000000210000780c */ /* 0x000fe20002721670 */
[----:B--2---:R-:W-:Y:S01]  /*0c30*/  IMAD.MOV.U32 R3, RZ, RZ, c[0x0][0x1ac] ;  /* 0x00006b00ff037624 */ /* 0x004fe200078e00ff */
[----:B------:R-:W-:-:S04]  /*0c40*/  LEA R2, P0, R6, R4, 0x6 ;  /* 0x0000000406027211 */ /* 0x000fc800078030ff */
[----:B------:R-:W-:Y:S01]  /*0c50*/  LEA.HI.X R3, R6, R5, R3, 0x6, P0 ;  /* 0x0000000506037211 */ /* 0x000fe200000f3403 */
[----:B------:R-:W-:Y:S01]  /*0c60*/  IMAD.U32 R6, RZ, RZ, UR5 ;  /* 0x00000005ff067e24 */ /* 0x000fe2000f8e00ff */
[----:B------:R-:W-:Y:S01]  /*0c70*/  ISETP.LT.OR P0, PT, R0, 0x1, P6 ;  /* 0x000000010000780c */ /* 0x000fe20003701670 */
[----:B------:R-:W-:Y:S01]  /*0c80*/  ULDC.64 UR4, c[0x0][0x188] ;  /* 0x0000620000047ab9 */ /* 0x000fe20000000a00 */
[----:B------:R-:W-:-:S04]  /*0c90*/  ISETP.GE.AND P6, PT, R238, c[0x0][0x16c], PT ;  /* 0x00005b00ee007a0c */ /* 0x000fc80003fc6270 */
[----:B------:R-:W-:-:S07]  /*0ca0*/  SEL R7, RZ, 0x1, P6 ;  /* 0x00000001ff077807 */ /* 0x000fce0003000000 */
[----:B------:R3:W-:Y:S01]  /*0cb0*/  LDGSTS.E.BYPASS.LTC128B.128 [R236+0x5080], [R4.64+0x100], !P0 ;  /* 0x0508010004ec7fae */ /* 0x0007e2000c101d58 */
[----:B------:R-:W-:-:S03]  /*0cc0*/  ISETP.LT.OR P0, PT, R0, 0x21, P5 ;  /* 0x000000210000780c */ /* 0x000fc60002f01670 */
[----:B------:R2:W-:Y:S01]  /*0cd0*/  LDGSTS.E.BYPASS.LTC128B.128 [R236+0x1080], [R2.64], !P2 ;  /* 0x0108000002ec7fae */ /* 0x0005e2000d101d58 */
[----:B------:R-:W-:-:S03]  /*0ce0*/  ISETP.GE.AND P2, PT, R13, c[0x0][0x16c], PT ;  /* 0x00005b000d007a0c */ /* 0x000fc60003f46270 */
[----:B------:R2:W-:Y:S01]  /*0cf0*/  LDGSTS.E.BYPASS.LTC128B.128 [R236+0x3880], [R2.64+0x80], !P1 ;  /* 0x0388008002ec7fae */ /* 0x0005e2000c901d58 */
[C---:B------:R-:W-:Y:S02]  /*0d00*/  @!P3 ISETP.LT.OR P1, PT, R0.reuse, 0x41, P4 ;  /* 0x000000410000b80c */ /* 0x040fe40002721670 */
[----:B------:R-:W-:Y:S02]  /*0d10*/  @!P3 ISETP.LT.OR P4, PT, R0, 0x41, P5 ;  /* 0x000000410000b80c */ /* 0x000fe40002f81670 */
[----:B------:R-:W-:Y:S01]  /*0d20*/  ISETP.GT.AND P5, PT, R244, 0xf, PT ;  /* 0x0000000ff400780c */ /* 0x000fe20003fa4270 */
[----:B------:R2:W-:Y:S04]  /*0d30*/  LDGSTS.E.BYPASS.LTC128B.128 [R236+0x6080], [R2.64+0x100], !P0 ;  /* 0x0608010002ec7fae */ /* 0x0005e8000c101d58 */
[----:B------:R-:W-:-:S04]  /*0d40*/  @P2 LOP3.LUT R246, R246, 0x2, RZ, 0xfc, !PT ;  /* 0x00000002f6f62812 */ /* 0x000fc800078efcff */
[----:B------:R-:W-:-:S04]  /*0d50*/  LOP3.LUT R246, R246, 0xfffffffe, RZ, 0xc0, !PT ;  /* 0xfffffffef6f67812 */ /* 0x000fc800078ec0ff */
[----:B------:R-:W-:Y:S01]  /*0d60*/  @P6 LOP3.LUT R246, R246, 0x1, RZ, 0xfc, !PT ;  /* 0x00000001f6f66812 */ /* 0x000fe200078efcff */
[----:B---3--:R-:W-:Y:S01]  /*0d70*/  IMAD.U32 R5, RZ, RZ, UR8 ;  /* 0x00000008ff057e24 */ /* 0x008fe2000f8e00ff */
[----:B------:R-:W-:Y:S01]  /*0d80*/  SEL R4, RZ, 0xffffffff, P2 ;  /* 0xffffffffff047807 */ /* 0x000fe20001000000 */
[----:B------:R-:W-:Y:S01]  /*0d90*/  UIMAD.WIDE.U32 UR8, UR7, UR4, URZ ;  /* 0x00000004070872a5 */ /* 0x000fe2000f8e003f */
[----:B------:R-:W-:Y:S01]  /*0da0*/  ISETP.GE.AND P2, PT, R238, c[0x0][0x19c], PT ;  /* 0x00006700ee007a0c */ /* 0x000fe20003f46270 */
[----:B------:R-:W-:Y:S01]  /*0db0*/  UIMAD UR4, UR19, UR4, URZ ;  /* 0x00000004130472a4 */ /* 0x000fe2000f8e023f */
[----:B------:R-:W-:Y:S01]  /*0dc0*/  ISETP.GE.AND P6, PT, R247, c[0x0][0x16c], PT ;  /* 0x00005b00f7007a0c */ /* 0x000fe20003fc6270 */
[----:B------:R-:W-:Y:S01]  /*0dd0*/  IMAD.SHL.U32 R8, R4, 0x2, RZ ;  /* 0x0000000204087824 */ /* 0x000fe200078e00ff */
[----:B------:R-:W-:Y:S01]  /*0de0*/  @!P3 LEA R4, P0, R5, R2, 0x1 ;  /* 0x000000020504b211 */ /* 0x000fe200078008ff */
[----:B------:R-:W-:-:S03]  /*0df0*/  UIMAD UR4, UR7, UR5, UR4 ;  /* 0x00000005070472a4 */ /* 0x000fc6000f8e0204 */
[----:B------:R-:W-:Y:S01]  /*0e00*/  @!P3 LEA.HI.X R5, R5, R3, R6, 0x1, P0 ;  /* 0x000000030505b211 */ /* 0x000fe200000f0c06 */
[----:B------:R-:W-:Y:S01]  /*0e10*/  UIADD3 UR13, UR9, UR4, URZ ;  /* 0x00000004090d7290 */ /* 0x000fe2000fffe03f */
[----:B------:R-:W-:Y:S01]  /*0e20*/  @!P3 ISETP.LT.OR P0, PT, R0, 0x41, P2 ;  /* 0x000000410000b80c */ /* 0x000fe20001701670 */
[----:B--2---:R-:W-:Y:S01]  /*0e30*/  IMAD R2, R243, c[0x0][0x178], RZ ;  /* 0x00005e00f3027a24 */ /* 0x004fe200078e02ff */
[----:B------:R-:W-:Y:S01]  /*0e40*/  LOP3.LUT R7, R8, 0x2, R7, 0xe2, !PT ;  /* 0x0000000208077812 */ /* 0x000fe200078ee207 */
[----:B------:R-:W-:Y:S01]  /*0e50*/  IMAD R8, R27, c[0x0][0x180], RZ ;  /* 0x000060001b087a24 */ /* 0x000fe200078e02ff */
[----:B------:R-:W-:Y:S01]  /*0e60*/  SEL R6, RZ, 0x4, P6 ;  /* 0x00000004ff067807 */ /* 0x000fe20003000000 */
[----:B------:R-:W-:Y:S02]  /*0e70*/  IMAD R2, R242, c[0x0][0x17c], R2 ;  /* 0x00005f00f2027a24 */ /* 0x000fe400078e0202 */
[----:B------:R-:W-:Y:S01]  /*0e80*/  IMAD R8, R26, c[0x0][0x184], R8 ;  /* 0x000061001a087a24 */ /* 0x000fe200078e0208 */
[----:B------:R-:W-:Y:S01]  /*0e90*/  LOP3.LUT R6, R7, R6, RZ, 0xfc, !PT ;  /* 0x0000000607067212 */ /* 0x000fe200078efcff */
[----:B------:R-:W-:-:S02]  /*0ea0*/  IMAD.IADD R251, R17, 0x1, R2 ;  /* 0x0000000111fb7824 */ /* 0x000fc400078e0202 */
[----:B-1----:R-:W-:Y:S01]  /*0eb0*/  IMAD.WIDE.U32 R16, R242, c[0x0][0x208], R238 ;  /* 0x00008200f2107a25 */ /* 0x002fe200078e00ee */
[----:B------:R-:W-:Y:S01]  /*0ec0*/  LOP3.LUT R0, R6, 0x1, RZ, 0xc0, !PT ;  /* 0x0000000106007812 */ /* 0x000fe200078ec0ff */
[----:B------:R1:W-:Y:S02]  /*0ed0*/  @!P3 LDGSTS.E.BYPASS.LTC128B.128 [R236+0x2080], [R4.64], !P0 ;  /* 0x0208000004ecbfae */ /* 0x0003e4000c101d58 */
[----:B------:R-:W-:Y:S01]  /*0ee0*/  IMAD.WIDE.U32 R2, R26, c[0x0][0x180], R250 ;  /* 0x000060001a027a25 */ /* 0x000fe200078e00fa */
[----:B------:R-:W-:Y:S01]  /*0ef0*/  ISETP.NE.U32.AND P2, PT, R0, 0x1, PT ;  /* 0x000000010000780c */ /* 0x000fe20003f45070 */
[----:B------:R1:W-:Y:S02]  /*0f00*/  @!P3 LDGSTS.E.BYPASS.LTC128B.128 [R236+0x4880], [R4.64+0x80], !P1 ;  /* 0x0488008004ecbfae */ /* 0x0003e4000c901d58 */
[----:B------:R-:W-:Y:S01]  /*0f10*/  IMAD R0, R243, c[0x0][0x208], RZ ;  /* 0x00008200f3007a24 */ /* 0x000fe200078e02ff */
[----:B------:R-:W-:Y:S01]  /*0f20*/  IADD3 R7, P0, R2, UR8, RZ ;  /* 0x0000000802077c10 */ /* 0x000fe2000ff1e0ff */
[----:B------:R-:W-:Y:S01]  /*0f30*/  ULDC.64 UR8, c[0x0][0x178] ;  /* 0x00005e0000087ab9 */ /* 0x000fe20000000a00 */
[----:B------:R1:W-:Y:S01]  /*0f40*/  @!P3 LDGSTS.E.BYPASS.LTC128B.128 [R236+0x7080], [R4.64+0x100], !P4 ;  /* 0x0708010004ecbfae */ /* 0x0003e2000e101d58 */
[----:B------:R-:W-:Y:S01]  /*0f50*/  USHF.L.U32 UR4, UR8, 0x5, URZ ;  /* 0x0000000508047899 */ /* 0x000fe2000800063f */
[----:B------:R-:W-:Y:S01]  /*0f60*/  IADD3.X R3, R3, UR13, R8, P0, !PT ;  /* 0x0000000d03037c10 */ /* 0x000fe200087fe408 */
[----:B------:R-:W-:Y:S01]  /*0f70*/  USHF.L.U64.HI UR9, UR8, UR6, UR9 ;  /* 0x0000000608097299 */ /* 0x000fe20008010209 */
[C---:B------:R-:W-:Y:S01]  /*0f80*/  LEA R2, P0, R7.reuse, c[0x0][0x160], 0x1 ;  /* 0x0000580007027a11 */ /* 0x040fe200078008ff */
[----:B------:R-:W-:Y:S01]  /*0f90*/  USHF.L.U32 UR10, UR4, 0x1, URZ ;  /* 0x00000001040a7899 */ /* 0x000fe2000800063f */
[----:B------:R-:W0:Y:S01]  /*0fa0*/  LDGDEPBAR ;  /* 0x00000000000079af */ /* 0x000e220000000000 */
[----:B------:R-:W-:Y:S01]  /*0fb0*/  USHF.L.U64.HI UR9, UR4, 0x1, UR9 ;  /* 0x0000000104097899 */ /* 0x000fe20008010209 */
[----:B------:R-:W-:Y:S01]  /*0fc0*/  LEA.HI.X R3, R7, c[0x0][0x164], R3, 0x1, P0 ;  /* 0x0000590007037a11 */ /* 0x000fe200000f0c03 */
[----:B------:R-:W-:Y:S01]  /*0fd0*/  IMAD R0, R242, c[0x0][0x20c], R0 ;  /* 0x00008300f2007a24 */ /* 0x000fe200078e0200 */
[----:B------:R-:W-:Y:S01]  /*0fe0*/  ISETP.LT.OR P0, PT, R12, 0x1, P2 ;  /* 0x000000010c00780c */ /* 0x000fe20001701670 */
[----:B------:R-:W-:Y:S01]  /*0ff0*/  ULDC.64 UR4, c[0x0][0x278] ;  /* 0x00009e0000047ab9 */ /* 0x000fe20000000a00 */
[C---:B------:R-:W-:Y:S01]  /*1000*/  LOP3.LUT P3, RZ, R6.reuse, 0x2, RZ, 0xc0, !PT ;  /* 0x0000000206ff7812 */ /* 0x040fe2000786c0ff */
[----:B------:R-:W-:Y:S01]  /*1010*/  UIMAD UR15, UR19, UR4, URZ ;  /* 0x00000004130f72a4 */ /* 0x000fe2000f8e023f */
[----:B------:R-:W-:Y:S01]  /*1020*/  LOP3.LUT P4, RZ, R6, 0x4, RZ, 0xc0, !PT ;  /* 0x0000000406ff7812 */ /* 0x000fe2000788c0ff */
[----:B------:R-:W-:Y:S01]  /*1030*/  UIMAD.WIDE.U32 UR16, UR7, UR4, URZ ;  /* 0x00000004071072a5 */ /* 0x000fe2000f8e003f */
[----:B------:R-:W-:Y:S01]  /*1040*/  ISETP.LT.OR P1, PT, R12, 0x1, !P3 ;  /* 0x000000010c00780c */ /* 0x000fe20005f21670 */
[----:B------:R-:W-:Y:S01]  /*1050*/  UIMAD UR15, UR7, UR5, UR15 ;  /* 0x00000005070f72a4 */ /* 0x000fe2000f8e020f */
[----:B------:R-:W-:Y:S01]  /*1060*/  IMAD R6, R27, c[0x0][0x270], RZ ;  /* 0x00009c001b067a24 */ /* 0x000fe200078e02ff */
[----:B------:R2:W-:Y:S01]  /*1070*/  STL.64 [R1], R16 ;  /* 0x0000001001007387 */ /* 0x0005e20000100a00 */
[----:B------:R-:W-:Y:S01]  /*1080*/  ULDC.64 UR4, c[0x0][0x218] ;  /* 0x0000860000047ab9 */ /* 0x000fe20000000a00 */
[----:B------:R-:W-:Y:S01]  /*1090*/  IMAD.IADD R249, R17, 0x1, R0 ;  /* 0x0000000111f97824 */ /* 0x000fe200078e0200 */
[----:B------:R-:W-:Y:S01]  /*10a0*/  UIMAD.WIDE.U32 UR20, UR7, UR4, URZ ;  /* 0x00000004071472a5 */ /* 0x000fe2000f8e003f */
[----:B------:R3:W-:Y:S01]  /*10b0*/  LDGSTS.E.BYPASS.LTC128B.128 [R236+0xf080], [R2.64], !P0 ;  /* 0x0f08000002ec7fae */ /* 0x0007e2000c101d58 */
[----:B------:R-:W-:Y:S01]  /*10c0*/  IADD3 R8, P0, R2, UR10, RZ ;  /* 0x0000000a02087c10 */ /* 0x000fe2000ff1e0ff */
[----:B------:R-:W-:Y:S01]  /*10d0*/  UIMAD UR4, UR19, UR4, URZ ;  /* 0x00000004130472a4 */ /* 0x000fe2000f8e023f */
[----:B------:R-:W-:Y:S01]  /*10e0*/  IMAD.MOV.U32 R248, RZ, RZ, R16 ;  /* 0x000000fffff87224 */ /* 0x000fe200078e0010 */
[----:B------:R-:W-:Y:S01]  /*10f0*/  UIADD3 UR15, UR17, UR15, URZ ;  /* 0x0000000f110f7290 */ /* 0x000fe2000fffe03f */
[----:B------:R-:W-:Y:S01]  /*1100*/  IADD3.X R9, R3, UR9, RZ, P0, !PT ;  /* 0x0000000903097c10 */ /* 0x000fe200087fe4ff */
[----:B-1----:R-:W-:Y:S01]  /*1110*/  IMAD.WIDE.U32 R4, R26, c[0x0][0x270], R240 ;  /* 0x00009c001a047a25 */ /* 0x002fe200078e00f0 */
[----:B------:R-:W-:Y:S01]  /*1120*/  ISETP.LT.OR P0, PT, R12, 0x1, !P4 ;  /* 0x000000010c00780c */ /* 0x000fe20006701670 */
[----:B------:R3:W-:Y:S01]  /*1130*/  LDGSTS.E.BYPASS.LTC128B.128 [R236+0x11080], [R2.64+0x80], !P1 ;  /* 0x1108008002ec7fae */ /* 0x0007e2000c901d58 */
[----:B------:R-:W-:Y:S01]  /*1140*/  UIMAD UR5, UR7, UR5, UR4 ;  /* 0x00000005070572a4 */ /* 0x000fe2000f8e0204 */
[----:B------:R-:W-:Y:S01]  /*1150*/  IMAD R0, R26, c[0x0][0x274], R6 ;  /* 0x00009d001a007a24 */ /* 0x000fe200078e0206 */
[----:B------:R-:W-:Y:S01]  /*1160*/  ISETP.LT.OR P1, PT, R12, 0x21, P2 ;  /* 0x000000210c00780c */ /* 0x000fe20001721670 */
[----:B------:R-:W-:Y:S01]  /*1170*/  IMAD.WIDE.U32 R6, R26, c[0x0][0x210], R248 ;  /* 0x000084001a067a25 */ /* 0x000fe200078e00f8 */
[----:B------:R-:W-:Y:S01]  /*1180*/  UIADD3 UR14, UR21, UR5, URZ ;  /* 0x00000005150e7290 */ /* 0x000fe2000fffe03f */
[----:B------:R-:W-:-:S02]  /*1190*/  ISETP.LT.OR P2, PT, R12, 0x21, !P3 ;  /* 0x000000210c00780c */ /* 0x000fc40005f41670 */
[----:B------:R-:W-:Y:S01]  /*11a0*/  ULDC.64 UR4, c[0x0][0x208] ;  /* 0x0000820000047ab9 */ /* 0x000fe20000000a00 */
[----:B------:R-:W-:Y:S01]  /*11b0*/  ISETP.LT.OR P3, PT, R12, 0x21, !P4 ;  /* 0x000000210c00780c */ /* 0x000fe20006761670 */
[----:B------:R-:W-:Y:S01]  /*11c0*/  USHF.L.U32 UR11, UR4, 0x5, URZ ;  /* 0x00000005040b7899 */ /* 0x000fe2000800063f */
[----:B------:R-:W-:Y:S01]  /*11d0*/  ISETP.GE.AND P4, PT, R238, c[0x0][0x1fc], PT ;  /* 0x00007f00ee007a0c */ /* 0x000fe20003f86270 */
[----:B------:R3:W-:Y:S01]  /*11e0*/  LDGSTS.E.BYPASS.LTC128B.128 [R236+0x13080], [R2.64+0x100], !P0 ;  /* 0x1308010002ec7fae */ /* 0x0007e2000c101d58 */
[----:B------:R-:W-:Y:S01]  /*11f0*/  IADD3 R10, P0, R4, UR16, RZ ;  /* 0x00000010040a7c10 */ /* 0x000fe2000ff1e0ff */
[----:B------:R-:W-:Y:S01]  /*1200*/  IMAD R4, R27, c[0x0][0x210], RZ ;  /* 0x000084001b047a24 */ /* 0x000fe200078e02ff */
[----:B------:R-:W-:Y:S01]  /*1210*/  USHF.L.U64.HI UR5, UR4, UR6, UR5 ;  /* 0x0000000604057299 */ /* 0x000fe20008010205 */
[----:B------:R1:W-:Y:S01]  /*1220*/  LDGSTS.E.BYPASS.LTC128B.128 [R236+0x10080], [R8.64], !P1 ;  /* 0x1008000008ec7fae */ /* 0x0003e2000c901d58 */
[----:B------:R-:W-:Y:S01]  /*1230*/  IADD3.X R11, R5, UR15, R0, P0, !PT ;  /* 0x0000000f050b7c10 */ /* 0x000fe200087fe400 */
[----:B------:R-:W-:Y:S01]  /*1240*/  IMAD R4, R26, c[0x0][0x214], R4 ;  /* 0x000085001a047a24 */ /* 0x000fe200078e0204 */
[----:B------:R-:W-:Y:S01]  /*1250*/  IADD3 R0, P0, R6, UR20, RZ ;  /* 0x0000001406007c10 */ /* 0x000fe2000ff1e0ff */
[----:B------:R-:W-:-:S02]  /*1260*/  USHF.L.U64.HI UR5, UR11, 0x1, UR5 ;  /* 0x000000010b057899 */ /* 0x000fc40008010205 */
[----:B------:R-:W-:Y:S01]  /*1270*/  ULDC UR20, c[0x0][0x168] ;  /* 0x00005a0000147ab9 */ /* 0x000fe20000000800 */
[----:B------:R-:W-:Y:S01]  /*1280*/  IADD3.X R6, R7, UR14, R4, P0, !PT ;  /* 0x0000000e07067c10 */ /* 0x000fe200087fe404 */
[----:B------:R-:W-:Y:S01]  /*1290*/  UISETP.GE.AND UP0, UPT, UR20, 0x1, UPT ;  /* 0x000000011400788c */ /* 0x000fe2000bf06270 */
        /* <DEDUP_REMOVED lines=29> */
[----:B------:R-:W-:-:S04]  /*1470*/  IADD3 R10, P0, R4, UR10, RZ ;  /* 0x0000000a040a7c10 */ /* 0x000fc8000ff1e0ff */
[----:B------:R-:W-:Y:S01]  /*1480*/  IADD3.X R11, R5, UR5, RZ, P0, !PT ;  /* 0x00000005050b7c10 */ /* 0x000fe200087fe4ff */
[----:B------:R-:W-:Y:S01]  /*1490*/  ULDC.64 UR4, c[0x0][0x290] ;  /* 0x0000a40000047ab9 */ /* 0x000fe20000000a00 */
[----:B------:R-:W-:Y:S01]  /*14a0*/  ISETP.LT.OR P0, PT, R12, 0x1, P2 ;  /* 0x000000010c00780c */ /* 0x000fe20001701670 */
[----:B------:R-:W-:Y:S02]  /*14b0*/  UIMAD UR6, UR19, UR4, URZ ;  /* 0x00000004130672a4 */ /* 0x000fe4000f8e023f */
[----:B------:R-:W-:Y:S02]  /*14c0*/  UIMAD.WIDE.U32 UR10, UR7, UR4, URZ ;  /* 0x00000004070a72a5 */ /* 0x000fe4000f8e003f */
        /* <DEDUP_REMOVED lines=110> */
[----:B------:R-:W-:Y:S01]  /*1bb0*/  LEA.HI R0, R25, R25, RZ, 0x1 ;  /* 0x0000001919007211 */ /* 0x000fe200078f08ff */
[----:B------:R-:W-:Y:S01]  /*1bc0*/  IMAD.SHL.U32 R234, R5, 0x2, RZ ;  /* 0x0000000205ea7824 */ /* 0x000fe200078e00ff */
[--C-:B------:R-:W-:Y:S01]  /*1bd0*/  SHF.R.S32.HI R245, RZ, 0x1f, R244.reuse ;  /* 0x0000001ffff57819 */ /* 0x100fe200000114f4 */
[----:B------:R-:W-:Y:S01]  /*1be0*/  IMAD.MOV.U32 R8, RZ, RZ, -0x50 ;  /* 0xffffffb0ff087424 */ /* 0x000fe200078e00ff */
[----:B------:R-:W-:Y:S01]  /*1bf0*/  LOP3.LUT R0, R0, 0xfffffffe, RZ, 0xc0, !PT ;  /* 0xfffffffe00007812 */ /* 0x000fe200078ec0ff */
[----:B------:R-:W-:Y:S01]  /*1c00*/  ULDC.64 UR4, c[0x0][0x240] ;  /* 0x0000900000047ab9 */ /* 0x000fe20000000a00 */
[----:B------:R-:W-:Y:S01]  /*1c10*/  SHF.L.U32 R225, R228, 0x1, RZ ;  /* 0x00000001e4e17819 */ /* 0x000fe200000006ff */
[----:B--2---:R-:W-:Y:S01]  /*1c20*/  IMAD.WIDE.U32 R4, R26, c[0x0][0x238], R244 ;  /* 0x00008e001a047a25 */ /* 0x004fe200078e00f4 */
[----:B------:R-:W-:Y:S01]  /*1c30*/  IADD3 R6, R25, -R0, RZ ;  /* 0x8000000019067210 */ /* 0x000fe20007ffe0ff */
[----:B------:R-:W-:Y:S01]  /*1c40*/  UIMAD UR4, UR19, UR4, URZ ;  /* 0x00000004130472a4 */ /* 0x000fe2000f8e023f */
[----:B------:R-:W-:Y:S01]  /*1c50*/  LOP3.LUT P0, RZ, R24, 0x1, RZ, 0xc0, !PT ;  /* 0x0000000118ff7812 */ /* 0x000fe2000780c0ff */
[----:B------:R-:W-:Y:S01]  /*1c60*/  IMAD R0, R27, c[0x0][0x238], RZ ;  /* 0x00008e001b007a24 */ /* 0x000fe200078e02ff */
[----:B------:R-:W-:Y:S01]  /*1c70*/  LOP3.LUT R3, R3, 0xfffffffc, RZ, 0xc0, !PT ;  /* 0xfffffffc03037812 */ /* 0x000fe200078ec0ff */
[----:B------:R-:W-:Y:S01]  /*1c80*/  UMOV UR6, 0x6 ;  /* 0x0000000600067882 */ /* 0x000fe20000000000 */
[----:B------:R-:W-:Y:S01]  /*1c90*/  IMAD R8, R28, R8, c[0x0][0x198] ;  /* 0x000066001c087624 */ /* 0x000fe200078e0208 */
[----:B------:R-:W-:Y:S01]  /*1ca0*/  ULDC UR17, c[0x0][0x17c] ;  /* 0x00005f0000117ab9 */ /* 0x000fe20000000800 */
[----:B------:R-:W-:Y:S01]  /*1cb0*/  IMAD R0, R26, c[0x0][0x23c], R0 ;  /* 0x00008f001a007a24 */ /* 0x000fe200078e0200 */
[----:B------:R-:W-:Y:S01]  /*1cc0*/  UIADD3 UR20, UR20, 0x3f, URZ ;  /* 0x0000003f14147890 */ /* 0x000fe2000fffe03f */
[----:B------:R-:W-:Y:S01]  /*1cd0*/  IMAD.SHL.U32 R216, R216, 0x2, RZ ;  /* 0x00000002d8d87824 */ /* 0x000fe200078e00ff */
[----:B------:R-:W-:Y:S01]  /*1ce0*/  USHF.L.U64.HI UR17, UR8, UR6, UR17 ;  /* 0x0000000608117299 */ /* 0x000fe20008010211 */
[----:B------:R-:W-:Y:S01]  /*1cf0*/  IMAD.IADD R5, R5, 0x1, R0 ;  /* 0x0000000105057824 */ /* 0x000fe200078e0200 */
[----:B------:R-:W-:Y:S01]  /*1d00*/  MOV R0, UR7 ;  /* 0x0000000700007c02 */ /* 0x000fe20008000f00 */
[----:B------:R-:W-:Y:S01]  /*1d10*/  UIMAD UR6, UR7, UR5, UR4 ;  /* 0x00000005070672a4 */ /* 0x000fe2000f8e0204 */
[----:B------:R-:W-:Y:S01]  /*1d20*/  IMAD.IADD R7, R7, 0x1, -R3 ;  /* 0x0000000107077824 */ /* 0x000fe200078e0a03 */
[----:B------:R-:W-:Y:S01]  /*1d30*/  USHF.R.S32.HI UR11, URZ, 0x1f, UR20 ;  /* 0x0000001f3f0b7899 */ /* 0x000fe20008011414 */
[----:B------:R-:W-:Y:S01]  /*1d40*/  IMAD.SHL.U32 R220, R220, 0x2, RZ ;  /* 0x00000002dcdc7824 */ /* 0x000fe200078e00ff */
[----:B------:R-:W-:Y:S01]  /*1d50*/  IADD3 R3, R234, 0x21480, RZ ;  /* 0x00021480ea037810 */ /* 0x000fe20007ffe0ff */
[----:B------:R-:W-:Y:S01]  /*1d60*/  IMAD.WIDE.U32 R10, R0, c[0x0][0x240], R4 ;  /* 0x00009000000a7a25 */ /* 0x000fe200078e0004 */
[----:B------:R-:W-:Y:S01]  /*1d70*/  IADD3 R0, R225, 0x1b080, RZ ;  /* 0x0001b080e1007810 */ /* 0x000fe20007ffe0ff */
[----:B------:R-:W-:Y:S01]  /*1d80*/  ULEA.HI UR20, UR11, UR20, URZ, 0x6 ;  /* 0x000000140b147291 */ /* 0x000fe2000f8f303f */
[----:B------:R-:W-:Y:S01]  /*1d90*/  SHF.L.U32 R230, R231, 0x1, RZ ;  /* 0x00000001e7e67819 */ /* 0x000fe200000006ff */
[----:B------:R-:W-:Y:S01]  /*1da0*/  IMAD R6, R6, -0x8, R8 ;  /* 0xfffffff806067824 */ /* 0x000fe200078e0208 */
[----:B------:R1:W-:Y:S01]  /*1db0*/  STL.64 [R1+0x10], R10 ;  /* 0x0000100a01007387 */ /* 0x0003e20000100a00 */
[----:B------:R-:W-:Y:S01]  /*1dc0*/  IMAD R224, R2, 0x2, R0 ;  /* 0x0000000202e07824 */ /* 0x000fe200078e0200 */
[----:B------:R-:W-:Y:S01]  /*1dd0*/  IADD3 R0, R236, 0xf080, RZ ;  /* 0x0000f080ec007810 */ /* 0x000fe20007ffe0ff */
[--C-:B------:R-:W-:Y:S01]  /*1de0*/  IMAD R217, R217, 0x2, R216.reuse ;  /* 0x00000002d9d97824 */ /* 0x100fe200078e02d8 */
[----:B------:R-:W-:Y:S01]  /*1df0*/  IADD3 R235, R234, 0x215a0, RZ ;  /* 0x000215a0eaeb7810 */ /* 0x000fe20007ffe0ff */
[----:B------:R-:W-:Y:S01]  /*1e00*/  IMAD R219, R218, 0x2, R216 ;  /* 0x00000002dadb7824 */ /* 0x000fe200078e02d8 */
[----:B------:R-:W-:Y:S01]  /*1e10*/  USHF.L.U32 UR18, UR8, 0x6, URZ ;  /* 0x0000000608127899 */ /* 0x000fe2000800063f */
[----:B------:R1:W-:Y:S01]  /*1e20*/  STL [R1+0x18], R0 ;  /* 0x0000180001007387 */ /* 0x0003e20000100800 */
[----:B------:R-:W-:Y:S01]  /*1e30*/  @P0 IADD3 R235, R3, 0xe0, RZ ;  /* 0x000000e003eb0810 */ /* 0x000fe20007ffe0ff */
[----:B------:R-:W-:Y:S01]  /*1e40*/  IMAD R233, R7, -0x2, R6 ;  /* 0xfffffffe07e97824 */ /* 0x000fe200078e0206 */
[----:B------:R-:W-:Y:S01]  /*1e50*/  LEA R223, R223, 0x23c80, 0x1 ;  /* 0x00023c80dfdf7811 */ /* 0x000fe200078e08ff */
[----:B------:R-:W-:Y:S01]  /*1e60*/  IMAD.IADD R229, R228, 0x1, R2 ;  /* 0x00000001e4e57824 */ /* 0x000fe200078e0202 */
[----:B------:R-:W-:Y:S01]  /*1e70*/  LEA R222, R222, 0x80, 0x1 ;  /* 0x00000080dede7811 */ /* 0x000fe200078e08ff */
        /* <DEDUP_REMOVED lines=64> */
[----:B------:R-:W-:Y:S01]  /*2280*/  IADD3 R252, R11, UR6, RZ ;  /* 0x000000060bfc7c10 */ /* 0x000fe2000fffe0ff */
[----:B------:R-:W-:Y:S01]  /*2290*/  ULDC UR9, c[0x0][0x278] ;  /* 0x00009e0000097ab9 */ /* 0x000fe20000000800 */
[----:B------:R-:W-:Y:S01]  /*22a0*/  IADD3 R232, R228, R231, RZ ;  /* 0x000000e7e4e87210 */ /* 0x000fe20007ffe0ff */
[----:B------:R-:W-:-:S02]  /*22b0*/  ULDC UR8, c[0x0][0x290] ;  /* 0x0000a40000087ab9 */ /* 0x000fc40000000800 */
[----:B------:R-:W-:Y:S02]  /*22c0*/  ULDC UR5, c[0x0][0x218] ;  /* 0x0000860000057ab9 */ /* 0x000fe40000000800 */
[----:B------:R-:W-:Y:S02]  /*22d0*/  UMOV UR4, URZ ;  /* 0x0000003f00047c82 */ /* 0x000fe40008000000 */
[----:B------:R-:W-:Y:S02]  /*22e0*/  UMOV UR22, 0x1 ;  /* 0x0000000100167882 */ /* 0x000fe40000000000 */
[----:B------:R-:W-:Y:S02]  /*22f0*/  UMOV UR12, URZ ;  /* 0x0000003f000c7c82 */ /* 0x000fe40008000000 */
[----:B------:R-:W-:Y:S02]  /*2300*/  UIMAD UR10, UR7, UR10, URZ ;  /* 0x0000000a070a72a4 */ /* 0x000fe4000f8e023f */
[----:B------:R-:W-:-:S02]  /*2310*/  UIMAD UR9, UR7, UR9, URZ ;  /* 0x00000009070972a4 */ /* 0x000fc4000f8e023f */
[----:B------:R-:W-:Y:S02]  /*2320*/  UIMAD UR8, UR7, UR8, URZ ;  /* 0x00000008070872a4 */ /* 0x000fe4000f8e023f */
[----:B------:R-:W-:Y:S02]  /*2330*/  UIMAD UR5, UR7, UR5, URZ ;  /* 0x00000005070572a4 */ /* 0x000fe4000f8e023f */
[----:B------:R-:W-:Y:S02]  /*2340*/  USHF.R.S32.HI UR20, URZ, 0x6, UR20 ;  /* 0x000000063f147899 */ /* 0x000fe40008011414 */
[----:B-1----:R-:W-:Y:S02]  /*2350*/  ULDC UR11, c[0x0][0x168] ;  /* 0x00005a00000b7ab9 */ /* 0x002fe40000000800 */
.L_x_694:
        /* <DEDUP_REMOVED lines=222> */
[----:B------:R-:W-:Y:S02]  /*3140*/  @!P5 LEA.HI.X R31, R36, c[0x0][0x25c], R31, 0x2, P0 ;  /* 0x00009700241fda11 */ /* 0x000fe400000f141f */
        /* <DEDUP_REMOVED lines=8> */
[C---:B------:R-:W-:Y:S04]  /*31d0*/  ISETP.LT.OR P2, PT, R28.reuse, 0x21, !P2 ;  /* 0x000000211c00780c */ /* 0x040fe80005741670 */
[----:B------:R-:W-:Y:S03]  /*31e0*/  @!P5 LEA R29, R29, 0x40, 0x6 ;  /* 0x000000401d1dd811 */ /* 0x000fe600078e30ff */
[----:B------:R3:W-:Y:S01]  /*31f0*/  LDGSTS.E.BYPASS.LTC128B.128 [R0+0x2000], [R24.64+0x80], !P0 ;  /* 0x0200008018007fae */ /* 0x0007e2000c101d58 */
[----:B------:R-:W-:Y:S01]  /*3200*/  ISETP.LT.OR P0, PT, R28, 0x1, !P1 ;  /* 0x000000011c00780c */ /* 0x000fe20004f01670 */
[----:B------:R-:W-:Y:S11]  /*3210*/  @!P5 IMAD.WIDE R30, R29, 0x4, R30 ;  /* 0x000000041d1ed825 */ /* 0x000ff600078e021e */
[----:B------:R-:W-:Y:S01]  /*3220*/  @!UPT UIADD3 URZ, URZ, URZ, URZ ;  /* 0x0000003f3f3ff290 */ /* 0x000fe2000fffe03f */
[----:B------:R3:W-:Y:S02]  /*3230*/  LDGSTS.E.BYPASS.LTC128B.128 [R0+0x4000], [R24.64+0x100], !P0 ;  /* 0x0400010018007fae */ /* 0x0007e4000c101d58 */
[----:B---3--:R-:W-:Y:S04]  /*3240*/  IADD3 R24, P0, R24, UR18, RZ ;  /* 0x0000001218187c10 */ /* 0x008fe8000ff1e0ff */
[----:B------:R-:W-:Y:S02]  /*3250*/  IADD3.X R25, R25, UR17, RZ, P0, !PT ;  /* 0x0000001119197c10 */ /* 0x000fe400087fe4ff */
[----:B------:R-:W-:Y:S01]  /*3260*/  ISETP.LT.OR P0, PT, R28, 0x21, !P1 ;  /* 0x000000211c00780c */ /* 0x000fe20004f01670 */
[----:B------:R-:W-:Y:S02]  /*3270*/  IMAD.U32 R28, RZ, RZ, UR22 ;  /* 0x00000016ff1c7e24 */ /* 0x000fe4000f8e00ff */
[----:B------:R3:W-:Y:S02]  /*3280*/  LDGSTS.E.BYPASS.LTC128B.128 [R0+0x1000], [R24.64], !P3 ;  /* 0x0100000018007fae */ /* 0x0007e4000d901d58 */
[----:B------:R-:W-:Y:S03]  /*3290*/  @!P5 IMAD R28, R28, 0x40, R240 ;  /* 0x000000401c1cd824 */ /* 0x000fe600078e02f0 */
[----:B------:R4:W-:Y:S05]  /*32a0*/  LDGSTS.E.BYPASS.LTC128B.128 [R0+0x3000], [R34.64], !P2 ;  /* 0x0300000022007fae */ /* 0x0009ea000d101d58 */
[----:B------:R4:W-:Y:S01]  /*32b0*/  LDGSTS.E.BYPASS.LTC128B.128 [R0+0x5000], [R32.64], !P0 ;  /* 0x0500000020007fae */ /* 0x0009e2000c101d58 */
[----:B---3--:R-:W-:Y:S05]  /*32c0*/  @!P5 IMAD.SHL.U32 R24, R28, 0x4, RZ ;  /* 0x000000041c18d824 */ /* 0x008fea00078e00ff */
[----:B------:R4:W-:Y:S02]  /*32d0*/  @!P5 LDGSTS.E.BYPASS.LTC128B.128 [R24+0x21080], [R30.64] ;  /* 0x210800001e18dfae */ /* 0x0009e4000b901d58 */
.L_x_692:
        /* <DEDUP_REMOVED lines=383> */
[----:B------:R-:W-:Y:S01]  /*4ad0*/  IMAD.MOV.U32 R5, RZ, RZ, R249 ;  /* 0x000000ffff057224 */ /* 0x000fe200078e00f9 */
[----:B------:R-:W-:Y:S01]  /*4ae0*/  USHF.R.S32.HI UR23, URZ, 0x1f, UR21 ;  /* 0x0000001f3f177899 */ /* 0x000fe20008011415 */
[----:B------:R-:W-:Y:S01]  /*4af0*/  IMAD.MOV.U32 R2, RZ, RZ, R240 ;  /* 0x000000ffff027224 */ /* 0x000fe200078e00f0 */
[----:B------:R-:W-:Y:S01]  /*4b00*/  ULDC.64 UR6, c[0x0][0x208] ;  /* 0x0000820000067ab9 */ /* 0x000fe20000000a00 */
[----:B------:R-:W-:Y:S01]  /*4b10*/  IMAD.MOV.U32 R3, RZ, RZ, R241 ;  /* 0x000000ffff037224 */ /* 0x000fe200078e00f1 */
[----:B------:R-:W1:Y:S01]  /*4b20*/  S2R R6, SR_CTAID.Y ;  /* 0x0000000000067919 */ /* 0x000e620000002600 */
[----:B------:R-:W-:Y:S01]  /*4b30*/  UIMAD.WIDE.U32 UR26, UR21, UR6, URZ ;  /* 0x00000006151a72a5 */ /* 0x000fe2000f8e003f */
[----:B------:R-:W-:Y:S01]  /*4b40*/  IMAD.MOV.U32 R15, RZ, RZ, c[0x0][0x208] ;  /* 0x00008200ff0f7624 */ /* 0x000fe200078e00ff */
[----:B------:R-:W-:Y:S02]  /*4b50*/  UIMAD UR23, UR23, UR6, URZ ;  /* 0x00000006171772a4 */ /* 0x000fe4000f8e023f */
[----:B------:R-:W-:Y:S01]  /*4b60*/  USHF.L.U32 UR6, UR21, 0x6, URZ ;  /* 0x0000000615067899 */ /* 0x000fe2000800063f */
[----:B------:R-:W-:Y:S01]  /*4b70*/  IMAD.SHL.U32 R20, R15, 0x40, RZ ;  /* 0x000000400f147824 */ /* 0x000fe200078e00ff */
[----:B------:R-:W-:Y:S01]  /*4b80*/  UIMAD UR23, UR21, UR7, UR23 ;  /* 0x00000007151772a4 */ /* 0x000fe2000f8e0217 */
[----:B------:R-:W-:Y:S03]  /*4b90*/  IMAD.U32 R9, RZ, RZ, UR26 ;  /* 0x0000001aff097e24 */ /* 0x000fe6000f8e00ff */
[----:B------:R-:W-:Y:S01]  /*4ba0*/  IMAD.U32 R14, RZ, RZ, UR6 ;  /* 0x00000006ff0e7e24 */ /* 0x000fe2000f8e00ff */
[----:B------:R-:W-:Y:S01]  /*4bb0*/  UIADD3 UR23, UR27, UR23, URZ ;  /* 0x000000171b177290 */ /* 0x000fe2000fffe03f */
        /* <DEDUP_REMOVED lines=13> */
[----:B------:R-:W-:Y:S02]  /*4c90*/  IADD3.X R7, R3, UR16, R7, P0, !PT ;  /* 0x0000001003077c10 */ /* 0x000fe400087fe407 */
[----:B------:R-:W-:Y:S01]  /*4ca0*/  LEA R2, P1, R8, R2, 0x7 ;  /* 0x0000000208027211 */ /* 0x000fe200078238ff */
[----:B------:R-:W-:Y:S01]  /*4cb0*/  IMAD.U32 R8, RZ, RZ, UR23 ;  /* 0x00000017ff087e24 */ /* 0x000fe2000f8e00ff */
[----:B------:R-:W-:Y:S02]  /*4cc0*/  LEA.HI.X R3, R0, c[0x0][0x1f4], R4, 0x1, P2 ;  /* 0x00007d0000037a11 */ /* 0x000fe400010f0c04 */
[----:B------:R-:W-:Y:S02]  /*4cd0*/  IADD3 R0, R238, 0x40, RZ ;  /* 0x00000040ee007810 */ /* 0x000fe40007ffe0ff */
[----:B------:R-:W-:Y:S02]  /*4ce0*/  LEA R4, P0, R6, c[0x0][0x280], 0x2 ;  /* 0x0000a00006047a11 */ /* 0x000fe400078010ff */
[----:B------:R-:W-:Y:S01]  /*4cf0*/  ISETP.GE.AND P2, PT, R0, c[0x0][0x1fc], PT ;  /* 0x00007f0000007a0c */ /* 0x000fe20003f46270 */
[----:B------:R-:W-:Y:S01]  /*4d00*/  IMAD.MOV.U32 R0, RZ, RZ, 0x6 ;  /* 0x00000006ff007424 */ /* 0x000fe200078e00ff */
[----:B------:R-:W-:Y:S01]  /*4d10*/  LEA.HI.X R5, R6, c[0x0][0x284], R7, 0x2, P0 ;  /* 0x0000a10006057a11 */ /* 0x000fe200000f1407 */
[----:B------:R-:W-:Y:S01]  /*4d20*/  IMAD.U32 R6, RZ, RZ, UR6 ;  /* 0x00000006ff067e24 */ /* 0x000fe2000f8e00ff */
[----:B------:R-:W-:Y:S02]  /*4d30*/  LEA.HI.X R3, R9, R3, R8, 0x7, P1 ;  /* 0x0000000309037211 */ /* 0x000fe400008f3c08 */
        /* <DEDUP_REMOVED lines=37> */
.L_x_693:
        /* <DEDUP_REMOVED lines=236> */
.L_x_691:
[----:B------:R-:W1:Y:S01]  /*5e50*/  S2UR UR14, SR_CTAID.Y ;  /* 0x00000000000e79c3 */ /* 0x000e620000002600 */
[----:B------:R-:W-:Y:S01]  /*5e60*/  UMOV UR4, 0x1 ;  /* 0x0000000100047882 */ /* 0x000fe20000000000 */
[----:B------:R-:W-:Y:S01]  /*5e70*/  ISETP.NE.AND P1, PT, R244, RZ, PT ;  /* 0x000000fff400720c */ /* 0x000fe20003f25270 */
[----:B------:R-:W-:Y:S01]  /*5e80*/  ULDC.64 UR10, c[0x0][0x338] ;  /* 0x0000ce00000a7ab9 */ /* 0x000fe20000000a00 */
[----:B------:R-:W-:Y:S01]  /*5e90*/  BSSY B0, `(.L_x_695) ;  /* 0x0000063000007945 */ /* 0x000fe20003800000 */
[----:B------:R-:W-:Y:S01]  /*5ea0*/  UISETP.NE.AND UP0, UPT, UR4, UR10, UPT ;  /* 0x0000000a0400728c */ /* 0x000fe2000bf05270 */
[----:B------:R-:W-:Y:S01]  /*5eb0*/  FMUL.FTZ R112, R112, c[0x0][0x298] ;  /* 0x0000a60070707a20 */ /* 0x000fe20000410000 */
[----:B------:R-:W-:Y:S01]  /*5ec0*/  ULDC UR8, c[0x0][0x340] ;  /* 0x0000d00000087ab9 */ /* 0x000fe20000000800 */
[----:B------:R-:W3:Y:S01]  /*5ed0*/  S2UR UR7, SR_CTAID.X ;  /* 0x00000000000779c3 */ /* 0x000ee20000002500 */
[----:B------:R-:W-:Y:S01]  /*5ee0*/  ULDC UR4, c[0x0][0x358] ;  /* 0x0000d60000047ab9 */ /* 0x000fe20000000800 */
[----:B------:R-:W-:Y:S01]  /*5ef0*/  FMUL.FTZ R113, R113, c[0x0][0x298] ;  /* 0x0000a60071717a20 */ /* 0x000fe20000410000 */
[----:B------:R-:W-:Y:S01]  /*5f00*/  ULDC UR5, c[0x0][0x2f4] ;  /* 0x0000bd0000057ab9 */ /* 0x000fe20000000800 */
[----:B------:R-:W-:-:S02]  /*5f10*/  FMUL.FTZ R114, R114, c[0x0][0x298] ;  /* 0x0000a60072727a20 */ /* 0x000fc40000410000 */
[----:B------:R-:W-:Y:S02]  /*5f20*/  FMUL.FTZ R115, R115, c[0x0][0x298] ;  /* 0x0000a60073737a20 */ /* 0x000fe40000410000 */
[----:B------:R-:W4:Y:S01]  /*5f30*/  S2UR UR6, SR_CTAID.Z ;  /* 0x00000000000679c3 */ /* 0x000f220000002700 */
[----:B------:R-:W-:Y:S02]  /*5f40*/  FMUL.FTZ R116, R116, c[0x0][0x298] ;  /* 0x0000a60074747a20 */ /* 0x000fe40000410000 */
[----:B------:R-:W-:Y:S02]  /*5f50*/  FMUL.FTZ R117, R117, c[0x0][0x298] ;  /* 0x0000a60075757a20 */ /* 0x000fe40000410000 */
[----:B------:R-:W-:Y:S02]  /*5f60*/  FMUL.FTZ R118, R118, c[0x0][0x298] ;  /* 0x0000a60076767a20 */ /* 0x000fe40000410000 */
[----:B------:R-:W-:Y:S01]  /*5f70*/  FMUL.FTZ R119, R119, c[0x0][0x298] ;  /* 0x0000a60077777a20 */ /* 0x000fe20000410000 */
[----:B-1----:R-:W-:Y:S01]  /*5f80*/  UIMAD.WIDE.U32 UR16, UR14, UR11, URZ ;  /* 0x0000000b0e1072a5 */ /* 0x002fe2000f8e003f */
[----:B------:R-:W-:Y:S01]  /*5f90*/  FMUL.FTZ R120, R120, c[0x0][0x298] ;  /* 0x0000a60078787a20 */ /* 0x000fe20000410000 */
[----:B------:R-:W-:Y:S01]  /*5fa0*/  USHF.R.S32.HI UR13, URZ, 0x1f, UR14 ;  /* 0x0000001f3f0d7899 */ /* 0x000fe2000801140e */
[----:B------:R-:W-:Y:S01]  /*5fb0*/  FMUL.FTZ R121, R121, c[0x0][0x298] ;  /* 0x0000a60079797a20 */ /* 0x000fe20000410000 */
[----:B------:R-:W-:Y:S01]  /*5fc0*/  UMOV UR11, UR14 ;  /* 0x0000000e000b7c82 */ /* 0x000fe20008000000 */
[----:B------:R-:W-:Y:S01]  /*5fd0*/  FMUL.FTZ R122, R122, c[0x0][0x298] ;  /* 0x0000a6007a7a7a20 */ /* 0x000fe20000410000 */
[----:B------:R-:W-:Y:S01]  /*5fe0*/  UMOV UR12, UR14 ;  /* 0x0000000e000c7c82 */ /* 0x000fe20008000000 */
[----:B------:R-:W-:Y:S01]  /*5ff0*/  FMUL.FTZ R123, R123, c[0x0][0x298] ;  /* 0x0000a6007b7b7a20 */ /* 0x000fe20000410000 */
[----:B------:R-:W-:Y:S01]  /*6000*/  @UP0 UMOV UR15, UR17 ;  /* 0x00000011000f0c82 */ /* 0x000fe20008000000 */
[----:B------:R-:W-:Y:S01]  /*6010*/  FMUL.FTZ R132, R132, c[0x0][0x298] ;  /* 0x0000a60084847a20 */ /* 0x000fe20000410000 */
[----:B------:R-:W-:Y:S01]  /*6020*/  @UP0 USHF.R.U32.HI UR11, URZ, UR8, UR15 ;  /* 0x000000083f0b0299 */ /* 0x000fe2000801160f */
[----:B------:R-:W-:Y:S01]  /*6030*/  FMUL.FTZ R133, R133, c[0x0][0x298] ;  /* 0x0000a60085857a20 */ /* 0x000fe20000410000 */
[----:B---3--:R-:W-:Y:S01]  /*6040*/  UIMAD UR8, UR7, UR4, URZ ;  /* 0x00000004070872a4 */ /* 0x008fe2000f8e023f */
[----:B------:R-:W-:Y:S01]  /*6050*/  FMUL.FTZ R134, R134, c[0x0][0x298] ;  /* 0x0000a60086867a20 */ /* 0x000fe20000410000 */
[----:B------:R-:W-:Y:S01]  /*6060*/  @UP0 USHF.R.S32.HI UR4, URZ, 0x1f, UR11 ;  /* 0x0000001f3f040899 */ /* 0x000fe2000801140b */
[----:B------:R-:W-:Y:S01]  /*6070*/  FMUL.FTZ R135, R135, c[0x0][0x298] ;  /* 0x0000a60087877a20 */ /* 0x000fe20000410000 */
[----:B----4-:R-:W-:Y:S01]  /*6080*/  UIMAD UR9, UR6, UR5, URZ ;  /* 0x00000005060972a4 */ /* 0x010fe2000f8e023f */
[----:B------:R-:W-:Y:S01]  /*6090*/  FMUL.FTZ R128, R128, c[0x0][0x298] ;  /* 0x0000a60080807a20 */ /* 0x000fe20000410000 */
[----:B------:R-:W-:Y:S01]  /*60a0*/  UIMAD UR5, UR8, UR5, URZ ;  /* 0x00000005080572a4 */ /* 0x000fe2000f8e023f */
[----:B------:R-:W-:Y:S01]  /*60b0*/  FMUL.FTZ R129, R129, c[0x0][0x298] ;  /* 0x0000a60081817a20 */ /* 0x000fe20000410000 */
[----:B------:R-:W-:Y:S01]  /*60c0*/  @UP0 UMOV UR12, UR11 ;  /* 0x0000000b000c0c82 */ /* 0x000fe20008000000 */
        /* <DEDUP_REMOVED lines=25> */
[----:B--2---:R-:W-:Y:S01]  /*6260*/  MOV R4, UR4 ;  /* 0x0000000400047c02 */ /* 0x004fe20008000f00 */
        /* <DEDUP_REMOVED lines=29> */
[----:B------:R-:W-:Y:S01]  /*6440*/  FMUL.FTZ R171, R171, c[0x0][0x298] ;  /* 0x0000a600abab7a20 */ /* 0x000fe20000410000 */
[----:B------:R-:W-:Y:S06]  /*6450*/  BAR.SYNC.DEFER_BLOCKING 0x1, 0x100 ;  /* 0x0044000000007b1d */ /* 0x000fec0000010000 */
[----:B------:R-:W-:Y:S05]  /*6460*/  @P1 BRA `(.L_x_696) ;  /* 0x0000005000001947 */ /* 0x000fea0003800000 */
.L_x_697:
[----:B------:R-:W2:Y:S01]  /*6470*/  LDG.E.STRONG.GPU R0, [R4.64] ;  /* 0x0000001804007981 */ /* 0x000ea2000c1ef900 */
[----:B------:R-:W-:Y:S01]  /*6480*/  YIELD ;  /* 0x0000000000007946 */ /* 0x000fe20003800000 */
[----:B--2---:R-:W-:Y:S01]  /*6490*/  ISETP.NE.AND P0, PT, R0, UR10, PT ;  /* 0x0000000a00007c0c */ /* 0x004fe2000bf05270 */
[----:B------:R-:W-:-:S12]  /*64a0*/  CCTL.IVALL ;  /* 0x00000000ff00798f */ /* 0x000fd80002000000 */
[----:B------:R-:W-:Y:S05]  /*64b0*/  @P0 BRA `(.L_x_697) ;  /* 0xffffffb000000947 */ /* 0x000fea000383ffff */
.L_x_696:
[----:B------:R-:W-:Y:S05]  /*64c0*/  BSYNC B0 ;  /* 0x0000000000007941 */ /* 0x000fea0003800000 */
.L_x_695:
[----:B------:R-:W-:Y:S01]  /*64d0*/  MOV R11, 0xffffffff ;  /* 0xffffffff000b7802 */ /* 0x000fe20000000f00 */
[----:B------:R-:W-:Y:S05]  /*64e0*/  BRA.CONV ~URZ, `(.L_x_698) ;  /* 0x000000237f007947 */ /* 0x000fea000b800000 */
[----:B------:R-:W-:Y:S02]  /*64f0*/  MOV R2, 0x6510 ;  /* 0x0000651000027802 */ /* 0x000fe40000000f00 */
[----:B------:R-:W-:Y:S05]  /*6500*/  CALL.REL.NOINC `($__internal_6_$__cuda_sm70_warpsync) ;  /* 0x00000ca000007944 */ /* 0x000fea0003c00000 */
.L_x_698:
        /* <DEDUP_REMOVED lines=82> */
[----:B------:R-:W-:Y:S05]  /*6a30*/  CALL.REL.NOINC `($__internal_6_$__cuda_sm70_warpsync) ;  /* 0x0000077000007944 */ /* 0x000fea0003c00000 */
.L_x_699:
        /* <DEDUP_REMOVED lines=12> */
.L_x_701:
[----:B------:R-:W-:Y:S05]  /*6b00*/  BSYNC B0 ;  /* 0x0000000000007941 */ /* 0x000fea0003800000 */
.L_x_700:
[----:B------:R-:W-:Y:S01]  /*6b10*/  ULDC.64 UR4, c[0x0][0x348] ;  /* 0x0000d20000047ab9 */ /* 0x000fe20000000a00 */
[----:B------:R-:W-:Y:S01]  /*6b20*/  BSSY B0, `(.L_x_702) ;  /* 0x000000b000007945 */ /* 0x000fe20003800000 */
[----:B------:R-:W-:-:S04]  /*6b30*/  UIADD3 UR4, UP0, UR8, UR4, URZ ;  /* 0x0000000408047290 */ /* 0x000fc8000ff1e03f */
[----:B------:R-:W-:Y:S02]  /*6b40*/  UIADD3.X UR5, UR9, UR5, URZ, UP0, !UPT ;  /* 0x0000000509057290 */ /* 0x000fe400087fe43f */
[----:B--2---:R-:W-:-:S04]  /*6b50*/  MOV R4, UR4 ;  /* 0x0000000400047c02 */ /* 0x004fc80008000f00 */
[----:B------:R-:W-:Y:S01]  /*6b60*/  MOV R5, UR5 ;  /* 0x0000000500057c02 */ /* 0x000fe20008000f00 */
[----:B------:R-:W-:Y:S05]  /*6b70*/  @P1 BRA `(.L_x_703) ;  /* 0x0000005000001947 */ /* 0x000fea0003800000 */
.L_x_704:
[----:B------:R-:W2:Y:S01]  /*6b80*/  LDG.E.STRONG.GPU R0, [R4.64] ;  /* 0x0000001804007981 */ /* 0x000ea2000c1ef900 */
[----:B------:R-:W-:Y:S01]  /*6b90*/  YIELD ;  /* 0x0000000000007946 */ /* 0x000fe20003800000 */
[----:B--2---:R-:W-:Y:S01]  /*6ba0*/  ISETP.NE.AND P0, PT, R0, UR10, PT ;  /* 0x0000000a00007c0c */ /* 0x004fe2000bf05270 */
[----:B------:R-:W-:-:S12]  /*6bb0*/  CCTL.IVALL ;  /* 0x00000000ff00798f */ /* 0x000fd80002000000 */
[----:B------:R-:W-:Y:S05]  /*6bc0*/  @P0 BRA `(.L_x_704) ;  /* 0xffffffb000000947 */ /* 0x000fea000383ffff */
.L_x_703:
[----:B------:R-:W-:Y:S05]  /*6bd0*/  BSYNC B0 ;  /* 0x0000000000007941 */ /* 0x000fea0003800000 */
.L_x_702:
[----:B------:R-:W-:Y:S05]  /*6be0*/  BRA.CONV ~URZ, `(.L_x_705) ;  /* 0x000000237f007947 */ /* 0x000fea000b800000 */
[----:B-1----:R-:W-:Y:S02]  /*6bf0*/  MOV R2, 0x6c10 ;  /* 0x00006c1000027802 */ /* 0x002fe40000000f00 */
[----:B------:R-:W-:Y:S05]  /*6c00*/  CALL.REL.NOINC `($__internal_6_$__cuda_sm70_warpsync) ;  /* 0x000005a000007944 */ /* 0x000fea0003c00000 */
.L_x_705:
[----:B------:R-:W-:Y:S01]  /*6c10*/  ULDC.64 UR4, c[0x0][0x300] ;  /* 0x0000c00000047ab9 */ /* 0x000fe20000000a00 */
[----:B-1----:R-:W-:Y:S01]  /*6c20*/  IMAD.U32 R2, RZ, RZ, UR12 ;  /* 0x0000000cff027e24 */ /* 0x002fe2000f8e00ff */
        /* <DEDUP_REMOVED lines=76> */
.L_x_706:
        /* <DEDUP_REMOVED lines=12> */
        .weak           $__internal_6_$__cuda_sm70_warpsync
        .type           $__internal_6_$__cuda_sm70_warpsync,@function
        .size           $__internal_6_$__cuda_sm70_warpsync,(.L_x_1404 - $__internal_6_$__cuda_sm70_warpsync)
$__internal_6_$__cuda_sm70_warpsync:
[----:B------:R-:W-:Y:S01]  /*71b0*/  MOV R3, 0x0 ;  /* 0x0000000000037802 */ /* 0x000fe20000000f00 */
[----:B------:R-:W-:Y:S04]  /*71c0*/  WARPSYNC R11 ;  /* 0x0000000b00007348 */ /* 0x000fe80003800000 */
[----:B------:R-:W-:Y:S05]  /*71d0*/  RET.REL.NODEC R2 `(_ZN7cutlass13device_kernelIN5flash19enable_sm80_to_sm89INS1_16FlashAttnBwdSm80INS1_25CollectiveMainloopBwdSm80ILi2ELi1EN4cute5tupleIJNS5_1CILi64EEENS7_ILi80EEENS7_ILi192EEEEEENS_10bfloat16_tEfNS_4arch4Sm80ELb0ELb0ELb0ELb0ELb1ELb0ELb1ELb0ELi2ELi4ELi2ELi2ELb0EEENS1_24CollectiveEpilogueBwdGQAISB_fSE_Li256ELb0ELb1EEENS1_19SingleTileSchedulerILb0ELb0ELb0ELi80EEEEEEEEEvNT_6ParamsE) ;  /* 0xffff8e2002007950 */ /* 0x000fea0003c3ffff */
.L_x_707:
        /* <DEDUP_REMOVED lines=10> */
.L_x_1404:


//--------------------- .text._ZN7cutlass13device_kernelIN5flash19enable_sm80_to_sm89INS1_16FlashAttnBwdSm80INS1_25CollectiveMainloopBwdSm80ILi2ELi1EN4cute5tupleIJNS5_1CILi64EEENS7_ILi80EEENS7_ILi192EEEEEENS_10bfloat16_tEfNS_4arch4Sm80ELb0ELb0ELb0ELb1ELb0ELb0ELb1ELb0ELi2ELi4ELi2ELi2ELb0EEENS1_21CollectiveEpilogueBwdISB_SC_SE_Li256ELb1ELb1ELi4EEENS1_19SingleTileSchedulerILb1ELb0ELb0ELi80EEEEEEEEEvNT_6ParamsE --------------------------
	.section	.text._ZN7cutlass13device_kernelIN5flash19enable_sm80_to_sm89INS1_16FlashAttnBwdSm80INS1_25CollectiveMainloopBwdSm80ILi2ELi1EN4cute5tupleIJNS5_1CILi64EEENS7_ILi80EEENS7_ILi192EEEEEENS_10bfloat16_tEfNS_4arch4Sm80ELb0ELb0ELb0ELb1ELb0ELb0ELb1ELb0ELi2ELi4ELi2ELi2ELb0EEENS1_21CollectiveEpilogueBwdISB_SC_SE_Li256ELb1ELb1ELi4EEENS1_19SingleTileSchedulerILb1ELb0ELb0ELi80EEEEEEEEEvNT_6ParamsE,"ax",@progbits
	.sectioninfo	@"SHI_REGISTERS=254"
	.align	128
.text._ZN7cutlass13device_kernelIN5flash19enable_sm80_to_sm89INS1_16FlashAttnBwdSm80INS1_25CollectiveMainloopBwdSm80ILi2ELi1EN4cute5tupleIJNS5_1CILi64EEENS7_ILi80EEENS7_ILi192EEEEEENS_10bfloat16_tEfNS_4arch4Sm80ELb0ELb0ELb0ELb1ELb0ELb0ELb1ELb0ELi2ELi4ELi2ELi2ELb0EEENS1_21CollectiveEpilogueBwdISB_SC_SE_Li256ELb1ELb1ELi4EEENS1_19SingleTileSchedulerILb1ELb0ELb0ELi80EEEEEEEEEvNT_6ParamsE:
        .type           _ZN7cutlass13device_kernelIN5flash19enable_sm80_to_sm89INS1_16FlashAttnBwdSm80INS1_25CollectiveMainloopBwdSm80ILi2ELi1EN4cute5tupleIJNS5_1CILi64EEENS7_ILi80EEENS7_ILi192EEEEEENS_10bfloat16_tEfNS_4arch4Sm80ELb0ELb0ELb0ELb1ELb0ELb0ELb1ELb0ELi2ELi4ELi2ELi2ELb0EEENS1_21CollectiveEpilogueBwdISB_SC_SE_Li256ELb1ELb1ELi4EEENS1_19SingleTileSchedulerILb1ELb0ELb0ELi80EEEEEEEEEvNT_6ParamsE,@function
        .size           _ZN7cutlass13device_kernelIN5flash19enable_sm80_to_sm89INS1_16FlashAttnBwdSm80INS1_25CollectiveMainloopBwdSm80ILi2ELi1EN4cute5tupleIJNS5_1CILi64EEENS7_ILi80EEENS7_ILi192EEEEEENS_10bfloat16_tEfNS_4arch4Sm80ELb0ELb0ELb0ELb1ELb0ELb0ELb1ELb0ELi2ELi4ELi2ELi2ELb0EEENS1_21CollectiveEpilogueBwdISB_SC_SE_Li256ELb1ELb1ELi4EEENS1_19SingleTileSchedulerILb1ELb0ELb0ELi80EEEEEEEEEvNT_6ParamsE,(.L_x_1406 - _ZN7cutlass13device_kernelIN5flash19enable_sm80_to_sm89INS1_16FlashAttnBwdSm80INS1_25CollectiveMainloopBwdSm80ILi2ELi1EN4cute5tupleIJNS5_1CILi64EEENS7_ILi80EEENS7_ILi192EEEEEENS_10bfloat16_tEfNS_4arch4Sm80ELb0ELb0ELb0ELb1ELb0ELb0ELb1ELb0ELi2ELi4ELi2ELi2ELb0EEENS1_21CollectiveEpilogueBwdISB_SC_SE_Li256ELb1ELb1ELi4EEENS1_19SingleTileSchedulerILb1ELb0ELb0ELi80EEEEEEEEEvNT_6ParamsE)
        .other          _ZN7cutlass13device_kernelIN5flash19enable_sm80_to_sm89INS1_16FlashAttnBwdSm80INS1_25CollectiveMainloopBwdSm80ILi2ELi1EN4cute5tupleIJNS5_1CILi64EEENS7_ILi80EEENS7_ILi192EEEEEENS_10bfloat16_tEfNS_4arch4Sm80ELb0ELb0ELb0ELb1ELb0ELb0ELb1ELb0ELi2ELi4ELi2ELi2ELb0EEENS1_21CollectiveEpilogueBwdISB_SC_SE_Li256ELb1ELb1ELi4EEENS1_19SingleTileSchedulerILb1ELb0ELb0ELi80EEEEEEEEEvNT_6ParamsE,@"STO_CUDA_ENTRY STV_DEFAULT"
_ZN7cutlass13device_kernelIN5flash19enable_sm80_to_sm89INS1_16FlashAttnBwdSm80INS1_25CollectiveMainloopBwdSm80ILi2ELi1EN4cute5tupleIJNS5_1CILi64EEENS7_ILi80EEENS7_ILi192EEEEEENS_10bfloat16_tEfNS_4arch4Sm80ELb0ELb0ELb0ELb1ELb0ELb0ELb1ELb0ELi2ELi4ELi2ELi2ELb0EEENS1_21CollectiveEpilogueBwdISB_SC_SE_Li256ELb1ELb1ELi4EEENS1_19SingleTileSchedulerILb1ELb0ELb0ELi80EEEEEEEEEvNT_6ParamsE:
        /* <DEDUP_REMOVED lines=17> */
.L_x_709:
        /* <DEDUP_REMOVED lines=8> */
.L_x_711:
[----:B------:R-:W-:Y:S02]  /*0190*/  MOV R4, c[0x0][0x3a4] ;  /* 0x0000e90000047a02 */ /* 0x000fe40000000f00 */
.L_x_710:
[----:B------:R-:W-:-:S05]  /*01a0*/  IMAD R3, R2, 0x50, RZ ;  /* 0x0000005002037824 */ /* 0x000fca00078e02ff */
[----:B-----5:R-:W-:-:S04]  /*01b0*/  ISETP.GE.AND P0, PT, R3, R4, PT ;  /* 0x000000040300720c */ /* 0x020fc80003f06270 */
[----:B------:R-:W-:Y:S01]  /*01c0*/  SEL R240, R240, 0xffffffff, !P0 ;  /* 0xfffffffff0f07807 */ /* 0x000fe20004000000 */
[----:B------:R-:W-:Y:S05]  /*01d0*/  BRA `(.L_x_712) ;  /* 0x0000011000007947 */ /* 0x000fea0003800000 */
.L_x_708:
[----:B---34-:R-:W-:-:S04]  /*01e0*/  ISETP.NE.U32.AND P0, PT, RZ, c[0x0][0x3c0], PT ;  /* 0x0000f000ff007a0c */ /* 0x018fc80003f05070 */
[----:B------:R-:W-:-:S13]  /*01f0*/  ISETP.NE.AND.EX P0, PT, RZ, c[0x0][0x3c4], PT, P0 ;  /* 0x0000f100ff007a0c */ /* 0x000fda0003f05300 */
[----:B------:R-:W-:Y:S05]  /*0200*/  @!P0 BRA `(.L_x_713) ;  /* 0x0000002000008947 */ /* 0x000fea0003800000 */
[----:B------:R1:W5:Y:S01]  /*0210*/  LDG.E R4, [R4.64] ;  /* 0x0000000e04047981 */ /* 0x000362000c1e1900 */
[----:B------:R-:W-:Y:S05]  /*0220*/  BRA `(.L_x_714) ;  /* 0x0000009000007947 */ /* 0x000fea0003800000 */
.L_x_713:
        /* <DEDUP_REMOVED lines=8> */
.L_x_715:
[----:B------:R-:W-:Y:S02]  /*02b0*/  MOV R4, c[0x0][0x3a4] ;  /* 0x0000e90000047a02 */ /* 0x000fe40000000f00 */
.L_x_714:
[----:B------:R-:W-:-:S05]  /*02c0*/  IMAD R3, R2, 0x50, RZ ;  /* 0x0000005002037824 */ /* 0x000fca00078e02ff */
[----:B-----5:R-:W-:-:S04]  /*02d0*/  ISETP.GE.AND P0, PT, R3, R4, PT ;  /* 0x000000040300720c */ /* 0x020fc80003f06270 */
[----:B------:R-:W-:-:S04]  /*02e0*/  SEL R240, R240, 0xffffffff, !P0 ;  /* 0xfffffffff0f07807 */ /* 0x000fc80004000000 */
.L_x_712:
        /* <DEDUP_REMOVED lines=9> */
[----:B------:R-:W2:Y:S02]  /*0380*/  @P3 LDG.E R3, [R12.64] ;  /* 0x0000000e0c033981 */ /* 0x000ea4000c1e1900 */
[----:B------:R-:W-:Y:S01]  /*0390*/  @P0 IMAD.WIDE R14, R240, R9, c[0x0][0x2d8] ;  /* 0x0000b600f00e0625 */ /* 0x000fe200078e0209 */
[----:B-1----:R-:W-:-:S03]  /*03a0*/  CS2R R4, SRZ ;  /* 0x0000000000047805 */ /* 0x002fc6000001ff00 */
[----:B------:R-:W-:Y:S01]  /*03b0*/  IMAD.MOV.U32 R6, RZ, RZ, RZ ;  /* 0x000000ffff067224 */ /* 0x000fe200078e00ff */
[----:B------:R-:W3:Y:S01]  /*03c0*/  @P0 LDG.E R7, [R14.64] ;  /* 0x0000000e0e070981 */ /* 0x000ee2000c1e1900 */
[----:B------:R-:W-:-:S03]  /*03d0*/  IMAD.WIDE R10, R240, R9, c[0x0][0x2d0] ;  /* 0x0000b400f00a7625 */ /* 0x000fc600078e0209 */
[----:B------:R1:W5:Y:S04]  /*03e0*/  @P3 LDG.E R4, [R12.64] ;  /* 0x0000000e0c043981 */ /* 0x000368000c1e1900 */
[----:B------:R1:W5:Y:S01]  /*03f0*/  @P2 LDG.E R6, [R10.64] ;  /* 0x0000000e0a062981 */ /* 0x000362000c1e1900 */
[----:B------:R-:W-:Y:S01]  /*0400*/  ULDC UR13, c[0x0][0x168] ;  /* 0x00005a00000d7ab9 */ /* 0x000fe20000000800 */
[----:B--2---:R-:W-:-:S05]  /*0410*/  @P3 IMAD R8, R240, 0x40, R3 ;  /* 0x00000040f0083824 */ /* 0x004fca00078e0203 */
[----:B------:R-:W-:Y:S01]  /*0420*/  @P3 SHF.R.S32.HI R3, RZ, 0x1f, R8 ;  /* 0x0000001fff033819 */ /* 0x000fe20000011408 */
[----:B---3--:R1:W2:Y:S03]  /*0430*/  @P0 R2UR UR13, R7 ;  /* 0x00000000070d03c2 */ /* 0x0082a600000e0000 */
[----:B------:R-:W-:-:S04]  /*0440*/  @P3 LEA.HI R3, R3, R8, RZ, 0x6 ;  /* 0x0000000803033211 */ /* 0x000fc800078f30ff */
[----:B------:R-:W-:Y:S01]  /*0450*/  @P3 LOP3.LUT R5, R3, 0xffffffc0, RZ, 0xc0, !PT ;  /* 0xffffffc003053812 */ /* 0x000fe200078ec0ff */
[----:B------:R-:W-:Y:S01]  /*0460*/  IMAD.MOV.U32 R3, RZ, RZ, c[0x0][0x198] ;  /* 0x00006600ff037624 */ /* 0x000fe200078e00ff */
[----:B-12---:R-:W-:Y:S05]  /*0470*/  @P0 BRA `(.L_x_716) ;  /* 0x0000006000000947 */ /* 0x006fea0003800000 */
[----:B------:R-:W-:Y:S05]  /*0480*/  @!P3 BRA `(.L_x_716) ;  /* 0x000000500000b947 */ /* 0x000fea0003800000 */
[----:B------:R-:W2:Y:S04]  /*0490*/  LDG.E R8, [R12.64] ;  /* 0x0000000e0c087981 */ /* 0x000ea8000c1e1900 */
[----:B------:R-:W3:Y:S01]  /*04a0*/  LDG.E R7, [R12.64+0x4] ;  /* 0x0000040e0c077981 */ /* 0x000ee2000c1e1900 */
[----:B--2---:R-:W1:Y:S08]  /*04b0*/  R2UR UR13, R8 ;  /* 0x00000000080d73c2 */ /* 0x004e7000000e0000 */
[----:B---3--:R-:W1:Y:S02]  /*04c0*/  R2UR UR4, R7 ;  /* 0x00000000070473c2 */ /* 0x008e6400000e0000 */
[----:B-1----:R-:W-:-:S06]  /*04d0*/  UIADD3 UR13, -UR13, UR4, URZ ;  /* 0x000000040d0d7290 */ /* 0x002fcc000fffe13f */
.L_x_716:
[----:B------:R-:W-:-:S04]  /*04e0*/  ISETP.NE.U32.AND P0, PT, RZ, c[0x0][0x2e0], PT ;  /* 0x0000b800ff007a0c */ /* 0x000fc80003f05070 */
[----:B------:R-:W-:-:S13]  /*04f0*/  ISETP.NE.AND.EX P0, PT, RZ, c[0x0][0x2e4], PT, P0 ;  /* 0x0000b900ff007a0c */ /* 0x000fda0003f05300 */
[----:B------:R-:W-:Y:S05]  /*0500*/  @!P0 BRA `(.L_x_717) ;  /* 0x0000003000008947 */ /* 0x000fea0003800000 */
[----:B------:R-:W-:-:S05]  /*0510*/  IMAD.WIDE R8, R240, R9, c[0x0][0x2e0] ;  /* 0x0000b800f0087625 */ /* 0x000fca00078e0209 */
[----:B------:R1:W5:Y:S01]  /*0520*/  LDG.E R3, [R8.64] ;  /* 0x0000000e08037981 */ /* 0x000362000c1e1900 */
[----:B------:R-:W-:Y:S05]  /*0530*/  BRA `(.L_x_718) ;  /* 0x0000004000007947 */ /* 0x000fea0003800000 */
.L_x_717:
[----:B------:R-:W-:Y:S05]  /*0540*/  @!P2 BRA `(.L_x_718) ;  /* 0x000000300000a947 */ /* 0x000fea0003800000 */
[----:B------:R-:W2:Y:S04]  /*0550*/  LDG.E R3, [R10.64] ;  /* 0x0000000e0a037981 */ /* 0x000ea8000c1e1900 */
[----:B------:R-:W2:Y:S02]  /*0560*/  LDG.E R8, [R10.64+0x4] ;  /* 0x0000040e0a087981 */ /* 0x000ea4000c1e1900 */
[----:B--2---:R-:W-:Y:S02]  /*0570*/  IADD3 R3, -R3, R8, RZ ;  /* 0x0000000803037210 */ /* 0x004fe40007ffe1ff */
.L_x_718:
        /* <DEDUP_REMOVED lines=66> */
[----:B------:R-:W-:Y:S01]  /*09a0*/  IMAD.SHL.U32 R10, R233, 0x4, RZ ;  /* 0x00000004e90a7824 */ /* 0x000fe200078e00ff */
[--C-:B------:R-:W-:Y:S01]  /*09b0*/  SHF.R.S32.HI R13, RZ, 0x1f, R0.reuse ;  /* 0x0000001fff0d7819 */ /* 0x100fe20000011400 */
[----:B-1----:R-:W-:Y:S01]  /*09c0*/  IMAD R8, R5, 0xc0, RZ ;  /* 0x000000c005087824 */ /* 0x002fe200078e02ff */
[----:B------:R-:W-:Y:S01]  /*09d0*/  ISETP.NE.AND P1, PT, R7, 0x1, PT ;  /* 0x000000010700780c */ /* 0x000fe20003f25270 */
[----:B------:R-:W-:Y:S01]  /*09e0*/  IMAD.MOV.U32 R9, RZ, RZ, R0 ;  /* 0x000000ffff097224 */ /* 0x000fe200078e0000 */
[----:B------:R-:W-:Y:S01]  /*09f0*/  SHF.R.S32.HI R7, RZ, 0x1f, R5 ;  /* 0x0000001fff077819 */ /* 0x000fe20000011405 */
[C---:B------:R-:W-:Y:S01]  /*0a00*/  IMAD R11, R13.reuse, c[0x0][0x288], RZ ;  /* 0x0000a2000d0b7a24 */ /* 0x040fe200078e02ff */
[----:B------:R-:W-:Y:S01]  /*0a10*/  IADD3 R26, P0, R10, R5, RZ ;  /* 0x000000050a1a7210 */ /* 0x000fe20007f1e0ff */
[----:B------:R-:W-:Y:S01]  /*0a20*/  UMOV UR6, 0x5 ;  /* 0x0000000500067882 */ /* 0x000fe20000000000 */
[----:B------:R-:W-:Y:S01]  /*0a30*/  SHF.R.S32.HI R5, RZ, 0x1f, R233 ;  /* 0x0000001fff057819 */ /* 0x000fe200000114e9 */
[----:B------:R-:W-:Y:S01]  /*0a40*/  IMAD R11, R0, c[0x0][0x28c], R11 ;  /* 0x0000a300000b7a24 */ /* 0x000fe200078e020b */
[----:B------:R-:W-:Y:S01]  /*0a50*/  LEA.HI.X.SX32 R27, R10, R7, 0x1, P0 ;  /* 0x000000070a1b7211 */ /* 0x000fe200000f0eff */
[----:B------:R-:W-:Y:S01]  /*0a60*/  ULDC.64 UR4, c[0x0][0x1d8] ;  /* 0x0000760000047ab9 */ /* 0x000fe20000000a00 */
[----:B------:R-:W-:Y:S01]  /*0a70*/  IADD3 R28, P0, R8, R233, RZ ;  /* 0x000000e9081c7210 */ /* 0x000fe20007f1e0ff */
[----:B------:R-:W-:Y:S01]  /*0a80*/  USHF.L.U64.HI UR5, UR4, UR6, UR5 ;  /* 0x0000000604057299 */ /* 0x000fe20008010205 */
[----:B------:R-:W-:Y:S01]  /*0a90*/  SEL R242, R240, RZ, !P3 ;  /* 0x000000fff0f27207 */ /* 0x000fe20005800000 */
[----:B------:R-:W-:Y:S01]  /*0aa0*/  @P1 IMAD.HI.U32 R7, R0, c[0x0][0x24c], RZ ;  /* 0x0000930000071a27 */ /* 0x000fe200078e00ff */
[----:B------:R-:W-:Y:S01]  /*0ab0*/  LEA.HI.X.SX32 R29, R8, R5, 0x1, P0 ;  /* 0x00000005081d7211 */ /* 0x000fe200000f0eff */
[----:B------:R-:W-:Y:S01]  /*0ac0*/  USHF.L.U32 UR4, UR4, 0x5, URZ ;  /* 0x0000000504047899 */ /* 0x000fe2000800063f */
[----:B------:R-:W-:Y:S01]  /*0ad0*/  LEA.HI R8, R18, R233, RZ, 0x3 ;  /* 0x000000e912087211 */ /* 0x000fe200078f18ff */
[----:B------:R-:W-:Y:S01]  /*0ae0*/  IMAD R5, R13, c[0x0][0x270], RZ ;  /* 0x00009c000d057a24 */ /* 0x000fe200078e02ff */
[----:B------:R-:W-:Y:S01]  /*0af0*/  @P1 SHF.R.U32.HI R9, RZ, c[0x0][0x250], R7 ;  /* 0x00009400ff091a19 */ /* 0x000fe20000011607 */
[----:B------:R-:W-:Y:S01]  /*0b00*/  IMAD.WIDE.U32 R14, R0, c[0x0][0x270], R26 ;  /* 0x00009c00000e7a25 */ /* 0x000fe200078e001a */
[----:B------:R-:W-:Y:S01]  /*0b10*/  LOP3.LUT R10, R8, 0xfffffff8, RZ, 0xc0, !PT ;  /* 0xfffffff8080a7812 */ /* 0x000fe200078ec0ff */
[----:B------:R-:W-:Y:S01]  /*0b20*/  ULDC.64 UR8, c[0x0][0x178] ;  /* 0x00005e0000087ab9 */ /* 0x000fe20000000a00 */
[----:B------:R-:W-:Y:S01]  /*0b30*/  SHF.R.S32.HI R32, RZ, 0x1f, R9 ;  /* 0x0000001fff207819 */ /* 0x000fe20000011409 */
[C---:B------:R-:W-:Y:S01]  /*0b40*/  IMAD R30, R0.reuse, c[0x0][0x274], R5 ;  /* 0x00009d00001e7a24 */ /* 0x040fe200078e0205 */
[----:B------:R-:W-:Y:S01]  /*0b50*/  SHF.R.S32.HI R239, RZ, 0x3, R8 ;  /* 0x00000003ffef7819 */ /* 0x000fe20000011408 */
[----:B------:R-:W-:Y:S01]  /*0b60*/  IMAD.IADD R5, R233, 0x1, -R10 ;  /* 0x00000001e9057824 */ /* 0x000fe200078e0a0a */
[----:B------:R-:W-:Y:S01]  /*0b70*/  USHF.L.U32 UR11, UR8, 0x5, URZ ;  /* 0x00000005080b7899 */ /* 0x000fe2000800063f */
[----:B------:R-:W-:Y:S01]  /*0b80*/  IMAD.WIDE.U32 R26, R0, c[0x0][0x288], R26 ;  /* 0x0000a200001a7a25 */ /* 0x000fe200078e001a */
[----:B------:R-:W-:Y:S01]  /*0b90*/  SHF.R.S32.HI R17, RZ, 0x1f, R239 ;  /* 0x0000001fff117819 */ /* 0x000fe200000114ef */
[----:B------:R-:W-:Y:S01]  /*0ba0*/  CS2R R170, SRZ ;  /* 0x0000000000aa7805 */ /* 0x000fe2000001ff00 */
[----:B-----5:R-:W-:Y:S01]  /*0bb0*/  IADD3 R20, P0, R239, R6, RZ ;  /* 0x00000006ef147210 */ /* 0x020fe20007f1e0ff */
[----:B------:R-:W-:Y:S01]  /*0bc0*/  IMAD.SHL.U32 R24, R5, 0x8, RZ ;  /* 0x0000000805187824 */ /* 0x000fe200078e00ff */
[----:B------:R-:W-:Y:S01]  /*0bd0*/  IADD3 R7, P1, R239, R4, RZ ;  /* 0x00000004ef077210 */ /* 0x000fe20007f3e0ff */
[----:B------:R-:W-:Y:S01]  /*0be0*/  IMAD R34, R32, c[0x0][0x1e0], RZ ;  /* 0x0000780020227a24 */ /* 0x000fe200078e02ff */
[-C--:B------:R-:W-:Y:S01]  /*0bf0*/  LEA.HI.X.SX32 R21, R6, R17.reuse, 0x1, P0 ;  /* 0x0000001106157211 */ /* 0x080fe200000f0eff */
[----:B------:R-:W-:Y:S01]  /*0c00*/  IMAD R32, R32, c[0x0][0x1b0], RZ ;  /* 0x00006c0020207a24 */ /* 0x000fe200078e02ff */
[----:B------:R-:W-:Y:S01]  /*0c10*/  SHF.R.S32.HI R25, RZ, 0x1f, R24 ;  /* 0x0000001fff197819 */ /* 0x000fe20000011418 */
[----:B------:R-:W-:Y:S01]  /*0c20*/  IMAD.IADD R27, R27, 0x1, R11 ;  /* 0x000000011b1b7824 */ /* 0x000fe200078e020b */
[----:B------:R-:W-:Y:S01]  /*0c30*/  SHF.R.S32.HI R6, RZ, 0x1f, R240 ;  /* 0x0000001fff067819 */ /* 0x000fe200000114f0 */
[C---:B------:R-:W-:Y:S01]  /*0c40*/  IMAD R32, R9.reuse, c[0x0][0x1b4], R32 ;  /* 0x00006d0009207a24 */ /* 0x040fe200078e0220 */
[----:B------:R-:W-:Y:S01]  /*0c50*/  LEA.HI.X.SX32 R12, R4, R17, 0x1, P1 ;  /* 0x00000011040c7211 */ /* 0x000fe200008f0eff */
[----:B------:R-:W-:Y:S01]  /*0c60*/  IMAD.WIDE.U32 R10, R9, c[0x0][0x1b0], R24 ;  /* 0x00006c00090a7a25 */ /* 0x000fe200078e0018 */
[----:B------:R-:W-:Y:S01]  /*0c70*/  USHF.L.U32 UR10, UR11, 0x1, URZ ;  /* 0x000000010b0a7899 */ /* 0x000fe2000800063f */
[----:B------:R-:W-:Y:S01]  /*0c80*/  LEA.HI R228, R18, R233, RZ, 0x7 ;  /* 0x000000e912e47211 */ /* 0x000fe200078f38ff */
[----:B------:R-:W-:Y:S01]  /*0c90*/  CS2R R168, SRZ ;  /* 0x0000000000a87805 */ /* 0x000fe2000001ff00 */
[----:B------:R-:W-:Y:S01]  /*0ca0*/  IMAD.IADD R31, R15, 0x1, R30 ;  /* 0x000000010f1f7824 */ /* 0x000fe200078e021e */
[----:B------:R-:W-:Y:S01]  /*0cb0*/  CS2R R166, SRZ ;  /* 0x0000000000a67805 */ /* 0x000fe2000001ff00 */
[----:B------:R-:W-:Y:S01]  /*0cc0*/  IMAD.MOV.U32 R30, RZ, RZ, R14 ;  /* 0x000000ffff1e7224 */ /* 0x000fe200078e000e */
[----:B------:R-:W-:Y:S01]  /*0cd0*/  SHF.R.S32.HI R228, RZ, 0x7, R228 ;  /* 0x00000007ffe47819 */ /* 0x000fe200000114e4 */
[C---:B------:R-:W-:Y:S01]  /*0ce0*/  IMAD R34, R9.reuse, c[0x0][0x1e4], R34 ;  /* 0x0000790009227a24 */ /* 0x040fe200078e0222 */
[----:B------:R-:W-:Y:S01]  /*0cf0*/  CS2R R164, SRZ ;  /* 0x0000000000a47805 */ /* 0x000fe2000001ff00 */
[----:B------:R-:W-:Y:S01]  /*0d00*/  IMAD.WIDE.U32 R14, R9, c[0x0][0x1e0], R24 ;  /* 0x00007800090e7a25 */ /* 0x000fe200078e0018 */
[----:B------:R-:W-:Y:S01]  /*0d10*/  CS2R R162, SRZ ;  /* 0x0000000000a27805 */ /* 0x000fe2000001ff00 */
[----:B------:R-:W-:Y:S01]  /*0d20*/  CS2R R160, SRZ ;  /* 0x0000000000a07805 */ /* 0x000fe2000001ff00 */
[----:B------:R-:W-:Y:S01]  /*0d30*/  CS2R R158, SRZ ;  /* 0x00000000009e7805 */ /* 0x000fe2000001ff00 */
[----:B------:R-:W-:Y:S01]  /*0d40*/  IMAD.IADD R33, R11, 0x1, R32 ;  /* 0x000000010b217824 */ /* 0x000fe200078e0220 */
[C---:B------:R-:W-:Y:S01]  /*0d50*/  SEL R11, R6.reuse, RZ, !P2 ;  /* 0x000000ff060b7207 */ /* 0x040fe20005000000 */
[----:B------:R-:W-:Y:S01]  /*0d60*/  IMAD.IADD R35, R15, 0x1, R34 ;  /* 0x000000010f237824 */ /* 0x000fe200078e0222 */
[----:B------:R-:W-:Y:S01]  /*0d70*/  SEL R6, R6, RZ, !P3 ;  /* 0x000000ff06067207 */ /* 0x000fe20005800000 */
[----:B------:R-:W-:Y:S01]  /*0d80*/  IMAD.SHL.U32 R235, R239, 0x40, RZ ;  /* 0x00000040efeb7824 */ /* 0x000fe200078e00ff */
[----:B------:R-:W-:Y:S01]  /*0d90*/  CS2R R156, SRZ ;  /* 0x00000000009c7805 */ /* 0x000fe2000001ff00 */
[----:B------:R-:W-:Y:S01]  /*0da0*/  IMAD.MOV.U32 R34, RZ, RZ, R14 ;  /* 0x000000ffff227224 */ /* 0x000fe200078e000e */
[----:B------:R-:W-:Y:S01]  /*0db0*/  SEL R14, R240, RZ, !P2 ;  /* 0x000000fff00e7207 */ /* 0x000fe20005000000 */
[----:B------:R-:W-:Y:S01]  /*0dc0*/  IMAD R17, R11, c[0x0][0x1e8], RZ ;  /* 0x00007a000b117a24 */ /* 0x000fe200078e02ff */
[----:B------:R-:W-:Y:S01]  /*0dd0*/  LOP3.LUT R235, R235, 0x1c0, RZ, 0xc0, !PT ;  /* 0x000001c0ebeb7812 */ /* 0x000fe200078ec0ff */
[----:B------:R-:W-:Y:S01]  /*0de0*/  IMAD R11, R11, c[0x0][0x1b8], RZ ;  /* 0x00006e000b0b7a24 */ /* 0x000fe200078e02ff */
[----:B------:R-:W-:Y:S01]  /*0df0*/  CS2R R154, SRZ ;  /* 0x00000000009a7805 */ /* 0x000fe2000001ff00 */
[C---:B------:R-:W-:Y:S01]  /*0e00*/  IMAD R9, R6.reuse, c[0x0][0x278], RZ ;  /* 0x00009e0006097a24 */ /* 0x040fe200078e02ff */
[----:B------:R-:W-:Y:S01]  /*0e10*/  LOP3.LUT R4, R235, 0x38, R24, 0xf8, !PT ;  /* 0x00000038eb047812 */ /* 0x000fe200078ef818 */
[----:B------:R-:W-:Y:S01]  /*0e20*/  IMAD R15, R6, c[0x0][0x290], RZ ;  /* 0x0000a400060f7a24 */ /* 0x000fe200078e02ff */
[----:B------:R-:W-:Y:S01]  /*0e30*/  SHF.R.U32.HI R235, RZ, 0x3, R235 ;  /* 0x00000003ffeb7819 */ /* 0x000fe200000116eb */
[C---:B------:R-:W-:Y:S01]  /*0e40*/  IMAD R16, R14.reuse, c[0x0][0x1ec], R17 ;  /* 0x00007b000e107a24 */ /* 0x040fe200078e0211 */
[----:B------:R-:W-:Y:S01]  /*0e50*/  CS2R R152, SRZ ;  /* 0x0000000000987805 */ /* 0x000fe2000001ff00 */
[----:B------:R-:W-:Y:S01]  /*0e60*/  IMAD.WIDE.U32 R34, R14, c[0x0][0x1e8], R34 ;  /* 0x00007a000e227a25 */ /* 0x000fe200078e0022 */
[----:B------:R-:W-:Y:S01]  /*0e70*/  LOP3.LUT R235, R4, R235, RZ, 0x3c, !PT ;  /* 0x000000eb04eb7212 */ /* 0x000fe200078e3cff */
[----:B------:R-:W-:Y:S01]  /*0e80*/  CS2R R150, SRZ ;  /* 0x0000000000967805 */ /* 0x000fe2000001ff00 */
[----:B------:R-:W-:Y:S01]  /*0e90*/  CS2R R148, SRZ ;  /* 0x0000000000947805 */ /* 0x000fe2000001ff00 */
[----:B------:R-:W-:Y:S01]  /*0ea0*/  IMAD.WIDE R20, R2, 0x50, R20 ;  /* 0x0000005002147825 */ /* 0x000fe200078e0214 */
[----:B------:R-:W-:Y:S01]  /*0eb0*/  CS2R R146, SRZ ;  /* 0x0000000000927805 */ /* 0x000fe2000001ff00 */
[----:B------:R-:W-:Y:S01]  /*0ec0*/  CS2R R144, SRZ ;  /* 0x0000000000907805 */ /* 0x000fe2000001ff00 */
[----:B------:R-:W-:Y:S01]  /*0ed0*/  CS2R R142, SRZ ;  /* 0x00000000008e7805 */ /* 0x000fe2000001ff00 */
[----:B------:R-:W-:Y:S01]  /*0ee0*/  IMAD.MOV.U32 R32, RZ, RZ, R10 ;  /* 0x000000ffff207224 */ /* 0x000fe200078e000a */
[----:B------:R-:W-:Y:S01]  /*0ef0*/  CS2R R140, SRZ ;  /* 0x00000000008c7805 */ /* 0x000fe2000001ff00 */
[C---:B------:R-:W-:Y:S01]  /*0f00*/  IMAD R9, R242.reuse, c[0x0][0x27c], R9 ;  /* 0x00009f00f2097a24 */ /* 0x040fe200078e0209 */
[----:B------:R-:W-:Y:S01]  /*0f10*/  CS2R R138, SRZ ;  /* 0x00000000008a7805 */ /* 0x000fe2000001ff00 */
[----:B------:R-:W-:Y:S01]  /*0f20*/  IMAD R10, R242, c[0x0][0x294], R15 ;  /* 0x0000a500f20a7a24 */ /* 0x000fe200078e020f */
[----:B------:R-:W-:Y:S01]  /*0f30*/  CS2R R136, SRZ ;  /* 0x0000000000887805 */ /* 0x000fe2000001ff00 */
[----:B------:R-:W-:Y:S01]  /*0f40*/  IMAD R22, R14, c[0x0][0x1bc], R11 ;  /* 0x00006f000e167a24 */ /* 0x000fe200078e020b */
[----:B------:R-:W-:Y:S01]  /*0f50*/  CS2R R134, SRZ ;  /* 0x0000000000867805 */ /* 0x000fe2000001ff00 */
[----:B------:R-:W-:Y:S01]  /*0f60*/  IMAD.IADD R17, R35, 0x1, R16 ;  /* 0x0000000123117824 */ /* 0x000fe200078e0210 */
[----:B------:R-:W-:Y:S01]  /*0f70*/  CS2R R132, SRZ ;  /* 0x0000000000847805 */ /* 0x000fe2000001ff00 */
[C---:B------:R-:W-:Y:S01]  /*0f80*/  IMAD.WIDE.U32 R30, R242.reuse, c[0x0][0x278], R30 ;  /* 0x00009e00f21e7a25 */ /* 0x040fe200078e001e */
[----:B------:R-:W-:Y:S01]  /*0f90*/  CS2R R130, SRZ ;  /* 0x0000000000827805 */ /* 0x000fe2000001ff00 */
[----:B------:R-:W-:Y:S01]  /*0fa0*/  CS2R R128, SRZ ;  /* 0x0000000000807805 */ /* 0x000fe2000001ff00 */
[----:B------:R-:W-:Y:S01]  /*0fb0*/  CS2R R126, SRZ ;  /* 0x00000000007e7805 */ /* 0x000fe2000001ff00 */
[----:B------:R-:W-:Y:S01]  /*0fc0*/  IMAD.WIDE.U32 R26, R242, c[0x0][0x290], R26 ;  /* 0x0000a400f21a7a25 */ /* 0x000fe200078e001a */
[----:B------:R-:W-:Y:S01]  /*0fd0*/  LEA R246, P1, R30, c[0x0][0x258], 0x2 ;  /* 0x000096001ef67a11 */ /* 0x000fe200078210ff */
[----:B------:R-:W-:Y:S01]  /*0fe0*/  CS2R R124, SRZ ;  /* 0x00000000007c7805 */ /* 0x000fe2000001ff00 */
[----:B------:R-:W-:Y:S01]  /*0ff0*/  CS2R R122, SRZ ;  /* 0x00000000007a7805 */ /* 0x000fe2000001ff00 */
[----:B------:R-:W-:Y:S01]  /*1000*/  IMAD.MOV.U32 R16, RZ, RZ, R34 ;  /* 0x000000ffff107224 */ /* 0x000fe200078e0022 */
[----:B------:R-:W-:Y:S01]  /*1010*/  LEA R244, P0, R26, c[0x0][0x280], 0x2 ;  /* 0x0000a0001af47a11 */ /* 0x000fe200078010ff */
[----:B------:R-:W-:Y:S01]  /*1020*/  IMAD R11, R21, c[0x0][0x1d8], RZ ;  /* 0x00007600150b7a24 */ /* 0x000fe200078e02ff */
[----:B------:R-:W-:Y:S01]  /*1030*/  CS2R R120, SRZ ;  /* 0x0000000000787805 */ /* 0x000fe2000001ff00 */
[----:B------:R-:W-:Y:S01]  /*1040*/  IMAD.IADD R9, R31, 0x1, R9 ;  /* 0x000000011f097824 */ /* 0x000fe200078e0209 */
[----:B------:R-:W-:Y:S01]  /*1050*/  CS2R R118, SRZ ;  /* 0x0000000000767805 */ /* 0x000fe2000001ff00 */
[----:B------:R-:W-:Y:S01]  /*1060*/  IMAD.IADD R10, R27, 0x1, R10 ;  /* 0x000000011b0a7824 */ /* 0x000fe200078e020a */
[----:B------:R-:W-:Y:S01]  /*1070*/  CS2R R116, SRZ ;  /* 0x0000000000747805 */ /* 0x000fe2000001ff00 */
[----:B------:R-:W-:Y:S01]  /*1080*/  IMAD R4, R20, c[0x0][0x1dc], R11 ;  /* 0x0000770014047a24 */ /* 0x000fe200078e020b */
[----:B------:R-:W-:Y:S01]  /*1090*/  LEA.HI.X R247, R30, c[0x0][0x25c], R9, 0x2, P1 ;  /* 0x000097001ef77a11 */ /* 0x000fe200008f1409 */
[----:B------:R-:W-:Y:S01]  /*10a0*/  IMAD.WIDE.U32 R16, R20, c[0x0][0x1d8], R16 ;  /* 0x0000760014107a25 */ /* 0x000fe200078e0010 */
[----:B------:R-:W-:Y:S01]  /*10b0*/  LEA.HI.X R245, R26, c[0x0][0x284], R10, 0x2, P0 ;  /* 0x0000a1001af57a11 */ /* 0x000fe200000f140a */
[----:B------:R-:W-:Y:S01]  /*10c0*/  CS2R R114, SRZ ;  /* 0x0000000000727805 */ /* 0x000fe2000001ff00 */
[----:B------:R-:W-:Y:S01]  /*10d0*/  ISETP.GE.AND P1, PT, R24, c[0x0][0x1cc], PT ;  /* 0x0000730018007a0c */ /* 0x000fe20003f26270 */
[----:B------:R-:W-:Y:S01]  /*10e0*/  IMAD.IADD R4, R17, 0x1, R4 ;  /* 0x0000000111047824 */ /* 0x000fe200078e0204 */
[----:B------:R-:W-:Y:S01]  /*10f0*/  LEA R30, P0, R16, c[0x0][0x1c0], 0x1 ;  /* 0x00007000101e7a11 */ /* 0x000fe200078008ff */
[----:B------:R-:W-:Y:S01]  /*1100*/  IMAD.IADD R11, R3, 0x1, -R239 ;  /* 0x00000001030b7824 */ /* 0x000fe200078e0aef */
[----:B------:R-:W-:Y:S01]  /*1110*/  IADD3 R10, R24, 0x40, RZ ;  /* 0x00000040180a7810 */ /* 0x000fe20007ffe0ff */
[----:B------:R-:W-:Y:S01]  /*1120*/  IMAD.WIDE.U32 R14, R14, c[0x0][0x1b8], R32 ;  /* 0x00006e000e0e7a25 */ /* 0x000fe200078e0020 */
[----:B------:R-:W-:Y:S01]  /*1130*/  LEA.HI.X R31, R16, c[0x0][0x1c4], R4, 0x1, P0 ;  /* 0x00007100101f7a11 */ /* 0x000fe200000f0c04 */
[----:B------:R-:W-:Y:S01]  /*1140*/  CS2R R112, SRZ ;  /* 0x0000000000707805 */ /* 0x000fe2000001ff00 */
[----:B------:R-:W-:Y:S01]  /*1150*/  LEA.HI R4, R18, R233, RZ, 0x6 ;  /* 0x000000e912047211 */ /* 0x000fe200078f30ff */
[----:B------:R-:W-:Y:S01]  /*1160*/  IMAD R11, R2, -0x50, R11 ;  /* 0xffffffb0020b7824 */ /* 0x000fe200078e020b */
[----:B------:R-:W-:Y:S01]  /*1170*/  ISETP.GT.AND P0, PT, R233, 0x7f, PT ;  /* 0x0000007fe900780c */ /* 0x000fe20003f04270 */
[----:B------:R-:W-:Y:S01]  /*1180*/  IMAD.IADD R23, R15, 0x1, R22 ;  /* 0x000000010f177824 */ /* 0x000fe200078e0216 */
[----:B------:R-:W-:Y:S01]  /*1190*/  SHF.R.S32.HI R4, RZ, 0x6, R4 ;  /* 0x00000006ff047819 */ /* 0x000fe20000011404 */
[----:B------:R-:W-:Y:S01]  /*11a0*/  IMAD.MOV.U32 R22, RZ, RZ, R14 ;  /* 0x000000ffff167224 */ /* 0x000fe200078e000e */
[----:B------:R-:W-:Y:S01]  /*11b0*/  ISETP.LT.OR P2, PT, R11, 0x1, P1 ;  /* 0x000000010b00780c */ /* 0x000fe20000f41670 */
[----:B------:R-:W-:Y:S01]  /*11c0*/  IMAD.MOV.U32 R14, RZ, RZ, c[0x0][0x1d8] ;  /* 0x00007600ff0e7624 */ /* 0x000fe200078e00ff */
[----:B------:R-:W-:Y:S01]  /*11d0*/  IADD3 R9, R24, 0x80, RZ ;  /* 0x0000008018097810 */ /* 0x000fe20007ffe0ff */
[----:B------:R-:W-:Y:S01]  /*11e0*/  IMAD.MOV.U32 R15, RZ, RZ, c[0x0][0x1dc] ;  /* 0x00007700ff0f7624 */ /* 0x000fe200078e00ff */
[----:B------:R-:W-:Y:S01]  /*11f0*/  ISETP.GE.AND P3, PT, R10, c[0x0][0x1cc], PT ;  /* 0x000073000a007a0c */ /* 0x000fe20003f66270 */
[----:B------:R-:W-:Y:S01]  /*1200*/  IMAD R235, R4, 0x200, R235 ;  /* 0x0000020004eb7824 */ /* 0x000fe200078e02eb */
[----:B------:R-:W-:Y:S01]  /*1210*/  LEA R26, P4, R14, R30, 0x6 ;  /* 0x0000001e0e1a7211 */ /* 0x000fe200078830ff */
[----:B------:R-:W-:Y:S01]  /*1220*/  IMAD R16, R21, c[0x0][0x1a8], RZ ;  /* 0x00006a0015107a24 */ /* 0x000fe200078e02ff */
[----:B------:R-:W-:Y:S01]  /*1230*/  ISETP.GE.AND P5, PT, R9, c[0x0][0x1cc], PT ;  /* 0x0000730009007a0c */ /* 0x000fe20003fa6270 */
[----:B------:R-:W-:Y:S01]  /*1240*/  IMAD.SHL.U32 R235, R235, 0x2, RZ ;  /* 0x00000002ebeb7824 */ /* 0x000fe200078e00ff */
[C---:B------:R-:W-:Y:S01]  /*1250*/  ISETP.LT.OR P6, PT, R11.reuse, 0x1, P3 ;  /* 0x000000010b00780c */ /* 0x040fe20001fc1670 */
[----:B------:R-:W-:Y:S01]  /*1260*/  IMAD R16, R20, c[0x0][0x1ac], R16 ;  /* 0x00006b0014107a24 */ /* 0x000fe200078e0210 */
[----:B------:R-:W-:Y:S01]  /*1270*/  LEA.HI.X R27, R14, R31, R15, 0x6, P4 ;  /* 0x0000001f0e1b7211 */ /* 0x000fe200020f340f */
[----:B------:R-:W-:Y:S01]  /*1280*/  IMAD.U32 R15, RZ, RZ, UR4 ;  /* 0x00000004ff0f7e24 */ /* 0x000fe2000f8e00ff */
[C---:B------:R-:W-:Y:S01]  /*1290*/  ISETP.LT.OR P4, PT, R11.reuse, 0x1, P5 ;  /* 0x000000010b00780c */ /* 0x040fe20002f81670 */
[----:B------:R-:W-:Y:S01]  /*12a0*/  IMAD.U32 R14, RZ, RZ, UR5 ;  /* 0x00000005ff0e7e24 */ /* 0x000fe2000f8e00ff */
[----:B------:R-:W-:Y:S01]  /*12b0*/  @!PT LDS RZ, [RZ] ;  /* 0x00000000fffff984 */ /* 0x000fe20000000800 */
[----:B------:R-:W-:Y:S01]  /*12c0*/  @!PT LDS RZ, [RZ] ;  /* 0x00000000fffff984 */ /* 0x000fe20000000800 */
[----:B------:R-:W-:Y:S01]  /*12d0*/  @!PT LDS RZ, [RZ] ;  /* 0x00000000fffff984 */ /* 0x000fe20000000800 */
[----:B------:R1:W-:Y:S01]  /*12e0*/  LDGSTS.E.BYPASS.LTC128B.128 [R235+0x7880], [R30.64], !P2 ;  /* 0x078800001eeb7fae */ /* 0x0003e2000d101d4e */
[----:B------:R-:W-:Y:S01]  /*12f0*/  ISETP.LT.OR P1, PT, R11, 0x21, P1 ;  /* 0x000000210b00780c */ /* 0x000fe20000f21670 */
[----:B------:R-:W-:Y:S01]  /*1300*/  IMAD.WIDE.U32 R20, R20, c[0x0][0x1a8], R22 ;  /* 0x00006a0014147a25 */ /* 0x000fe200078e0016 */
[----:B------:R-:W-:Y:S01]  /*1310*/  @!P0 LEA R32, P2, R15, R26, 0x1 ;  /* 0x0000001a0f208211 */ /* 0x000fe200078408ff */
[----:B------:R-:W-:Y:S01]  /*1320*/  ULDC.64 UR4, c[0x0][0x1a8] ;  /* 0x00006a0000047ab9 */ /* 0x000fe20000000a00 */
[----:B------:R-:W-:Y:S01]  /*1330*/  ISETP.LT.OR P5, PT, R11, 0x21, P5 ;  /* 0x000000210b00780c */ /* 0x000fe20002fa1670 */
[----:B------:R-:W-:Y:S01]  /*1340*/  IMAD.WIDE.U32 R22, R7, c[0x0][0x178], R24 ;  /* 0x00005e0007167a25 */ /* 0x000fe200078e0018 */
[----:B------:R-:W-:Y:S01]  /*1350*/  @!P0 LEA.HI.X R33, R15, R27, R14, 0x1, P2 ;  /* 0x0000001b0f218211 */ /* 0x000fe200010f0c0e */
[----:B------:R1:W-:Y:S01]  /*1360*/  LDGSTS.E.BYPASS.LTC128B.128 [R235+0xa080], [R30.64+0x80], !P6 ;  /* 0x0a0800801eeb7fae */ /* 0x0003e2000f101d4e */
[C---:B------:R-:W-:Y:S01]  /*1370*/  @!P0 ISETP.GE.AND P2, PT, R11.reuse, 0x41, PT ;  /* 0x000000410b00880c */ /* 0x040fe20003f46270 */
[----:B------:R-:W-:Y:S01]  /*1380*/  IMAD R14, R12, c[0x0][0x178], RZ ;  /* 0x00005e000c0e7a24 */ /* 0x000fe200078e02ff */
[----:B------:R-:W-:Y:S01]  /*1390*/  ISETP.LT.OR P6, PT, R11, 0x21, P3 ;  /* 0x000000210b00780c */ /* 0x000fe20001fc1670 */
[----:B------:R1:W-:Y:S01]  /*13a0*/  LDGSTS.E.BYPASS.LTC128B.128 [R235+0xc880], [R30.64+0x100], !P4 ;  /* 0x0c8801001eeb7fae */ /* 0x0003e2000e101d4e */
[C---:B------:R-:W-:Y:S01]  /*13b0*/  @!P0 ISETP.GE.OR P4, PT, R24.reuse, c[0x0][0x1cc], !P2 ;  /* 0x0000730018008a0c */ /* 0x040fe20005786670 */
[----:B------:R-:W-:Y:S01]  /*13c0*/  IMAD R14, R7, c[0x0][0x17c], R14 ;  /* 0x00005f00070e7a24 */ /* 0x000fe200078e020e */
[----:B------:R-:W-:Y:S01]  /*13d0*/  @!P0 ISETP.LT.OR P3, PT, R11, 0x41, P3 ;  /* 0x000000410b00880c */ /* 0x000fe20001f61670 */
[----:B------:R2:W-:Y:S01]  /*13e0*/  LDGSTS.E.BYPASS.LTC128B.128 [R235+0x8880], [R26.64], !P1 ;  /* 0x088800001aeb7fae */ /* 0x0005e2000c901d4e */
[----:B------:R-:W-:Y:S01]  /*13f0*/  @!P0 ISETP.GE.OR P2, PT, R9, c[0x0][0x1cc], !P2 ;  /* 0x0000730009008a0c */ /* 0x000fe20005746670 */
[----:B------:R-:W-:Y:S01]  /*1400*/  IMAD.IADD R16, R21, 0x1, R16 ;  /* 0x0000000115107824 */ /* 0x000fe200078e0210 */
[----:B------:R-:W-:Y:S01]  /*1410*/  USHF.L.U32 UR7, UR4, 0x5, URZ ;  /* 0x0000000504077899 */ /* 0x000fe2000800063f */
[----:B------:R-:W-:Y:S01]  /*1420*/  IMAD.IADD R23, R23, 0x1, R14 ;  /* 0x0000000117177824 */ /* 0x000fe200078e020e */
[----:B------:R-:W-:Y:S01]  /*1430*/  USHF.L.U64.HI UR5, UR4, UR6, UR5 ;  /* 0x0000000604057299 */ /* 0x000fe20008010205 */
[----:B------:R-:W-:Y:S01]  /*1440*/  IMAD R17, R13, c[0x0][0x180], RZ ;  /* 0x000060000d117a24 */ /* 0x000fe200078e02ff */
[----:B------:R-:W-:Y:S01]  /*1450*/  CS2R R102, SRZ ;  /* 0x0000000000667805 */ /* 0x000fe2000001ff00 */
[----:B------:R2:W-:Y:S01]  /*1460*/  LDGSTS.E.BYPASS.LTC128B.128 [R235+0xb080], [R26.64+0x80], !P6 ;  /* 0x0b0800801aeb7fae */ /* 0x0005e2000f101d4e */
[----:B------:R-:W-:Y:S01]  /*1470*/  ISETP.GE.AND P6, PT, R24, c[0x0][0x19c], PT ;  /* 0x0000670018007a0c */ /* 0x000fe20003fc6270 */
[----:B------:R-:W-:Y:S01]  /*1480*/  IMAD.MOV.U32 R14, RZ, RZ, c[0x0][0x1a8] ;  /* 0x00006a00ff0e7624 */ /* 0x000fe200078e00ff */
[----:B------:R-:W-:Y:S01]  /*1490*/  CS2R R100, SRZ ;  /* 0x0000000000647805 */ /* 0x000fe2000001ff00 */
[----:B------:R2:W-:Y:S01]  /*14a0*/  LDGSTS.E.BYPASS.LTC128B.128 [R235+0xd880], [R26.64+0x100], !P5 ;  /* 0x0d8801001aeb7fae */ /* 0x0005e2000e901d4e */
[----:B------:R-:W-:Y:S01]  /*14b0*/  ISETP.GE.AND P5, PT, R10, c[0x0][0x19c], PT ;  /* 0x000067000a007a0c */ /* 0x000fe20003fa6270 */
[----:B------:R-:W-:Y:S01]  /*14c0*/  IMAD.WIDE.U32 R22, R0, c[0x0][0x180], R22 ;  /* 0x0000600000167a25 */ /* 0x000fe200078e0016 */
[----:B------:R-:W-:Y:S01]  /*14d0*/  CS2R R98, SRZ ;  /* 0x0000000000627805 */ /* 0x000fe2000001ff00 */
[----:B------:R3:W-:Y:S01]  /*14e0*/  @!P0 LDGSTS.E.BYPASS.LTC128B.128 [R235+0x9880], [R32.64], !P4 ;  /* 0x0988000020eb8fae */ /* 0x0007e2000e101d4e */
[C---:B------:R-:W-:Y:S01]  /*14f0*/  ISETP.LT.OR P4, PT, R11.reuse, 0x1, P6 ;  /* 0x000000010b00780c */ /* 0x040fe20003781670 */
[----:B------:R-:W-:Y:S01]  /*1500*/  IMAD.MOV.U32 R15, RZ, RZ, c[0x0][0x1ac] ;  /* 0x00006b00ff0f7624 */ /* 0x000fe200078e00ff */
[----:B------:R-:W-:Y:S01]  /*1510*/  CS2R R96, SRZ ;  /* 0x0000000000607805 */ /* 0x000fe2000001ff00 */
[----:B------:R3:W-:Y:S01]  /*1520*/  @!P0 LDGSTS.E.BYPASS.LTC128B.128 [R235+0xc080], [R32.64+0x80], !P3 ;  /* 0x0c08008020eb8fae */ /* 0x0007e2000d901d4e */
[----:B------:R-:W-:Y:S01]  /*1530*/  IMAD R12, R12, c[0x0][0x208], RZ ;  /* 0x000082000c0c7a24 */ /* 0x000fe200078e02ff */
[----:B------:R-:W-:Y:S01]  /*1540*/  CS2R R94, SRZ ;  /* 0x00000000005e7805 */ /* 0x000fe2000001ff00 */
[C---:B-1----:R-:W-:Y:S01]  /*1550*/  LEA R30, P1, R20.reuse, c[0x0][0x190], 0x1 ;  /* 0x00006400141e7a11 */ /* 0x042fe200078208ff */
[----:B------:R3:W-:Y:S01]  /*1560*/  @!P0 LDGSTS.E.BYPASS.LTC128B.128 [R235+0xe880], [R32.64+0x100], !P2 ;  /* 0x0e88010020eb8fae */ /* 0x0007e2000d101d4e */
[----:B------:R-:W-:Y:S01]  /*1570*/  ISETP.LT.OR P2, PT, R11, 0x1, P5 ;  /* 0x000000010b00780c */ /* 0x000fe20002f41670 */
[----:B------:R-:W-:Y:S01]  /*1580*/  IMAD R12, R7, c[0x0][0x20c], R12 ;  /* 0x00008300070c7a24 */ /* 0x000fe200078e020c */
[----:B------:R-:W-:Y:S01]  /*1590*/  LEA.HI.X R31, R20, c[0x0][0x194], R16, 0x1, P1 ;  /* 0x00006500141f7a11 */ /* 0x000fe200008f0c10 */
[----:B------:R-:W-:Y:S01]  /*15a0*/  IMAD R16, R0, c[0x0][0x184], R17 ;  /* 0x0000610000107a24 */ /* 0x000fe200078e0211 */
[----:B------:R-:W-:Y:S01]  /*15b0*/  LEA R20, P3, R14, R30, 0x6 ;  /* 0x0000001e0e147211 */ /* 0x000fe200078630ff */
[----:B------:R-:W-:Y:S01]  /*15c0*/  IMAD R17, R6, c[0x0][0x188], RZ ;  /* 0x0000620006117a24 */ /* 0x000fe200078e02ff */
[----:B------:R-:W-:Y:S01]  /*15d0*/  ISETP.GE.AND P1, PT, R9, c[0x0][0x19c], PT ;  /* 0x0000670009007a0c */ /* 0x000fe20003f26270 */
[----:B------:R-:W-:Y:S01]  /*15e0*/  IMAD.IADD R23, R23, 0x1, R16 ;  /* 0x0000000117177824 */ /* 0x000fe200078e0210 */
[----:B------:R-:W-:Y:S01]  /*15f0*/  LEA.HI.X R21, R14, R31, R15, 0x6, P3 ;  /* 0x0000001f0e157211 */ /* 0x000fe200018f340f */
[C---:B------:R-:W-:Y:S01]  /*1600*/  IMAD R14, R242.reuse, c[0x0][0x18c], R17 ;  /* 0x00006300f20e7a24 */ /* 0x040fe200078e0211 */
[C---:B------:R-:W-:Y:S01]  /*1610*/  ISETP.LT.OR P3, PT, R11.reuse, 0x1, P1 ;  /* 0x000000010b00780c */ /* 0x040fe20000f61670 */
[----:B------:R-:W-:Y:S01]  /*1620*/  IMAD.WIDE.U32 R16, R242, c[0x0][0x188], R22 ;  /* 0x00006200f2107a25 */ /* 0x000fe200078e0016 */
[----:B------:R3:W-:Y:S01]  /*1630*/  LDGSTS.E.BYPASS.LTC128B.128 [R235+0x80], [R30.64], !P4 ;  /* 0x000800001eeb7fae */ /* 0x0007e2000e101d4e */
[----:B------:R-:W-:Y:S01]  /*1640*/  ISETP.LT.OR P4, PT, R11, 0x21, P6 ;  /* 0x000000210b00780c */ /* 0x000fe20003781670 */
[----:B------:R-:W-:Y:S01]  /*1650*/  CS2R R92, SRZ ;  /* 0x00000000005c7805 */ /* 0x000fe2000001ff00 */
[----:B------:R-:W-:Y:S01]  /*1660*/  IMAD.IADD R14, R17, 0x1, R14 ;  /* 0x00000001110e7824 */ /* 0x000fe200078e020e */
[----:B------:R3:W-:Y:S01]  /*1670*/  LDGSTS.E.BYPASS.LTC128B.128 [R235+0x2880], [R30.64+0x80], !P2 ;  /* 0x028800801eeb7fae */ /* 0x0007e2000d101d4e */
[C---:B------:R-:W-:Y:S01]  /*1680*/  LEA R250, P2, R16.reuse, c[0x0][0x160], 0x1 ;  /* 0x0000580010fa7a11 */ /* 0x040fe200078408ff */
[----:B------:R-:W-:Y:S01]  /*1690*/  IMAD.WIDE.U32 R22, R7, c[0x0][0x208], R24 ;  /* 0x0000820007167a25 */ /* 0x000fe200078e0018 */
[----:B------:R-:W-:Y:S01]  /*16a0*/  @!P0 ISETP.LT.OR P6, PT, R11, 0x41, P6 ;  /* 0x000000410b00880c */ /* 0x000fe200037c1670 */
[----:B------:R-:W-:Y:S01]  /*16b0*/  CS2R R90, SRZ ;  /* 0x00000000005a7805 */ /* 0x000fe2000001ff00 */
[----:B------:R-:W-:Y:S01]  /*16c0*/  LEA.HI.X R251, R16, c[0x0][0x164], R14, 0x1, P2 ;  /* 0x0000590010fb7a11 */ /* 0x000fe200010f0c0e */
[----:B------:R-:W-:Y:S01]  /*16d0*/  IMAD.IADD R23, R23, 0x1, R12 ;  /* 0x0000000117177824 */ /* 0x000fe200078e020c */
[----:B------:R-:W-:Y:S01]  /*16e0*/  ISETP.GE.AND P2, PT, R10, c[0x0][0x16c], PT ;  /* 0x00005b000a007a0c */ /* 0x000fe20003f46270 */
[----:B------:R3:W-:Y:S01]  /*16f0*/  LDGSTS.E.BYPASS.LTC128B.128 [R235+0x5080], [R30.64+0x100], !P3 ;  /* 0x050801001eeb7fae */ /* 0x0007e2000d901d4e */
[----:B------:R-:W-:Y:S01]  /*1700*/  ISETP.GE.AND P3, PT, R24, c[0x0][0x16c], PT ;  /* 0x00005b0018007a0c */ /* 0x000fe20003f66270 */
[----:B------:R-:W-:Y:S01]  /*1710*/  IMAD R15, R13, c[0x0][0x210], RZ ;  /* 0x000084000d0f7a24 */ /* 0x000fe200078e02ff */
[----:B------:R-:W-:Y:S01]  /*1720*/  SEL R7, RZ, 0xffffffff, P2 ;  /* 0xffffffffff077807 */ /* 0x000fe20001000000 */
[----:B------:R1:W-:Y:S01]  /*1730*/  LDGSTS.E.BYPASS.LTC128B.128 [R235+0x1080], [R20.64], !P4 ;  /* 0x0108000014eb7fae */ /* 0x0003e2000e101d4e */
[----:B------:R-:W-:Y:S01]  /*1740*/  SEL R17, RZ, 0x1, P3 ;  /* 0x00000001ff117807 */ /* 0x000fe20001800000 */
[C---:B------:R-:W-:Y:S01]  /*1750*/  IMAD R15, R0.reuse, c[0x0][0x214], R15 ;  /* 0x00008500000f7a24 */ /* 0x040fe200078e020f */
[----:B------:R-:W-:Y:S01]  /*1760*/  ISETP.LT.OR P4, PT, R11, 0x21, P5 ;  /* 0x000000210b00780c */ /* 0x000fe20002f81670 */
[----:B------:R-:W-:Y:S01]  /*1770*/  IMAD.SHL.U32 R12, R7, 0x2, RZ ;  /* 0x00000002070c7824 */ /* 0x000fe200078e00ff */
[C---:B------:R-:W-:Y:S01]  /*1780*/  ISETP.LT.OR P3, PT, R11.reuse, 0x21, P1 ;  /* 0x000000210b00780c */ /* 0x040fe20000f61670 */
[----:B------:R-:W-:Y:S01]  /*1790*/  IMAD.U32 R7, RZ, RZ, UR5 ;  /* 0x00000005ff077e24 */ /* 0x000fe2000f8e00ff */
[C---:B------:R-:W-:Y:S01]  /*17a0*/  @!P0 ISETP.LT.OR P5, PT, R11.reuse, 0x41, P5 ;  /* 0x000000410b00880c */ /* 0x040fe20002fa1670 */
[----:B------:R-:W-:Y:S01]  /*17b0*/  IMAD.WIDE.U32 R22, R0, c[0x0][0x210], R22 ;  /* 0x0000840000167a25 */ /* 0x000fe200078e0016 */
[----:B------:R-:W-:Y:S01]  /*17c0*/  @!P0 ISETP.LT.OR P1, PT, R11, 0x41, P1 ;  /* 0x000000410b00880c */ /* 0x000fe20000f21670 */
[----:B------:R-:W-:Y:S01]  /*17d0*/  ULDC.64 UR4, c[0x0][0x208] ;  /* 0x0000820000047ab9 */ /* 0x000fe20000000a00 */
[----:B------:R-:W-:Y:S01]  /*17e0*/  ISETP.GE.AND P2, PT, R9, c[0x0][0x16c], PT ;  /* 0x00005b0009007a0c */ /* 0x000fe20003f46270 */
[----:B------:R-:W-:Y:S01]  /*17f0*/  IMAD.U32 R11, RZ, RZ, UR7 ;  /* 0x00000007ff0b7e24 */ /* 0x000fe2000f8e00ff */
[----:B------:R-:W-:Y:S01]  /*1800*/  LOP3.LUT R17, R12, 0x2, R17, 0xe2, !PT ;  /* 0x000000020c117812 */ /* 0x000fe200078ee211 */
[----:B------:R-:W-:Y:S01]  /*1810*/  IMAD.IADD R23, R23, 0x1, R15 ;  /* 0x0000000117177824 */ /* 0x000fe200078e020f */
[----:B------:R-:W-:Y:S01]  /*1820*/  SEL R12, RZ, 0x4, P2 ;  /* 0x00000004ff0c7807 */ /* 0x000fe20001000000 */
[----:B------:R1:W-:Y:S01]  /*1830*/  LDGSTS.E.BYPASS.LTC128B.128 [R235+0x3880], [R20.64+0x80], !P4 ;  /* 0x0388008014eb7fae */ /* 0x0003e2000e101d4e */
[----:B------:R-:W-:Y:S01]  /*1840*/  @!P0 LEA R16, P2, R11, R20, 0x1 ;  /* 0x000000140b108211 */ /* 0x000fe200078408ff */
[----:B------:R-:W-:Y:S01]  /*1850*/  IMAD.WIDE.U32 R22, R242, c[0x0][0x218], R22 ;  /* 0x00008600f2167a25 */ /* 0x000fe200078e0016 */
[----:B------:R-:W-:Y:S01]  /*1860*/  LOP3.LUT R12, R17, R12, RZ, 0xfc, !PT ;  /* 0x0000000c110c7212 */ /* 0x000fe200078efcff */
[----:B------:R1:W-:Y:S01]  /*1870*/  LDGSTS.E.BYPASS.LTC128B.128 [R235+0x6080], [R20.64+0x100], !P3 ;  /* 0x0608010014eb7fae */ /* 0x0003e2000d901d4e */
[----:B------:R-:W-:Y:S01]  /*1880*/  @!P0 LEA.HI.X R17, R11, R21, R7, 0x1, P2 ;  /* 0x000000150b118211 */ /* 0x000fe200010f0c07 */
[----:B------:R-:W-:Y:S01]  /*1890*/  IMAD R11, R6, c[0x0][0x218], RZ ;  /* 0x00008600060b7a24 */ /* 0x000fe200078e02ff */
[C---:B------:R-:W-:Y:S01]  /*18a0*/  LOP3.LUT P4, RZ, R12.reuse, 0x1, RZ, 0xc0, !PT ;  /* 0x000000010cff7812 */ /* 0x040fe2000788c0ff */
[----:B------:R-:W-:Y:S01]  /*18b0*/  USHF.L.U64.HI UR7, UR8, UR6, UR9 ;  /* 0x0000000608077299 */ /* 0x000fe20008010209 */
[----:B------:R-:W-:Y:S01]  /*18c0*/  IADD3 R7, -R239, UR13, RZ ;  /* 0x0000000def077c10 */ /* 0x000fe2000fffe1ff */
[----:B------:R4:W-:Y:S01]  /*18d0*/  @!P0 LDGSTS.E.BYPASS.LTC128B.128 [R235+0x2080], [R16.64], !P6 ;  /* 0x0208000010eb8fae */ /* 0x0009e2000f101d4e */
[----:B------:R-:W-:Y:S01]  /*18e0*/  LOP3.LUT P3, RZ, R12, 0x2, RZ, 0xc0, !PT ;  /* 0x000000020cff7812 */ /* 0x000fe2000786c0ff */
[----:B------:R-:W-:Y:S01]  /*18f0*/  IMAD R11, R242, c[0x0][0x21c], R11 ;  /* 0x00008700f20b7a24 */ /* 0x000fe200078e020b */
[----:B------:R-:W-:Y:S01]  /*1900*/  LOP3.LUT P2, RZ, R12, 0x4, RZ, 0xc0, !PT ;  /* 0x000000040cff7812 */ /* 0x000fe2000784c0ff */
[----:B------:R4:W-:Y:S01]  /*1910*/  @!P0 LDGSTS.E.BYPASS.LTC128B.128 [R235+0x4880], [R16.64+0x80], !P5 ;  /* 0x0488008010eb8fae */ /* 0x0009e2000e901d4e */
[----:B------:R-:W-:Y:S01]  /*1920*/  ISETP.LT.OR P6, PT, R7, 0x1, !P4 ;  /* 0x000000010700780c */ /* 0x000fe200067c1670 */
[----:B------:R-:W-:Y:S01]  /*1930*/  IMAD.IADD R11, R23, 0x1, R11 ;  /* 0x00000001170b7824 */ /* 0x000fe200078e020b */
[C---:B------:R-:W-:Y:S01]  /*1940*/  ISETP.LT.OR P5, PT, R7.reuse, 0x1, !P3 ;  /* 0x000000010700780c */ /* 0x040fe20005fa1670 */
[----:B------:R4:W-:Y:S01]  /*1950*/  @!P0 LDGSTS.E.BYPASS.LTC128B.128 [R235+0x7080], [R16.64+0x100], !P1 ;  /* 0x0708010010eb8fae */ /* 0x0009e2000c901d4e */
[----:B------:R-:W-:Y:S01]  /*1960*/  ISETP.LT.OR P1, PT, R7, 0x1, !P2 ;  /* 0x000000010700780c */ /* 0x000fe20005721670 */
[----:B------:R-:W-:Y:S01]  /*1970*/  USHF.L.U32 UR12, UR4, 0x5, URZ ;  /* 0x00000005040c7899 */ /* 0x000fe2000800063f */
[C---:B------:R-:W-:Y:S01]  /*1980*/  LEA R248, P0, R22.reuse, c[0x0][0x1f0], 0x1 ;  /* 0x00007c0016f87a11 */ /* 0x040fe200078008ff */
[----:B------:R-:W0:Y:S01]  /*1990*/  LDGDEPBAR ;  /* 0x00000000000079af */ /* 0x000e220000000000 */
[----:B------:R-:W-:Y:S01]  /*19a0*/  USHF.L.U64.HI UR7, UR11, 0x1, UR7 ;  /* 0x000000010b077899 */ /* 0x000fe20008010207 */
[----:B------:R-:W-:Y:S01]  /*19b0*/  P2R R14, PR, RZ, 0x10 ;  /* 0x00000010ff0e7803 */ /* 0x000fe20000000000 */
[----:B------:R-:W-:Y:S01]  /*19c0*/  USHF.L.U32 UR11, UR12, 0x1, URZ ;  /* 0x000000010c0b7899 */ /* 0x000fe2000800063f */
[----:B------:R-:W-:Y:S01]  /*19d0*/  LEA.HI.X R249, R22, c[0x0][0x1f4], R11, 0x1, P0 ;  /* 0x00007d0016f97a11 */ /* 0x000fe200000f0c0b */
[----:B------:R-:W-:Y:S01]  /*19e0*/  IMAD.U32 R11, RZ, RZ, UR10 ;  /* 0x0000000aff0b7e24 */ /* 0x000fe2000f8e00ff */
[----:B------:R3:W-:Y:S01]  /*19f0*/  LDGSTS.E.BYPASS.LTC128B.128 [R235+0xf080], [R250.64], !P6 ;  /* 0x0f080000faeb7fae */ /* 0x0007e2000f101d4e */
[----:B------:R-:W-:Y:S01]  /*1a00*/  USHF.L.U64.HI UR5, UR4, UR6, UR5 ;  /* 0x0000000604057299 */ /* 0x000fe20008010205 */
[----:B------:R-:W-:Y:S01]  /*1a10*/  IMAD R3, R2, -0x50, R3 ;  /* 0xffffffb002037824 */ /* 0x000fe200078e0203 */
[-C--:B------:R-:W-:Y:S01]  /*1a20*/  LEA.HI R2, R18, R233.reuse, RZ, 0x5 ;  /* 0x000000e912027211 */ /* 0x080fe200078f28ff */
[----:B------:R3:W-:Y:S01]  /*1a30*/  LDGSTS.E.BYPASS.LTC128B.128 [R235+0x11080], [R250.64+0x80], !P5 ;  /* 0x11080080faeb7fae */ /* 0x0007e2000e901d4e */
[----:B------:R-:W-:Y:S01]  /*1a40*/  IADD3 R22, P6, P0, R11, 0x80, R250 ;  /* 0x000000800b167810 */ /* 0x000fe200078de0fa */
[----:B-1----:R-:W-:Y:S01]  /*1a50*/  IMAD.U32 R21, RZ, RZ, UR11 ;  /* 0x0000000bff157e24 */ /* 0x002fe2000f8e00ff */
[----:B------:R-:W-:Y:S01]  /*1a60*/  USHF.L.U64.HI UR5, UR12, 0x1, UR5 ;  /* 0x000000010c057899 */ /* 0x000fe20008010205 */
[----:B------:R3:W-:Y:S01]  /*1a70*/  LDGSTS.E.BYPASS.LTC128B.128 [R235+0x13080], [R250.64+0x100], !P1 ;  /* 0x13080100faeb7fae */ /* 0x0007e2000c901d4e */
[----:B--2---:R-:W-:Y:S01]  /*1a80*/  IADD3 R26, P1, R250, UR10, RZ ;  /* 0x0000000afa1a7c10 */ /* 0x004fe2000ff3e0ff */
[----:B------:R-:W-:Y:S01]  /*1a90*/  IMAD R13, R13, c[0x0][0x238], RZ ;  /* 0x00008e000d0d7a24 */ /* 0x000fe200078e02ff */
[----:B------:R-:W-:Y:S01]  /*1aa0*/  IADD3.X R23, RZ, UR7, R251, P6, P0 ;  /* 0x00000007ff177c10 */ /* 0x000fe2000b7e04fb */
[C---:B------:R-:W-:Y:S01]  /*1ab0*/  IMAD.WIDE.U32 R28, R0.reuse, c[0x0][0x238], R28 ;  /* 0x00008e00001c7a25 */ /* 0x040fe200078e001c */
[----:B------:R-:W-:Y:S01]  /*1ac0*/  IADD3.X R27, R251, UR7, RZ, P1, !PT ;  /* 0x00000007fb1b7c10 */ /* 0x000fe20008ffe4ff */
[----:B------:R-:W-:Y:S01]  /*1ad0*/  UIADD3 UR6, UR13, 0x3f, URZ ;  /* 0x0000003f0d067890 */ /* 0x000fe2000fffe03f */
[----:B------:R-:W-:Y:S01]  /*1ae0*/  ISETP.LT.OR P6, PT, R7, 0x21, !P4 ;  /* 0x000000210700780c */ /* 0x000fe200067c1670 */
[----:B------:R-:W-:Y:S01]  /*1af0*/  IMAD R13, R0, c[0x0][0x23c], R13 ;  /* 0x00008f00000d7a24 */ /* 0x000fe200078e020d */
[----:B----4-:R-:W-:Y:S01]  /*1b00*/  IADD3 R16, P5, P1, R11, 0x100, R250 ;  /* 0x000001000b107810 */ /* 0x010fe200079be0fa */
[----:B------:R-:W-:Y:S01]  /*1b10*/  IMAD R241, R6, c[0x0][0x240], RZ ;  /* 0x0000900006f17a24 */ /* 0x000fe200078e02ff */
[----:B------:R-:W-:Y:S01]  /*1b20*/  ISETP.LT.OR P0, PT, R7, 0x21, !P3 ;  /* 0x000000210700780c */ /* 0x000fe20005f01670 */
[----:B------:R-:W-:Y:S01]  /*1b30*/  IMAD.IADD R29, R29, 0x1, R13 ;  /* 0x000000011d1d7824 */ /* 0x000fe200078e020d */
[----:B------:R-:W-:Y:S01]  /*1b40*/  IADD3.X R17, RZ, UR7, R251, P5, P1 ;  /* 0x00000007ff117c10 */ /* 0x000fe2000afe24fb */
[----:B------:R-:W-:Y:S01]  /*1b50*/  IMAD.SHL.U32 R6, R5, 0x40, RZ ;  /* 0x0000004005067824 */ /* 0x000fe200078e00ff */
[----:B------:R-:W-:Y:S01]  /*1b60*/  IADD3 R20, P5, P1, R21, 0x100, R248 ;  /* 0x0000010015147810 */ /* 0x000fe200079be0f8 */
[----:B------:R-:W-:Y:S01]  /*1b70*/  IMAD.MOV.U32 R227, RZ, RZ, 0x20 ;  /* 0x00000020ffe37424 */ /* 0x000fe200078e00ff */
[----:B------:R-:W-:Y:S01]  /*1b80*/  ISETP.GE.AND P4, PT, R24, c[0x0][0x1fc], PT ;  /* 0x00007f0018007a0c */ /* 0x000fe20003f86270 */
[----:B------:R-:W-:Y:S01]  /*1b90*/  IMAD.MOV.U32 R229, RZ, RZ, 0x10 ;  /* 0x00000010ffe57424 */ /* 0x000fe200078e00ff */
[----:B------:R-:W-:Y:S01]  /*1ba0*/  IADD3.X R21, RZ, UR5, R249, P5, P1 ;  /* 0x00000005ff157c10 */ /* 0x000fe2000afe24f9 */
[----:B------:R1:W-:Y:S01]  /*1bb0*/  LDGSTS.E.BYPASS.LTC128B.128 [R235+0x10080], [R26.64], !P6 ;  /* 0x100800001aeb7fae */ /* 0x0003e2000f101d4e */
[----:B------:R-:W-:Y:S01]  /*1bc0*/  ISETP.GT.AND P1, PT, R233, 0xf, PT ;  /* 0x0000000fe900780c */ /* 0x000fe20003f24270 */
[----:B------:R-:W-:Y:S01]  /*1bd0*/  IMAD.MOV.U32 R217, RZ, RZ, 0x120 ;  /* 0x00000120ffd97424 */ /* 0x000fe200078e00ff */
[C---:B------:R-:W-:Y:S01]  /*1be0*/  ISETP.LT.OR P5, PT, R7.reuse, 0x21, !P2 ;  /* 0x000000210700780c */ /* 0x040fe200057a1670 */
[----:B------:R2:W-:Y:S01]  /*1bf0*/  LDGSTS.E.BYPASS.LTC128B.128 [R235+0x12080], [R22.64], !P0 ;  /* 0x1208000016eb7fae */ /* 0x0005e2000c101d4e */
[----:B------:R-:W-:Y:S01]  /*1c00*/  ISETP.LT.OR P0, PT, R7, 0x1, P4 ;  /* 0x000000010700780c */ /* 0x000fe20002701670 */
[----:B------:R-:W-:Y:S01]  /*1c10*/  IMAD R241, R242, c[0x0][0x244], R241 ;  /* 0x00009100f2f17a24 */ /* 0x000fe200078e02f1 */
[----:B------:R-:W-:Y:S01]  /*1c20*/  ISETP.GE.AND P6, PT, R10, c[0x0][0x1fc], PT ;  /* 0x00007f000a007a0c */ /* 0x000fe20003fc6270 */
[----:B------:R-:W-:Y:S01]  /*1c30*/  IMAD.WIDE.U32 R242, R242, c[0x0][0x240], R28 ;  /* 0x00009000f2f27a25 */ /* 0x000fe200078e001c */
[----:B------:R-:W-:Y:S01]  /*1c40*/  SHF.R.S32.HI R12, RZ, 0x1f, R2 ;  /* 0x0000001fff0c7819 */ /* 0x000fe20000011402 */
[----:B------:R-:W-:Y:S01]  /*1c50*/  UMOV UR4, 0x6 ;  /* 0x0000000600047882 */ /* 0x000fe20000000000 */
[----:B------:R-:W-:Y:S01]  /*1c60*/  CS2R R88, SRZ ;  /* 0x0000000000587805 */ /* 0x000fe2000001ff00 */
[----:B------:R-:W-:Y:S01]  /*1c70*/  CS2R R86, SRZ ;  /* 0x0000000000567805 */ /* 0x000fe2000001ff00 */
[----:B------:R-:W-:Y:S01]  /*1c80*/  CS2R R84, SRZ ;  /* 0x0000000000547805 */ /* 0x000fe2000001ff00 */
[----:B------:R-:W-:Y:S01]  /*1c90*/  @!P1 IMAD.SHL.U32 R11, R233, 0x10, RZ ;  /* 0x00000010e90b9824 */ /* 0x000fe200078e00ff */
[----:B------:R-:W-:Y:S01]  /*1ca0*/  CS2R R82, SRZ ;  /* 0x0000000000527805 */ /* 0x000fe2000001ff00 */
[----:B------:R4:W-:Y:S01]  /*1cb0*/  LDGSTS.E.BYPASS.LTC128B.128 [R235+0x14080], [R16.64], !P5 ;  /* 0x1408000010eb7fae */ /* 0x0009e2000e901d4e */
[----:B------:R-:W-:Y:S01]  /*1cc0*/  ISETP.GE.AND P5, PT, R9, c[0x0][0x1fc], PT ;  /* 0x00007f0009007a0c */ /* 0x000fe20003fa6270 */
[----:B------:R-:W-:Y:S01]  /*1cd0*/  CS2R R80, SRZ ;  /* 0x0000000000507805 */ /* 0x000fe2000001ff00 */
[----:B------:R-:W-:Y:S01]  /*1ce0*/  CS2R R78, SRZ ;  /* 0x00000000004e7805 */ /* 0x000fe2000001ff00 */
[----:B------:R2:W-:Y:S01]  /*1cf0*/  @!P1 LDGSTS.E.BYPASS.LTC128B.128 [R11+0x21080], [R246.64] ;  /* 0x21080000f60b9fae */ /* 0x0005e2000b901d4e */
[----:B------:R-:W-:Y:S01]  /*1d00*/  CS2R R76, SRZ ;  /* 0x00000000004c7805 */ /* 0x000fe2000001ff00 */
[----:B------:R-:W-:Y:S01]  /*1d10*/  CS2R R74, SRZ ;  /* 0x00000000004a7805 */ /* 0x000fe2000001ff00 */
[----:B------:R-:W-:Y:S01]  /*1d20*/  CS2R R72, SRZ ;  /* 0x0000000000487805 */ /* 0x000fe2000001ff00 */
[----:B------:R-:W0:Y:S01]  /*1d30*/  LDGDEPBAR ;  /* 0x00000000000079af */ /* 0x000e220000000000 */
[----:B------:R-:W-:Y:S01]  /*1d40*/  CS2R R70, SRZ ;  /* 0x0000000000467805 */ /* 0x000fe2000001ff00 */
[----:B------:R-:W-:Y:S01]  /*1d50*/  CS2R R68, SRZ ;  /* 0x0000000000447805 */ /* 0x000fe2000001ff00 */
[CC--:B-1----:R-:W-:Y:S01]  /*1d60*/  LEA.HI R26, R18.reuse, R233.reuse, RZ, 0x2 ;  /* 0x000000e9121a7211 */ /* 0x0c2fe200078f10ff */
[----:B------:R3:W-:Y:S01]  /*1d70*/  LDGSTS.E.BYPASS.LTC128B.128 [R235+0x1b080], [R248.64], !P0 ;  /* 0x1b080000f8eb7fae */ /* 0x0007e2000c101d4e */
[C---:B------:R-:W-:Y:S01]  /*1d80*/  ISETP.LT.OR P0, PT, R7.reuse, 0x1, P6 ;  /* 0x000000010700780c */ /* 0x040fe20003701670 */
[----:B------:R-:W-:Y:S01]  /*1d90*/  CS2R R66, SRZ ;  /* 0x0000000000427805 */ /* 0x000fe2000001ff00 */
[----:B------:R-:W-:Y:S01]  /*1da0*/  LEA.HI R18, R18, R233, RZ, 0x4 ;  /* 0x000000e912127211 */ /* 0x000fe200078f20ff */
[----:B------:R-:W-:Y:S01]  /*1db0*/  CS2R R64, SRZ ;  /* 0x0000000000407805 */ /* 0x000fe2000001ff00 */
[C---:B------:R-:W-:Y:S01]  /*1dc0*/  ISETP.LT.OR P6, PT, R7.reuse, 0x21, P6 ;  /* 0x000000210700780c */ /* 0x040fe200037c1670 */
[----:B------:R-:W-:Y:S01]  /*1dd0*/  CS2R R62, SRZ ;  /* 0x00000000003e7805 */ /* 0x000fe2000001ff00 */
[----:B------:R-:W-:Y:S01]  /*1de0*/  SHF.R.S32.HI R19, RZ, 0x4, R18 ;  /* 0x00000004ff137819 */ /* 0x000fe20000011412 */
[----:B------:R-:W-:Y:S01]  /*1df0*/  CS2R R60, SRZ ;  /* 0x00000000003c7805 */ /* 0x000fe2000001ff00 */
[----:B------:R-:W-:Y:S01]  /*1e00*/  CS2R R58, SRZ ;  /* 0x00000000003a7805 */ /* 0x000fe2000001ff00 */
[----:B------:R-:W-:Y:S01]  /*1e10*/  CS2R R56, SRZ ;  /* 0x0000000000387805 */ /* 0x000fe2000001ff00 */
[----:B------:R-:W-:Y:S01]  /*1e20*/  CS2R R54, SRZ ;  /* 0x0000000000367805 */ /* 0x000fe2000001ff00 */
[----:B------:R-:W-:Y:S01]  /*1e30*/  CS2R R52, SRZ ;  /* 0x0000000000347805 */ /* 0x000fe2000001ff00 */
[----:B------:R-:W-:Y:S01]  /*1e40*/  CS2R R50, SRZ ;  /* 0x0000000000327805 */ /* 0x000fe2000001ff00 */
[----:B------:R3:W-:Y:S01]  /*1e50*/  LDGSTS.E.BYPASS.LTC128B.128 [R235+0x1d080], [R248.64+0x80], !P0 ;  /* 0x1d080080f8eb7fae */ /* 0x0007e2000c101d4e */
[----:B------:R-:W-:Y:S01]  /*1e60*/  ISETP.LT.OR P0, PT, R7, 0x1, P5 ;  /* 0x000000010700780c */ /* 0x000fe20002f01670 */
[----:B------:R-:W-:Y:S01]  /*1e70*/  CS2R R48, SRZ ;  /* 0x0000000000307805 */ /* 0x000fe2000001ff00 */
[--C-:B----4-:R-:W-:Y:S01]  /*1e80*/  SHF.R.S32.HI R16, RZ, 0x2, R26.reuse ;  /* 0x00000002ff107819 */ /* 0x110fe2000001141a */
[----:B------:R-:W-:Y:S01]  /*1e90*/  CS2R R46, SRZ ;  /* 0x00000000002e7805 */ /* 0x000fe2000001ff00 */
[----:B------:R-:W-:Y:S01]  /*1ea0*/  SHF.R.S32.HI R17, RZ, 0x1f, R26 ;  /* 0x0000001fff117819 */ /* 0x000fe2000001141a */
[----:B------:R-:W-:Y:S01]  /*1eb0*/  CS2R R44, SRZ ;  /* 0x00000000002c7805 */ /* 0x000fe2000001ff00 */
[----:B--2---:R-:W-:Y:S01]  /*1ec0*/  SHF.R.S32.HI R11, RZ, 0x5, R2 ;  /* 0x00000005ff0b7819 */ /* 0x004fe20000011402 */
[----:B------:R-:W-:Y:S01]  /*1ed0*/  IMAD.IADD R241, R243, 0x1, R241 ;  /* 0x00000001f3f17824 */ /* 0x000fe200078e02f1 */
[----:B------:R-:W-:Y:S01]  /*1ee0*/  LEA.HI R17, R17, R16, RZ, 0x3 ;  /* 0x0000001011117211 */ /* 0x000fe200078f18ff */
[----:B------:R-:W-:Y:S01]  /*1ef0*/  USHF.L.U64.HI UR9, UR8, UR4, UR9 ;  /* 0x0000000408097299 */ /* 0x000fe20008010209 */
[----:B------:R-:W-:Y:S01]  /*1f00*/  LEA.HI R15, R12, R11, RZ, 0x2 ;  /* 0x0000000b0c0f7211 */ /* 0x000fe200078f10ff */
[----:B------:R-:W-:Y:S01]  /*1f10*/  IMAD.SHL.U32 R12, R228, 0x8, RZ ;  /* 0x00000008e40c7824 */ /* 0x000fe200078e00ff */
[----:B------:R-:W-:Y:S01]  /*1f20*/  LOP3.LUT R17, R17, 0xfffffff8, RZ, 0xc0, !PT ;  /* 0xfffffff811117812 */ /* 0x000fe200078ec0ff */
[----:B------:R3:W-:Y:S01]  /*1f30*/  LDGSTS.E.BYPASS.LTC128B.128 [R235+0x1f080], [R248.64+0x100], !P0 ;  /* 0x1f080100f8eb7fae */ /* 0x0007e2000c101d4e */
[----:B------:R-:W-:Y:S01]  /*1f40*/  LOP3.LUT R0, R15, 0xfffffffc, RZ, 0xc0, !PT ;  /* 0xfffffffc0f007812 */ /* 0x000fe200078ec0ff */
[C---:B------:R-:W-:Y:S01]  /*1f50*/  IMAD.SHL.U32 R223, R11.reuse, 0x100, RZ ;  /* 0x000001000bdf7824 */ /* 0x040fe200078e00ff */
[----:B------:R-:W-:Y:S01]  /*1f60*/  IADD3 R22, P0, R248, UR11, RZ ;  /* 0x0000000bf8167c10 */ /* 0x000fe2000ff1e0ff */
[----:B------:R-:W-:Y:S01]  /*1f70*/  IMAD.IADD R17, R16, 0x1, -R17 ;  /* 0x0000000110117824 */ /* 0x000fe200078e0a11 */
[----:B------:R-:W-:Y:S01]  /*1f80*/  LOP3.LUT R12, R12, 0x8, RZ, 0xc0, !PT ;  /* 0x000000080c0c7812 */ /* 0x000fe200078ec0ff */
[----:B------:R-:W-:Y:S01]  /*1f90*/  IMAD.IADD R0, R11, 0x1, -R0 ;  /* 0x000000010b007824 */ /* 0x000fe200078e0a00 */
[----:B------:R-:W-:Y:S01]  /*1fa0*/  IADD3.X R23, R249, UR5, RZ, P0, !PT ;  /* 0x00000005f9177c10 */ /* 0x000fe200087fe4ff */
[----:B------:R-:W-:Y:S01]  /*1fb0*/  IMAD.SHL.U32 R25, R17, 0x10, RZ ;  /* 0x0000001011197824 */ /* 0x000fe200078e00ff */
[C---:B------:R-:W-:Y:S01]  /*1fc0*/  ISETP.LT.OR P0, PT, R7.reuse, 0x21, P4 ;  /* 0x000000210700780c */ /* 0x040fe20002701670 */
[----:B------:R-:W-:Y:S01]  /*1fd0*/  IMAD.SHL.U32 R15, R0, 0x100, RZ ;  /* 0x00000100000f7824 */ /* 0x000fe200078e00ff */
[----:B------:R-:W-:Y:S01]  /*1fe0*/  ISETP.NE.AND P4, PT, R14, RZ, PT ;  /* 0x000000ff0e00720c */ /* 0x000fe20003f85270 */
[C---:B------:R-:W-:Y:S01]  /*1ff0*/  IMAD.SHL.U32 R238, R0.reuse, 0x10, RZ ;  /* 0x0000001000ee7824 */ /* 0x040fe200078e00ff */
[----:B------:R-:W-:Y:S01]  /*2000*/  LEA.HI R14, R0, R0, RZ, 0x1 ;  /* 0x00000000000e7211 */ /* 0x000fe200078f08ff */
[----:B------:R-:W-:Y:S01]  /*2010*/  USHF.R.S32.HI UR5, URZ, 0x1f, UR6 ;  /* 0x0000001f3f057899 */ /* 0x000fe20008011406 */
[----:B------:R-:W-:Y:S01]  /*2020*/  LOP3.LUT R16, R12, 0x70, R25, 0xf8, !PT ;  /* 0x000000700c107812 */ /* 0x000fe200078ef819 */
[----:B------:R-:W-:Y:S01]  /*2030*/  USHF.L.U32 UR10, UR8, 0x6, URZ ;  /* 0x00000006080a7899 */ /* 0x000fe2000800063f */
[----:B------:R-:W-:Y:S01]  /*2040*/  LOP3.LUT R26, R26, 0x3ffffffc, RZ, 0xc0, !PT ;  /* 0x3ffffffc1a1a7812 */ /* 0x000fe200078ec0ff */
[----:B------:R-:W-:Y:S01]  /*2050*/  IMAD.SHL.U32 R14, R14, 0x100, RZ ;  /* 0x000001000e0e7824 */ /* 0x000fe200078e00ff */
[----:B------:R-:W-:Y:S01]  /*2060*/  LOP3.LUT R16, R16, 0x100, R15, 0xf8, !PT ;  /* 0x0000010010107812 */ /* 0x000fe200078ef80f */
[----:B------:R-:W-:Y:S01]  /*2070*/  ULEA.HI UR5, UR5, UR6, URZ, 0x6 ;  /* 0x0000000605057291 */ /* 0x000fe2000f8f303f */
[----:B------:R-:W-:Y:S01]  /*2080*/  ISETP.LT.OR P5, PT, R7, 0x21, P5 ;  /* 0x000000210700780c */ /* 0x000fe20002fa1670 */
[----:B------:R-:W-:Y:S01]  /*2090*/  IMAD.IADD R15, R233, 0x1, -R26 ;  /* 0x00000001e90f7824 */ /* 0x000fe200078e0a1a */
[----:B------:R-:W-:Y:S01]  /*20a0*/  LOP3.LUT R14, R14, 0x7ffffe00, RZ, 0xc0, !PT ;  /* 0x7ffffe000e0e7812 */ /* 0x000fe200078ec0ff */
[----:B------:R3:W-:Y:S01]  /*20b0*/  LDGSTS.E.BYPASS.LTC128B.128 [R235+0x1c080], [R22.64], !P0 ;  /* 0x1c08000016eb7fae */ /* 0x0007e2000c101d4e */
[----:B------:R-:W-:Y:S01]  /*20c0*/  SHF.R.U32.HI R13, RZ, 0x3, R16 ;  /* 0x00000003ff0d7819 */ /* 0x000fe20000011610 */
[----:B------:R-:W-:Y:S01]  /*20d0*/  USHF.R.S32.HI UR8, URZ, 0x6, UR5 ;  /* 0x000000063f087899 */ /* 0x000fe20008011405 */
[----:B------:R-:W-:Y:S01]  /*20e0*/  LEA.HI R7, R18, R19, RZ, 0x1 ;  /* 0x0000001312077211 */ /* 0x000fe200078f08ff */
[----:B------:R-:W-:Y:S01]  /*20f0*/  IMAD R14, R15, 0x2, R14 ;  /* 0x000000020f0e7824 */ /* 0x000fe200078e020e */
[----:B------:R-:W-:Y:S01]  /*2100*/  LOP3.LUT R13, R16, 0x28, R13, 0x78, !PT ;  /* 0x00000028100d7812 */ /* 0x000fe200078e780d */
[----:B------:R3:W-:Y:S01]  /*2110*/  LDGSTS.E.BYPASS.LTC128B.128 [R235+0x1e080], [R22.64+0x80], !P6 ;  /* 0x1e08008016eb7fae */ /* 0x0007e2000f101d4e */
[----:B------:R-:W-:Y:S01]  /*2120*/  LOP3.LUT R18, R18, 0xfffffff0, RZ, 0xc0, !PT ;  /* 0xfffffff012127812 */ /* 0x000fe200078ec0ff */
[----:B------:R-:W-:Y:S01]  /*2130*/  UMOV UR4, URZ ;  /* 0x0000003f00047c82 */ /* 0x000fe20008000000 */
[----:B------:R-:W-:Y:S01]  /*2140*/  LEA.HI R15, R228, R228, RZ, 0x1 ;  /* 0x000000e4e40f7211 */ /* 0x000fe200078f08ff */
[----:B------:R-:W-:Y:S01]  /*2150*/  IMAD.IADD R14, R14, 0x1, R13 ;  /* 0x000000010e0e7824 */ /* 0x000fe200078e020d */
[----:B------:R1:W-:Y:S01]  /*2160*/  LDGSTS.E.BYPASS.LTC128B.128 [R235+0x20080], [R20.64], !P5 ;  /* 0x2008000014eb7fae */ /* 0x0003e2000e901d4e */
[----:B------:R-:W-:Y:S01]  /*2170*/  ISETP.GE.AND P0, PT, R24, c[0x0][0x1fc], PT ;  /* 0x00007f0018007a0c */ /* 0x000fe20003f06270 */
[----:B------:R-:W-:Y:S01]  /*2180*/  UMOV UR12, 0x1 ;  /* 0x00000001000c7882 */ /* 0x000fe20000000000 */
[----:B------:R-:W-:Y:S01]  /*2190*/  IMAD.SHL.U32 R237, R14, 0x2, RZ ;  /* 0x000000020eed7824 */ /* 0x000fe200078e00ff */
[----:B------:R-:W-:Y:S01]  /*21a0*/  ISETP.GE.AND P5, PT, R10, c[0x0][0x1fc], PT ;  /* 0x00007f000a007a0c */ /* 0x000fe20003fa6270 */
[----:B------:R-:W-:Y:S01]  /*21b0*/  IMAD.IADD R14, R233, 0x1, -R18 ;  /* 0x00000001e90e7824 */ /* 0x000fe200078e0a12 */
[----:B------:R-:W-:Y:S01]  /*21c0*/  LOP3.LUT R15, R15, 0xfffffffe, RZ, 0xc0, !PT ;  /* 0xfffffffe0f0f7812 */ /* 0x000fe200078ec0ff */
[----:B------:R-:W-:Y:S01]  /*21d0*/  UMOV UR5, URZ ;  /* 0x0000003f00057c82 */ /* 0x000fe20008000000 */
[----:B------:R-:W-:Y:S01]  /*21e0*/  SEL R13, RZ, 0x1, P0 ;  /* 0x00000001ff0d7807 */ /* 0x000fe20000000000 */
[----:B------:R-:W-:Y:S01]  /*21f0*/  IMAD.SHL.U32 R10, R14, 0x10, RZ ;  /* 0x000000100e0a7824 */ /* 0x000fe200078e00ff */
[----:B------:R-:W-:-:S02]  /*2200*/  ISETP.GE.AND P0, PT, R233, 0x10, PT ;  /* 0x00000010e900780c */ /* 0x000fc40003f06270 */
[----:B------:R-:W-:Y:S02]  /*2210*/  LOP3.LUT R7, R7, 0xfffffffe, RZ, 0xc0, !PT ;  /* 0xfffffffe07077812 */ /* 0x000fe400078ec0ff */
[----:B------:R-:W-:Y:S01]  /*2220*/  LOP3.LUT R11, R10, 0xf0, RZ, 0xc0, !PT ;  /* 0x000000f00a0b7812 */ /* 0x000fe200078ec0ff */
[----:B------:R-:W-:Y:S01]  /*2230*/  IMAD.IADD R10, R228, 0x1, -R15 ;  /* 0x00000001e40a7824 */ /* 0x000fe200078e0a0f */
[----:B------:R-:W-:Y:S01]  /*2240*/  LOP3.LUT P6, RZ, R17, 0x1, RZ, 0xc0, !PT ;  /* 0x0000000111ff7812 */ /* 0x000fe200078cc0ff */
[----:B------:R-:W-:Y:S01]  /*2250*/  IMAD.IADD R7, R19, 0x1, -R7 ;  /* 0x0000000113077824 */ /* 0x000fe200078e0a07 */
[C---:B------:R-:W-:Y:S01]  /*2260*/  LOP3.LUT R224, R11.reuse, R12, RZ, 0xfc, !PT ;  /* 0x0000000c0be07212 */ /* 0x040fe200078efcff */
[----:B------:R-:W-:Y:S01]  /*2270*/  IMAD R3, R10, -0x8, R3 ;  /* 0xfffffff80a037824 */ /* 0x000fe200078e0203 */
[----:B------:R-:W-:Y:S01]  /*2280*/  LOP3.LUT R10, R2, 0xffffffe0, RZ, 0xc0, !PT ;  /* 0xffffffe0020a7812 */ /* 0x000fe200078ec0ff */
[----:B------:R-:W-:Y:S01]  /*2290*/  IMAD.SHL.U32 R2, R4, 0x8, RZ ;  /* 0x0000000804027824 */ /* 0x000fe200078e00ff */
[----:B------:R-:W-:Y:S01]  /*22a0*/  LOP3.LUT R223, R11, 0x100, R223, 0xf8, !PT ;  /* 0x000001000bdf7812 */ /* 0x000fe200078ef8df */
[C---:B------:R-:W-:Y:S01]  /*22b0*/  @!P0 IMAD.SHL.U32 R11, R233.reuse, 0x10, RZ ;  /* 0x00000010e90b8824 */ /* 0x040fe200078e00ff */
[----:B------:R-:W-:Y:S01]  /*22c0*/  SHF.R.S32.HI R15, RZ, 0x1f, R14 ;  /* 0x0000001fff0f7819 */ /* 0x000fe2000001140e */
[----:B------:R-:W-:Y:S01]  /*22d0*/  IMAD.IADD R10, R233, 0x1, -R10 ;  /* 0x00000001e90a7824 */ /* 0x000fe200078e0a0a */
[----:B------:R-:W-:Y:S01]  /*22e0*/  IADD3 R16, R237, 0x21480, RZ ;  /* 0x00021480ed107810 */ /* 0x000fe20007ffe0ff */
[----:B------:R-:W-:Y:S01]  /*22f0*/  IMAD.SHL.U32 R232, R7, 0x8, RZ ;  /* 0x0000000807e87824 */ /* 0x000fe200078e00ff */
[----:B------:R2:W-:Y:S01]  /*2300*/  @!P0 LDGSTS.E.BYPASS.LTC128B.128 [R11+0x21280], [R244.64] ;  /* 0x21280000f40b8fae */ /* 0x0005e2000b901d4e */
[----:B------:R-:W-:Y:S01]  /*2310*/  LEA.HI R4, R15, R14, RZ, 0x3 ;  /* 0x0000000e0f047211 */ /* 0x000fe200078f18ff */
[----:B------:R-:W-:Y:S01]  /*2320*/  IMAD.SHL.U32 R15, R7, 0x20, RZ ;  /* 0x00000020070f7824 */ /* 0x000fe200078e00ff */
[----:B------:R-:W-:Y:S01]  /*2330*/  SHF.R.S32.HI R19, RZ, 0x1f, R10 ;  /* 0x0000001fff137819 */ /* 0x000fe2000001140a */
[----:B------:R-:W0:Y:S01]  /*2340*/  LDGDEPBAR ;  /* 0x00000000000079af */ /* 0x000e220000000000 */
[----:B-1----:R-:W-:-:S02]  /*2350*/  LOP3.LUT R21, R4, 0xfffffff8, RZ, 0xc0, !PT ;  /* 0xfffffff804157812 */ /* 0x002fc400078ec0ff */
[----:B------:R-:W-:Y:S01]  /*2360*/  LEA.HI R19, R19, R10, RZ, 0x2 ;  /* 0x0000000a13137211 */ /* 0x000fe200078f10ff */
[----:B------:R-:W0:Y:S01]  /*2370*/  LDGDEPBAR ;  /* 0x00000000000079af */ /* 0x000e220000000000 */
[----:B------:R-:W-:Y:S02]  /*2380*/  IADD3 R234, R237, 0x215a0, RZ ;  /* 0x000215a0edea7810 */ /* 0x000fe40007ffe0ff */
[----:B------:R-:W-:Y:S02]  /*2390*/  @P6 IADD3 R234, R16, 0xe0, RZ ;  /* 0x000000e010ea6810 */ /* 0x000fe40007ffe0ff */
[----:B------:R-:W-:Y:S02]  /*23a0*/  ISETP.GE.AND P6, PT, R9, c[0x0][0x1fc], PT ;  /* 0x00007f0009007a0c */ /* 0x000fe40003fc6270 */
[----:B------:R-:W-:Y:S02]  /*23b0*/  SEL R9, RZ, 0xffffffff, P5 ;  /* 0xffffffffff097807 */ /* 0x000fe40002800000 */
[----:B------:R-:W-:-:S02]  /*23c0*/  LOP3.LUT P0, RZ, R5, 0x4, RZ, 0xc0, !PT ;  /* 0x0000000405ff7812 */ /* 0x000fc4000780c0ff */
[----:B------:R-:W-:Y:S02]  /*23d0*/  SEL R236, RZ, 0x4, P6 ;  /* 0x00000004ffec7807 */ /* 0x000fe40003000000 */
[----:B------:R-:W-:Y:S02]  /*23e0*/  LOP3.LUT R232, R232, 0x8, RZ, 0xc0, !PT ;  /* 0x00000008e8e87812 */ /* 0x000fe400078ec0ff */
[----:B------:R-:W-:Y:S02]  /*23f0*/  LOP3.LUT R15, R15, 0x20, RZ, 0xc0, !PT ;  /* 0x000000200f0f7812 */ /* 0x000fe400078ec0ff */
[----:B------:R-:W-:Y:S02]  /*2400*/  LOP3.LUT P5, RZ, R5, 0x2, RZ, 0xc0, !PT ;  /* 0x0000000205ff7812 */ /* 0x000fe400078ac0ff */
[----:B--2---:R-:W-:Y:S01]  /*2410*/  LOP3.LUT R11, R6, 0x1c0, RZ, 0xc0, !PT ;  /* 0x000001c0060b7812 */ /* 0x004fe200078ec0ff */
[C---:B------:R-:W-:Y:S01]  /*2420*/  IMAD.IADD R6, R14.reuse, 0x1, -R21 ;  /* 0x000000010e067824 */ /* 0x040fe200078e0a15 */
[----:B------:R-:W-:Y:S01]  /*2430*/  LOP3.LUT R2, R15, 0x18, R2, 0xf8, !PT ;  /* 0x000000180f027812 */ /* 0x000fe200078ef802 */
[----:B------:R-:W-:Y:S01]  /*2440*/  IMAD.SHL.U32 R21, R14, 0x2, RZ ;  /* 0x000000020e157824 */ /* 0x000fe200078e00ff */
[----:B------:R-:W-:-:S02]  /*2450*/  LOP3.LUT R17, R11, 0x8, R8, 0xf8, !PT ;  /* 0x000000080b117812 */ /* 0x000fc400078ef808 */
[----:B------:R-:W-:Y:S02]  /*2460*/  SHF.R.U32.HI R230, RZ, 0x3, R11 ;  /* 0x00000003ffe67819 */ /* 0x000fe4000001160b */
[----:B------:R-:W-:Y:S02]  /*2470*/  LOP3.LUT R11, R11, 0x30, R238, 0xf8, !PT ;  /* 0x000000300b0b7812 */ /* 0x000fe400078ef8ee */
[C---:B------:R-:W-:Y:S02]  /*2480*/  LEA.HI.SX32 R238, R19.reuse, R238, 0x1e ;  /* 0x000000ee13ee7211 */ /* 0x040fe400078ff2ff */
[----:B------:R-:W-:Y:S02]  /*2490*/  LOP3.LUT R19, R19, 0xfffffffc, RZ, 0xc0, !PT ;  /* 0xfffffffc13137812 */ /* 0x000fe400078ec0ff */
[----:B------:R-:W-:Y:S01]  /*24a0*/  LOP3.LUT R11, R11, 0x8, R8, 0xf8, !PT ;  /* 0x000000080b0b7812 */ /* 0x000fe200078ef808 */
[----:B------:R-:W-:Y:S01]  /*24b0*/  IMAD.SHL.U32 R8, R9, 0x2, RZ ;  /* 0x0000000209087824 */ /* 0x000fe200078e00ff */
[----:B------:R-:W-:Y:S01]  /*24c0*/  LOP3.LUT P6, RZ, R6, 0x4, RZ, 0xc0, !PT ;  /* 0x0000000406ff7812 */ /* 0x000fe200078cc0ff */
[----:B------:R-:W-:Y:S01]  /*24d0*/  IMAD.IADD R10, R10, 0x1, -R19 ;  /* 0x000000010a0a7824 */ /* 0x000fe200078e0a13 */
[----:B------:R-:W-:-:S02]  /*24e0*/  LOP3.LUT R17, R17, R230, RZ, 0x3c, !PT ;  /* 0x000000e611117212 */ /* 0x000fc400078e3cff */
[----:B------:R-:W-:Y:S01]  /*24f0*/  LOP3.LUT R13, R8, 0x2, R13, 0xe2, !PT ;  /* 0x00000002080d7812 */ /* 0x000fe200078ee20d */
[----:B------:R-:W-:Y:S01]  /*2500*/  IMAD R231, R10, -0x2, R3 ;  /* 0xfffffffe0ae77824 */ /* 0x000fe200078e0203 */
[----:B------:R-:W-:Y:S01]  /*2510*/  SEL R3, R227, 0xffffffe0, !P0 ;  /* 0xffffffe0e3037807 */ /* 0x000fe20004000000 */
[----:B------:R-:W-:Y:S01]  /*2520*/  IMAD R228, R228, 0x200, R17 ;  /* 0x00000200e4e47824 */ /* 0x000fe200078e0211 */
[C---:B------:R-:W-:Y:S01]  /*2530*/  LOP3.LUT P0, RZ, R6.reuse, 0x2, RZ, 0xc0, !PT ;  /* 0x0000000206ff7812 */ /* 0x040fe2000780c0ff */
[----:B------:R-:W-:Y:S01]  /*2540*/  IMAD.SHL.U32 R6, R6, 0x40, RZ ;  /* 0x0000004006067824 */ /* 0x000fe200078e00ff */
[----:B------:R-:W-:Y:S01]  /*2550*/  LOP3.LUT R230, R11, R230, RZ, 0x3c, !PT ;  /* 0x000000e60be67212 */ /* 0x000fe200078e3cff */
[----:B------:R-:W-:Y:S01]  /*2560*/  IMAD.SHL.U32 R11, R4, 0x40, RZ ;  /* 0x00000040040b7824 */ /* 0x000fe200078e00ff */
[----:B------:R-:W-:Y:S01]  /*2570*/  SHF.R.U32.HI R8, RZ, 0x3, R223 ;  /* 0x00000003ff087819 */ /* 0x000fe200000116df */
[----:B------:R-:W-:Y:S01]  /*2580*/  IMAD.SHL.U32 R228, R228, 0x2, RZ ;  /* 0x00000002e4e47824 */ /* 0x000fe200078e00ff */
[----:B------:R-:W-:Y:S01]  /*2590*/  LOP3.LUT R9, R6, 0x1c0, RZ, 0xc0, !PT ;  /* 0x000001c006097812 */ /* 0x000fe200078ec0ff */
[----:B------:R-:W-:Y:S01]  /*25a0*/  IMAD R230, R7, 0x200, R230 ;  /* 0x0000020007e67824 */ /* 0x000fe200078e02e6 */
[----:B------:R-:W-:Y:S01]  /*25b0*/  LOP3.LUT R8, R8, 0x38, RZ, 0xc0, !PT ;  /* 0x0000003808087812 */ /* 0x000fe200078ec0ff */
[----:B------:R-:W-:Y:S01]  /*25c0*/  IMAD R219, R3, 0x2, R228 ;  /* 0x0000000203db7824 */ /* 0x000fe200078e02e4 */
[----:B------:R-:W-:-:S02]  /*25d0*/  LOP3.LUT R11, R11, 0xfffffe00, RZ, 0xc0, !PT ;  /* 0xfffffe000b0b7812 */ /* 0x000fc400078ec0ff */
[----:B------:R-:W-:Y:S02]  /*25e0*/  SHF.R.U32.HI R4, RZ, 0x3, R9 ;  /* 0x00000003ff047819 */ /* 0x000fe40000011609 */
[--C-:B------:R-:W-:Y:S01]  /*25f0*/  LOP3.LUT R223, R8, R223, R232.reuse, 0x1e, !PT ;  /* 0x000000df08df7212 */ /* 0x100fe200078e1ee8 */
[----:B------:R-:W-:Y:S01]  /*2600*/  IMAD R7, R0, 0x400, R11 ;  /* 0x0000040000077824 */ /* 0x000fe200078e020b */
[----:B------:R-:W-:Y:S02]  /*2610*/  LOP3.LUT R232, R4, R9, R232, 0x1e, !PT ;  /* 0x0000000904e87212 */ /* 0x000fe400078e1ee8 */
[----:B------:R-:W-:Y:S02]  /*2620*/  SEL R5, R229, 0xfffffff0, !P5 ;  /* 0xfffffff0e5057807 */ /* 0x000fe40006800000 */
[----:B------:R-:W-:Y:S01]  /*2630*/  LOP3.LUT P5, RZ, R14, 0x2, RZ, 0xc0, !PT ;  /* 0x000000020eff7812 */ /* 0x000fe200078ac0ff */
[----:B------:R-:W-:Y:S01]  /*2640*/  IMAD.IADD R232, R7, 0x1, R232 ;  /* 0x0000000107e87824 */ /* 0x000fe200078e02e8 */
[----:B------:R-:W-:Y:S01]  /*2650*/  LOP3.LUT R224, R224, 0x18, R21, 0x78, !PT ;  /* 0x00000018e0e07812 */ /* 0x000fe200078e7815 */
[----:B------:R-:W-:Y:S01]  /*2660*/  IMAD R220, R5, 0x2, R228 ;  /* 0x0000000205dc7824 */ /* 0x000fe200078e02e4 */
[----:B------:R-:W-:Y:S01]  /*2670*/  SEL R229, R229, 0xfffffff0, !P0 ;  /* 0xfffffff0e5e57807 */ /* 0x000fe20004000000 */
[----:B------:R-:W-:Y:S01]  /*2680*/  IMAD.SHL.U32 R0, R232, 0x2, RZ ;  /* 0x00000002e8007824 */ /* 0x000fe200078e00ff */
[----:B------:R-:W-:Y:S01]  /*2690*/  LOP3.LUT R2, R4, R2, R9, 0x1e, !PT ;  /* 0x0000000204027212 */ /* 0x000fe200078e1e09 */
[----:B------:R-:W-:Y:S01]  /*26a0*/  IMAD.SHL.U32 R224, R224, 0x2, RZ ;  /* 0x00000002e0e07824 */ /* 0x000fe200078e00ff */
[----:B------:R-:W-:Y:S01]  /*26b0*/  SEL R227, R227, 0xffffffe0, !P6 ;  /* 0xffffffe0e3e37807 */ /* 0x000fe20007000000 */
[----:B------:R-:W-:Y:S01]  /*26c0*/  IMAD.SHL.U32 R226, R229, 0x2, RZ ;  /* 0x00000002e5e27824 */ /* 0x000fe200078e00ff */
[----:B------:R-:W-:Y:S01]  /*26d0*/  IADD3 R0, R0, 0x1b080, RZ ;  /* 0x0001b08000007810 */ /* 0x000fe20007ffe0ff */
[----:B------:R-:W-:Y:S01]  /*26e0*/  IMAD.SHL.U32 R216, R232, 0x2, RZ ;  /* 0x00000002e8d87824 */ /* 0x000fe200078e00ff */
[----:B------:R-:W-:Y:S01]  /*26f0*/  SEL R217, R217, 0xe0, !P5 ;  /* 0x000000e0d9d97807 */ /* 0x000fe20006800000 */
[----:B------:R-:W-:Y:S01]  /*2700*/  IMAD R218, R3, 0x2, R220 ;  /* 0x0000000203da7824 */ /* 0x000fe200078e02dc */
[----:B------:R-:W-:Y:S01]  /*2710*/  LOP3.LUT R222, R2, R11, RZ, 0xfc, !PT ;  /* 0x0000000b02de7212 */ /* 0x000fe200078efcff */
[----:B------:R-:W-:Y:S01]  /*2720*/  IMAD R225, R227, 0x2, R0 ;  /* 0x00000002e3e17824 */ /* 0x000fe200078e0200 */
[----:B------:R-:W-:Y:S01]  /*2730*/  LOP3.LUT R236, R13, R236, RZ, 0xfc, !PT ;  /* 0x000000ec0dec7212 */ /* 0x000fe200078efcff */
[----:B------:R-:W-:Y:S01]  /*2740*/  IMAD R217, R217, 0x2, R224 ;  /* 0x00000002d9d97824 */ /* 0x000fe200078e02e0 */
[----:B------:R-:W-:Y:S01]  /*2750*/  LEA R223, R223, 0x23c80, 0x1 ;  /* 0x00023c80dfdf7811 */ /* 0x000fe200078e08ff */
[----:B------:R-:W-:Y:S01]  /*2760*/  IMAD.IADD R227, R232, 0x1, R227 ;  /* 0x00000001e8e37824 */ /* 0x000fe200078e02e3 */
[----:B------:R-:W-:Y:S01]  /*2770*/  LEA R222, R222, 0x80, 0x1 ;  /* 0x00000080dede7811 */ /* 0x000fe200078e08ff */
[----:B------:R-:W-:-:S02]  /*2780*/  IMAD.IADD R221, R232, 0x1, R229 ;  /* 0x00000001e8dd7824 */ /* 0x000fc400078e02e5 */
[----:B---3--:R-:W-:Y:S02]  /*2790*/  IMAD.IADD R0, R216, 0x1, R226 ;  /* 0x00000001d8007824 */ /* 0x008fe400078e02e2 */
.L_x_722:
        /* <DEDUP_REMOVED lines=171> */
[----:B--2-4-:R-:W-:Y:S01]  /*3250*/  IADD3 R26, R235, 0xf080, RZ ;  /* 0x0000f080eb1a7810 */ /* 0x014fe20007ffe0ff */
[----:B------:R-:W-:Y:S01]  /*3260*/  USHF.R.S32.HI UR16, URZ, 0x1f, UR11 ;  /* 0x0000001f3f107899 */ /* 0x000fe2000801140b */
[----:B------:R-:W-:Y:S01]  /*3270*/  IMAD.U32 R28, RZ, RZ, UR10 ;  /* 0x0000000aff1c7e24 */ /* 0x000fe2000f8e00ff */
[----:B------:R-:W-:Y:S02]  /*3280*/  ULDC.64 UR6, c[0x0][0x178] ;  /* 0x00005e0000067ab9 */ /* 0x000fe40000000a00 */
[----:B------:R-:W-:Y:S02]  /*3290*/  UIMAD UR16, UR16, UR6, URZ ;  /* 0x00000006101072a4 */ /* 0x000fe4000f8e023f */
[----:B------:R-:W-:Y:S02]  /*32a0*/  UIMAD.WIDE.U32 UR18, UR11, UR6, URZ ;  /* 0x000000060b1272a5 */ /* 0x000fe4000f8e003f */
[----:B------:R-:W-:Y:S02]  /*32b0*/  UIMAD UR16, UR11, UR7, UR16 ;  /* 0x000000070b1072a4 */ /* 0x000fe4000f8e0210 */
[----:B------:R-:W-:Y:S02]  /*32c0*/  UIMAD UR6, UR11, -0x40, UR13 ;  /* 0xffffffc00b0678a4 */ /* 0x000fe4000f8e020d */
[----:B------:R-:W-:Y:S01]  /*32d0*/  UIADD3 UR16, UR19, UR16, URZ ;  /* 0x0000001013107290 */ /* 0x000fe2000fffe03f */
[----:B------:R-:W-:Y:S02]  /*32e0*/  IMAD.U32 R31, RZ, RZ, UR18 ;  /* 0x00000012ff1f7e24 */ /* 0x000fe4000f8e00ff */
[----:B------:R-:W-:Y:S01]  /*32f0*/  IMAD.U32 R24, RZ, RZ, UR18 ;  /* 0x00000012ff187e24 */ /* 0x000fe2000f8e00ff */
[----:B------:R-:W-:Y:S02]  /*3300*/  IADD3 R25, -R239, UR6, RZ ;  /* 0x00000006ef197c10 */ /* 0x000fe4000fffe1ff */
[----:B------:R-:W-:Y:S01]  /*3310*/  LEA R30, P0, R31, R250, 0x7 ;  /* 0x000000fa1f1e7211 */ /* 0x000fe200078038ff */
[----:B------:R-:W-:Y:S03]  /*3320*/  IMAD.U32 R27, RZ, RZ, UR16 ;  /* 0x00000010ff1b7e24 */ /* 0x000fe6000f8e00ff */
[----:B------:R-:W-:Y:S02]  /*3330*/  IADD3 R28, P6, P5, R28, 0x80, R30 ;  /* 0x000000801c1c7810 */ /* 0x000fe40007dde01e */
[----:B------:R-:W-:Y:S01]  /*3340*/  LEA.HI.X R31, R24, R251, R27, 0x7, P0 ;  /* 0x000000fb181f7211 */ /* 0x000fe200000f3c1b */
[----:B------:R-:W-:Y:S01]  /*3350*/  IMAD.U32 R27, RZ, RZ, UR12 ;  /* 0x0000000cff1b7e24 */ /* 0x000fe2000f8e00ff */
[----:B------:R-:W-:Y:S01]  /*3360*/  ISETP.LT.OR P0, PT, R25, 0x1, !P4 ;  /* 0x000000011900780c */ /* 0x000fe20006701670 */
[----:B------:R-:W-:Y:S01]  /*3370*/  IMAD.U32 R24, RZ, RZ, UR10 ;  /* 0x0000000aff187e24 */ /* 0x000fe2000f8e00ff */
[--C-:B------:R-:W-:Y:S01]  /*3380*/  IADD3.X R29, RZ, UR9, R31.reuse, P6, P5 ;  /* 0x00000009ff1d7c10 */ /* 0x100fe2000b7ea41f */
[----:B------:R-:W-:Y:S01]  /*3390*/  IMAD R26, R27, 0x6000, R26 ;  /* 0x000060001b1a7824 */ /* 0x000fe200078e021a */
[----:B------:R-:W-:Y:S01]  /*33a0*/  ISETP.LT.OR P5, PT, R25, 0x1, !P3 ;  /* 0x000000011900780c */ /* 0x000fe20005fa1670 */
[----:B------:R-:W-:Y:S01]  /*33b0*/  IMAD.SHL.U32 R27, R233, 0x4, RZ ;  /* 0x00000004e91b7824 */ /* 0x000fe200078e00ff */
[C---:B------:R-:W-:Y:S07]  /*33c0*/  ISETP.LT.OR P6, PT, R25.reuse, 0x1, !P2 ;  /* 0x000000011900780c */ /* 0x040fee00057c1670 */
[----:B------:R-:W-:Y:S01]  /*33d0*/  @!PT LDS RZ, [RZ] ;  /* 0x00000000fffff984 */ /* 0x000fe20000000800 */
[----:B------:R-:W-:Y:S01]  /*33e0*/  @!PT LDS RZ, [RZ] ;  /* 0x00000000fffff984 */ /* 0x000fe20000000800 */
[----:B------:R-:W-:Y:S01]  /*33f0*/  @!PT LDS RZ, [RZ] ;  /* 0x00000000fffff984 */ /* 0x000fe20000000800 */
[----:B------:R2:W-:Y:S04]  /*3400*/  LDGSTS.E.BYPASS.LTC128B.128 [R26], [R30.64], !P0 ;  /* 0x000000001e1a7fae */ /* 0x0005e8000c101d4e */
[----:B------:R2:W-:Y:S01]  /*3410*/  LDGSTS.E.BYPASS.LTC128B.128 [R26+0x2000], [R30.64+0x80], !P5 ;  /* 0x020000801e1a7fae */ /* 0x0005e2000e901d4e */
[----:B------:R-:W-:Y:S01]  /*3420*/  IADD3 R34, P5, P0, R24, 0x100, R30 ;  /* 0x0000010018227810 */ /* 0x000fe200078be01e */
[----:B------:R-:W-:Y:S02]  /*3430*/  IMAD.U32 R24, RZ, RZ, UR12 ;  /* 0x0000000cff187e24 */ /* 0x000fe4000f8e00ff */
[----:B------:R2:W-:Y:S01]  /*3440*/  LDGSTS.E.BYPASS.LTC128B.128 [R26+0x4000], [R30.64+0x100], !P6 ;  /* 0x040001001e1a7fae */ /* 0x0005e2000f101d4e */
[----:B------:R-:W-:Y:S01]  /*3450*/  IADD3.X R35, RZ, UR9, R31, P5, P0 ;  /* 0x00000009ff237c10 */ /* 0x000fe2000afe041f */
[----:B------:R-:W-:Y:S01]  /*3460*/  @!P1 IMAD R24, R24, 0x40, R27 ;  /* 0x0000004018189824 */ /* 0x000fe200078e021b */
[C---:B------:R-:W-:Y:S02]  /*3470*/  ISETP.LT.OR P5, PT, R25.reuse, 0x21, !P4 ;  /* 0x000000211900780c */ /* 0x040fe400067a1670 */
[----:B------:R-:W-:Y:S02]  /*3480*/  IADD3 R36, P6, R30, UR10, RZ ;  /* 0x0000000a1e247c10 */ /* 0x000fe4000ffde0ff */
[----:B------:R-:W-:Y:S02]  /*3490*/  ISETP.LT.OR P0, PT, R25, 0x21, !P3 ;  /* 0x000000211900780c */ /* 0x000fe40005f01670 */
[----:B------:R-:W-:Y:S02]  /*34a0*/  IADD3.X R37, R31, UR9, RZ, P6, !PT ;  /* 0x000000091f257c10 */ /* 0x000fe4000b7fe4ff */
[----:B------:R-:W-:Y:S01]  /*34b0*/  ISETP.LT.OR P6, PT, R25, 0x21, !P2 ;  /* 0x000000211900780c */ /* 0x000fe200057c1670 */
[----:B------:R-:W-:Y:S04]  /*34c0*/  IMAD.U32 R25, RZ, RZ, UR5 ;  /* 0x00000005ff197e24 */ /* 0x000fe8000f8e00ff */
[----:B------:R4:W-:Y:S01]  /*34d0*/  LDGSTS.E.BYPASS.LTC128B.128 [R26+0x1000], [R36.64], !P5 ;  /* 0x01000000241a7fae */ /* 0x0009e2000e901d4e */
[----:B------:R-:W-:Y:S03]  /*34e0*/  @!P1 LEA R25, R25, 0x40, 0x6 ;  /* 0x0000004019199811 */ /* 0x000fe600078e30ff */
[----:B------:R4:W-:Y:S02]  /*34f0*/  LDGSTS.E.BYPASS.LTC128B.128 [R26+0x3000], [R28.64], !P0 ;  /* 0x030000001c1a7fae */ /* 0x0009e4000c101d4e */
[----:B------:R-:W-:Y:S02]  /*3500*/  @!P1 IMAD.WIDE R38, R25, 0x4, R246 ;  /* 0x0000000419269825 */ /* 0x000fe400078e02f6 */
[----:B------:R4:W-:Y:S02]  /*3510*/  LDGSTS.E.BYPASS.LTC128B.128 [R26+0x5000], [R34.64], !P6 ;  /* 0x05000000221a7fae */ /* 0x0009e4000f101d4e */
[----:B--2---:R-:W-:Y:S05]  /*3520*/  @!P1 IMAD.SHL.U32 R30, R24, 0x4, RZ ;  /* 0x00000004181e9824 */ /* 0x004fea00078e00ff */
[----:B------:R4:W-:Y:S02]  /*3530*/  @!P1 LDGSTS.E.BYPASS.LTC128B.128 [R30+0x21080], [R38.64] ;  /* 0x21080000261e9fae */ /* 0x0009e4000b901d4e */
.L_x_720:
[C---:B-12-4-:R-:W-:Y:S01]  /*3540*/  HMMA.16816.F32.BF16 R24, R104.reuse, R2, RZ ;  /* 0x000000026818723c */ /* 0x056fe200000418ff */
[----:B------:R-:W-:Y:S02]  /*3550*/  LDSM.16.M88.2 R2, [R219+0x7880] ;  /* 0x00788000db02783b */ /* 0x000fe40000000100 */
[C---:B------:R-:W-:Y:S02]  /*3560*/  ISETP.GT.AND P0, PT, R231.reuse, 0x1, PT ;  /* 0x00000001e700780c */ /* 0x040fe40003f04270 */
[----:B------:R-:W0:Y:S01]  /*3570*/  LDGDEPBAR ;  /* 0x00000000000079af */ /* 0x000e220000000000 */
[----:B------:R-:W-:Y:S02]  /*3580*/  IADD3 R188, R226, R225, RZ ;  /* 0x000000e1e2bc7210 */ /* 0x000fe40007ffe0ff */
[C---:B------:R-:W-:Y:S01]  /*3590*/  HMMA.16816.F32.BF16 R28, R104.reuse, R108, RZ ;  /* 0x0000006c681c723c */ /* 0x040fe200000418ff */
[----:B------:R-:W-:Y:S01]  /*35a0*/  LDSM.16.M88.2 R108, [R219+0x8080] ;  /* 0x00808000db6c783b */ /* 0x000fe20000000100 */
[----:B------:R-:W-:Y:S02]  /*35b0*/  ISETP.GT.AND P6, PT, R231, RZ, PT ;  /* 0x000000ffe700720c */ /* 0x000fe40003fc4270 */
[----:B------:R-:W-:Y:S02]  /*35c0*/  FSEL R5, R5, -INF , P0 ;  /* 0xff80000005057808 */ /* 0x000fe40000000000 */
[----:B------:R-:W-:Y:S02]  /*35d0*/  ISETP.GT.AND P5, PT, R231, 0x10, PT ;  /* 0x00000010e700780c */ /* 0x000fe40003fa4270 */
[C---:B------:R-:W-:Y:S08]  /*35e0*/  HMMA.16816.F32.BF16 R32, R104.reuse, R32, RZ ;  /* 0x000000206820723c */ /* 0x040ff000000418ff */
[C---:B------:R-:W-:Y:S01]  /*35f0*/  HMMA.16816.F32.BF16 R36, R104.reuse, R110, RZ ;  /* 0x0000006e6824723c */ /* 0x040fe200000418ff */
[----:B------:R-:W-:Y:S07]  /*3600*/  LDSM.16.M88.2 R110, [R219+0x8880] ;  /* 0x00888000db6e783b */ /* 0x000fee0000000100 */
[----:B------:R-:W-:Y:S01]  /*3610*/  HMMA.16816.F32.BF16 R40, R104, R172, RZ ;  /* 0x000000ac6828723c */ /* 0x000fe200000418ff */
[----:B------:R-:W1:Y:S04]  /*3620*/  LDSM.16.M88.4 R104, [R225] ;  /* 0x00000000e168783b */ /* 0x000e680000000200 */
[----:B------:R-:W2:Y:S03]  /*3630*/  LDSM.16.M88.2 R172, [R219+0x9080] ;  /* 0x00908000dbac783b */ /* 0x000ea60000000100 */
        /* <DEDUP_REMOVED lines=13> */
[----:B------:R-:W3:Y:S07]  /*3710*/  LDSM.16.M88.2 R108, [R218+0x9080] ;  /* 0x00908000da6c783b */ /* 0x000eee0000000100 */
[C---:B------:R-:W-:Y:S01]  /*3720*/  HMMA.16816.F32.BF16 R32, R104.reuse, R110, R32 ;  /* 0x0000006e6820723c */ /* 0x040fe20000041820 */
[----:B------:R-:W3:Y:S07]  /*3730*/  LDSM.16.M88.2 R110, [R218+0x9880] ;  /* 0x00988000da6e783b */ /* 0x000eee0000000100 */
[C---:B--2---:R-:W-:Y:S01]  /*3740*/  HMMA.16816.F32.BF16 R36, R104.reuse, R172, R36 ;  /* 0x000000ac6824723c */ /* 0x044fe20000041824 */
[----:B------:R-:W-:Y:S07]  /*3750*/  LDSM.16.M88.2 R172, [R228+0xa080] ;  /* 0x00a08000e4ac783b */ /* 0x000fee0000000100 */
[----:B----4-:R-:W-:Y:S01]  /*3760*/  HMMA.16816.F32.BF16 R40, R104, R174, R40 ;  /* 0x000000ae6828723c */ /* 0x010fe20000041828 */
[----:B------:R-:W2:Y:S04]  /*3770*/  LDSM.16.M88.4 R104, [R216+0x1d080] ;  /* 0x01d08000d868783b */ /* 0x000ea80000000200 */
[----:B------:R-:W4:Y:S03]  /*3780*/  LDSM.16.M88.2 R174, [R228+0xa880] ;  /* 0x00a88000e4ae783b */ /* 0x000f260000000100 */
[C---:B-----5:R-:W-:Y:S01]  /*3790*/  HMMA.16816.F32.BF16 R24, R176.reuse, R180, R24 ;  /* 0x000000b4b018723c */ /* 0x060fe20000041818 */
[----:B------:R-:W-:Y:S07]  /*37a0*/  LDSM.16.M88.2 R180, [R220+0xa080] ;  /* 0x00a08000dcb4783b */ /* 0x000fee0000000100 */
[C---:B------:R-:W-:Y:S01]  /*37b0*/  HMMA.16816.F32.BF16 R28, R176.reuse, R182, R28 ;  /* 0x000000b6b01c723c */ /* 0x040fe2000004181c */
[----:B------:R-:W-:Y:S07]  /*37c0*/  LDSM.16.M88.2 R182, [R220+0xb080] ;  /* 0x00b08000dcb6783b */ /* 0x000fee0000000100 */
[C---:B-1----:R-:W-:Y:S01]  /*37d0*/  HMMA.16816.F32.BF16 R32, R176.reuse, R2, R32 ;  /* 0x00000002b020723c */ /* 0x042fe20000041820 */
[----:B------:R-:W1:Y:S07]  /*37e0*/  LDSM.16.M88.2 R2, [R228+0xb080] ;  /* 0x00b08000e402783b */ /* 0x000e6e0000000100 */
[C---:B---3--:R-:W-:Y:S01]  /*37f0*/  HMMA.16816.F32.BF16 R36, R176.reuse, R108, R36 ;  /* 0x0000006cb024723c */ /* 0x048fe20000041824 */
[----:B------:R-:W3:Y:S07]  /*3800*/  LDSM.16.M88.2 R108, [R228+0xb880] ;  /* 0x00b88000e46c783b */ /* 0x000eee0000000100 */
[----:B------:R-:W-:Y:S01]  /*3810*/  HMMA.16816.F32.BF16 R40, R176, R110, R40 ;  /* 0x0000006eb028723c */ /* 0x000fe20000041828 */
[----:B------:R-:W5:Y:S04]  /*3820*/  LDSM.16.M88.2 R110, [R228+0xc080] ;  /* 0x00c08000e46e783b */ /* 0x000f680000000100 */
[----:B------:R-:W5:Y:S03]  /*3830*/  LDSM.16.M88.4 R176, [R0+0x1d080] ;  /* 0x01d0800000b0783b */ /* 0x000f660000000200 */
[C---:B--2---:R-:W-:Y:S01]  /*3840*/  HMMA.16816.F32.BF16 R24, R104.reuse, R172, R24 ;  /* 0x000000ac6818723c */ /* 0x044fe20000041818 */
[----:B------:R-:W2:Y:S07]  /*3850*/  LDSM.16.M88.2 R172, [R220+0xa880] ;  /* 0x00a88000dcac783b */ /* 0x000eae0000000100 */
[C---:B----4-:R-:W-:Y:S01]  /*3860*/  HMMA.16816.F32.BF16 R28, R104.reuse, R174, R28 ;  /* 0x000000ae681c723c */ /* 0x050fe2000004181c */
[----:B------:R-:W4:Y:S07]  /*3870*/  LDSM.16.M88.2 R174, [R220+0xb880] ;  /* 0x00b88000dcae783b */ /* 0x000f2e0000000100 */
[C---:B-1----:R-:W-:Y:S01]  /*3880*/  HMMA.16816.F32.BF16 R32, R104.reuse, R2, R32 ;  /* 0x000000026820723c */ /* 0x042fe20000041820 */
[----:B------:R-:W1:Y:S07]  /*3890*/  LDSM.16.M88.2 R2, [R220+0xc080] ;  /* 0x00c08000dc02783b */ /* 0x000e6e0000000100 */
[C---:B---3--:R-:W-:Y:S01]  /*38a0*/  HMMA.16816.F32.BF16 R36, R104.reuse, R108, R36 ;  /* 0x0000006c6824723c */ /* 0x048fe20000041824 */
[----:B------:R-:W3:Y:S07]  /*38b0*/  LDSM.16.M88.2 R108, [R219+0xa080] ;  /* 0x00a08000db6c783b */ /* 0x000eee0000000100 */
[----:B-----5:R-:W-:Y:S01]  /*38c0*/  HMMA.16816.F32.BF16 R40, R104, R110, R40 ;  /* 0x0000006e6828723c */ /* 0x020fe20000041828 */
[----:B------:R-:W5:Y:S04]  /*38d0*/  LDSM.16.M88.2 R104, [R219+0xa880] ;  /* 0x00a88000db68783b */ /* 0x000f680000000100 */
[----:B------:R-:W3:Y:S03]  /*38e0*/  LDSM.16.M88.2 R106, [R219+0xb080] ;  /* 0x00b08000db6a783b */ /* 0x000ee60000000100 */
[C---:B------:R-:W-:Y:S01]  /*38f0*/  HMMA.16816.F32.BF16 R24, R176.reuse, R180, R24 ;  /* 0x000000b4b018723c */ /* 0x040fe20000041818 */
[----:B------:R-:W5:Y:S07]  /*3900*/  LDSM.16.M88.2 R110, [R219+0xb880] ;  /* 0x00b88000db6e783b */ /* 0x000f6e0000000100 */
[C---:B--2---:R-:W-:Y:S08]  /*3910*/  HMMA.16816.F32.BF16 R28, R176.reuse, R172, R28 ;  /* 0x000000acb01c723c */ /* 0x044ff0000004181c */
[C---:B------:R-:W-:Y:S01]  /*3920*/  HMMA.16816.F32.BF16 R32, R176.reuse, R182, R32 ;  /* 0x000000b6b020723c */ /* 0x040fe20000041820 */
[----:B------:R-:W-:Y:S07]  /*3930*/  LDSM.16.M88.4 R180, [R216+0x1f080] ;  /* 0x01f08000d8b4783b */ /* 0x000fee0000000200 */
[C---:B----4-:R-:W-:Y:S01]  /*3940*/  HMMA.16816.F32.BF16 R36, R176.reuse, R174, R36 ;  /* 0x000000aeb024723c */ /* 0x050fe20000041824 */
[----:B------:R-:W-:Y:S07]  /*3950*/  LDSM.16.M88.4 R172, [R188+0x2000] ;  /* 0x00200000bcac783b */ /* 0x000fee0000000200 */
[----:B-1----:R-:W-:Y:S01]  /*3960*/  HMMA.16816.F32.BF16 R40, R176, R2, R40 ;  /* 0x00000002b028723c */ /* 0x002fe20000041828 */
[----:B------:R-:W1:Y:S04]  /*3970*/  LDSM.16.M88.2 R2, [R219+0xc080] ;  /* 0x00c08000db02783b */ /* 0x000e680000000100 */
[----:B------:R-:W-:Y:S03]  /*3980*/  LDSM.16.M88.2 R176, [R218+0xb080] ;  /* 0x00b08000dab0783b */ /* 0x000fe60000000100 */
[C---:B---3--:R-:W-:Y:S01]  /*3990*/  HMMA.16816.F32.BF16 R24, R184.reuse, R108, R24 ;  /* 0x0000006cb818723c */ /* 0x048fe20000041818 */
        /* <DEDUP_REMOVED lines=9> */
[----:B------:R-:W1:Y:S06]  /*3a30*/  LDSM.16.M88.2 R2, [R228+0xd080] ;  /* 0x00d08000e402783b */ /* 0x000e6c0000000100 */
[----:B------:R-:W-:Y:S01]  /*3a40*/  FSEL R184, R7, -INF , P0 ;  /* 0xff80000007b87808 */ /* 0x000fe20000000000 */
[C---:B--2---:R-:W-:Y:S01]  /*3a50*/  HMMA.16816.F32.BF16 R24, R172.reuse, R108, R24 ;  /* 0x0000006cac18723c */ /* 0x044fe20000041818 */
[----:B------:R-:W2:Y:S04]  /*3a60*/  LDSM.16.M88.2 R108, [R228+0xd880] ;  /* 0x00d88000e46c783b */ /* 0x000ea80000000100 */
[----:B------:R-:W-:Y:S02]  /*3a70*/  FSEL R186, R10, -INF , P5 ;  /* 0xff8000000aba7808 */ /* 0x000fe40002800000 */
[----:B------:R-:W-:Y:S01]  /*3a80*/  ISETP.GT.AND P0, PT, R231, 0x11, PT ;  /* 0x00000011e700780c */ /* 0x000fe20003f04270 */
[C---:B---3--:R-:W-:Y:S01]  /*3a90*/  HMMA.16816.F32.BF16 R28, R172.reuse, R104, R28 ;  /* 0x00000068ac1c723c */ /* 0x048fe2000004181c */
[----:B------:R-:W3:Y:S03]  /*3aa0*/  LDSM.16.M88.2 R104, [R228+0xe080] ;  /* 0x00e08000e468783b */ /* 0x000ee60000000100 */
[----:B------:R-:W-:Y:S02]  /*3ab0*/  FSEL R192, R11, -INF , P0 ;  /* 0xff8000000bc07808 */ /* 0x000fe40000000000 */
[----:B------:R-:W-:Y:S02]  /*3ac0*/  FSEL R9, R9, -INF , P0 ;  /* 0xff80000009097808 */ /* 0x000fe40000000000 */
[C---:B------:R-:W-:Y:S03]  /*3ad0*/  HMMA.16816.F32.BF16 R32, R172.reuse, R176, R32 ;  /* 0x000000b0ac20723c */ /* 0x040fe60000041820 */
[----:B------:R-:W-:Y:S04]  /*3ae0*/  ISETP.GT.AND P0, PT, R231, 0x30, PT ;  /* 0x00000030e700780c */ /* 0x000fe80003f04270 */
[----:B------:R-:W-:Y:S01]  /*3af0*/  FSEL R11, R16, -INF , P0 ;  /* 0xff800000100b7808 */ /* 0x000fe20000000000 */
[C---:B----4-:R-:W-:Y:S01]  /*3b00*/  HMMA.16816.F32.BF16 R36, R172.reuse, R106, R36 ;  /* 0x0000006aac24723c */ /* 0x050fe20000041824 */
[----:B------:R-:W4:Y:S03]  /*3b10*/  LDSM.16.M88.2 R106, [R228+0xe880] ;  /* 0x00e88000e46a783b */ /* 0x000f260000000100 */
[--C-:B------:R-:W-:Y:S01]  /*3b20*/  FFMA.FTZ R176, R5, c[0x0][0x29c], -R190.reuse ;  /* 0x0000a70005b07a23 */ /* 0x100fe200000108be */
[----:B------:R-:W-:Y:S02]  /*3b30*/  FSEL R5, R4, -INF , P6 ;  /* 0xff80000004057808 */ /* 0x000fe40003000000 */
[----:B------:R-:W-:Y:S01]  /*3b40*/  FSEL R18, R18, -INF , P0 ;  /* 0xff80000012127808 */ /* 0x000fe20000000000 */
[----:B------:R-:W-:Y:S01]  /*3b50*/  HMMA.16816.F32.BF16 R40, R172, R178, R40 ;  /* 0x000000b2ac28723c */ /* 0x000fe20000041828 */
[----:B------:R-:W-:Y:S01]  /*3b60*/  LDSM.16.M88.4 R172, [R0+0x1f080] ;  /* 0x01f0800000ac783b */ /* 0x000fe20000000200 */
[----:B------:R-:W-:Y:S01]  /*3b70*/  MUFU.EX2 R176, R176 ;  /* 0x000000b000b07308 */ /* 0x000fe20000000800 */
[----:B------:R-:W-:Y:S01]  /*3b80*/  ISETP.GT.AND P0, PT, R231, 0x41, PT ;  /* 0x00000041e700780c */ /* 0x000fe20003f04270 */
[--C-:B------:R-:W-:Y:S02]  /*3b90*/  FFMA.FTZ R177, R5, c[0x0][0x29c], -R190.reuse ;  /* 0x0000a70005b17a23 */ /* 0x100fe400000108be */
[----:B------:R-:W-:Y:S01]  /*3ba0*/  LDSM.16.M88.2 R4, [R220+0xd880] ;  /* 0x00d88000dc04783b */ /* 0x000fe20000000100 */
[----:B------:R-:W-:Y:S01]  /*3bb0*/  FSEL R21, R21, -INF , P0 ;  /* 0xff80000015157808 */ /* 0x000fe20000000000 */
[C---:B-----5:R-:W-:Y:S02]  /*3bc0*/  HMMA.16816.F32.BF16 R24, R180.reuse, R110, R24 ;  /* 0x0000006eb418723c */ /* 0x060fe40000041818 */
[----:B------:R-:W5:Y:S02]  /*3bd0*/  LDSM.16.M88.2 R110, [R220+0xc880] ;  /* 0x00c88000dc6e783b */ /* 0x000f640000000100 */
[----:B------:R-:W-:Y:S01]  /*3be0*/  MUFU.EX2 R177, R177 ;  /* 0x000000b100b17308 */ /* 0x000fe20000000800 */
[--C-:B------:R-:W-:Y:S02]  /*3bf0*/  FFMA.FTZ R179, R9, c[0x0][0x29c], -R190.reuse ;  /* 0x0000a70009b37a23 */ /* 0x100fe400000108be */
[--C-:B------:R-:W-:Y:S01]  /*3c00*/  FFMA.FTZ R18, R18, c[0x0][0x29c], -R189.reuse ;  /* 0x0000a70012127a23 */ /* 0x100fe200000108bd */
[C---:B-1----:R-:W-:Y:S01]  /*3c10*/  HMMA.16816.F32.BF16 R28, R180.reuse, R2, R28 ;  /* 0x00000002b41c723c */ /* 0x042fe2000004181c */
[----:B------:R-:W1:Y:S05]  /*3c20*/  LDSM.16.M88.2 R2, [R220+0xd080] ;  /* 0x00d08000dc02783b */ /* 0x000e6a0000000100 */
[----:B------:R-:W-:Y:S02]  /*3c30*/  MUFU.EX2 R179, R179 ;  /* 0x000000b300b37308 */ /* 0x000fe40000000800 */
[C---:B--2---:R-:W-:Y:S07]  /*3c40*/  HMMA.16816.F32.BF16 R32, R180.reuse, R108, R32 ;  /* 0x0000006cb420723c */ /* 0x044fee0000041820 */
[----:B------:R-:W-:Y:S01]  /*3c50*/  FSEL R109, R8, -INF , P5 ;  /* 0xff800000086d7808 */ /* 0x000fe20002800000 */
[C---:B---3--:R-:W-:Y:S01]  /*3c60*/  HMMA.16816.F32.BF16 R36, R180.reuse, R104, R36 ;  /* 0x00000068b424723c */ /* 0x048fe20000041824 */
[----:B------:R-:W2:Y:S01]  /*3c70*/  LDSM.16.M88.2 R104, [R220+0xe080] ;  /* 0x00e08000dc68783b */ /* 0x000ea20000000100 */
[----:B------:R-:W-:Y:S01]  /*3c80*/  MUFU.EX2 R18, R18 ;  /* 0x0000001200127308 */ /* 0x000fe20000000800 */
[----:B------:R-:W-:Y:S01]  /*3c90*/  ISETP.GT.AND P5, PT, R231, 0x21, PT ;  /* 0x00000021e700780c */ /* 0x000fe20003fa4270 */
[--C-:B------:R-:W-:Y:S03]  /*3ca0*/  FFMA.FTZ R178, R109, c[0x0][0x29c], -R190.reuse ;  /* 0x0000a7006db27a23 */ /* 0x100fe600000108be */
[----:B------:R-:W-:Y:S01]  /*3cb0*/  FSEL R13, R13, -INF , P5 ;  /* 0xff8000000d0d7808 */ /* 0x000fe20002800000 */
[----:B----4-:R-:W-:Y:S04]  /*3cc0*/  HMMA.16816.F32.BF16 R40, R180, R106, R40 ;  /* 0x0000006ab428723c */ /* 0x010fe80000041828 */
[----:B------:R-:W-:Y:S01]  /*3cd0*/  FSEL R196, R15, -INF , P5 ;  /* 0xff8000000fc47808 */ /* 0x000fe20002800000 */
[----:B------:R-:W-:Y:S01]  /*3ce0*/  MUFU.EX2 R178, R178 ;  /* 0x000000b200b27308 */ /* 0x000fe20000000800 */
[----:B------:R-:W-:Y:S01]  /*3cf0*/  ISETP.GT.AND P5, PT, R231, 0x40, PT ;  /* 0x00000040e700780c */ /* 0x000fe20003fa4270 */
[--C-:B------:R-:W-:Y:S01]  /*3d00*/  FFMA.FTZ R183, R11, c[0x0][0x29c], -R190.reuse ;  /* 0x0000a7000bb77a23 */ /* 0x100fe200000108be */
[----:B------:R-:W-:Y:S01]  /*3d10*/  FSEL R182, R6, -INF , P6 ;  /* 0xff80000006b67808 */ /* 0x000fe20003000000 */
[----:B------:R-:W-:Y:S01]  /*3d20*/  LDSM.16.M88.2 R10, [R219+0xe080] ;  /* 0x00e08000db0a783b */ /* 0x000fe20000000100 */
[C---:B-----5:R-:W-:Y:S03]  /*3d30*/  HMMA.16816.F32.BF16 R24, R172.reuse, R110, R24 ;  /* 0x0000006eac18723c */ /* 0x060fe60000041818 */
[----:B------:R-:W3:Y:S02]  /*3d40*/  LDSM.16.M88.2 R6, [R220+0xe880] ;  /* 0x00e88000dc06783b */ /* 0x000ee40000000100 */
[----:B------:R-:W-:Y:S01]  /*3d50*/  ISETP.GT.AND P6, PT, R231, 0x20, PT ;  /* 0x00000020e700780c */ /* 0x000fe20003fc4270 */
[--C-:B------:R-:W-:Y:S01]  /*3d60*/  FFMA.FTZ R181, R13, c[0x0][0x29c], -R190.reuse ;  /* 0x0000a7000db57a23 */ /* 0x100fe200000108be */
[----:B------:R-:W-:Y:S01]  /*3d70*/  LDSM.16.M88.4 R108, [R225+0x4000] ;  /* 0x00400000e16c783b */ /* 0x000fe20000000200 */
[C---:B-1----:R-:W-:Y:S01]  /*3d80*/  HMMA.16816.F32.BF16 R28, R172.reuse, R2, R28 ;  /* 0x00000002ac1c723c */ /* 0x042fe2000004181c */
[----:B------:R-:W-:Y:S02]  /*3d90*/  MUFU.EX2 R183, R183 ;  /* 0x000000b700b77308 */ /* 0x000fe40000000800 */
[----:B------:R-:W-:Y:S01]  /*3da0*/  LDSM.16.M88.2 R2, [R219+0xd080] ;  /* 0x00d08000db02783b */ /* 0x000fe20000000100 */
[----:B------:R-:W-:Y:S01]  /*3db0*/  FSEL R9, R12, -INF , P6 ;  /* 0xff8000000c097808 */ /* 0x000fe20003000000 */
[--C-:B------:R-:W-:Y:S01]  /*3dc0*/  FFMA.FTZ R196, R196, c[0x0][0x29c], -R189.reuse ;  /* 0x0000a700c4c47a23 */ /* 0x100fe200000108bd */
[----:B------:R-:W-:Y:S02]  /*3dd0*/  FSEL R194, R14, -INF , P6 ;  /* 0xff8000000ec27808 */ /* 0x000fe40003000000 */
[C---:B------:R-:W-:Y:S01]  /*3de0*/  HMMA.16816.F32.BF16 R32, R172.reuse, R4, R32 ;  /* 0x00000004ac20723c */ /* 0x040fe20000041820 */
[----:B------:R-:W-:Y:S02]  /*3df0*/  LDSM.16.M88.2 R4, [R219+0xd880] ;  /* 0x00d88000db04783b */ /* 0x000fe40000000100 */
[----:B------:R-:W-:Y:S01]  /*3e00*/  MUFU.EX2 R181, R181 ;  /* 0x000000b500b57308 */ /* 0x000fe20000000800 */
[--C-:B------:R-:W-:Y:S01]  /*3e10*/  FFMA.FTZ R180, R9, c[0x0][0x29c], -R190.reuse ;  /* 0x0000a70009b47a23 */ /* 0x100fe200000108be */
[----:B------:R-:W-:Y:S01]  /*3e20*/  LDSM.16.M88.4 R12, [R188+0x4000] ;  /* 0x00400000bc0c783b */ /* 0x000fe20000000200 */
[----:B------:R-:W-:Y:S02]  /*3e30*/  ISETP.GT.AND P6, PT, R231, 0x31, PT ;  /* 0x00000031e700780c */ /* 0x000fe40003fc4270 */
[C---:B--2---:R-:W-:Y:S01]  /*3e40*/  HMMA.16816.F32.BF16 R36, R172.reuse, R104, R36 ;  /* 0x00000068ac24723c */ /* 0x044fe20000041824 */
[----:B------:R-:W1:Y:S03]  /*3e50*/  LDSM.16.M88.2 R8, [R219+0xc880] ;  /* 0x00c88000db08783b */ /* 0x000e660000000100 */
[----:B------:R-:W-:Y:S01]  /*3e60*/  FSEL R17, R17, -INF , P6 ;  /* 0xff80000011117808 */ /* 0x000fe20003000000 */
[----:B------:R-:W-:Y:S01]  /*3e70*/  MUFU.EX2 R180, R180 ;  /* 0x000000b400b47308 */ /* 0x000fe20000000800 */
[----:B------:R-:W-:Y:S03]  /*3e80*/  FSEL R22, R22, -INF , P5 ;  /* 0xff80000016167808 */ /* 0x000fe60002800000 */
[--C-:B------:R-:W-:Y:S02]  /*3e90*/  FFMA.FTZ R185, R17, c[0x0][0x29c], -R190.reuse ;  /* 0x0000a70011b97a23 */ /* 0x100fe400000108be */
[----:B------:R-:W-:Y:S01]  /*3ea0*/  LDSM.16.M88.2 R16, [R218+0xc880] ;  /* 0x00c88000da10783b */ /* 0x000fe20000000100 */
[--C-:B------:R-:W-:Y:S06]  /*3eb0*/  FFMA.FTZ R22, R22, c[0x0][0x29c], -R189.reuse ;  /* 0x0000a70016167a23 */ /* 0x100fec00000108bd */
[----:B------:R-:W-:Y:S01]  /*3ec0*/  MUFU.EX2 R22, R22 ;  /* 0x0000001600167308 */ /* 0x000fe20000000800 */
[----:B---3--:R-:W-:Y:S01]  /*3ed0*/  HMMA.16816.F32.BF16 R40, R172, R6, R40 ;  /* 0x00000006ac28723c */ /* 0x008fe20000041828 */
[----:B------:R-:W2:Y:S04]  /*3ee0*/  LDSM.16.M88.2 R6, [R219+0xe880] ;  /* 0x00e88000db06783b */ /* 0x000ea80000000100 */
[----:B------:R-:W-:Y:S02]  /*3ef0*/  LDS R174, [R238.X4+0x21280] ;  /* 0x02128000eeae7984 */ /* 0x000fe40000004800 */
[----:B------:R-:W-:Y:S02]  /*3f00*/  FSEL R175, R20, -INF , P5 ;  /* 0xff80000014af7808 */ /* 0x000fe40002800000 */
[----:B------:R-:W-:Y:S03]  /*3f10*/  MUFU.EX2 R172, R185 ;  /* 0x000000b900ac7308 */ /* 0x000fe60000000800 */
[--C-:B------:R-:W-:Y:S02]  /*3f20*/  FFMA.FTZ R173, R175, c[0x0][0x29c], -R190.reuse ;  /* 0x0000a700afad7a23 */ /* 0x100fe400000108be */
[----:B------:R-:W-:Y:S02]  /*3f30*/  FFMA.FTZ R190, R21, c[0x0][0x29c], -R190 ;  /* 0x0000a70015be7a23 */ /* 0x000fe400000108be */
[----:B------:R-:W-:Y:S01]  /*3f40*/  LDSM.16.M88.2 R20, [R218+0xe080] ;  /* 0x00e08000da14783b */ /* 0x000fe20000000100 */
[--C-:B------:R-:W-:Y:S02]  /*3f50*/  FFMA.FTZ R175, R184, c[0x0][0x29c], -R189.reuse ;  /* 0x0000a700b8af7a23 */ /* 0x100fe400000108bd */
[----:B------:R-:W-:Y:S01]  /*3f60*/  MUFU.EX2 R173, R173 ;  /* 0x000000ad00ad7308 */ /* 0x000fe20000000800 */
[C---:B-1----:R-:W-:Y:S01]  /*3f70*/  HMMA.16816.F32.BF16 R24, R108.reuse, R8, R24 ;  /* 0x000000086c18723c */ /* 0x042fe20000041818 */
[----:B------:R-:W1:Y:S08]  /*3f80*/  LDSM.16.M88.2 R8, [R218+0xd080] ;  /* 0x00d08000da08783b */ /* 0x000e700000000100 */
[----:B------:R-:W-:Y:S01]  /*3f90*/  MUFU.EX2 R175, R175 ;  /* 0x000000af00af7308 */ /* 0x000fe20000000800 */
[C---:B------:R-:W-:Y:S01]  /*3fa0*/  HMMA.16816.F32.BF16 R28, R108.reuse, R2, R28 ;  /* 0x000000026c1c723c */ /* 0x040fe2000004181c */
[----:B------:R-:W3:Y:S07]  /*3fb0*/  LDSM.16.M88.2 R2, [R218+0xd880] ;  /* 0x00d88000da02783b */ /* 0x000eee0000000100 */
[C---:B------:R-:W-:Y:S01]  /*3fc0*/  HMMA.16816.F32.BF16 R32, R108.reuse, R4, R32 ;  /* 0x000000046c20723c */ /* 0x040fe20000041820 */
[----:B------:R-:W4:Y:S01]  /*3fd0*/  LDSM.16.M88.2 R4, [R218+0xe880] ;  /* 0x00e88000da04783b */ /* 0x000f220000000100 */
[----:B------:R-:W5:Y:S06]  /*3fe0*/  MUFU.EX2 R190, R190 ;  /* 0x000000be00be7308 */ /* 0x000f6c0000000800 */
[C---:B------:R-:W-:Y:S01]  /*3ff0*/  HMMA.16816.F32.BF16 R36, R108.reuse, R10, R36 ;  /* 0x0000000a6c24723c */ /* 0x040fe20000041824 */
[----:B------:R-:W4:Y:S06]  /*4000*/  LDS R11, [R238.X4+0x212a0] ;  /* 0x0212a000ee0b7984 */ /* 0x000f2c0000004800 */
[--C-:B------:R-:W-:Y:S01]  /*4010*/  FFMA.FTZ R10, R182, c[0x0][0x29c], -R189.reuse ;  /* 0x0000a700b60a7a23 */ /* 0x100fe200000108bd */
[----:B--2---:R-:W-:Y:S05]  /*4020*/  HMMA.16816.F32.BF16 R40, R108, R6, R40 ;  /* 0x000000066c28723c */ /* 0x004fea0000041828 */
[----:B------:R-:W2:Y:S02]  /*4030*/  MUFU.EX2 R10, R10 ;  /* 0x0000000a000a7308 */ /* 0x000ea40000000800 */
[--C-:B------:R-:W-:Y:S01]  /*4040*/  FFMA.FTZ R6, R186, c[0x0][0x29c], -R189.reuse ;  /* 0x0000a700ba067a23 */ /* 0x100fe200000108bd */
[C---:B------:R-:W-:Y:S05]  /*4050*/  HMMA.16816.F32.BF16 R24, R12.reuse, R16, R24 ;  /* 0x000000100c18723c */ /* 0x040fea0000041818 */
[--C-:B------:R-:W-:Y:S01]  /*4060*/  FFMA.FTZ R7, R192, c[0x0][0x29c], -R189.reuse ;  /* 0x0000a700c0077a23 */ /* 0x100fe200000108bd */
[----:B------:R-:W-:Y:S01]  /*4070*/  SHF.L.U32 R110, R230, 0x1, RZ ;  /* 0x00000001e66e7819 */ /* 0x000fe200000006ff */
[----:B------:R-:W-:Y:S01]  /*4080*/  MUFU.EX2 R6, R6 ;  /* 0x0000000600067308 */ /* 0x000fe20000000800 */
[C---:B-1----:R-:W-:Y:S04]  /*4090*/  HMMA.16816.F32.BF16 R28, R12.reuse, R8, R28 ;  /* 0x000000080c1c723c */ /* 0x042fe8000004181c */
[----:B------:R-:W-:Y:S03]  /*40a0*/  FSEL R16, R19, -INF , P6 ;  /* 0xff80000013107808 */ /* 0x000fe60003000000 */
[--C-:B------:R-:W-:Y:S01]  /*40b0*/  FFMA.FTZ R8, R194, c[0x0][0x29c], -R189.reuse ;  /* 0x0000a700c2087a23 */ /* 0x100fe200000108bd */
[C---:B---3--:R-:W-:Y:S01]  /*40c0*/  HMMA.16816.F32.BF16 R32, R12.reuse, R2, R32 ;  /* 0x000000020c20723c */ /* 0x048fe20000041820 */
[----:B------:R-:W-:Y:S03]  /*40d0*/  MUFU.EX2 R9, R196 ;  /* 0x000000c400097308 */ /* 0x000fe60000000800 */
[--C-:B------:R-:W-:Y:S04]  /*40e0*/  FFMA.FTZ R16, R16, c[0x0][0x29c], -R189.reuse ;  /* 0x0000a70010107a23 */ /* 0x100fe800000108bd */
[C---:B------:R-:W-:Y:S03]  /*40f0*/  HMMA.16816.F32.BF16 R36, R12.reuse, R20, R36 ;  /* 0x000000140c24723c */ /* 0x040fe60000041824 */
[----:B------:R-:W1:Y:S04]  /*4100*/  MUFU.EX2 R7, R7 ;  /* 0x0000000700077308 */ /* 0x000e680000000800 */
[----:B------:R-:W-:Y:S01]  /*4110*/  FSEL R20, R23, -INF , P0 ;  /* 0xff80000017147808 */ /* 0x000fe20000000000 */
[----:B----4-:R-:W-:Y:S01]  /*4120*/  HMMA.16816.F32.BF16 R40, R12, R4, R40 ;  /* 0x000000040c28723c */ /* 0x010fe20000041828 */
[----:B------:R-:W-:Y:S03]  /*4130*/  PLOP3.LUT P0, PT, PT, PT, UP0, 0x80, 0x0 ;  /* 0x000000000000781c */ /* 0x000fe60003f0f008 */
[----:B------:R-:W-:Y:S01]  /*4140*/  FFMA.FTZ R189, R20, c[0x0][0x29c], -R189 ;  /* 0x0000a70014bd7a23 */ /* 0x000fe200000108bd */
[----:B------:R-:W-:Y:S01]  /*4150*/  MUFU.EX2 R8, R8 ;  /* 0x0000000800087308 */ /* 0x000fe20000000800 */
[----:B-----5:R-:W-:Y:S01]  /*4160*/  F2FP.BF16.PACK_AB R20, R190, R173 ;  /* 0x000000adbe14723e */ /* 0x020fe200000010ff */
[--C-:B------:R-:W-:Y:S02]  /*4170*/  FADD.FTZ R5, R25, -R174.reuse ;  /* 0x800000ae19057221 */ /* 0x100fe40000010000 */
[--C-:B------:R-:W-:Y:S03]  /*4180*/  FADD.FTZ R4, R24, -R174.reuse ;  /* 0x800000ae18047221 */ /* 0x100fe60000010000 */
[C---:B------:R-:W-:Y:S01]  /*4190*/  FMUL.FTZ R5, R176.reuse, R5 ;  /* 0x00000005b0057220 */ /* 0x040fe20000410000 */
[----:B------:R-:W-:Y:S01]  /*41a0*/  F2FP.BF16.PACK_AB R176, R176, R177 ;  /* 0x000000b1b0b0723e */ /* 0x000fe200000010ff */
[----:B------:R-:W-:Y:S01]  /*41b0*/  FMUL.FTZ R4, R177, R4 ;  /* 0x00000004b1047220 */ /* 0x000fe20000410000 */
[----:B------:R3:W4:Y:S01]  /*41c0*/  MUFU.EX2 R15, R16 ;  /* 0x00000010000f7308 */ /* 0x0007220000000800 */
[--C-:B------:R-:W-:Y:S02]  /*41d0*/  FADD.FTZ R13, R28, -R174.reuse ;  /* 0x800000ae1c0d7221 */ /* 0x100fe40000010000 */
[--C-:B------:R-:W-:Y:S01]  /*41e0*/  FADD.FTZ R12, R29, -R174.reuse ;  /* 0x800000ae1d0c7221 */ /* 0x100fe20000010000 */
[----:B------:R-:W-:Y:S01]  /*41f0*/  F2FP.BF16.PACK_AB R4, R5, R4 ;  /* 0x000000040504723e */ /* 0x000fe200000010ff */
[----:B------:R-:W-:Y:S01]  /*4200*/  STS [R237+0x21480], R176 ;  /* 0x021480b0ed007388 */ /* 0x000fe20000000800 */
[----:B--2---:R-:W-:Y:S01]  /*4210*/  F2FP.BF16.PACK_AB R5, R175, R10 ;  /* 0x0000000aaf05723e */ /* 0x004fe200000010ff */
[C---:B------:R-:W-:Y:S02]  /*4220*/  FMUL.FTZ R12, R179.reuse, R12 ;  /* 0x0000000cb30c7220 */ /* 0x040fe40000410000 */
[----:B------:R-:W-:Y:S01]  /*4230*/  FMUL.FTZ R13, R178, R13 ;  /* 0x0000000db20d7220 */ /* 0x000fe20000410000 */
[----:B------:R-:W-:Y:S01]  /*4240*/  F2FP.BF16.PACK_AB R178, R179, R178 ;  /* 0x000000b2b3b2723e */ /* 0x000fe200000010ff */
[----:B------:R2:W-:Y:S01]  /*4250*/  STS [R234], R5 ;  /* 0x00000005ea007388 */ /* 0x0005e20000000800 */
[--C-:B------:R-:W-:Y:S01]  /*4260*/  FADD.FTZ R17, R32, -R174.reuse ;  /* 0x800000ae20117221 */ /* 0x100fe20000010000 */
[----:B------:R-:W5:Y:S01]  /*4270*/  MUFU.EX2 R189, R189 ;  /* 0x000000bd00bd7308 */ /* 0x000f620000000800 */
[----:B------:R-:W-:Y:S01]  /*4280*/  F2FP.BF16.PACK_AB R12, R12, R13 ;  /* 0x0000000d0c0c723e */ /* 0x000fe200000010ff */
[----:B------:R-:W-:Y:S01]  /*4290*/  STS [R237+0x21c80], R178 ;  /* 0x021c80b2ed007388 */ /* 0x000fe20000000800 */
[----:B-1----:R-:W-:Y:S01]  /*42a0*/  F2FP.BF16.PACK_AB R13, R7, R6 ;  /* 0x00000006070d723e */ /* 0x002fe200000010ff */
[--C-:B------:R-:W-:Y:S02]  /*42b0*/  FADD.FTZ R14, R33, -R174.reuse ;  /* 0x800000ae210e7221 */ /* 0x100fe40000010000 */
[----:B------:R-:W-:Y:S01]  /*42c0*/  FMUL.FTZ R17, R180, R17 ;  /* 0x00000011b4117220 */ /* 0x000fe20000410000 */
[C---:B------:R-:W-:Y:S01]  /*42d0*/  F2FP.BF16.PACK_AB R180, R181.reuse, R180 ;  /* 0x000000b4b5b4723e */ /* 0x040fe200000010ff */
[----:B------:R5:W-:Y:S01]  /*42e0*/  STS [R234+0x800], R13 ;  /* 0x0008000dea007388 */ /* 0x000be20000000800 */
[----:B------:R-:W-:Y:S01]  /*42f0*/  FMUL.FTZ R14, R181, R14 ;  /* 0x0000000eb50e7220 */ /* 0x000fe20000410000 */
[----:B---3--:R-:W-:Y:S02]  /*4300*/  F2FP.BF16.PACK_AB R16, R172, R183 ;  /* 0x000000b7ac10723e */ /* 0x008fe400000010ff */
[----:B------:R-:W-:Y:S01]  /*4310*/  STS [R237+0x22480], R180 ;  /* 0x022480b4ed007388 */ /* 0x000fe20000000800 */
[----:B----4-:R-:W-:Y:S01]  /*4320*/  F2FP.BF16.PACK_AB R19, R15, R18 ;  /* 0x000000120f13723e */ /* 0x010fe200000010ff */
[--C-:B------:R-:W-:Y:S01]  /*4330*/  FADD.FTZ R21, R30, -R11.reuse ;  /* 0x8000000b1e157221 */ /* 0x100fe20000010000 */
[----:B------:R-:W-:Y:S01]  /*4340*/  F2FP.BF16.PACK_AB R28, R14, R17 ;  /* 0x000000110e1c723e */ /* 0x000fe200000010ff */
[--C-:B------:R-:W-:Y:S01]  /*4350*/  FADD.FTZ R14, R27, -R11.reuse ;  /* 0x8000000b1b0e7221 */ /* 0x100fe20000010000 */
[----:B------:R-:W-:Y:S01]  /*4360*/  F2FP.BF16.PACK_AB R17, R9, R8 ;  /* 0x000000080911723e */ /* 0x000fe200000010ff */
[--C-:B------:R-:W-:Y:S02]  /*4370*/  FADD.FTZ R30, R31, -R11.reuse ;  /* 0x8000000b1f1e7221 */ /* 0x100fe40000010000 */
[----:B------:R-:W-:Y:S02]  /*4380*/  FMUL.FTZ R14, R175, R14 ;  /* 0x0000000eaf0e7220 */ /* 0x000fe40000410000 */
[----:B------:R-:W-:Y:S01]  /*4390*/  STS [R234+0x1000], R17 ;  /* 0x00100011ea007388 */ /* 0x000fe20000000800 */
[--C-:B--2---:R-:W-:Y:S02]  /*43a0*/  FADD.FTZ R5, R26, -R11.reuse ;  /* 0x8000000b1a057221 */ /* 0x104fe40000010000 */
[----:B------:R-:W-:Y:S01]  /*43b0*/  FMUL.FTZ R30, R7, R30 ;  /* 0x0000001e071e7220 */ /* 0x000fe20000410000 */
[----:B------:R-:W-:Y:S01]  /*43c0*/  STS [R237+0x22c80], R16 ;  /* 0x022c8010ed007388 */ /* 0x000fe20000000800 */
[----:B------:R-:W-:Y:S02]  /*43d0*/  FMUL.FTZ R5, R10, R5 ;  /* 0x000000050a057220 */ /* 0x000fe40000410000 */
[----:B------:R-:W-:Y:S01]  /*43e0*/  FMUL.FTZ R21, R6, R21 ;  /* 0x0000001506157220 */ /* 0x000fe20000410000 */
[----:B------:R1:W-:Y:S01]  /*43f0*/  STS [R234+0x1800], R19 ;  /* 0x00180013ea007388 */ /* 0x0003e20000000800 */
[--C-:B------:R-:W-:Y:S01]  /*4400*/  FADD.FTZ R7, R34, -R11.reuse ;  /* 0x8000000b22077221 */ /* 0x100fe20000010000 */
[----:B------:R-:W-:Y:S01]  /*4410*/  F2FP.BF16.PACK_AB R5, R14, R5 ;  /* 0x000000050e05723e */ /* 0x000fe200000010ff */
[--C-:B------:R-:W-:Y:S01]  /*4420*/  FADD.FTZ R6, R35, -R11.reuse ;  /* 0x8000000b23067221 */ /* 0x100fe20000010000 */
[----:B-----5:R-:W-:Y:S01]  /*4430*/  F2FP.BF16.PACK_AB R13, R189, R22 ;  /* 0x00000016bd0d723e */ /* 0x020fe200000010ff */
[----:B------:R-:W-:Y:S01]  /*4440*/  STS [R237+0x23480], R20 ;  /* 0x02348014ed007388 */ /* 0x000fe20000000800 */
[----:B------:R-:W-:Y:S01]  /*4450*/  F2FP.BF16.PACK_AB R21, R30, R21 ;  /* 0x000000151e15723e */ /* 0x000fe200000010ff */
[--C-:B------:R-:W-:Y:S02]  /*4460*/  FADD.FTZ R36, R36, -R174.reuse ;  /* 0x800000ae24247221 */ /* 0x100fe40000010000 */
[----:B------:R-:W-:Y:S01]  /*4470*/  STS [R234+0x2000], R13 ;  /* 0x0020000dea007388 */ /* 0x000fe20000000800 */
[--C-:B------:R-:W-:Y:S02]  /*4480*/  FADD.FTZ R37, R37, -R174.reuse ;  /* 0x800000ae25257221 */ /* 0x100fe40000010000 */
[----:B------:R-:W-:Y:S01]  /*4490*/  FMUL.FTZ R7, R8, R7 ;  /* 0x0000000708077220 */ /* 0x000fe20000410000 */
[----:B------:R-:W-:Y:S01]  /*44a0*/  BAR.SYNC.DEFER_BLOCKING 0x0 ;  /* 0x0000000000007b1d */ /* 0x000fe20000010000 */
[----:B------:R-:W-:Y:S02]  /*44b0*/  FMUL.FTZ R6, R9, R6 ;  /* 0x0000000609067220 */ /* 0x000fe40000410000 */
[----:B------:R-:W-:Y:S02]  /*44c0*/  FMUL.FTZ R36, R183, R36 ;  /* 0x00000024b7247220 */ /* 0x000fe40000410000 */
[----:B------:R-:W-:Y:S02]  /*44d0*/  FMUL.FTZ R37, R172, R37 ;  /* 0x00000025ac257220 */ /* 0x000fe40000410000 */
[--C-:B------:R-:W-:Y:S02]  /*44e0*/  FADD.FTZ R9, R38, -R11.reuse ;  /* 0x8000000b26097221 */ /* 0x100fe40000010000 */
[--C-:B------:R-:W-:Y:S01]  /*44f0*/  FADD.FTZ R8, R39, -R11.reuse ;  /* 0x8000000b27087221 */ /* 0x100fe20000010000 */
[----:B------:R-:W-:Y:S01]  /*4500*/  F2FP.BF16.PACK_AB R36, R37, R36 ;  /* 0x000000242524723e */ /* 0x000fe200000010ff */
[--C-:B------:R-:W-:Y:S01]  /*4510*/  FADD.FTZ R40, R40, -R174.reuse ;  /* 0x800000ae28287221 */ /* 0x100fe20000010000 */
[----:B-1----:R-:W-:Y:S01]  /*4520*/  F2FP.BF16.PACK_AB R19, R6, R7 ;  /* 0x000000070613723e */ /* 0x002fe200000010ff */
[----:B------:R-:W-:Y:S02]  /*4530*/  FADD.FTZ R41, R41, -R174 ;  /* 0x800000ae29297221 */ /* 0x000fe40000010000 */
[----:B------:R-:W-:Y:S02]  /*4540*/  FMUL.FTZ R9, R18, R9 ;  /* 0x0000000912097220 */ /* 0x000fe40000410000 */
[----:B------:R-:W-:Y:S02]  /*4550*/  FMUL.FTZ R8, R15, R8 ;  /* 0x000000080f087220 */ /* 0x000fe40000410000 */
[----:B------:R-:W-:Y:S02]  /*4560*/  FMUL.FTZ R40, R173, R40 ;  /* 0x00000028ad287220 */ /* 0x000fe40000410000 */
[----:B------:R-:W-:Y:S01]  /*4570*/  FMUL.FTZ R41, R190, R41 ;  /* 0x00000029be297220 */ /* 0x000fe20000410000 */
[----:B------:R-:W-:Y:S01]  /*4580*/  F2FP.BF16.PACK_AB R29, R8, R9 ;  /* 0x00000009081d723e */ /* 0x000fe200000010ff */
[--C-:B------:R-:W-:Y:S01]  /*4590*/  FADD.FTZ R17, R42, -R11.reuse ;  /* 0x8000000b2a117221 */ /* 0x100fe20000010000 */
[----:B------:R-:W-:Y:S01]  /*45a0*/  STS [R237+0x23c80], R4 ;  /* 0x023c8004ed007388 */ /* 0x000fe20000000800 */
[----:B------:R-:W-:Y:S01]  /*45b0*/  FADD.FTZ R10, R43, -R11 ;  /* 0x8000000b2b0a7221 */ /* 0x000fe20000010000 */
[----:B------:R-:W-:Y:S01]  /*45c0*/  F2FP.BF16.PACK_AB R40, R41, R40 ;  /* 0x000000282928723e */ /* 0x000fe200000010ff */
[----:B------:R-:W-:Y:S01]  /*45d0*/  FMUL.FTZ R17, R22, R17 ;  /* 0x0000001116117220 */ /* 0x000fe20000410000 */
[----:B------:R-:W-:Y:S01]  /*45e0*/  STS [R234+0x2800], R5 ;  /* 0x00280005ea007388 */ /* 0x000fe20000000800 */
[----:B------:R-:W-:Y:S03]  /*45f0*/  FMUL.FTZ R10, R189, R10 ;  /* 0x0000000abd0a7220 */ /* 0x000fe60000410000 */
[----:B------:R-:W-:Y:S02]  /*4600*/  STS [R237+0x24480], R12 ;  /* 0x0244800ced007388 */ /* 0x000fe40000000800 */
[----:B------:R-:W-:Y:S02]  /*4610*/  F2FP.BF16.PACK_AB R35, R10, R17 ;  /* 0x000000110a23723e */ /* 0x000fe400000010ff */
        /* <DEDUP_REMOVED lines=111> */
[----:B--234-:R-:W-:Y:S01]  /*4d10*/  LOP3.LUT P6, RZ, R236, 0x1, RZ, 0xc0, !PT ;  /* 0x00000001ecff7812 */ /* 0x01cfe200078cc0ff */
[----:B------:R-:W-:Y:S01]  /*4d20*/  USHF.R.S32.HI UR16, URZ, 0x1f, UR11 ;  /* 0x0000001f3f107899 */ /* 0x000fe2000801140b */
[----:B------:R-:W-:Y:S01]  /*4d30*/  P2R R7, PR, RZ, 0x4 ;  /* 0x00000004ff077803 */ /* 0x000fe20000000000 */
[----:B------:R-:W-:Y:S01]  /*4d40*/  ULDC.64 UR6, c[0x0][0x208] ;  /* 0x0000820000067ab9 */ /* 0x000fe20000000a00 */
[----:B------:R-:W-:Y:S01]  /*4d50*/  IMAD.MOV.U32 R5, RZ, RZ, c[0x0][0x208] ;  /* 0x00008200ff057624 */ /* 0x000fe200078e00ff */
[----:B------:R-:W-:Y:S01]  /*4d60*/  UIMAD UR16, UR16, UR6, URZ ;  /* 0x00000006101072a4 */ /* 0x000fe2000f8e023f */
[----:B------:R-:W-:Y:S01]  /*4d70*/  IMAD.MOV.U32 R4, RZ, RZ, 0x6 ;  /* 0x00000006ff047424 */ /* 0x000fe200078e00ff */
[----:B------:R-:W-:Y:S01]  /*4d80*/  UIMAD.WIDE.U32 UR18, UR11, UR6, URZ ;  /* 0x000000060b1272a5 */ /* 0x000fe2000f8e003f */
[C---:B------:R-:W-:Y:S01]  /*4d90*/  IMAD.SHL.U32 R6, R5.reuse, 0x40, RZ ;  /* 0x0000004005067824 */ /* 0x040fe200078e00ff */
[----:B------:R-:W-:Y:S02]  /*4da0*/  UIMAD UR16, UR11, UR7, UR16 ;  /* 0x000000070b1072a4 */ /* 0x000fe4000f8e0210 */
[----:B------:R-:W-:Y:S01]  /*4db0*/  SHF.L.U64.HI R4, R5, R4, c[0x0][0x20c] ;  /* 0x0000830005047619 */ /* 0x000fe20000010204 */
[----:B------:R-:W-:Y:S01]  /*4dc0*/  USHF.L.U32 UR6, UR11, 0x6, URZ ;  /* 0x000000060b067899 */ /* 0x000fe2000800063f */
[----:B------:R-:W-:Y:S01]  /*4dd0*/  IMAD.U32 R3, RZ, RZ, UR18 ;  /* 0x00000012ff037e24 */ /* 0x000fe2000f8e00ff */
[----:B------:R-:W-:Y:S01]  /*4de0*/  UIADD3 UR16, UR19, UR16, URZ ;  /* 0x0000001013107290 */ /* 0x000fe2000fffe03f */
[----:B------:R-:W-:Y:S03]  /*4df0*/  IMAD.U32 R2, RZ, RZ, UR18 ;  /* 0x00000012ff027e24 */ /* 0x000fe6000f8e00ff */
[----:B------:R-:W-:Y:S02]  /*4e00*/  LEA R8, P0, R3, R248, 0x7 ;  /* 0x000000f803087211 */ /* 0x000fe400078038ff */
[----:B------:R-:W-:Y:S05]  /*4e10*/  IMAD.U32 R3, RZ, RZ, UR16 ;  /* 0x00000010ff037e24 */ /* 0x000fea000f8e00ff */
[----:B------:R-:W-:Y:S01]  /*4e20*/  LEA.HI.X R9, R2, R249, R3, 0x7, P0 ;  /* 0x000000f902097211 */ /* 0x000fe200000f3c03 */
[----:B------:R-:W-:Y:S01]  /*4e30*/  IMAD.U32 R2, RZ, RZ, UR6 ;  /* 0x00000006ff027e24 */ /* 0x000fe2000f8e00ff */
[--C-:B------:R-:W-:Y:S01]  /*4e40*/  IADD3 R12, P5, P0, R6, 0x80, R8.reuse ;  /* 0x00000080060c7810 */ /* 0x100fe200078be008 */
[----:B------:R-:W-:Y:S03]  /*4e50*/  IMAD.U32 R3, RZ, RZ, UR6 ;  /* 0x00000006ff037e24 */ /* 0x000fe6000f8e00ff */
[--C-:B------:R-:W-:Y:S02]  /*4e60*/  IADD3.X R13, R4, RZ, R9.reuse, P5, P0 ;  /* 0x000000ff040d7210 */ /* 0x100fe40002fe0409 */
[----:B------:R-:W-:Y:S02]  /*4e70*/  IADD3 R10, P5, P0, R6, 0x100, R8 ;  /* 0x00000100060a7810 */ /* 0x000fe400078be008 */
[----:B------:R-:W-:Y:S02]  /*4e80*/  IADD3 R2, -R239, UR13, -R2 ;  /* 0x0000000def027c10 */ /* 0x000fe4000fffe902 */
[--C-:B------:R-:W-:Y:S02]  /*4e90*/  IADD3.X R11, R4, RZ, R9.reuse, P5, P0 ;  /* 0x000000ff040b7210 */ /* 0x100fe40002fe0409 */
[----:B------:R-:W-:Y:S02]  /*4ea0*/  ISETP.LT.OR P0, PT, R2, 0x1, !P6 ;  /* 0x000000010200780c */ /* 0x000fe40007701670 */
[----:B------:R-:W-:Y:S02]  /*4eb0*/  IADD3 R14, P5, R6, R8, RZ ;  /* 0x00000008060e7210 */ /* 0x000fe40007fbe0ff */
[----:B------:R-:W-:Y:S03]  /*4ec0*/  ISETP.LT.OR P6, PT, R2, 0x21, !P6 ;  /* 0x000000210200780c */ /* 0x000fe600077c1670 */
[----:B------:R-:W-:Y:S01]  /*4ed0*/  IMAD.X R15, R4, 0x1, R9, P5 ;  /* 0x00000001040f7824 */ /* 0x000fe200028e0609 */
[----:B------:R-:W-:Y:S01]  /*4ee0*/  LOP3.LUT P5, RZ, R236, 0x2, RZ, 0xc0, !PT ;  /* 0x00000002ecff7812 */ /* 0x000fe200078ac0ff */
[----:B------:R-:W-:Y:S04]  /*4ef0*/  @!P1 IMAD.WIDE R4, R3, 0x4, R244 ;  /* 0x0000000403049825 */ /* 0x000fe800078e02f4 */
[----:B------:R-:W-:Y:S01]  /*4f00*/  @!PT LDS RZ, [RZ] ;  /* 0x00000000fffff984 */ /* 0x000fe20000000800 */
[----:B------:R-:W-:Y:S01]  /*4f10*/  @!PT LDS RZ, [RZ] ;  /* 0x00000000fffff984 */ /* 0x000fe20000000800 */
[----:B------:R-:W-:Y:S01]  /*4f20*/  @!PT LDS RZ, [RZ] ;  /* 0x00000000fffff984 */ /* 0x000fe20000000800 */
[----:B------:R1:W-:Y:S01]  /*4f30*/  LDGSTS.E.BYPASS.LTC128B.128 [R235+0x1b080], [R8.64], !P0 ;  /* 0x1b08000008eb7fae */ /* 0x0003e2000c101d4e */
[C---:B------:R-:W-:Y:S02]  /*4f40*/  ISETP.LT.OR P0, PT, R2.reuse, 0x1, !P5 ;  /* 0x000000010200780c */ /* 0x040fe40006f01670 */
[----:B------:R-:W-:Y:S11]  /*4f50*/  ISETP.LT.OR P5, PT, R2, 0x21, !P5 ;  /* 0x000000210200780c */ /* 0x000ff60006fa1670 */
[----:B------:R1:W-:Y:S01]  /*4f60*/  LDGSTS.E.BYPASS.LTC128B.128 [R235+0x1d080], [R8.64+0x80], !P0 ;  /* 0x1d08008008eb7fae */ /* 0x0003e2000c101d4e */
[----:B------:R-:W-:Y:S04]  /*4f70*/  LOP3.LUT P0, RZ, R236, 0x4, RZ, 0xc0, !PT ;  /* 0x00000004ecff7812 */ /* 0x000fe8000780c0ff */
[C---:B------:R-:W-:Y:S02]  /*4f80*/  ISETP.LT.OR P2, PT, R2.reuse, 0x1, !P0 ;  /* 0x000000010200780c */ /* 0x040fe40004741670 */
[----:B------:R-:W-:Y:S01]  /*4f90*/  ISETP.LT.OR P0, PT, R2, 0x21, !P0 ;  /* 0x000000210200780c */ /* 0x000fe20004701670 */
[----:B------:R-:W-:Y:S10]  /*4fa0*/  @!P1 IMAD.SHL.U32 R2, R233, 0x10, RZ ;  /* 0x00000010e9029824 */ /* 0x000ff400078e00ff */
[----:B------:R1:W-:Y:S01]  /*4fb0*/  LDGSTS.E.BYPASS.LTC128B.128 [R235+0x1f080], [R8.64+0x100], !P2 ;  /* 0x1f08010008eb7fae */ /* 0x0003e2000d101d4e */
[----:B------:R-:W-:Y:S03]  /*4fc0*/  ISETP.NE.AND P2, PT, R7, RZ, PT ;  /* 0x000000ff0700720c */ /* 0x000fe60003f45270 */
[----:B------:R1:W-:Y:S04]  /*4fd0*/  LDGSTS.E.BYPASS.LTC128B.128 [R235+0x1c080], [R14.64], !P6 ;  /* 0x1c0800000eeb7fae */ /* 0x0003e8000f101d4e */
[----:B------:R1:W-:Y:S04]  /*4fe0*/  LDGSTS.E.BYPASS.LTC128B.128 [R235+0x1e080], [R12.64], !P5 ;  /* 0x1e0800000ceb7fae */ /* 0x0003e8000e901d4e */
[----:B------:R1:W-:Y:S04]  /*4ff0*/  LDGSTS.E.BYPASS.LTC128B.128 [R235+0x20080], [R10.64], !P0 ;  /* 0x200800000aeb7fae */ /* 0x0003e8000c101d4e */
[----:B------:R1:W-:Y:S02]  /*5000*/  @!P1 LDGSTS.E.BYPASS.LTC128B.128 [R2+0x21280], [R4.64] ;  /* 0x2128000004029fae */ /* 0x0003e4000b901d4e */
.L_x_721:
[-C--:B-1234-:R-:W-:Y:S01]  /*5010*/  HMMA.16816.F32.BF16 R4, R172, R176.reuse, RZ ;  /* 0x000000b0ac04723c */ /* 0x09efe200000418ff */
[----:B------:R-:W-:Y:S01]  /*5020*/  LDSM.16.MT88.4 R204, [R222+0x1000] ;  /* 0x00100000decc783b */ /* 0x000fe20000004200 */
[----:B------:R-:W-:Y:S02]  /*5030*/  UIMAD UR5, UR5, 0x3000, URZ ;  /* 0x00003000050578a4 */ /* 0x000fe4000f8e023f */
[----:B------:R-:W-:Y:S01]  /*5040*/  UISETP.GE.AND UP0, UPT, UR11, UR8, UPT ;  /* 0x000000080b00728c */ /* 0x000fe2000bf06270 */
[----:B------:R-:W-:Y:S01]  /*5050*/  LDSM.16.M88.4 R208, [R223+0x1400] ;  /* 0x00140000dfd0783b */ /* 0x000fe20000000200 */
[----:B------:R-:W-:Y:S02]  /*5060*/  UISETP.GE.AND UP1, UPT, UR12, 0x1, UPT ;  /* 0x000000010c00788c */ /* 0x000fe4000bf26270 */
[C---:B------:R-:W-:Y:S01]  /*5070*/  HMMA.16816.F32.BF16 R8, R180.reuse, R176, RZ ;  /* 0x000000b0b408723c */ /* 0x040fe200000418ff */
[----:B------:R-:W-:Y:S01]  /*5080*/  LDSM.16.M88.4 R212, [R223+0x2400] ;  /* 0x00240000dfd4783b */ /* 0x000fe20000000200 */
[----:B------:R-:W-:Y:S02]  /*5090*/  UIADD3 UR6, UR4, 0x1, URZ ;  /* 0x0000000104067890 */ /* 0x000fe4000fffe03f */
[----:B------:R-:W-:Y:S01]  /*50a0*/  IADD3 R2, P0, R242, UR5, RZ ;  /* 0x00000005f2027c10 */ /* 0x000fe2000ff1e0ff */
[----:B------:R-:W0:Y:S01]  /*50b0*/  LDGDEPBAR ;  /* 0x00000000000079af */ /* 0x000e220000000000 */
[----:B------:R-:W-:Y:S02]  /*50c0*/  UISETP.GE.AND UP2, UPT, UR4, 0x1, UPT ;  /* 0x000000010400788c */ /* 0x000fe4000bf46270 */
[-C--:B------:R-:W-:Y:S08]  /*50d0*/  HMMA.16816.F32.BF16 R12, R180, R178.reuse, RZ ;  /* 0x000000b2b40c723c */ /* 0x080ff000000418ff */
        /* <DEDUP_REMOVED lines=11> */
[----:B------:R-:W2:Y:S07]  /*5190*/  LDSM.16.MT88.4 R172, [R222+0x3800] ;  /* 0x00380000deac783b */ /* 0x000eae0000004200 */
        /* <DEDUP_REMOVED lines=15> */
[----:B------:R-:W3:Y:S04]  /*5290*/  LDSM.16.M88.4 R184, [R223+0x1800] ;  /* 0x00180000dfb8783b */ /* 0x000ee80000000200 */
[----:B------:R-:W-:Y:S03]  /*52a0*/  LDSM.16.M88.4 R200, [R223+0x2000] ;  /* 0x00200000dfc8783b */ /* 0x000fe60000000200 */
[-C--:B-1----:R-:W-:Y:S08]  /*52b0*/  HMMA.16816.F32.BF16 R4, R176, R204.reuse, R4 ;  /* 0x000000ccb004723c */ /* 0x082ff00000041804 */
[C---:B------:R-:W-:Y:S08]  /*52c0*/  HMMA.16816.F32.BF16 R8, R208.reuse, R204, R8 ;  /* 0x000000ccd008723c */ /* 0x040ff00000041808 */
[-C--:B------:R-:W-:Y:S08]  /*52d0*/  HMMA.16816.F32.BF16 R12, R208, R206.reuse, R12 ;  /* 0x000000ced00c723c */ /* 0x080ff0000004180c */
[C---:B------:R-:W-:Y:S01]  /*52e0*/  HMMA.16816.F32.BF16 R16, R176.reuse, R206, R16 ;  /* 0x000000ceb010723c */ /* 0x040fe20000041810 */
[----:B------:R-:W-:Y:S07]  /*52f0*/  LDSM.16.MT88.4 R204, [R222+0x2000] ;  /* 0x00200000decc783b */ /* 0x000fee0000004200 */
[-C--:B--2---:R-:W-:Y:S08]  /*5300*/  HMMA.16816.F32.BF16 R20, R176, R172.reuse, R20 ;  /* 0x000000acb014723c */ /* 0x084ff00000041814 */
[C---:B------:R-:W-:Y:S08]  /*5310*/  HMMA.16816.F32.BF16 R24, R208.reuse, R172, R24 ;  /* 0x000000acd018723c */ /* 0x040ff00000041818 */
[-C--:B------:R-:W-:Y:S08]  /*5320*/  HMMA.16816.F32.BF16 R28, R208, R174.reuse, R28 ;  /* 0x000000aed01c723c */ /* 0x080ff0000004181c */
[C---:B------:R-:W-:Y:S01]  /*5330*/  HMMA.16816.F32.BF16 R32, R176.reuse, R174, R32 ;  /* 0x000000aeb020723c */ /* 0x040fe20000041820 */
[----:B------:R-:W1:Y:S07]  /*5340*/  LDSM.16.MT88.4 R172, [R222+0x6800] ;  /* 0x00680000deac783b */ /* 0x000e6e0000004200 */
[-C--:B------:R-:W-:Y:S08]  /*5350*/  HMMA.16816.F32.BF16 R36, R176, R180.reuse, R36 ;  /* 0x000000b4b024723c */ /* 0x080ff00000041824 */
[C---:B------:R-:W-:Y:S08]  /*5360*/  HMMA.16816.F32.BF16 R40, R208.reuse, R180, R40 ;  /* 0x000000b4d028723c */ /* 0x040ff00000041828 */
[-C--:B------:R-:W-:Y:S01]  /*5370*/  HMMA.16816.F32.BF16 R104, R208, R182.reuse, R104 ;  /* 0x000000b6d068723c */ /* 0x080fe20000041868 */
[----:B------:R-:W2:Y:S07]  /*5380*/  LDSM.16.MT88.4 R208, [R222+0x4800] ;  /* 0x00480000ded0783b */ /* 0x000eae0000004200 */
[----:B------:R-:W-:Y:S01]  /*5390*/  HMMA.16816.F32.BF16 R108, R176, R182, R108 ;  /* 0x000000b6b06c723c */ /* 0x000fe2000004186c */
[----:B------:R-:W4:Y:S06]  /*53a0*/  LDSM.16.MT88.4 R176, [R222+0x7000] ;  /* 0x00700000deb0783b */ /* 0x000f2c0000004200 */
[----:B------:R-:W-:Y:S01]  /*53b0*/  IMAD.U32 R182, RZ, RZ, UR5 ;  /* 0x00000005ffb67e24 */ /* 0x000fe2000f8e00ff */
[-C--:B---3--:R-:W-:Y:S01]  /*53c0*/  HMMA.16816.F32.BF16 R4, R184, R188.reuse, R4 ;  /* 0x000000bcb804723c */ /* 0x088fe20000041804 */
[----:B------:R-:W-:Y:S04]  /*53d0*/  UIADD3 UR5, UR12, 0x1, URZ ;  /* 0x000000010c057890 */ /* 0x000fe8000fffe03f */
[----:B------:R-:W-:Y:S01]  /*53e0*/  LEA.HI.X.SX32 R3, R182, R241, 0x1, P0 ;  /* 0x000000f1b6037211 */ /* 0x000fe200000f0eff */
[----:B------:R-:W-:Y:S01]  /*53f0*/  USEL UR12, UR5, URZ, !UP1 ;  /* 0x0000003f050c7287 */ /* 0x000fe2000c800000 */
[C---:B------:R-:W-:Y:S01]  /*5400*/  LEA R180, P0, R2.reuse, c[0x0][0x220], 0x2 ;  /* 0x0000880002b47a11 */ /* 0x040fe200078010ff */
[C---:B------:R-:W-:Y:S01]  /*5410*/  HMMA.16816.F32.BF16 R8, R192.reuse, R188, R8 ;  /* 0x000000bcc008723c */ /* 0x040fe20000041808 */
[----:B------:R-:W-:Y:S03]  /*5420*/  UMOV UR5, UR11 ;  /* 0x0000000b00057c82 */ /* 0x000fe60008000000 */
[----:B------:R-:W-:Y:S01]  /*5430*/  LEA.HI.X R181, R2, c[0x0][0x224], R3, 0x2, P0 ;  /* 0x0000890002b57a11 */ /* 0x000fe200000f1403 */
[----:B------:R-:W-:Y:S01]  /*5440*/  IMAD.U32 R3, RZ, RZ, UR4 ;  /* 0x00000004ff037e24 */ /* 0x000fe2000f8e00ff */
[----:B------:R-:W-:Y:S01]  /*5450*/  PLOP3.LUT P0, PT, PT, PT, UP0, 0x80, 0x0 ;  /* 0x000000000000781c */ /* 0x000fe20003f0f008 */
[----:B------:R-:W-:Y:S01]  /*5460*/  USEL UR4, UR6, URZ, !UP2 ;  /* 0x0000003f06047287 */ /* 0x000fe2000d000000 */
[-C--:B------:R-:W-:Y:S04]  /*5470*/  HMMA.16816.F32.BF16 R12, R192, R190.reuse, R12 ;  /* 0x000000bec00c723c */ /* 0x080fe8000004180c */
[----:B------:R-:W-:Y:S04]  /*5480*/  IMAD R3, R3, 0x3000, R230 ;  /* 0x0000300003037824 */ /* 0x000fe800078e02e6 */
[C---:B------:R-:W-:Y:S08]  /*5490*/  HMMA.16816.F32.BF16 R16, R184.reuse, R190, R16 ;  /* 0x000000beb810723c */ /* 0x040ff00000041810 */
[-C--:B------:R-:W-:Y:S08]  /*54a0*/  HMMA.16816.F32.BF16 R20, R184, R196.reuse, R20 ;  /* 0x000000c4b814723c */ /* 0x080ff00000041814 */
[C---:B------:R-:W-:Y:S08]  /*54b0*/  HMMA.16816.F32.BF16 R24, R192.reuse, R196, R24 ;  /* 0x000000c4c018723c */ /* 0x040ff00000041818 */
[-C--:B------:R-:W-:Y:S08]  /*54c0*/  HMMA.16816.F32.BF16 R28, R192, R198.reuse, R28 ;  /* 0x000000c6c01c723c */ /* 0x080ff0000004181c */
[C---:B------:R-:W-:Y:S08]  /*54d0*/  HMMA.16816.F32.BF16 R32, R184.reuse, R198, R32 ;  /* 0x000000c6b820723c */ /* 0x040ff00000041820 */
[-C--:B-1----:R-:W-:Y:S08]  /*54e0*/  HMMA.16816.F32.BF16 R36, R184, R172.reuse, R36 ;  /* 0x000000acb824723c */ /* 0x082ff00000041824 */
[C---:B------:R-:W-:Y:S07]  /*54f0*/  HMMA.16816.F32.BF16 R40, R192.reuse, R172, R40 ;  /* 0x000000acc028723c */ /* 0x040fee0000041828 */
[----:B------:R-:W-:Y:S01]  /*5500*/  IMAD.SHL.U32 R172, R3, 0x2, RZ ;  /* 0x0000000203ac7824 */ /* 0x000fe200078e00ff */
[-C--:B------:R-:W-:Y:S01]  /*5510*/  HMMA.16816.F32.BF16 R104, R192, R174.reuse, R104 ;  /* 0x000000aec068723c */ /* 0x080fe20000041868 */
[----:B------:R-:W-:Y:S07]  /*5520*/  LDSM.16.MT88.2 R2, [R224+0x23c80] ;  /* 0x023c8000e002783b */ /* 0x000fee0000004100 */
[----:B------:R-:W-:Y:S08]  /*5530*/  HMMA.16816.F32.BF16 R108, R184, R174, R108 ;  /* 0x000000aeb86c723c */ /* 0x000ff0000004186c */
[-C--:B------:R-:W-:Y:S08]  /*5540*/  HMMA.16816.F32.BF16 R4, R200, R204.reuse, R4 ;  /* 0x000000ccc804723c */ /* 0x080ff00000041804 */
[C---:B------:R-:W-:Y:S08]  /*5550*/  HMMA.16816.F32.BF16 R8, R212.reuse, R204, R8 ;  /* 0x000000ccd408723c */ /* 0x040ff00000041808 */
[-C--:B------:R-:W-:Y:S07]  /*5560*/  HMMA.16816.F32.BF16 R12, R212, R206.reuse, R12 ;  /* 0x000000ced40c723c */ /* 0x080fee000004180c */
[----:B------:R-:W-:Y:S01]  /*5570*/  RED.E.ADD.F32.FTZ.RN.STRONG.GPU [R180.64], R4 ;  /* 0x00000004b400798e */ /* 0x000fe2000c10e78e */
[C---:B------:R-:W-:Y:S03]  /*5580*/  HMMA.16816.F32.BF16 R16, R200.reuse, R206, R16 ;  /* 0x000000cec810723c */ /* 0x040fe60000041810 */
[----:B------:R-:W-:Y:S04]  /*5590*/  RED.E.ADD.F32.FTZ.RN.STRONG.GPU [R180.64+0x400], R5 ;  /* 0x00040005b400798e */ /* 0x000fe8000c10e78e */
[----:B------:R-:W-:Y:S01]  /*55a0*/  RED.E.ADD.F32.FTZ.RN.STRONG.GPU [R180.64+0x800], R6 ;  /* 0x00080006b400798e */ /* 0x000fe2000c10e78e */
[-C--:B--2---:R-:W-:Y:S03]  /*55b0*/  HMMA.16816.F32.BF16 R20, R200, R208.reuse, R20 ;  /* 0x000000d0c814723c */ /* 0x084fe60000041814 */
        /* <DEDUP_REMOVED lines=12> */
[----:B------:R-:W-:Y:S04]  /*5680*/  RED.E.ADD.F32.FTZ.RN.STRONG.GPU [R180.64+0x2c00], R19 ;  /* 0x002c0013b400798e */ /* 0x000fe8000c10e78e */
[----:B------:R-:W-:Y:S01]  /*5690*/  RED.E.ADD.F32.FTZ.RN.STRONG.GPU [R180.64+0x3000], R12 ;  /* 0x0030000cb400798e */ /* 0x000fe2000c10e78e */
[C---:B------:R-:W-:Y:S03]  /*56a0*/  HMMA.16816.F32.BF16 R40, R212.reuse, R176, R40 ;  /* 0x000000b0d428723c */ /* 0x040fe60000041828 */
[----:B------:R-:W1:Y:S04]  /*56b0*/  LDSM.16.MT88.4 R8, [R172+0xf080] ;  /* 0x00f08000ac08783b */ /* 0x000e680000004200 */
[----:B------:R-:W-:Y:S01]  /*56c0*/  RED.E.ADD.F32.FTZ.RN.STRONG.GPU [R180.64+0x3400], R13 ;  /* 0x0034000db400798e */ /* 0x000fe2000c10e78e */
[-C--:B------:R-:W-:Y:S03]  /*56d0*/  HMMA.16816.F32.BF16 R104, R212, R178.reuse, R104 ;  /* 0x000000b2d468723c */ /* 0x080fe60000041868 */
[----:B------:R-:W-:Y:S04]  /*56e0*/  RED.E.ADD.F32.FTZ.RN.STRONG.GPU [R180.64+0x3800], R14 ;  /* 0x0038000eb400798e */ /* 0x000fe8000c10e78e */
[----:B------:R-:W-:Y:S01]  /*56f0*/  RED.E.ADD.F32.FTZ.RN.STRONG.GPU [R180.64+0x3c00], R15 ;  /* 0x003c000fb400798e */ /* 0x000fe2000c10e78e */
[----:B------:R-:W-:Y:S03]  /*5700*/  HMMA.16816.F32.BF16 R108, R200, R178, R108 ;  /* 0x000000b2c86c723c */ /* 0x000fe6000004186c */
        /* <DEDUP_REMOVED lines=184> */
.L_x_719:
[----:B------:R-:W-:Y:S05]  /*6290*/  @P1 BRA `(.L_x_723) ;  /* 0x000034f000001947 */ /* 0x000fea0003800000 */
[----:B------:R-:W-:Y:S01]  /*62a0*/  SHF.R.S32.HI R0, RZ, 0x1f, R233 ;  /* 0x0000001fff007819 */ /* 0x000fe200000114e9 */
[----:B-----5:R-:W-:Y:S01]  /*62b0*/  IMAD.SHL.U32 R3, R233, 0x80, RZ ;  /* 0x00000080e9037824 */ /* 0x020fe200078e00ff */
[----:B------:R-:W-:Y:S01]  /*62c0*/  BAR.SYNC.DEFER_BLOCKING 0x1, 0x100 ;  /* 0x0044000000007b1d */ /* 0x000fe20000010000 */
[----:B------:R-:W-:Y:S02]  /*62d0*/  F2FP.BF16.PACK_AB R44, R45, R44 ;  /* 0x0000002c2d2c723e */ /* 0x000fe400000010ff */
[----:B------:R-:W-:-:S02]  /*62e0*/  LEA.HI R5, R0, R233, RZ, 0x2 ;  /* 0x000000e900057211 */ /* 0x000fc400078f10ff */
[CC--:B------:R-:W-:Y:S02]  /*62f0*/  LEA.HI R2, R0.reuse, R233.reuse, RZ, 0x5 ;  /* 0x000000e900027211 */ /* 0x0c0fe400078f28ff */
[----:B------:R-:W-:Y:S02]  /*6300*/  LEA.HI R4, R0, R233, RZ, 0x7 ;  /* 0x000000e900047211 */ /* 0x000fe400078f38ff */
[--C-:B------:R-:W-:Y:S02]  /*6310*/  SHF.R.S32.HI R6, RZ, 0x2, R5.reuse ;  /* 0x00000002ff067819 */ /* 0x100fe40000011405 */
[----:B------:R-:W-:Y:S01]  /*6320*/  LOP3.LUT R3, R3, 0x180, RZ, 0xc0, !PT ;  /* 0x0000018003037812 */ /* 0x000fe200078ec0ff */
[----:B------:R-:W-:Y:S01]  /*6330*/  IMAD.SHL.U32 R4, R4, 0x4, RZ ;  /* 0x0000000404047824 */ /* 0x000fe200078e00ff */
[----:B------:R-:W-:Y:S02]  /*6340*/  SHF.R.U32.HI R2, RZ, 0x1, R2 ;  /* 0x00000001ff027819 */ /* 0x000fe40000011602 */
[----:B------:R-:W-:-:S02]  /*6350*/  SHF.R.S32.HI R5, RZ, 0x1f, R5 ;  /* 0x0000001fff057819 */ /* 0x000fc40000011405 */
[----:B------:R-:W-:Y:S02]  /*6360*/  LOP3.LUT R2, R3, 0x30, R2, 0xf8, !PT ;  /* 0x0000003003027812 */ /* 0x000fe400078ef802 */
[----:B------:R-:W-:Y:S02]  /*6370*/  LEA.HI R5, R5, R6, RZ, 0x3 ;  /* 0x0000000605057211 */ /* 0x000fe400078f18ff */
[----:B------:R-:W-:Y:S02]  /*6380*/  LOP3.LUT R179, R2, 0x40, RZ, 0xfc, !PT ;  /* 0x0000004002b37812 */ /* 0x000fe400078efcff */
[----:B------:R-:W-:Y:S02]  /*6390*/  LOP3.LUT R4, R4, 0xfffffe00, RZ, 0xc0, !PT ;  /* 0xfffffe0004047812 */ /* 0x000fe400078ec0ff */
[----:B------:R-:W-:Y:S02]  /*63a0*/  LOP3.LUT R5, R5, 0xfffffff8, RZ, 0xc0, !PT ;  /* 0xfffffff805057812 */ /* 0x000fe400078ec0ff */
[----:B------:R-:W-:-:S02]  /*63b0*/  LOP3.LUT R177, R2, 0x8, RZ, 0xfc, !PT ;  /* 0x0000000802b17812 */ /* 0x000fc400078efcff */
[----:B------:R-:W-:Y:S02]  /*63c0*/  SHF.R.U32.HI R3, RZ, 0x3, R3 ;  /* 0x00000003ff037819 */ /* 0x000fe40000011603 */
[C---:B------:R-:W-:Y:S02]  /*63d0*/  LOP3.LUT R175, R2.reuse, 0x48, RZ, 0xfc, !PT ;  /* 0x0000004802af7812 */ /* 0x040fe400078efcff */
[C---:B------:R-:W-:Y:S02]  /*63e0*/  LOP3.LUT R173, R2.reuse, 0x1400, RZ, 0xfc, !PT ;  /* 0x0000140002ad7812 */ /* 0x040fe400078efcff */
[----:B------:R-:W-:Y:S02]  /*63f0*/  LOP3.LUT R111, R2, 0x1440, RZ, 0xfc, !PT ;  /* 0x00001440026f7812 */ /* 0x000fe400078efcff */
[----:B------:R-:W-:Y:S02]  /*6400*/  LOP3.LUT R179, R179, 0x1c0, RZ, 0xc0, !PT ;  /* 0x000001c0b3b37812 */ /* 0x000fe400078ec0ff */
[----:B------:R-:W-:-:S02]  /*6410*/  IADD3 R6, R4, R6, -R5 ;  /* 0x0000000604067210 */ /* 0x000fc40007ffe805 */
[----:B------:R-:W-:Y:S02]  /*6420*/  LOP3.LUT R109, R2, 0x1408, RZ, 0xfc, !PT ;  /* 0x00001408026d7812 */ /* 0x000fe400078efcff */
[----:B------:R-:W-:Y:S02]  /*6430*/  LOP3.LUT R177, R177, 0x180, RZ, 0xc0, !PT ;  /* 0x00000180b1b17812 */ /* 0x000fe400078ec0ff */
        /* <DEDUP_REMOVED lines=29> */
[----:B------:R-:W-:Y:S02]  /*6610*/  LOP3.LUT R4, R3, R2, RZ, 0x3c, !PT ;  /* 0x0000000203047212 */ /* 0x000fe400078e3cff */
[----:B------:R-:W-:Y:S02]  /*6620*/  LOP3.LUT R107, R2, 0x1448, RZ, 0xfc, !PT ;  /* 0x00001448026b7812 */ /* 0x000fe400078efcff */
[----:B------:R-:W-:Y:S01]  /*6630*/  LOP3.LUT R175, R175, 0x1c0, RZ, 0xc0, !PT ;  /* 0x000001c0afaf7812 */ /* 0x000fe200078ec0ff */
[----:B------:R-:W-:Y:S01]  /*6640*/  IMAD.IADD R4, R6, 0x1, R4 ;  /* 0x0000000106047824 */ /* 0x000fe200078e0204 */
[C---:B------:R-:W-:Y:S02]  /*6650*/  LOP3.LUT R3, R2.reuse, 0x3848, RZ, 0xfc, !PT ;  /* 0x0000384802037812 */ /* 0x040fe400078efcff */
[----:B------:R-:W-:Y:S01]  /*6660*/  LOP3.LUT R105, R2, 0x2800, RZ, 0xfc, !PT ;  /* 0x0000280002697812 */ /* 0x000fe200078efcff */
[----:B------:R-:W-:Y:S01]  /*6670*/  IMAD.SHL.U32 R181, R4, 0x2, RZ ;  /* 0x0000000204b57824 */ /* 0x000fe200078e00ff */
[----:B------:R-:W-:-:S02]  /*6680*/  LOP3.LUT R103, R2, 0x2840, RZ, 0xfc, !PT ;  /* 0x0000284002677812 */ /* 0x000fc400078efcff */
[C---:B------:R-:W-:Y:S02]  /*6690*/  LOP3.LUT R101, R2.reuse, 0x2808, RZ, 0xfc, !PT ;  /* 0x0000280802657812 */ /* 0x040fe400078efcff */
[C---:B------:R-:W-:Y:S01]  /*66a0*/  LOP3.LUT R99, R2.reuse, 0x2848, RZ, 0xfc, !PT ;  /* 0x0000284802637812 */ /* 0x040fe200078efcff */
[----:B------:R-:W-:Y:S01]  /*66b0*/  STS.U16 [R181+0x7880], R44 ;  /* 0x0078802cb5007388 */ /* 0x000fe20000000400 */
        /* <DEDUP_REMOVED lines=44> */
[C---:B-1----:R-:W-:Y:S02]  /*6980*/  LOP3.LUT R9, R2.reuse, 0x3800, RZ, 0xfc, !PT ;  /* 0x0000380002097812 */ /* 0x042fe400078efcff */
[----:B------:R-:W-:-:S02]  /*6990*/  LOP3.LUT R7, R2, 0x3840, RZ, 0xfc, !PT ;  /* 0x0000384002077812 */ /* 0x000fc400078efcff */
[----:B------:R-:W-:Y:S02]  /*69a0*/  LOP3.LUT R5, R2, 0x3808, RZ, 0xfc, !PT ;  /* 0x0000380802057812 */ /* 0x000fe400078efcff */
[----:B------:R-:W-:Y:S02]  /*69b0*/  LOP3.LUT R173, R173, 0x180, RZ, 0xc0, !PT ;  /* 0x00000180adad7812 */ /* 0x000fe400078ec0ff */
[----:B------:R-:W-:Y:S02]  /*69c0*/  LOP3.LUT R111, R111, 0x1c0, RZ, 0xc0, !PT ;  /* 0x000001c06f6f7812 */ /* 0x000fe400078ec0ff */
[----:B------:R-:W-:Y:S02]  /*69d0*/  SHF.R.U32.HI R179, RZ, 0x3, R179 ;  /* 0x00000003ffb37819 */ /* 0x000fe400000116b3 */
[----:B------:R-:W-:Y:S02]  /*69e0*/  LOP3.LUT R109, R109, 0x180, RZ, 0xc0, !PT ;  /* 0x000001806d6d7812 */ /* 0x000fe400078ec0ff */
[----:B------:R-:W-:-:S02]  /*69f0*/  SHF.R.U32.HI R177, RZ, 0x3, R177 ;  /* 0x00000003ffb17819 */ /* 0x000fc400000116b1 */
[----:B------:R-:W-:Y:S02]  /*6a00*/  LOP3.LUT R107, R107, 0x1c0, RZ, 0xc0, !PT ;  /* 0x000001c06b6b7812 */ /* 0x000fe400078ec0ff */
[----:B------:R-:W-:Y:S02]  /*6a10*/  SHF.R.U32.HI R175, RZ, 0x3, R175 ;  /* 0x00000003ffaf7819 */ /* 0x000fe400000116af */
        /* <DEDUP_REMOVED lines=53> */
[----:B------:R-:W-:Y:S02]  /*6d70*/  SHF.R.U32.HI R111, RZ, 0x3, R111 ;  /* 0x00000003ff6f7819 */ /* 0x000fe4000001166f */
[--C-:B------:R-:W-:Y:S02]  /*6d80*/  LOP3.LUT R179, R179, 0x40, R2.reuse, 0x1e, !PT ;  /* 0x00000040b3b37812 */ /* 0x100fe400078e1e02 */
[----:B------:R-:W-:Y:S02]  /*6d90*/  SHF.R.U32.HI R109, RZ, 0x3, R109 ;  /* 0x00000003ff6d7819 */ /* 0x000fe4000001166d */
[----:B------:R-:W-:Y:S01]  /*6da0*/  LOP3.LUT R177, R177, 0x8, R2, 0x1e, !PT ;  /* 0x00000008b1b17812 */ /* 0x000fe200078e1e02 */
[----:B------:R-:W-:Y:S01]  /*6db0*/  IMAD.IADD R179, R6, 0x1, R179 ;  /* 0x0000000106b37824 */ /* 0x000fe200078e02b3 */
[----:B------:R-:W-:-:S02]  /*6dc0*/  SHF.R.U32.HI R107, RZ, 0x3, R107 ;  /* 0x00000003ff6b7819 */ /* 0x000fc4000001166b */
[----:B------:R-:W-:Y:S01]  /*6dd0*/  LOP3.LUT R175, R175, 0x48, R2, 0x1e, !PT ;  /* 0x00000048afaf7812 */ /* 0x000fe200078e1e02 */
[C---:B------:R-:W-:Y:S01]  /*6de0*/  IMAD.IADD R177, R6.reuse, 0x1, R177 ;  /* 0x0000000106b17824 */ /* 0x040fe200078e02b1 */
[----:B------:R-:W-:Y:S01]  /*6df0*/  SHF.R.U32.HI R3, RZ, 0x3, R3 ;  /* 0x00000003ff037819 */ /* 0x000fe20000011603 */
[----:B------:R-:W-:Y:S01]  /*6e00*/  IMAD.SHL.U32 R179, R179, 0x2, RZ ;  /* 0x00000002b3b37824 */ /* 0x000fe200078e00ff */
[----:B------:R-:W-:Y:S01]  /*6e10*/  SHF.R.U32.HI R105, RZ, 0x3, R105 ;  /* 0x00000003ff697819 */ /* 0x000fe20000011669 */
[----:B------:R-:W-:Y:S01]  /*6e20*/  IMAD.IADD R175, R6, 0x1, R175 ;  /* 0x0000000106af7824 */ /* 0x000fe200078e02af */
[----:B------:R-:W-:Y:S01]  /*6e30*/  SHF.R.U32.HI R103, RZ, 0x3, R103 ;  /* 0x00000003ff677819 */ /* 0x000fe20000011667 */
[----:B------:R-:W-:Y:S01]  /*6e40*/  IMAD.SHL.U32 R177, R177, 0x2, RZ ;  /* 0x00000002b1b17824 */ /* 0x000fe200078e00ff */
[----:B------:R-:W-:Y:S01]  /*6e50*/  SHF.R.U32.HI R101, RZ, 0x3, R101 ;  /* 0x00000003ff657819 */ /* 0x000fe20000011665 */
[----:B------:R-:W-:Y:S01]  /*6e60*/  IMAD.SHL.U32 R175, R175, 0x2, RZ ;  /* 0x00000002afaf7824 */ /* 0x000fe200078e00ff */
        /* <DEDUP_REMOVED lines=48> */
[----:B------:R-:W-:-:S02]  /*7170*/  LOP3.LUT R173, R173, 0x1400, R2, 0x1e, !PT ;  /* 0x00001400adad7812 */ /* 0x000fc400078e1e02 */
[--C-:B------:R-:W-:Y:S02]  /*7180*/  LOP3.LUT R111, R111, 0x1440, R2.reuse, 0x1e, !PT ;  /* 0x000014406f6f7812 */ /* 0x100fe400078e1e02 */
[--C-:B------:R-:W-:Y:S01]  /*7190*/  LOP3.LUT R109, R109, 0x1408, R2.reuse, 0x1e, !PT ;  /* 0x000014086d6d7812 */ /* 0x100fe200078e1e02 */
[C---:B------:R-:W-:Y:S01]  /*71a0*/  IMAD.IADD R173, R6.reuse, 0x1, R173 ;  /* 0x0000000106ad7824 */ /* 0x040fe200078e02ad */
        /* <DEDUP_REMOVED lines=105> */
[----:B------:R-:W-:Y:S01]  /*7840*/  IMAD.IADD R9, R6, 0x1, R9 ;  /* 0x0000000106097824 */ /* 0x000fe200078e0209 */
[----:B------:R-:W-:Y:S01]  /*7850*/  PRMT R2, R44, 0x7632, R2 ;  /* 0x000076322c027816 */ /* 0x000fe20000000002 */
[----:B------:R-:W-:Y:S01]  /*7860*/  IMAD.IADD R7, R6, 0x1, R7 ;  /* 0x0000000106077824 */ /* 0x000fe200078e0207 */
[----:B------:R-:W-:Y:S01]  /*7870*/  PRMT R4, R46, 0x7632, R4 ;  /* 0x000076322e047816 */ /* 0x000fe20000000004 */
[----:B------:R-:W-:Y:S01]  /*7880*/  IMAD.IADD R5, R6, 0x1, R5 ;  /* 0x0000000106057824 */ /* 0x000fe200078e0205 */
        /* <DEDUP_REMOVED lines=12> */
[----:B------:R-:W-:Y:S01]  /*7950*/  F2FP.BF16.PACK_AB R112, R113, R112 ;  /* 0x000000707170723e */ /* 0x000fe200000010ff */
[----:B------:R-:W-:Y:S01]  /*7960*/  IMAD.SHL.U32 R101, R101, 0x2, RZ ;  /* 0x0000000265657824 */ /* 0x000fe200078e00ff */
[----:B------:R-:W-:Y:S01]  /*7970*/  STS.U16 [R173+0x7880], R48 ;  /* 0x00788030ad007388 */ /* 0x000fe20000000400 */
[----:B------:R-:W-:Y:S01]  /*7980*/  IMAD.SHL.U32 R99, R99, 0x2, RZ ;  /* 0x0000000263637824 */ /* 0x000fe200078e00ff */
[----:B------:R-:W-:Y:S01]  /*7990*/  F2FP.BF16.PACK_AB R114, R115, R114 ;  /* 0x000000727372723e */ /* 0x000fe200000010ff */
        /* <DEDUP_REMOVED lines=10> */
[----:B-1----:R-:W-:Y:S01]  /*7a40*/  PRMT R2, R52, 0x7632, R2 ;  /* 0x0000763234027816 */ /* 0x002fe20000000002 */
[----:B------:R-:W-:Y:S01]  /*7a50*/  IMAD.SHL.U32 R87, R87, 0x2, RZ ;  /* 0x0000000257577824 */ /* 0x000fe200078e00ff */
[----:B------:R-:W-:Y:S01]  /*7a60*/  F2FP.BF16.PACK_AB R120, R121, R120 ;  /* 0x000000787978723e */ /* 0x000fe200000010ff */
[----:B------:R-:W-:Y:S01]  /*7a70*/  STS.U16 [R105+0x7880], R52 ;  /* 0x0078803469007388 */ /* 0x000fe20000000400 */
[----:B------:R-:W-:Y:S01]  /*7a80*/  IMAD.SHL.U32 R85, R85, 0x2, RZ ;  /* 0x0000000255557824 */ /* 0x000fe200078e00ff */
[----:B------:R-:W-:Y:S01]  /*7a90*/  F2FP.BF16.PACK_AB R122, R123, R122 ;  /* 0x0000007a7b7a723e */ /* 0x000fe200000010ff */
[----:B------:R-:W-:Y:S01]  /*7aa0*/  IMAD.SHL.U32 R83, R83, 0x2, RZ ;  /* 0x0000000253537824 */ /* 0x000fe200078e00ff */
[----:B------:R1:W-:Y:S01]  /*7ab0*/  STS.U16 [R103+0x7880], R2 ;  /* 0x0078800267007388 */ /* 0x0003e20000000400 */
[----:B--2---:R-:W-:Y:S01]  /*7ac0*/  PRMT R4, R64, 0x7632, R4 ;  /* 0x0000763240047816 */ /* 0x004fe20000000004 */
[----:B------:R-:W-:Y:S01]  /*7ad0*/  IMAD.SHL.U32 R81, R81, 0x2, RZ ;  /* 0x0000000251517824 */ /* 0x000fe200078e00ff */
[----:B------:R-:W-:Y:S01]  /*7ae0*/  F2FP.BF16.PACK_AB R132, R133, R132 ;  /* 0x000000848584723e */ /* 0x000fe200000010ff */
[----:B------:R-:W-:Y:S01]  /*7af0*/  STS.U16 [R101+0x7880], R54 ;  /* 0x0078803665007388 */ /* 0x000fe20000000400 */
[----:B------:R-:W-:Y:S01]  /*7b00*/  IMAD.SHL.U32 R79, R79, 0x2, RZ ;  /* 0x000000024f4f7824 */ /* 0x000fe200078e00ff */
[----:B------:R-:W-:Y:S01]  /*7b10*/  F2FP.BF16.PACK_AB R134, R135, R134 ;  /* 0x000000868786723e */ /* 0x000fe200000010ff */
[----:B------:R-:W-:Y:S01]  /*7b20*/  IMAD.SHL.U32 R77, R77, 0x2, RZ ;  /* 0x000000024d4d7824 */ /* 0x000fe200078e00ff */
[----:B------:R2:W-:Y:S01]  /*7b30*/  STS.U16 [R99+0x7880], R10 ;  /* 0x0078800a63007388 */ /* 0x0005e20000000400 */
[----:B---3--:R-:W-:Y:S01]  /*7b40*/  PRMT R6, R66, 0x7632, R6 ;  /* 0x0000763242067816 */ /* 0x008fe20000000006 */
[----:B------:R-:W-:Y:S01]  /*7b50*/  IMAD.SHL.U32 R75, R75, 0x2, RZ ;  /* 0x000000024b4b7824 */ /* 0x000fe200078e00ff */
[----:B------:R-:W-:Y:S01]  /*7b60*/  F2FP.BF16.PACK_AB R128, R129, R128 ;  /* 0x000000808180723e */ /* 0x000fe200000010ff */
[----:B------:R-:W-:Y:S01]  /*7b70*/  STS.U16 [R97+0x7880], R64 ;  /* 0x0078804061007388 */ /* 0x000fe20000000400 */
[----:B------:R-:W-:Y:S01]  /*7b80*/  IMAD.SHL.U32 R73, R73, 0x2, RZ ;  /* 0x0000000249497824 */ /* 0x000fe200078e00ff */
[----:B------:R-:W-:Y:S01]  /*7b90*/  F2FP.BF16.PACK_AB R130, R131, R130 ;  /* 0x000000828382723e */ /* 0x000fe200000010ff */
[----:B------:R-:W-:Y:S01]  /*7ba0*/  IMAD.SHL.U32 R71, R71, 0x2, RZ ;  /* 0x0000000247477824 */ /* 0x000fe200078e00ff */
[----:B------:R3:W-:Y:S01]  /*7bb0*/  STS.U16 [R95+0x7880], R4 ;  /* 0x007880045f007388 */ /* 0x0007e20000000400 */
[----:B----4-:R-:W-:Y:S01]  /*7bc0*/  PRMT R8, R60, 0x7632, R8 ;  /* 0x000076323c087816 */ /* 0x010fe20000000008 */
[----:B------:R-:W-:Y:S01]  /*7bd0*/  IMAD.SHL.U32 R69, R69, 0x2, RZ ;  /* 0x0000000245457824 */ /* 0x000fe200078e00ff */
[----:B------:R-:W-:Y:S01]  /*7be0*/  F2FP.BF16.PACK_AB R124, R125, R124 ;  /* 0x0000007c7d7c723e */ /* 0x000fe200000010ff */
        /* <DEDUP_REMOVED lines=79> */
[----:B------:R-:W-:Y:S01]  /*80e0*/  ISETP.NE.U32.AND P0, PT, RZ, c[0x0][0x360], PT ;  /* 0x0000d800ff007a0c */ /* 0x000fe20003f05070 */
[----:B------:R-:W-:Y:S01]  /*80f0*/  STS.U16 [R53+0x7880], R78 ;  /* 0x0078804e35007388 */ /* 0x000fe20000000400 */
[----:B------:R-:W-:Y:S01]  /*8100*/  IMAD.SHL.U32 R7, R7, 0x2, RZ ;  /* 0x0000000207077824 */ /* 0x000fe200078e00ff */
[----:B------:R-:W-:Y:S01]  /*8110*/  ISETP.NE.U32.AND P3, PT, RZ, c[0x0][0x358], PT ;  /* 0x0000d600ff007a0c */ /* 0x000fe20003f65070 */
[----:B------:R-:W-:Y:S01]  /*8120*/  IMAD.SHL.U32 R5, R5, 0x2, RZ ;  /* 0x0000000205057824 */ /* 0x000fe200078e00ff */
[----:B------:R2:W-:Y:S01]  /*8130*/  STS.U16 [R51+0x7880], R6 ;  /* 0x0078800633007388 */ /* 0x0005e20000000400 */
[----:B---3--:R-:W-:Y:S01]  /*8140*/  PRMT R2, R90, 0x7632, R2 ;  /* 0x000076325a027816 */ /* 0x008fe20000000002 */
[----:B------:R-:W-:Y:S01]  /*8150*/  IMAD.SHL.U32 R3, R3, 0x2, RZ ;  /* 0x0000000203037824 */ /* 0x000fe200078e00ff */
[----:B------:R-:W-:Y:S01]  /*8160*/  ISETP.NE.AND.EX P0, PT, RZ, c[0x0][0x364], PT, P0 ;  /* 0x0000d900ff007a0c */ /* 0x000fe20003f05300 */
[----:B------:R-:W-:Y:S01]  /*8170*/  STS.U16 [R49+0x7880], R88 ;  /* 0x0078805831007388 */ /* 0x000fe20000000400 */
[----:B------:R-:W-:-:S03]  /*8180*/  ISETP.NE.AND.EX P3, PT, RZ, c[0x0][0x35c], PT, P3 ;  /* 0x0000d700ff007a0c */ /* 0x000fc60003f65330 */
[----:B------:R3:W-:Y:S01]  /*8190*/  STS.U16 [R47+0x7880], R8 ;  /* 0x007880082f007388 */ /* 0x0007e20000000400 */
[----:B----4-:R-:W-:-:S03]  /*81a0*/  PRMT R10, R84, 0x7632, R10 ;  /* 0x00007632540a7816 */ /* 0x010fc6000000000a */
        /* <DEDUP_REMOVED lines=8> */
[----:B---3--:R-:W-:-:S03]  /*8230*/  PRMT R8, R82, 0x7632, R8 ;  /* 0x0000763252087816 */ /* 0x008fc60000000008 */
[----:B------:R-:W-:Y:S04]  /*8240*/  STS.U16 [R33+0x7880], R80 ;  /* 0x0078805021007388 */ /* 0x000fe80000000400 */
        /* <DEDUP_REMOVED lines=9> */
[----:B------:R-:W-:Y:S01]  /*82e0*/  STS.U16 [R19+0x7880], R10 ;  /* 0x0078800a13007388 */ /* 0x000fe20000000400 */
        /* <DEDUP_REMOVED lines=8> */
[----:B------:R1:W-:Y:S04]  /*8370*/  STS.U16 [R7+0x7880], R2 ;  /* 0x0078800207007388 */ /* 0x0003e80000000400 */
[----:B------:R-:W-:Y:S01]  /*8380*/  STS.U16 [R5+0x7880], R102 ;  /* 0x0078806605007388 */ /* 0x000fe20000000400 */
[----:B--2---:R-:W-:-:S05]  /*8390*/  PRMT R4, R102, 0x7632, R4 ;  /* 0x0000763266047816 */ /* 0x004fca0000000004 */
[----:B------:R2:W-:Y:S01]  /*83a0*/  STS.U16 [R3+0x7880], R4 ;  /* 0x0078800403007388 */ /* 0x0005e20000000400 */
[----:B---3--:R-:W-:-:S03]  /*83b0*/  PRMT R6, R112, 0x7632, R6 ;  /* 0x0000763270067816 */ /* 0x008fc60000000006 */
[----:B------:R-:W-:Y:S04]  /*83c0*/  STS.U16 [R181+0x80], R112 ;  /* 0x00008070b5007388 */ /* 0x000fe80000000400 */
[----:B------:R3:W-:Y:S01]  /*83d0*/  STS.U16 [R179+0x80], R6 ;  /* 0x00008006b3007388 */ /* 0x0007e20000000400 */
[----:B-1----:R-:W-:-:S03]  /*83e0*/  PRMT R2, R114, 0x7632, R2 ;  /* 0x0000763272027816 */ /* 0x002fc60000000002 */
[----:B------:R-:W-:Y:S04]  /*83f0*/  STS.U16 [R177+0x80], R114 ;  /* 0x00008072b1007388 */ /* 0x000fe80000000400 */
[----:B------:R1:W-:Y:S04]  /*8400*/  STS.U16 [R175+0x80], R2 ;  /* 0x00008002af007388 */ /* 0x0003e80000000400 */
        /* <DEDUP_REMOVED lines=11> */
[----:B----4-:R-:W-:-:S03]  /*84c0*/  PRMT R8, R132, 0x7632, R8 ;  /* 0x0000763284087816 */ /* 0x010fc60000000008 */
        /* <DEDUP_REMOVED lines=61> */
[----:B------:R-:W-:Y:S01]  /*88a0*/  STS.U16 [R15+0x80], R8 ;  /* 0x000080080f007388 */ /* 0x000fe20000000400 */
[----:B--2---:R-:W-:-:S03]  /*88b0*/  PRMT R4, R166, 0x7632, R4 ;  /* 0x00007632a6047816 */ /* 0x004fc60000000004 */
[----:B------:R-:W-:Y:S04]  /*88c0*/  STS.U16 [R13+0x80], R166 ;  /* 0x000080a60d007388 */ /* 0x000fe80000000400 */
[----:B------:R2:W-:Y:S01]  /*88d0*/  STS.U16 [R11+0x80], R4 ;  /* 0x000080040b007388 */ /* 0x0005e20000000400 */
[----:B---3--:R-:W-:-:S03]  /*88e0*/  PRMT R6, R170, 0x7632, R6 ;  /* 0x00007632aa067816 */ /* 0x008fc60000000006 */
[----:B------:R3:W-:Y:S01]  /*88f0*/  STS.U16 [R9+0x80], R168 ;  /* 0x000080a809007388 */ /* 0x0007e20000000400 */
[----:B-1----:R-:W-:Y:S01]  /*8900*/  PRMT R2, R168, 0x7632, R2 ;  /* 0x00007632a8027816 */ /* 0x002fe20000000002 */
[----:B------:R-:W-:-:S04]  /*8910*/  IMAD.MOV.U32 R19, RZ, RZ, 0x4 ;  /* 0x00000004ff137424 */ /* 0x000fc800078e00ff */
[----:B------:R3:W-:Y:S04]  /*8920*/  STS.U16 [R7+0x80], R2 ;  /* 0x0000800207007388 */ /* 0x0007e80000000400 */
[----:B------:R3:W-:Y:S04]  /*8930*/  STS.U16 [R5+0x80], R170 ;  /* 0x000080aa05007388 */ /* 0x0007e80000000400 */
[----:B------:R3:W-:Y:S01]  /*8940*/  STS.U16 [R3+0x80], R6 ;  /* 0x0000800603007388 */ /* 0x0007e20000000400 */
[----:B--2---:R-:W-:-:S03]  /*8950*/  IMAD.WIDE R10, R240, R19, c[0x0][0x358] ;  /* 0x0000d600f00a7625 */ /* 0x004fc600078e0213 */
[----:B------:R-:W-:Y:S01]  /*8960*/  BAR.SYNC.DEFER_BLOCKING 0x1, 0x100 ;  /* 0x0044000000007b1d */ /* 0x000fe20000010000 */
[----:B------:R-:W-:Y:S02]  /*8970*/  IMAD.MOV.U32 R76, RZ, RZ, c[0x0][0x2f0] ;  /* 0x0000bc00ff4c7624 */ /* 0x000fe400078e00ff */
[----:B------:R-:W-:-:S03]  /*8980*/  @P0 IMAD.WIDE R14, R240, R19, c[0x0][0x360] ;  /* 0x0000d800f00e0625 */ /* 0x000fc600078e0213 */
[----:B------:R-:W2:Y:S04]  /*8990*/  @P3 LDG.E R13, [R10.64] ;  /* 0x0000000e0a0d3981 */ /* 0x000ea8000c1e1900 */
[----:B------:R3:W5:Y:S01]  /*89a0*/  @P0 LDG.E R76, [R14.64] ;  /* 0x0000000e0e4c0981 */ /* 0x000762000c1e1900 */
[----:B------:R-:W-:Y:S02]  /*89b0*/  CS2R R84, SRZ ;  /* 0x0000000000547805 */ /* 0x000fe4000001ff00 */
[--C-:B--2---:R-:W-:Y:S01]  /*89c0*/  @P3 SHF.R.S32.HI R85, RZ, 0x1f, R13.reuse ;  /* 0x0000001fff553819 */ /* 0x104fe2000001140d */
[----:B------:R-:W-:Y:S01]  /*89d0*/  @P3 IMAD.MOV.U32 R84, RZ, RZ, R13 ;  /* 0x000000ffff543224 */ /* 0x000fe200078e000d */
[----:B------:R-:W-:Y:S05]  /*89e0*/  @P0 BRA `(.L_x_724) ;  /* 0x0000004000000947 */ /* 0x000fea0003800000 */
[----:B---3--:R-:W-:Y:S05]  /*89f0*/  @!P3 BRA `(.L_x_724) ;  /* 0x000000300000b947 */ /* 0x008fea0003800000 */
[----:B-----5:R-:W2:Y:S04]  /*8a00*/  LDG.E R76, [R10.64] ;  /* 0x0000000e0a4c7981 */ /* 0x020ea8000c1e1900 */
[----:B------:R-:W2:Y:S02]  /*8a10*/  LDG.E R3, [R10.64+0x4] ;  /* 0x0000040e0a037981 */ /* 0x000ea4000c1e1900 */
[----:B--2---:R-:W-:-:S02]  /*8a20*/  IADD3 R76, -R76, R3, RZ ;  /* 0x000000034c4c7210 */ /* 0x004fc40007ffe1ff */
.L_x_724:
[CC--:B---3--:R-:W-:Y:S01]  /*8a30*/  LEA.HI R2, R0.reuse, R233.reuse, RZ, 0x3 ;  /* 0x000000e900027211 */ /* 0x0c8fe200078f18ff */
[----:B------:R-:W1:Y:S01]  /*8a40*/  S2R R77, SR_CTAID.Y ;  /* 0x00000000004d7919 */ /* 0x000e620000002600 */
[----:B------:R-:W-:Y:S01]  /*8a50*/  LEA.HI R0, R0, R233, RZ, 0x6 ;  /* 0x000000e900007211 */ /* 0x000fe200078f30ff */
[----:B------:R-:W-:Y:S01]  /*8a60*/  CS2R R42, SRZ ;  /* 0x00000000002a7805 */ /* 0x000fe2000001ff00 */
[----:B------:R-:W-:Y:S01]  /*8a70*/  LOP3.LUT R82, R2, 0x1ffffff8, RZ, 0xc0, !PT ;  /* 0x1ffffff802527812 */ /* 0x000fe200078ec0ff */
[----:B------:R-:W-:Y:S01]  /*8a80*/  CS2R R40, SRZ ;  /* 0x0000000000287805 */ /* 0x000fe2000001ff00 */
[----:B------:R-:W-:Y:S01]  /*8a90*/  SHF.R.S32.HI R2, RZ, 0x3, R2 ;  /* 0x00000003ff027819 */ /* 0x000fe20000011402 */
[----:B------:R-:W-:Y:S01]  /*8aa0*/  IMAD.SHL.U32 R0, R0, 0x8, RZ ;  /* 0x0000000800007824 */ /* 0x000fe200078e00ff */
[C---:B------:R-:W-:Y:S01]  /*8ab0*/  ISETP.GT.AND P0, PT, R233.reuse, 0x7f, PT ;  /* 0x0000007fe900780c */ /* 0x040fe20003f04270 */
[C---:B------:R-:W-:Y:S01]  /*8ac0*/  IMAD.IADD R82, R233.reuse, 0x1, -R82 ;  /* 0x00000001e9527824 */ /* 0x040fe200078e0a52 */
[C---:B------:R-:W-:Y:S01]  /*8ad0*/  ISETP.GT.AND P2, PT, R233.reuse, 0x27f, PT ;  /* 0x0000027fe900780c */ /* 0x040fe20003f44270 */
[----:B------:R-:W-:Y:S01]  /*8ae0*/  IMAD.SHL.U32 R3, R2, 0x40, RZ ;  /* 0x0000004002037824 */ /* 0x000fe200078e00ff */
[----:B------:R-:W-:Y:S01]  /*8af0*/  ISETP.GT.AND P1, PT, R233, 0x17f, PT ;  /* 0x0000017fe900780c */ /* 0x000fe20003f24270 */
[----:B------:R-:W-:Y:S01]  /*8b00*/  IMAD.SHL.U32 R82, R82, 0x8, RZ ;  /* 0x0000000852527824 */ /* 0x000fe200078e00ff */
[----:B------:R-:W-:Y:S01]  /*8b10*/  CS2R R46, SRZ ;  /* 0x00000000002e7805 */ /* 0x000fe2000001ff00 */
[----:B------:R-:W-:Y:S01]  /*8b20*/  CS2R R44, SRZ ;  /* 0x00000000002c7805 */ /* 0x000fe2000001ff00 */
[----:B------:R-:W-:Y:S01]  /*8b30*/  LOP3.LUT R3, R3, 0x1c0, RZ, 0xc0, !PT ;  /* 0x000001c003037812 */ /* 0x000fe200078ec0ff */
[----:B------:R-:W-:Y:S01]  /*8b40*/  CS2R R50, SRZ ;  /* 0x0000000000327805 */ /* 0x000fe2000001ff00 */
[--C-:B------:R-:W-:Y:S01]  /*8b50*/  SHF.R.S32.HI R83, RZ, 0x1f, R82.reuse ;  /* 0x0000001fff537819 */ /* 0x100fe20000011452 */
[----:B------:R-:W-:Y:S01]  /*8b60*/  CS2R R48, SRZ ;  /* 0x0000000000307805 */ /* 0x000fe2000001ff00 */
[--C-:B------:R-:W-:Y:S01]  /*8b70*/  LOP3.LUT R4, R3, 0x38, R82.reuse, 0xf8, !PT ;  /* 0x0000003803047812 */ /* 0x100fe200078ef852 */
[----:B------:R-:W-:Y:S01]  /*8b80*/  CS2R R6, SRZ ;  /* 0x0000000000067805 */ /* 0x000fe2000001ff00 */
[----:B------:R-:W-:Y:S01]  /*8b90*/  SHF.R.U32.HI R3, RZ, 0x3, R3 ;  /* 0x00000003ff037819 */ /* 0x000fe20000011603 */
[----:B------:R-:W-:Y:S01]  /*8ba0*/  CS2R R10, SRZ ;  /* 0x00000000000a7805 */ /* 0x000fe2000001ff00 */
[----:B------:R-:W-:Y:S01]  /*8bb0*/  CS2R R8, SRZ ;  /* 0x0000000000087805 */ /* 0x000fe2000001ff00 */
[----:B-1----:R-:W-:Y:S01]  /*8bc0*/  IMAD.WIDE.U32 R86, R77, c[0x0][0x338], R82 ;  /* 0x0000ce004d567a25 */ /* 0x002fe200078e0052 */
[----:B------:R-:W-:Y:S01]  /*8bd0*/  LOP3.LUT R3, R4, R3, RZ, 0x3c, !PT ;  /* 0x0000000304037212 */ /* 0x000fe200078e3cff */
[----:B------:R-:W-:Y:S01]  /*8be0*/  CS2R R14, SRZ ;  /* 0x00000000000e7805 */ /* 0x000fe2000001ff00 */
[----:B------:R-:W-:Y:S01]  /*8bf0*/  CS2R R4, SRZ ;  /* 0x0000000000047805 */ /* 0x000fe2000001ff00 */
[----:B------:R-:W-:Y:S01]  /*8c00*/  CS2R R12, SRZ ;  /* 0x00000000000c7805 */ /* 0x000fe2000001ff00 */
[----:B------:R-:W-:Y:S01]  /*8c10*/  LOP3.LUT R81, R3, 0x7ffffe00, R0, 0xf8, !PT ;  /* 0x7ffffe0003517812 */ /* 0x000fe200078ef800 */
[----:B------:R-:W-:Y:S01]  /*8c20*/  CS2R R66, SRZ ;  /* 0x0000000000427805 */ /* 0x000fe2000001ff00 */
[----:B------:R-:W1:Y:S01]  /*8c30*/  S2R R3, SR_CTAID.X ;  /* 0x0000000000037919 */ /* 0x000e620000002500 */
[----:B------:R-:W-:Y:S01]  /*8c40*/  SHF.R.S32.HI R0, RZ, 0x1f, R77 ;  /* 0x0000001fff007819 */ /* 0x000fe2000001144d */
[----:B------:R-:W-:Y:S01]  /*8c50*/  CS2R R64, SRZ ;  /* 0x0000000000407805 */ /* 0x000fe2000001ff00 */
[----:B------:R-:W-:Y:S01]  /*8c60*/  SHF.R.S32.HI R78, RZ, 0x1f, R240 ;  /* 0x0000001fff4e7819 */ /* 0x000fe200000114f0 */
[----:B------:R-:W-:Y:S01]  /*8c70*/  IMAD.SHL.U32 R81, R81, 0x2, RZ ;  /* 0x0000000251517824 */ /* 0x000fe200078e00ff */
[----:B------:R-:W-:Y:S01]  /*8c80*/  CS2R R70, SRZ ;  /* 0x0000000000467805 */ /* 0x000fe2000001ff00 */
[----:B------:R-:W-:Y:S01]  /*8c90*/  IMAD R80, R0, c[0x0][0x338], RZ ;  /* 0x0000ce0000507a24 */ /* 0x000fe200078e02ff */
[----:B------:R-:W-:Y:S01]  /*8ca0*/  CS2R R68, SRZ ;  /* 0x0000000000447805 */ /* 0x000fe2000001ff00 */
[----:B------:R-:W-:Y:S01]  /*8cb0*/  CS2R R74, SRZ ;  /* 0x00000000004a7805 */ /* 0x000fe2000001ff00 */
[----:B------:R-:W-:Y:S01]  /*8cc0*/  CS2R R72, SRZ ;  /* 0x0000000000487805 */ /* 0x000fe2000001ff00 */
[----:B------:R-:W-:Y:S01]  /*8cd0*/  IMAD R79, R77, c[0x0][0x33c], R80 ;  /* 0x0000cf004d4f7a24 */ /* 0x000fe200078e0250 */
[----:B------:R-:W-:Y:S01]  /*8ce0*/  CS2R R54, SRZ ;  /* 0x0000000000367805 */ /* 0x000fe2000001ff00 */
[----:B------:R-:W-:Y:S01]  /*8cf0*/  CS2R R52, SRZ ;  /* 0x0000000000347805 */ /* 0x000fe2000001ff00 */
[----:B------:R-:W-:Y:S01]  /*8d00*/  CS2R R58, SRZ ;  /* 0x00000000003a7805 */ /* 0x000fe2000001ff00 */
[----:B------:R-:W-:Y:S01]  /*8d10*/  IMAD.IADD R87, R87, 0x1, R79 ;  /* 0x0000000157577824 */ /* 0x000fe200078e024f */
        /* <DEDUP_REMOVED lines=9> */
[----:B-1---5:R-:W-:Y:S01]  /*8db0*/  IMAD R76, R3, -0x50, R76 ;  /* 0xffffffb0034c7824 */ /* 0x022fe200078e024c */
[----:B------:R-:W-:Y:S01]  /*8dc0*/  CS2R R18, SRZ ;  /* 0x0000000000127805 */ /* 0x000fe2000001ff00 */
[----:B------:R-:W-:Y:S01]  /*8dd0*/  CS2R R16, SRZ ;  /* 0x0000000000107805 */ /* 0x000fe2000001ff00 */
[----:B------:R-:W-:Y:S01]  /*8de0*/  CS2R R22, SRZ ;  /* 0x0000000000167805 */ /* 0x000fe2000001ff00 */
[----:B------:R-:W-:Y:S01]  /*8df0*/  CS2R R20, SRZ ;  /* 0x0000000000147805 */ /* 0x000fe2000001ff00 */
[----:B------:R-:W-:Y:S01]  /*8e00*/  IMNMX R79, R76, 0x50, PT ;  /* 0x000000504c4f7817 */ /* 0x000fe20003800200 */
[----:B------:R-:W-:Y:S01]  /*8e10*/  CS2R R26, SRZ ;  /* 0x00000000001a7805 */ /* 0x000fe2000001ff00 */
[----:B------:R-:W-:Y:S01]  /*8e20*/  CS2R R24, SRZ ;  /* 0x0000000000187805 */ /* 0x000fe2000001ff00 */
[----:B------:R-:W-:Y:S01]  /*8e30*/  SEL R78, R78, RZ, !P3 ;  /* 0x000000ff4e4e7207 */ /* 0x000fe20005800000 */
[----:B------:R-:W1:Y:S01]  /*8e40*/  @!P0 LDS.128 R40, [R81+0x9880] ;  /* 0x0098800051288984 */ /* 0x000e620000000c00 */
[----:B------:R-:W-:Y:S01]  /*8e50*/  ISETP.GE.AND P5, PT, R2, R79, PT ;  /* 0x0000004f0200720c */ /* 0x000fe20003fa6270 */
[----:B------:R-:W-:Y:S01]  /*8e60*/  BSSY B0, `(.L_x_725) ;  /* 0x000002a000007945 */ /* 0x000fe20003800000 */
[----:B------:R-:W-:Y:S01]  /*8e70*/  SEL R240, R240, RZ, !P3 ;  /* 0x000000fff0f07207 */ /* 0x000fe20005800000 */
[----:B------:R-:W2:Y:S01]  /*8e80*/  @!P0 LDS.128 R44, [R81+0xc080] ;  /* 0x00c08000512c8984 */ /* 0x000ea20000000c00 */
[----:B------:R-:W-:-:S03]  /*8e90*/  IADD3 R80, R82, 0x40, RZ ;  /* 0x0000004052507810 */ /* 0x000fc60007ffe0ff */
[----:B------:R-:W3:Y:S04]  /*8ea0*/  @!P0 LDS.128 R48, [R81+0xe880] ;  /* 0x00e8800051308984 */ /* 0x000ee80000000c00 */
[----:B------:R-:W4:Y:S04]  /*8eb0*/  @!P0 LDS.128 R4, [R81+0x2080] ;  /* 0x0020800051048984 */ /* 0x000f280000000c00 */
[----:B------:R-:W1:Y:S04]  /*8ec0*/  @!P0 LDS.128 R8, [R81+0x4880] ;  /* 0x0048800051088984 */ /* 0x000e680000000c00 */
[----:B------:R-:W1:Y:S01]  /*8ed0*/  @!P0 LDS.128 R12, [R81+0x7080] ;  /* 0x00708000510c8984 */ /* 0x000e620000000c00 */
[----:B------:R-:W-:-:S03]  /*8ee0*/  IADD3 R88, P0, R2, R84, RZ ;  /* 0x0000005402587210 */ /* 0x000fc60007f1e0ff */
[----:B------:R-:W1:Y:S01]  /*8ef0*/  @!P2 LDS.128 R64, [R81+0x7880] ;  /* 0x007880005140a984 */ /* 0x000e620000000c00 */
[----:B------:R-:W-:Y:S01]  /*8f00*/  LEA.HI.X.SX32 R89, R2, R85, 0x1, P0 ;  /* 0x0000005502597211 */ /* 0x000fe200000f0eff */
[----:B------:R-:W-:Y:S02]  /*8f10*/  IMAD.WIDE.U32 R84, R240, c[0x0][0x340], R86 ;  /* 0x0000d000f0547a25 */ /* 0x000fe400078e0056 */
[----:B------:R-:W1:Y:S02]  /*8f20*/  @!P2 LDS.128 R68, [R81+0xa080] ;  /* 0x00a080005144a984 */ /* 0x000e640000000c00 */
[----:B------:R-:W-:Y:S01]  /*8f30*/  IMAD.WIDE R86, R3, 0x50, R88 ;  /* 0x0000005003567825 */ /* 0x000fe200078e0258 */
[----:B------:R-:W-:Y:S01]  /*8f40*/  IADD3 R3, R82, 0x80, RZ ;  /* 0x0000008052037810 */ /* 0x000fe20007ffe0ff */
[----:B------:R-:W1:Y:S04]  /*8f50*/  @!P2 LDS.128 R72, [R81+0xc880] ;  /* 0x00c880005148a984 */ /* 0x000e680000000c00 */
        /* <DEDUP_REMOVED lines=8> */
[----:B------:R2:W1:Y:S02]  /*8fe0*/  @!P1 LDS.128 R24, [R81+0x6080] ;  /* 0x0060800051189984 */ /* 0x0004640000000c00 */
[----:B--2---:R-:W-:-:S04]  /*8ff0*/  IMAD R81, R78, c[0x0][0x340], RZ ;  /* 0x0000d0004e517a24 */ /* 0x004fc800078e02ff */
[----:B------:R-:W-:-:S04]  /*9000*/  IMAD R76, R240, c[0x0][0x344], R81 ;  /* 0x0000d100f04c7a24 */ /* 0x000fc800078e0251 */
[----:B------:R-:W-:Y:S01]  /*9010*/  IMAD.IADD R89, R85, 0x1, R76 ;  /* 0x0000000155597824 */ /* 0x000fe200078e024c */
[----:B------:R-:W-:Y:S05]  /*9020*/  @P5 BRA `(.L_x_726) ;  /* 0x000000d000005947 */ /* 0x000fea0003800000 */
[----:B---34-:R-:W-:Y:S01]  /*9030*/  IMAD R76, R87, c[0x0][0x330], RZ ;  /* 0x0000cc00574c7a24 */ /* 0x018fe200078e02ff */
        /* <DEDUP_REMOVED lines=9> */
[----:B-1----:R1:W-:Y:S04]  /*90d0*/  @!P3 STG.E.128 [R92.64], R64 ;  /* 0x000000405c00b986 */ /* 0x0023e8000c101d0e */
[----:B------:R1:W-:Y:S04]  /*90e0*/  @!P2 STG.E.128 [R92.64+0x80], R68 ;  /* 0x000080445c00a986 */ /* 0x0003e8000c101d0e */
[----:B------:R1:W-:Y:S02]  /*90f0*/  @!P1 STG.E.128 [R92.64+0x100], R72 ;  /* 0x000100485c009986 */ /* 0x0003e4000c101d0e */
.L_x_726:
[----:B---34-:R-:W-:Y:S05]  /*9100*/  BSYNC B0 ;  /* 0x0000000000007941 */ /* 0x018fea0003800000 */
.L_x_725:
[----:B-1----:R-:W-:Y:S01]  /*9110*/  IADD3 R64, R2, 0x20, RZ ;  /* 0x0000002002407810 */ /* 0x002fe20007ffe0ff */
        /* <DEDUP_REMOVED lines=19> */
.L_x_728:
[----:B------:R-:W-:Y:S05]  /*9250*/  BSYNC B0 ;  /* 0x0000000000007941 */ /* 0x000fea0003800000 */
.L_x_727:
[----:B------:R-:W-:Y:S01]  /*9260*/  IADD3 R2, R2, 0x40, RZ ;  /* 0x0000004002027810 */ /* 0x000fe20007ffe0ff */
[----:B------:R-:W-:Y:S03]  /*9270*/  BSSY B0, `(.L_x_729) ;  /* 0x0000013000007945 */ /* 0x000fe60003800000 */
[----:B------:R-:W-:-:S13]  /*9280*/  ISETP.GE.AND P3, PT, R2, R79, PT ;  /* 0x0000004f0200720c */ /* 0x000fda0003f66270 */
[----:B------:R-:W-:Y:S05]  /*9290*/  @P3 BRA `(.L_x_730) ;  /* 0x0000010000003947 */ /* 0x000fea0003800000 */
[----:B-1----:R-:W-:Y:S01]  /*92a0*/  IADD3 R53, P0, R86, 0x40, RZ ;  /* 0x0000004056357810 */ /* 0x002fe20007f1e0ff */
        /* <DEDUP_REMOVED lines=15> */
.L_x_730:
[----:B------:R-:W-:Y:S05]  /*93a0*/  BSYNC B0 ;  /* 0x0000000000007941 */ /* 0x000fea0003800000 */
.L_x_729:
        /* <DEDUP_REMOVED lines=23> */
.L_x_732:
[----:B------:R-:W-:Y:S05]  /*9520*/  BSYNC B0 ;  /* 0x0000000000007941 */ /* 0x000fea0003800000 */
.L_x_731:
[----:B------:R-:W-:Y:S01]  /*9530*/  BSSY B0, `(.L_x_733) ;  /* 0x0000012000007945 */ /* 0x000fe20003800000 */
[----:B------:R-:W-:Y:S05]  /*9540*/  @P4 BRA `(.L_x_734) ;  /* 0x0000010000004947 */ /* 0x000fea0003800000 */
[----:B------:R-:W-:Y:S01]  /*9550*/  IADD3 R2, P0, R86, 0x20, RZ ;  /* 0x0000002056027810 */ /* 0x000fe20007f1e0ff */
[----:B-1----:R-:W-:Y:S01]  /*9560*/  IMAD.MOV.U32 R30, RZ, RZ, R240 ;  /* 0x000000ffff1e7224 */ /* 0x002fe200078e00f0 */
[----:B------:R-:W-:-:S02]  /*9570*/  MOV R31, R43 ;  /* 0x0000002b001f7202 */ /* 0x000fc40000000f00 */
        /* <DEDUP_REMOVED lines=13> */
.L_x_734:
[----:B------:R-:W-:Y:S05]  /*9650*/  BSYNC B0 ;  /* 0x0000000000007941 */ /* 0x000fea0003800000 */
.L_x_733:
        /* <DEDUP_REMOVED lines=19> */
.L_x_723:
[----:B------:R-:W-:Y:S01]  /*9790*/  ISETP.NE.U32.AND P0, PT, RZ, c[0x0][0x360], PT ;  /* 0x0000d800ff007a0c */ /* 0x000fe20003f05070 */
[----:B------:R-:W-:Y:S01]  /*97a0*/  IMAD.MOV.U32 R7, RZ, RZ, 0x4 ;  /* 0x00000004ff077424 */ /* 0x000fe200078e00ff */
[----:B------:R-:W-:-:S02]  /*97b0*/  ISETP.NE.U32.AND P1, PT, RZ, c[0x0][0x358], PT ;  /* 0x0000d600ff007a0c */ /* 0x000fc40003f25070 */
[----:B------:R-:W-:Y:S01]  /*97c0*/  ISETP.NE.AND.EX P0, PT, RZ, c[0x0][0x364], PT, P0 ;  /* 0x0000d900ff007a0c */ /* 0x000fe20003f05300 */
[----:B-1----:R-:W-:Y:S01]  /*97d0*/  IMAD.WIDE R8, R240, R7, c[0x0][0x358] ;  /* 0x0000d600f0087625 */ /* 0x002fe200078e0207 */
[----:B------:R-:W-:-:S03]  /*97e0*/  ISETP.NE.AND.EX P1, PT, RZ, c[0x0][0x35c], PT, P1 ;  /* 0x0000d700ff007a0c */ /* 0x000fc60003f25310 */
[----:B------:R-:W-:-:S08]  /*97f0*/  IMAD.MOV.U32 R5, RZ, RZ, c[0x0][0x2f0] ;  /* 0x0000bc00ff057624 */ /* 0x000fd000078e00ff */
[----:B------:R-:W-:Y:S02]  /*9800*/  @P0 IMAD.WIDE R10, R240, R7, c[0x0][0x360] ;  /* 0x0000d800f00a0625 */ /* 0x000fe400078e0207 */
[----:B-----5:R-:W2:Y:S04]  /*9810*/  @P1 LDG.E R3, [R8.64] ;  /* 0x0000000e08031981 */ /* 0x020ea8000c1e1900 */
        /* <DEDUP_REMOVED lines=9> */
.L_x_735:
[----:B-1----:R-:W1:Y:S01]  /*98b0*/  S2R R0, SR_CTAID.Y ;  /* 0x0000000000007919 */ /* 0x002e620000002600 */
[----:B------:R-:W-:Y:S01]  /*98c0*/  SHF.R.S32.HI R2, RZ, 0x1f, R233 ;  /* 0x0000001fff027819 */ /* 0x000fe200000114e9 */
[----:B------:R-:W-:Y:S01]  /*98d0*/  BSSY B0, `(.L_x_736) ;  /* 0x000002a000007945 */ /* 0x000fe20003800000 */
[----:B------:R-:W-:Y:S01]  /*98e0*/  SHF.R.S32.HI R4, RZ, 0x1f, R240 ;  /* 0x0000001fff047819 */ /* 0x000fe200000114f0 */
[----:B------:R-:W2:Y:S01]  /*98f0*/  S2R R14, SR_CTAID.X ;  /* 0x00000000000e7919 */ /* 0x000ea20000002500 */
[----:B------:R-:W-:-:S02]  /*9900*/  LEA.HI R3, R2, R233, RZ, 0x3 ;  /* 0x000000e902037211 */ /* 0x000fc400078f18ff */
[----:B------:R-:W-:Y:S02]  /*9910*/  SEL R4, R4, RZ, !P1 ;  /* 0x000000ff04047207 */ /* 0x000fe40004800000 */
[----:B------:R-:W-:Y:S02]  /*9920*/  LOP3.LUT R8, R3, 0x1ffffff8, RZ, 0xc0, !PT ;  /* 0x1ffffff803087812 */ /* 0x000fe400078ec0ff */
[----:B------:R-:W-:Y:S02]  /*9930*/  SHF.R.S32.HI R3, RZ, 0x3, R3 ;  /* 0x00000003ff037819 */ /* 0x000fe40000011403 */
[----:B------:R-:W-:Y:S01]  /*9940*/  SEL R240, R240, RZ, !P1 ;  /* 0x000000fff0f07207 */ /* 0x000fe20004800000 */
[----:B------:R-:W-:Y:S01]  /*9950*/  IMAD.IADD R8, R233, 0x1, -R8 ;  /* 0x00000001e9087824 */ /* 0x000fe200078e0a08 */
[----:B------:R-:W-:-:S03]  /*9960*/  IADD3 R10, P0, R3, R6, RZ ;  /* 0x00000006030a7210 */ /* 0x000fc60007f1e0ff */
[----:B------:R-:W-:-:S05]  /*9970*/  IMAD.SHL.U32 R8, R8, 0x8, RZ ;  /* 0x0000000808087824 */ /* 0x000fca00078e00ff */
[----:B------:R-:W-:Y:S02]  /*9980*/  SHF.R.S32.HI R9, RZ, 0x1f, R8 ;  /* 0x0000001fff097819 */ /* 0x000fe40000011408 */
[----:B-1----:R-:W-:Y:S01]  /*9990*/  SHF.R.S32.HI R2, RZ, 0x1f, R0 ;  /* 0x0000001fff027819 */ /* 0x002fe20000011400 */
[----:B--2--5:R-:W-:Y:S01]  /*99a0*/  IMAD R6, R14, -0x50, R5 ;  /* 0xffffffb00e067824 */ /* 0x024fe200078e0205 */
[----:B------:R-:W-:-:S03]  /*99b0*/  IADD3 R5, R8, 0x80, RZ ;  /* 0x0000008008057810 */ /* 0x000fc60007ffe0ff */
[----:B------:R-:W-:Y:S02]  /*99c0*/  IMAD R11, R2, c[0x0][0x308], RZ ;  /* 0x0000c200020b7a24 */ /* 0x000fe400078e02ff */
[----:B------:R-:W-:Y:S01]  /*99d0*/  IMAD.WIDE.U32 R16, R0, c[0x0][0x308], R8 ;  /* 0x0000c20000107a25 */ /* 0x000fe200078e0008 */
[----:B------:R-:W-:-:S03]  /*99e0*/  ISETP.GE.AND P5, PT, R3, R6, PT ;  /* 0x000000060300720c */ /* 0x000fc60003fa6270 */
[----:B------:R-:W-:Y:S01]  /*99f0*/  IMAD R12, R0, c[0x0][0x30c], R11 ;  /* 0x0000c300000c7a24 */ /* 0x000fe200078e020b */
[----:B------:R-:W-:Y:S02]  /*9a00*/  LEA.HI.X.SX32 R11, R3, R7, 0x1, P0 ;  /* 0x00000007030b7211 */ /* 0x000fe400000f0eff */
[----:B------:R-:W-:Y:S01]  /*9a10*/  IADD3 R7, R8, 0x40, RZ ;  /* 0x0000004008077810 */ /* 0x000fe20007ffe0ff */
[----:B------:R-:W-:Y:S02]  /*9a20*/  IMAD.IADD R13, R17, 0x1, R12 ;  /* 0x00000001110d7824 */ /* 0x000fe400078e020c */
[----:B------:R-:W-:Y:S02]  /*9a30*/  IMAD R17, R4, c[0x0][0x310], RZ ;  /* 0x0000c40004117a24 */ /* 0x000fe400078e02ff */
[----:B------:R-:W-:Y:S02]  /*9a40*/  IMAD.MOV.U32 R12, RZ, RZ, R16 ;  /* 0x000000ffff0c7224 */ /* 0x000fe400078e0010 */
[----:B------:R-:W-:-:S02]  /*9a50*/  IMAD R17, R240, c[0x0][0x314], R17 ;  /* 0x0000c500f0117a24 */ /* 0x000fc400078e0211 */
        /* <DEDUP_REMOVED lines=17> */
.L_x_737:
[----:B------:R-:W-:Y:S05]  /*9b70*/  BSYNC B0 ;  /* 0x0000000000007941 */ /* 0x000fea0003800000 */
.L_x_736:
        /* <DEDUP_REMOVED lines=13> */
[----:B-1----:R-:W-:-:S03]  /*9c50*/  LEA R20, P3, R18, c[0x0][0x2e8], 0x1 ;  /* 0x0000ba0012147a11 */ /* 0x002fc600078608ff */
[----:B------:R-:W-:-:S04]  /*9c60*/  IMAD R10, R11, c[0x0][0x304], R10 ;  /* 0x0000c1000b0a7a24 */ /* 0x000fc800078e020a */
[----:B------:R-:W-:-:S05]  /*9c70*/  IMAD.IADD R10, R19, 0x1, R10 ;  /* 0x00000001130a7824 */ /* 0x000fca00078e020a */
[----:B------:R-:W-:-:S05]  /*9c80*/  LEA.HI.X R21, R18, c[0x0][0x2ec], R10, 0x1, P3 ;  /* 0x0000bb0012157a11 */ /* 0x000fca00018f0c0a */
[----:B------:R1:W-:Y:S04]  /*9c90*/  @!P2 STG.E.128 [R20.64], RZ ;  /* 0x000000ff1400a986 */ /* 0x0003e8000c101d0e */
[----:B------:R1:W-:Y:S04]  /*9ca0*/  @!P1 STG.E.128 [R20.64+0x80], RZ ;  /* 0x000080ff14009986 */ /* 0x0003e8000c101d0e */
[----:B------:R1:W-:Y:S02]  /*9cb0*/  @!P0 STG.E.128 [R20.64+0x100], RZ ;  /* 0x000100ff14008986 */ /* 0x0003e4000c101d0e */
.L_x_739:
[----:B------:R-:W-:Y:S05]  /*9cc0*/  BSYNC B0 ;  /* 0x0000000000007941 */ /* 0x000fea0003800000 */
.L_x_738:
        /* <DEDUP_REMOVED lines=20> */
.L_x_741:
[----:B------:R-:W-:Y:S05]  /*9e10*/  BSYNC B0 ;  /* 0x0000000000007941 */ /* 0x000fea0003800000 */
.L_x_740:
        /* <DEDUP_REMOVED lines=23> */
.L_x_743:
[----:B------:R-:W-:Y:S05]  /*9f90*/  BSYNC B0 ;  /* 0x0000000000007941 */ /* 0x000fea0003800000 */
.L_x_742:
[----:B------:R-:W-:Y:S01]  /*9fa0*/  BSSY B0, `(.L_x_744) ;  /* 0x0000012000007945 */ /* 0x000fe20003800000 */
[----:B------:R-:W-:Y:S05]  /*9fb0*/  @P4 BRA `(.L_x_745) ;  /* 0x0000010000004947 */ /* 0x000fea0003800000 */
[----:B--2---:R-:W-:Y:S01]  /*9fc0*/  IADD3 R2, P0, R14, 0x20, RZ ;  /* 0x000000200e027810 */ /* 0x004fe20007f1e0ff */
        /* <DEDUP_REMOVED lines=12> */
[----:B------:R2:W-:Y:S04]  /*a090*/  @!P2 STG.E.128 [R2.64], RZ ;  /* 0x000000ff0200a986 */ /* 0x0005e8000c101d0e */
[----:B------:R2:W-:Y:S04]  /*a0a0*/  @!P1 STG.E.128 [R2.64+0x80], RZ ;  /* 0x000080ff02009986 */ /* 0x0005e8000c101d0e */
[----:B------:R2:W-:Y:S02]  /*a0b0*/  @!P0 STG.E.128 [R2.64+0x100], RZ ;  /* 0x000100ff02008986 */ /* 0x0005e4000c101d0e */
.L_x_745:
[----:B------:R-:W-:Y:S05]  /*a0c0*/  BSYNC B0 ;  /* 0x0000000000007941 */ /* 0x000fea0003800000 */
.L_x_744:
        /* <DEDUP_REMOVED lines=18> */
.L_x_746:
        /* <DEDUP_REMOVED lines=9> */
.L_x_1406:


//--------------------- .text._ZN7cutlass13device_kernelIN5flash19enable_sm80_to_sm89INS1_16FlashAttnBwdSm80INS1_25CollectiveMainloopBwdSm80ILi2ELi1EN4cute5tupleIJNS5_1CILi64EEENS7_ILi80EEENS7_ILi192EEEEEENS_10bfloat16_tEfNS_4arch4Sm80ELb0ELb0ELb0ELb1ELb1ELb0ELb1ELb0ELi2ELi4ELi2ELi2ELb0EEENS1_21CollectiveEpilogueBwdISB_SC_SE_Li256ELb1ELb1ELi4EEENS1_19SingleTileSchedulerILb1ELb0ELb0ELi80EEEEEEEEEvNT_6ParamsE --------------------------
	.section	.text._ZN7cutlass13device_kernelIN5flash19enable_sm80_to_sm89INS1_16FlashAttnBwdSm80INS1_25CollectiveMainloopBwdSm80ILi2ELi1EN4cute5tupleIJNS5_1CILi64EEENS7_ILi80EEENS7_ILi192EEEEEENS_10bfloat16_tEfNS_4arch4Sm80ELb0ELb0ELb0ELb1ELb1ELb0ELb1ELb0ELi2ELi4ELi2ELi2ELb0EEENS1_21CollectiveEpilogueBwdISB_SC_SE_Li256ELb1ELb1ELi4EEENS1_19SingleTileSchedulerILb1ELb0ELb0ELi80EEEEEEEEEvNT_6ParamsE,"ax",@progbits
	.sectioninfo	@"SHI_REGISTERS=254"
	.align	128
.text._ZN7cutlass13device_kernelIN5flash19enable_sm80_to_sm89INS1_16FlashAttnBwdSm80INS1_25CollectiveMainloopBwdSm80ILi2ELi1EN4cute5tupleIJNS5_1CILi64EEENS7_ILi80EEENS7_ILi192EEEEEENS_10bfloat16_tEfNS_4arch4Sm80ELb0ELb0ELb0ELb1ELb1ELb0ELb1ELb0ELi2ELi4ELi2ELi2ELb0EEENS1_21CollectiveEpilogueBwdISB_SC_SE_Li256ELb1ELb1ELi4EEENS1_19SingleTileSchedulerILb1ELb0ELb0ELi80EEEEEEEEEvNT_6ParamsE:
        .type           _ZN7cutlass13device_kernelIN5flash19enable_sm80_to_sm89INS1_16FlashAttnBwdSm80INS1_25CollectiveMainloopBwdSm80ILi2ELi1EN4cute5tupleIJNS5_1CILi64EEENS7_ILi80EEENS7_ILi192EEEEEENS_10bfloat16_tEfNS_4arch4Sm80ELb0ELb0ELb0ELb1ELb1ELb0ELb1ELb0ELi2ELi4ELi2ELi2ELb0EEENS1_21CollectiveEpilogueBwdISB_SC_SE_Li256ELb1ELb1ELi4EEENS1_19SingleTileSchedulerILb1ELb0ELb0ELi80EEEEEEEEEvNT_6ParamsE,@function
        .size           _ZN7cutlass13device_kernelIN5flash19enable_sm80_to_sm89INS1_16FlashAttnBwdSm80INS1_25CollectiveMainloopBwdSm80ILi2ELi1EN4cute5tupleIJNS5_1CILi64EEENS7_ILi80EEENS7_ILi192EEEEEENS_10bfloat16_tEfNS_4arch4Sm80ELb0ELb0ELb0ELb1ELb1ELb0ELb1ELb0ELi2ELi4ELi2ELi2ELb0EEENS1_21CollectiveEpilogueBwdISB_SC_SE_Li256ELb1ELb1ELi4EEENS1_19SingleTileSchedulerILb1ELb0ELb0ELi80EEEEEEEEEvNT_6ParamsE,(.L_x_1407 - _ZN7cutlass13device_kernelIN5flash19enable_sm80_to_sm89INS1_16FlashAttnBwdSm80INS1_25CollectiveMainloopBwdSm80ILi2ELi1EN4cute5tupleIJNS5_1CILi64EEENS7_ILi80EEENS7_ILi192EEEEEENS_10bfloat16_tEfNS_4arch4Sm80ELb0ELb0ELb0ELb1ELb1ELb0ELb1ELb0ELi2ELi4ELi2ELi2ELb0EEENS1_21CollectiveEpilogueBwdISB_SC_SE_Li256ELb1ELb1ELi4EEENS1_19SingleTileSchedulerILb1ELb0ELb0ELi80EEEEEEEEEvNT_6ParamsE)
        .other          _ZN7cutlass13device_kernelIN5flash19enable_sm80_to_sm89INS1_16FlashAttnBwdSm80INS1_25CollectiveMainloopBwdSm80ILi2ELi1EN4cute5tupleIJNS5_1CILi64EEENS7_ILi80EEENS7_ILi192EEEEEENS_10bfloat16_tEfNS_4arch4Sm80ELb0ELb0ELb0ELb1ELb1ELb0ELb1ELb0ELi2ELi4ELi2ELi2ELb0EEENS1_21CollectiveEpilogueBwdISB_SC_SE_Li256ELb1ELb1ELi4EEENS1_19SingleTileSchedulerILb1ELb0ELb0ELi80EEEEEEEEEvNT_6ParamsE,@"STO_CUDA_ENTRY STV_DEFAULT"
_ZN7cutlass13device_kernelIN5flash19enable_sm80_to_sm89INS1_16FlashAttnBwdSm80INS1_25CollectiveMainloopBwdSm80ILi2ELi1EN4cute5tupleIJNS5_1CILi64EEENS7_ILi80EEENS7_ILi192EEEEEENS_10bfloat16_tEfNS_4arch4Sm80ELb0ELb0ELb0ELb1ELb1ELb0ELb1ELb0ELi2ELi4ELi2ELi2ELb0EEENS1_21CollectiveEpilogueBwdISB_SC_SE_Li256ELb1ELb1ELi4EEENS1_19SingleTileSchedulerILb1ELb0ELb0ELi80EEEEEEEEEvNT_6ParamsE:
        /* <DEDUP_REMOVED lines=17> */
.L_x_748:
        /* <DEDUP_REMOVED lines=8> */
.L_x_750:
[----:B------:R-:W-:Y:S02]  /*0190*/  MOV R4, c[0x0][0x3a4] ;  /* 0x0000e90000047a02 */ /* 0x000fe40000000f00 */
.L_x_749:
[----:B------:R-:W-:-:S05]  /*01a0*/  IMAD R3, R2, 0x50, RZ ;  /* 0x0000005002037824 */ /* 0x000fca00078e02ff */
[----:B-----5:R-:W-:-:S04]  /*01b0*/  ISETP.GE.AND P0, PT, R3, R4, PT ;  /* 0x000000040300720c */ /* 0x020fc80003f06270 */
[----:B------:R-:W-:Y:S01]  /*01c0*/  SEL R240, R240, 0xffffffff, !P0 ;  /* 0xfffffffff0f07807 */ /* 0x000fe20004000000 */
[----:B------:R-:W-:Y:S05]  /*01d0*/  BRA `(.L_x_751) ;  /* 0x0000011000007947 */ /* 0x000fea0003800000 */
.L_x_747:
[----:B---34-:R-:W-:-:S04]  /*01e0*/  ISETP.NE.U32.AND P0, PT, RZ, c[0x0][0x3c0], PT ;  /* 0x0000f000ff007a0c */ /* 0x018fc80003f05070 */
[----:B------:R-:W-:-:S13]  /*01f0*/  ISETP.NE.AND.EX P0, PT, RZ, c[0x0][0x3c4], PT, P0 ;  /* 0x0000f100ff007a0c */ /* 0x000fda0003f05300 */
[----:B------:R-:W-:Y:S05]  /*0200*/  @!P0 BRA `(.L_x_752) ;  /* 0x0000002000008947 */ /* 0x000fea0003800000 */
[----:B------:R1:W5:Y:S01]  /*0210*/  LDG.E R4, [R4.64] ;  /* 0x0000000e04047981 */ /* 0x000362000c1e1900 */
[----:B------:R-:W-:Y:S05]  /*0220*/  BRA `(.L_x_753) ;  /* 0x0000009000007947 */ /* 0x000fea0003800000 */
.L_x_752:
        /* <DEDUP_REMOVED lines=8> */
.L_x_754:
[----:B------:R-:W-:Y:S02]  /*02b0*/  MOV R4, c[0x0][0x3a4] ;  /* 0x0000e90000047a02 */ /* 0x000fe40000000f00 */
.L_x_753:
[----:B------:R-:W-:-:S05]  /*02c0*/  IMAD R3, R2, 0x50, RZ ;  /* 0x0000005002037824 */ /* 0x000fca00078e02ff */
[----:B-----5:R-:W-:-:S04]  /*02d0*/  ISETP.GE.AND P0, PT, R3, R4, PT ;  /* 0x000000040300720c */ /* 0x020fc80003f06270 */
[----:B------:R-:W-:-:S04]  /*02e0*/  SEL R240, R240, 0xffffffff, !P0 ;  /* 0xfffffffff0f07807 */ /* 0x000fc80004000000 */
.L_x_751:
        /* <DEDUP_REMOVED lines=31> */
.L_x_755:
[----:B------:R-:W-:-:S04]  /*04e0*/  ISETP.NE.U32.AND P0, PT, RZ, c[0x0][0x2e0], PT ;  /* 0x0000b800ff007a0c */ /* 0x000fc80003f05070 */
[----:B------:R-:W-:-:S13]  /*04f0*/  ISETP.NE.AND.EX P0, PT, RZ, c[0x0][0x2e4], PT, P0 ;  /* 0x0000b900ff007a0c */ /* 0x000fda0003f05300 */
[----:B------:R-:W-:Y:S05]  /*0500*/  @!P0 BRA `(.L_x_756) ;  /* 0x0000003000008947 */ /* 0x000fea0003800000 */
[----:B------:R-:W-:-:S05]  /*0510*/  IMAD.WIDE R8, R240, R9, c[0x0][0x2e0] ;  /* 0x0000b800f0087625 */ /* 0x000fca00078e0209 */
[----:B------:R1:W5:Y:S01]  /*0520*/  LDG.E R3, [R8.64] ;  /* 0x0000000e08037981 */ /* 0x000362000c1e1900 */
[----:B------:R-:W-:Y:S05]  /*0530*/  BRA `(.L_x_757) ;  /* 0x0000004000007947 */ /* 0x000fea0003800000 */
.L_x_756:
[----:B------:R-:W-:Y:S05]  /*0540*/  @!P2 BRA `(.L_x_757) ;  /* 0x000000300000a947 */ /* 0x000fea0003800000 */
[----:B------:R-:W2:Y:S04]  /*0550*/  LDG.E R3, [R10.64] ;  /* 0x0000000e0a037981 */ /* 0x000ea8000c1e1900 */
[----:B------:R-:W2:Y:S02]  /*0560*/  LDG.E R8, [R10.64+0x4] ;  /* 0x0000040e0a087981 */ /* 0x000ea4000c1e1900 */
[----:B--2---:R-:W-:Y:S02]  /*0570*/  IADD3 R3, -R3, R8, RZ ;  /* 0x0000000803037210 */ /* 0x004fe40007ffe1ff */
.L_x_757:
        /* <DEDUP_REMOVED lines=546> */
.L_x_761:
        /* <DEDUP_REMOVED lines=218> */
.L_x_759:
        /* <DEDUP_REMOVED lines=429> */
.L_x_760:
        /* <DEDUP_REMOVED lines=296> */
.L_x_758:
        /* <DEDUP_REMOVED lines=634> */
.L_x_763:
        /* <DEDUP_REMOVED lines=109> */
.L_x_765:
[----:B---34-:R-:W-:Y:S05]  /*9100*/  BSYNC B0 ;  /* 0x0000000000007941 */ /* 0x018fea0003800000 */
.L_x_764:
        /* <DEDUP_REMOVED lines=20> */
.L_x_767:
[----:B------:R-:W-:Y:S05]  /*9250*/  BSYNC B0 ;  /* 0x0000000000007941 */ /* 0x000fea0003800000 */
.L_x_766:
        /* <DEDUP_REMOVED lines=20> */
.L_x_769:
[----:B------:R-:W-:Y:S05]  /*93a0*/  BSYNC B0 ;  /* 0x0000000000007941 */ /* 0x000fea0003800000 */
.L_x_768:
        /* <DEDUP_REMOVED lines=23> */
.L_x_771:
[----:B------:R-:W-:Y:S05]  /*9520*/  BSYNC B0 ;  /* 0x0000000000007941 */ /* 0x000fea0003800000 */
.L_x_770:
        /* <DEDUP_REMOVED lines=18> */
.L_x_773:
[----:B------:R-:W-:Y:S05]  /*9650*/  BSYNC B0 ;  /* 0x0000000000007941 */ /* 0x000fea0003800000 */
.L_x_772:
        /* <DEDUP_REMOVED lines=19> */
.L_x_762:
        /* <DEDUP_REMOVED lines=18> */
.L_x_774:
        /* <DEDUP_REMOVED lines=44> */
.L_x_776:
[----:B------:R-:W-:Y:S05]  /*9b70*/  BSYNC B0 ;  /* 0x0000000000007941 */ /* 0x000fea0003800000 */
.L_x_775:
        /* <DEDUP_REMOVED lines=20> */
.L_x_778:
[----:B------:R-:W-:Y:S05]  /*9cc0*/  BSYNC B0 ;  /* 0x0000000000007941 */ /* 0x000fea0003800000 */
.L_x_777:
        /* <DEDUP_REMOVED lines=20> */
.L_x_780:
[----:B------:R-:W-:Y:S05]  /*9e10*/  BSYNC B0 ;  /* 0x0000000000007941 */ /* 0x000fea0003800000 */
.L_x_779:
        /* <DEDUP_REMOVED lines=23> */
.L_x_782:
[----:B------:R-:W-:Y:S05]  /*9f90*/  BSYNC B0 ;  /* 0x0000000000007941 */ /* 0x000fea0003800000 */
.L_x_781:
        /* <DEDUP_REMOVED lines=18> */
.L_x_784:
[----:B------:R-:W-:Y:S05]  /*a0c0*/  BSYNC B0 ;  /* 0x0000000000007941 */ /* 0x000fea0003800000 */
.L_x_783:
        /* <DEDUP_REMOVED lines=18> */
.L_x_785:
        /* <DEDUP_REMOVED lines=9> */
.L_x_1407:


//--------------------- .text._ZN7cutlass13device_kernelIN5flash19enable_sm80_to_sm89INS1_16FlashAttnBwdSm80INS1_25CollectiveMainloopBwdSm80ILi2ELi1EN4cute5tupleIJNS5_1CILi64EEENS7_ILi80EEENS7_ILi192EEEEEENS_10bfloat16_tEfNS_4arch4Sm80ELb0ELb0ELb0ELb1ELb0ELb0ELb1ELb0ELi2ELi4ELi2ELi2ELb0EEENS1_24CollectiveEpilogueBwdGQAISB_fSE_Li256ELb1ELb0EEENS1_19SingleTileSchedulerILb1ELb0ELb0ELi80EEEEEEEEEvNT_6ParamsE --------------------------
	.section	.text._ZN7cutlass13device_kernelIN5flash19enable_sm80_to_sm89INS1_16FlashAttnBwdSm80INS1_25CollectiveMainloopBwdSm80ILi2ELi1EN4cute5tupleIJNS5_1CILi64EEENS7_ILi80EEENS7_ILi192EEEEEENS_10bfloat16_tEfNS_4arch4Sm80ELb0ELb0ELb0ELb1ELb0ELb0ELb1ELb0ELi2ELi4ELi2ELi2ELb0EEENS1_24CollectiveEpilogueBwdGQAISB_fSE_Li256ELb1ELb0EEENS1_19SingleTileSchedulerILb1ELb0ELb0ELi80EEEEEEEEEvNT_6ParamsE,"ax",@progbits
	.sectioninfo	@"SHI_REGISTERS=255"
	.align	128
.text._ZN7cutlass13device_kernelIN5flash19enable_sm80_to_sm89INS1_16FlashAttnBwdSm80INS1_25CollectiveMainloopBwdSm80ILi2ELi1EN4cute5tupleIJNS5_1CILi64EEENS7_ILi80EEENS7_ILi192EEEEEENS_10bfloat16_tEfNS_4arch4Sm80ELb0ELb0ELb0ELb1ELb0ELb0ELb1ELb0ELi2ELi4ELi2ELi2ELb0EEENS1_24CollectiveEpilogueBwdGQAISB_fSE_Li256ELb1ELb0EEENS1_19SingleTileSchedulerILb1ELb0ELb0ELi80EEEEEEEEEvNT_6ParamsE:
        .type           _ZN7cutlass13device_kernelIN5flash19enable_sm80_to_sm89INS1_16FlashAttnBwdSm80INS1_25CollectiveMainloopBwdSm80ILi2ELi1EN4cute5tupleIJNS5_1CILi64EEENS7_ILi80EEENS7_ILi192EEEEEENS_10bfloat16_tEfNS_4arch4Sm80ELb0ELb0ELb0ELb1ELb0ELb0ELb1ELb0ELi2ELi4ELi2ELi2ELb0EEENS1_24CollectiveEpilogueBwdGQAISB_fSE_Li256ELb1ELb0EEENS1_19SingleTileSchedulerILb1ELb0ELb0ELi80EEEEEEEEEvNT_6ParamsE,@function
        .size           _ZN7cutlass13device_kernelIN5flash19enable_sm80_to_sm89INS1_16FlashAttnBwdSm80INS1_25CollectiveMainloopBwdSm80ILi2ELi1EN4cute5tupleIJNS5_1CILi64EEENS7_ILi80EEENS7_ILi192EEEEEENS_10bfloat16_tEfNS_4arch4Sm80ELb0ELb0ELb0ELb1ELb0ELb0ELb1ELb0ELi2ELi4ELi2ELi2ELb0EEENS1_24CollectiveEpilogueBwdGQAISB_fSE_Li256ELb1ELb0EEENS1_19SingleTileSchedulerILb1ELb0ELb0ELi80EEEEEEEEEvNT_6ParamsE,(.L_x_1408 - _ZN7cutlass13device_kernelIN5flash19enable_sm80_to_sm89INS1_16FlashAttnBwdSm80INS1_25CollectiveMainloopBwdSm80ILi2ELi1EN4cute5tupleIJNS5_1CILi64EEENS7_ILi80EEENS7_ILi192EEEEEENS_10bfloat16_tEfNS_4arch4Sm80ELb0ELb0ELb0ELb1ELb0ELb0ELb1ELb0ELi2ELi4ELi2ELi2ELb0EEENS1_24CollectiveEpilogueBwdGQAISB_fSE_Li256ELb1ELb0EEENS1_19SingleTileSchedulerILb1ELb0ELb0ELi80EEEEEEEEEvNT_6ParamsE)
        .other          _ZN7cutlass13device_kernelIN5flash19enable_sm80_to_sm89INS1_16FlashAttnBwdSm80INS1_25CollectiveMainloopBwdSm80ILi2ELi1EN4cute5tupleIJNS5_1CILi64EEENS7_ILi80EEENS7_ILi192EEEEEENS_10bfloat16_tEfNS_4arch4Sm80ELb0ELb0ELb0ELb1ELb0ELb0ELb1ELb0ELi2ELi4ELi2ELi2ELb0EEENS1_24CollectiveEpilogueBwdGQAISB_fSE_Li256ELb1ELb0EEENS1_19SingleTileSchedulerILb1ELb0ELb0ELi80EEEEEEEEEvNT_6ParamsE,@"STO_CUDA_ENTRY STV_DEFAULT"
_ZN7cutlass13device_kernelIN5flash19enable_sm80_to_sm89INS1_16FlashAttnBwdSm80INS1_25CollectiveMainloopBwdSm80ILi2ELi1EN4cute5tupleIJNS5_1CILi64EEENS7_ILi80EEENS7_ILi192EEEEEENS_10bfloat16_tEfNS_4arch4Sm80ELb0ELb0ELb0ELb1ELb0ELb0ELb1ELb0ELi2ELi4ELi2ELi2ELb0EEENS1_24CollectiveEpilogueBwdGQAISB_fSE_Li256ELb1ELb0EEENS1_19SingleTileSchedulerILb1ELb0ELb0ELi80EEEEEEEEEvNT_6ParamsE:
        /* <DEDUP_REMOVED lines=17> */
.L_x_787:
        /* <DEDUP_REMOVED lines=8> */
.L_x_789:
[----:B------:R-:W-:Y:S02]  /*0190*/  MOV R0, c[0x0][0x3ac] ;  /* 0x0000eb0000007a02 */ /* 0x000fe40000000f00 */
.L_x_788:
[----:B-1----:R-:W-:-:S05]  /*01a0*/  IMAD R2, R37, 0x50, RZ ;  /* 0x0000005025027824 */ /* 0x002fca00078e02ff */
[----:B-----5:R-:W-:-:S04]  /*01b0*/  ISETP.GE.AND P0, PT, R2, R0, PT ;  /* 0x000000000200720c */ /* 0x020fc80003f06270 */
[----:B------:R-:W-:Y:S01]  /*01c0*/  SEL R252, R5, 0xffffffff, !P0 ;  /* 0xffffffff05fc7807 */ /* 0x000fe20004000000 */
[----:B------:R-:W-:Y:S05]  /*01d0*/  BRA `(.L_x_790) ;  /* 0x0000011000007947 */ /* 0x000fea0003800000 */
.L_x_786:
[----:B---34-:R-:W-:-:S04]  /*01e0*/  ISETP.NE.U32.AND P0, PT, RZ, c[0x0][0x3c8], PT ;  /* 0x0000f200ff007a0c */ /* 0x018fc80003f05070 */
[----:B------:R-:W-:-:S13]  /*01f0*/  ISETP.NE.AND.EX P0, PT, RZ, c[0x0][0x3cc], PT, P0 ;  /* 0x0000f300ff007a0c */ /* 0x000fda0003f05300 */
[----:B------:R-:W-:Y:S05]  /*0200*/  @!P0 BRA `(.L_x_791) ;  /* 0x0000002000008947 */ /* 0x000fea0003800000 */
[----:B------:R1:W5:Y:S01]  /*0210*/  LDG.E R0, [R2.64] ;  /* 0x0000000e02007981 */ /* 0x000362000c1e1900 */
[----:B------:R-:W-:Y:S05]  /*0220*/  BRA `(.L_x_792) ;  /* 0x0000009000007947 */ /* 0x000fea0003800000 */
.L_x_791:
        /* <DEDUP_REMOVED lines=8> */
.L_x_793:
[----:B------:R-:W-:Y:S02]  /*02b0*/  MOV R0, c[0x0][0x3ac] ;  /* 0x0000eb0000007a02 */ /* 0x000fe40000000f00 */
.L_x_792:
[----:B-1----:R-:W-:-:S05]  /*02c0*/  IMAD R2, R37, 0x50, RZ ;  /* 0x0000005025027824 */ /* 0x002fca00078e02ff */
[----:B-----5:R-:W-:-:S04]  /*02d0*/  ISETP.GE.AND P0, PT, R2, R0, PT ;  /* 0x000000000200720c */ /* 0x020fc80003f06270 */
[----:B------:R-:W-:-:S04]  /*02e0*/  SEL R252, R5, 0xffffffff, !P0 ;  /* 0xffffffff05fc7807 */ /* 0x000fc80004000000 */
.L_x_790:
        /* <DEDUP_REMOVED lines=36> */
.L_x_794:
[----:B------:R-:W-:-:S04]  /*0530*/  ISETP.NE.U32.AND P0, PT, RZ, c[0x0][0x2e0], PT ;  /* 0x0000b800ff007a0c */ /* 0x000fc80003f05070 */
[----:B------:R-:W-:-:S13]  /*0540*/  ISETP.NE.AND.EX P0, PT, RZ, c[0x0][0x2e4], PT, P0 ;  /* 0x0000b900ff007a0c */ /* 0x000fda0003f05300 */
[----:B------:R-:W-:Y:S05]  /*0550*/  @!P0 BRA `(.L_x_795) ;  /* 0x0000003000008947 */ /* 0x000fea0003800000 */
[----:B------:R-:W-:-:S05]  /*0560*/  IMAD.WIDE R2, R252, R12, c[0x0][0x2e0] ;  /* 0x0000b800fc027625 */ /* 0x000fca00078e020c */
[----:B------:R1:W5:Y:S01]  /*0570*/  LDG.E R233, [R2.64] ;  /* 0x0000000e02e97981 */ /* 0x000362000c1e1900 */
[----:B------:R-:W-:Y:S05]  /*0580*/  BRA `(.L_x_796) ;  /* 0x0000004000007947 */ /* 0x000fea0003800000 */
.L_x_795:
[----:B------:R-:W-:Y:S05]  /*0590*/  @!P2 BRA `(.L_x_796) ;  /* 0x000000300000a947 */ /* 0x000fea0003800000 */
[----:B------:R1:W2:Y:S04]  /*05a0*/  LDG.E R0, [R2.64] ;  /* 0x0000000e02007981 */ /* 0x0002a8000c1e1900 */
[----:B-1----:R-:W2:Y:S02]  /*05b0*/  LDG.E R2, [R2.64+0x4] ;  /* 0x0000040e02027981 */ /* 0x002ea4000c1e1900 */
[----:B--2---:R-:W-:Y:S02]  /*05c0*/  IADD3 R233, -R0, R2, RZ ;  /* 0x0000000200e97210 */ /* 0x004fe40007ffe1ff */
.L_x_796:
        /* <DEDUP_REMOVED lines=67> */
[----:B-1----:R-:W-:Y:S01]  /*0a00*/  SHF.R.S32.HI R3, RZ, 0x1f, R38 ;  /* 0x0000001fff037819 */ /* 0x002fe20000011426 */
[----:B------:R-:W-:Y:S01]  /*0a10*/  IMAD.SHL.U32 R7, R38, 0x4, RZ ;  /* 0x0000000426077824 */ /* 0x000fe200078e00ff */
[----:B------:R-:W-:Y:S01]  /*0a20*/  ISETP.NE.AND P1, PT, R0, 0x1, PT ;  /* 0x000000010000780c */ /* 0x000fe20003f25270 */
[----:B------:R-:W-:Y:S01]  /*0a30*/  IMAD R0, R13, 0xc0, RZ ;  /* 0x000000c00d007824 */ /* 0x000fe200078e02ff */
[-C--:B------:R-:W-:Y:S01]  /*0a40*/  LEA.HI R33, R34, R38.reuse, RZ, 0x3 ;  /* 0x0000002622217211 */ /* 0x080fe200078f18ff */
[----:B------:R-:W-:Y:S01]  /*0a50*/  ULDC.64 UR4, c[0x0][0x1d8] ;  /* 0x0000760000047ab9 */ /* 0x000fe20000000a00 */
[----:B------:R-:W-:Y:S01]  /*0a60*/  SHF.R.S32.HI R35, RZ, 0x1f, R36 ;  /* 0x0000001fff237819 */ /* 0x000fe20000011424 */
[----:B------:R-:W-:Y:S01]  /*0a70*/  USHF.L.U32 UR7, UR4, 0x5, URZ ;  /* 0x0000000504077899 */ /* 0x000fe2000800063f */
[C---:B------:R-:W-:Y:S01]  /*0a80*/  IADD3 R28, P0, R0.reuse, R38, RZ ;  /* 0x00000026001c7210 */ /* 0x040fe20007f1e0ff */
[----:B------:R-:W-:Y:S01]  /*0a90*/  UMOV UR6, 0x5 ;  /* 0x0000000500067882 */ /* 0x000fe20000000000 */
[----:B------:R-:W-:Y:S01]  /*0aa0*/  SHF.R.S32.HI R239, RZ, 0x3, R33 ;  /* 0x00000003ffef7819 */ /* 0x000fe20000011421 */
[----:B------:R-:W-:Y:S01]  /*0ab0*/  IMAD R6, R35, c[0x0][0x270], RZ ;  /* 0x00009c0023067a24 */ /* 0x000fe200078e02ff */
[----:B------:R-:W-:Y:S01]  /*0ac0*/  LEA.HI.X.SX32 R29, R0, R3, 0x1, P0 ;  /* 0x00000003001d7211 */ /* 0x000fe200000f0eff */
[----:B------:R-:W-:Y:S01]  /*0ad0*/  USHF.L.U64.HI UR5, UR4, UR6, UR5 ;  /* 0x0000000604057299 */ /* 0x000fe20008010205 */
[----:B------:R-:W-:Y:S01]  /*0ae0*/  SHF.R.S32.HI R0, RZ, 0x1f, R13 ;  /* 0x0000001fff007819 */ /* 0x000fe2000001140d */
[C---:B------:R-:W-:Y:S01]  /*0af0*/  @P1 IMAD.HI.U32 R2, R36.reuse, c[0x0][0x24c], RZ ;  /* 0x0000930024021a27 */ /* 0x040fe200078e00ff */
[----:B------:R-:W-:Y:S01]  /*0b00*/  IADD3 R4, P0, R7, R13, RZ ;  /* 0x0000000d07047210 */ /* 0x000fe20007f1e0ff */
[----:B------:R-:W-:Y:S01]  /*0b10*/  ULDC.64 UR8, c[0x0][0x178] ;  /* 0x00005e0000087ab9 */ /* 0x000fe20000000a00 */
[----:B------:R-:W-:Y:S01]  /*0b20*/  SHF.R.S32.HI R3, RZ, 0x1f, R239 ;  /* 0x0000001fff037819 */ /* 0x000fe200000114ef */
[----:B------:R-:W-:Y:S01]  /*0b30*/  IMAD R13, R35, c[0x0][0x288], RZ ;  /* 0x0000a200230d7a24 */ /* 0x000fe200078e02ff */
[----:B------:R-:W-:Y:S01]  /*0b40*/  @P1 SHF.R.U32.HI R12, RZ, c[0x0][0x250], R2 ;  /* 0x00009400ff0c1a19 */ /* 0x000fe20000011602 */
[----:B------:R-:W-:Y:S01]  /*0b50*/  IMAD.SHL.U32 R17, R239, 0x40, RZ ;  /* 0x00000040ef117824 */ /* 0x000fe200078e00ff */
[----:B------:R-:W-:Y:S01]  /*0b60*/  LOP3.LUT R2, R33, 0xfffffff8, RZ, 0xc0, !PT ;  /* 0xfffffff821027812 */ /* 0x000fe200078ec0ff */
[C---:B------:R-:W-:Y:S01]  /*0b70*/  IMAD R13, R36.reuse, c[0x0][0x28c], R13 ;  /* 0x0000a300240d7a24 */ /* 0x040fe200078e020d */
[----:B------:R-:W-:Y:S01]  /*0b80*/  LEA.HI.X.SX32 R5, R7, R0, 0x1, P0 ;  /* 0x0000000007057211 */ /* 0x000fe200000f0eff */
[----:B------:R-:W-:Y:S01]  /*0b90*/  IMAD R0, R36, c[0x0][0x274], R6 ;  /* 0x00009d0024007a24 */ /* 0x000fe200078e0206 */
[----:B------:R-:W-:Y:S01]  /*0ba0*/  SHF.R.S32.HI R16, RZ, 0x1f, R12 ;  /* 0x0000001fff107819 */ /* 0x000fe2000001140c */
[----:B------:R-:W-:Y:S01]  /*0bb0*/  IMAD.IADD R27, R38, 0x1, -R2 ;  /* 0x00000001261b7824 */ /* 0x000fe200078e0a02 */
[C---:B------:R-:W-:Y:S01]  /*0bc0*/  IADD3 R23, P1, R239.reuse, R8, RZ ;  /* 0x00000008ef177210 */ /* 0x040fe20007f3e0ff */
[----:B------:R-:W-:Y:S01]  /*0bd0*/  IMAD.WIDE.U32 R6, R36, c[0x0][0x270], R4 ;  /* 0x00009c0024067a25 */ /* 0x000fe200078e0004 */
[----:B------:R-:W-:Y:S01]  /*0be0*/  IADD3 R10, P0, R239, R10, RZ ;  /* 0x0000000aef0a7210 */ /* 0x000fe20007f1e0ff */
[----:B------:R-:W-:Y:S01]  /*0bf0*/  USHF.L.U32 UR11, UR8, 0x5, URZ ;  /* 0x00000005080b7899 */ /* 0x000fe2000800063f */
[----:B------:R-:W-:Y:S01]  /*0c00*/  SHF.R.S32.HI R8, RZ, 0x1f, R252 ;  /* 0x0000001fff087819 */ /* 0x000fe200000114fc */
[----:B------:R-:W-:Y:S01]  /*0c10*/  IMAD.SHL.U32 R14, R27, 0x8, RZ ;  /* 0x000000081b0e7824 */ /* 0x000fe200078e00ff */
[----:B------:R-:W-:Y:S01]  /*0c20*/  SEL R21, R252, RZ, !P2 ;  /* 0x000000fffc157207 */ /* 0x000fe20005000000 */
[----:B------:R-:W-:Y:S01]  /*0c30*/  IMAD R2, R16, c[0x0][0x1e0], RZ ;  /* 0x0000780010027a24 */ /* 0x000fe200078e02ff */
[C---:B------:R-:W-:Y:S01]  /*0c40*/  SEL R22, R8.reuse, RZ, !P2 ;  /* 0x000000ff08167207 */ /* 0x040fe20005000000 */
[----:B------:R-:W-:Y:S01]  /*0c50*/  IMAD.IADD R7, R7, 0x1, R0 ;  /* 0x0000000107077824 */ /* 0x000fe200078e0200 */
[----:B------:R-:W-:Y:S01]  /*0c60*/  SHF.R.S32.HI R15, RZ, 0x1f, R14 ;  /* 0x0000001fff0f7819 */ /* 0x000fe2000001140e */
[C---:B------:R-:W-:Y:S01]  /*0c70*/  IMAD.X R26, R3.reuse, 0x1, R9, P1 ;  /* 0x00000001031a7824 */ /* 0x040fe200008e0609 */
[----:B------:R-:W-:Y:S01]  /*0c80*/  SEL R24, R8, RZ, !P3 ;  /* 0x000000ff08187207 */ /* 0x000fe20005800000 */
[----:B------:R-:W-:Y:S01]  /*0c90*/  IMAD.X R11, R3, 0x1, R11, P0 ;  /* 0x00000001030b7824 */ /* 0x000fe200000e060b */
[----:B------:R-:W-:Y:S01]  /*0ca0*/  SEL R30, R252, RZ, !P3 ;  /* 0x000000fffc1e7207 */ /* 0x000fe20005800000 */
[----:B------:R-:W-:Y:S01]  /*0cb0*/  IMAD R0, R12, c[0x0][0x1e4], R2 ;  /* 0x000079000c007a24 */ /* 0x000fe200078e0202 */
[----:B------:R-:W-:Y:S01]  /*0cc0*/  IADD3 R32, R14, 0x40, RZ ;  /* 0x000000400e207810 */ /* 0x000fe20007ffe0ff */
[----:B------:R-:W-:Y:S01]  /*0cd0*/  IMAD.WIDE.U32 R2, R12, c[0x0][0x1e0], R14 ;  /* 0x000078000c027a25 */ /* 0x000fe200078e000e */
[C---:B------:R-:W-:Y:S01]  /*0ce0*/  IADD3 R31, R14.reuse, 0x80, RZ ;  /* 0x000000800e1f7810 */ /* 0x040fe20007ffe0ff */
[----:B------:R-:W-:Y:S01]  /*0cf0*/  USHF.L.U32 UR10, UR11, 0x1, URZ ;  /* 0x000000010b0a7899 */ /* 0x000fe2000800063f */
[----:B------:R-:W-:Y:S01]  /*0d00*/  ISETP.GE.AND P4, PT, R14, c[0x0][0x1cc], PT ;  /* 0x000073000e007a0c */ /* 0x000fe20003f86270 */
[----:B------:R-:W-:Y:S01]  /*0d10*/  IMAD.IADD R3, R3, 0x1, R0 ;  /* 0x0000000103037824 */ /* 0x000fe200078e0200 */
[----:B------:R-:W-:Y:S01]  /*0d20*/  ISETP.GE.AND P2, PT, R32, c[0x0][0x1cc], PT ;  /* 0x0000730020007a0c */ /* 0x000fe20003f46270 */
[----:B------:R-:W-:Y:S01]  /*0d30*/  IMAD R0, R22, c[0x0][0x1e8], RZ ;  /* 0x00007a0016007a24 */ /* 0x000fe200078e02ff */
[----:B------:R-:W-:Y:S01]  /*0d40*/  ISETP.GE.AND P5, PT, R31, c[0x0][0x1cc], PT ;  /* 0x000073001f007a0c */ /* 0x000fe20003fa6270 */
[----:B------:R-:W-:Y:S01]  /*0d50*/  IMAD.WIDE.U32 R4, R36, c[0x0][0x288], R4 ;  /* 0x0000a20024047a25 */ /* 0x000fe200078e0004 */
[----:B------:R-:W-:Y:S01]  /*0d60*/  CS2R R170, SRZ ;  /* 0x0000000000aa7805 */ /* 0x000fe2000001ff00 */
[----:B------:R-:W-:Y:S01]  /*0d70*/  CS2R R168, SRZ ;  /* 0x0000000000a87805 */ /* 0x000fe2000001ff00 */
[----:B------:R-:W-:Y:S01]  /*0d80*/  CS2R R166, SRZ ;  /* 0x0000000000a67805 */ /* 0x000fe2000001ff00 */
[----:B------:R-:W-:Y:S01]  /*0d90*/  IMAD R9, R21, c[0x0][0x1ec], R0 ;  /* 0x00007b0015097a24 */ /* 0x000fe200078e0200 */
[----:B------:R-:W-:Y:S01]  /*0da0*/  LOP3.LUT R0, R17, 0x1c0, RZ, 0xc0, !PT ;  /* 0x000001c011007812 */ /* 0x000fe200078ec0ff */
[----:B------:R-:W-:Y:S01]  /*0db0*/  IMAD.IADD R5, R5, 0x1, R13 ;  /* 0x0000000105057824 */ /* 0x000fe200078e020d */
[----:B------:R-:W-:Y:S01]  /*0dc0*/  CS2R R164, SRZ ;  /* 0x0000000000a47805 */ /* 0x000fe2000001ff00 */
[----:B------:R-:W-:Y:S01]  /*0dd0*/  IMAD.WIDE.U32 R2, R21, c[0x0][0x1e8], R2 ;  /* 0x00007a0015027a25 */ /* 0x000fe200078e0002 */
[----:B------:R-:W-:Y:S01]  /*0de0*/  LOP3.LUT R13, R0, 0x38, R14, 0xf8, !PT ;  /* 0x00000038000d7812 */ /* 0x000fe200078ef80e */
[----:B------:R-:W-:Y:S01]  /*0df0*/  CS2R R162, SRZ ;  /* 0x0000000000a27805 */ /* 0x000fe2000001ff00 */
[----:B------:R-:W-:Y:S01]  /*0e00*/  SHF.R.U32.HI R8, RZ, 0x3, R0 ;  /* 0x00000003ff087819 */ /* 0x000fe20000011600 */
[C---:B------:R-:W-:Y:S01]  /*0e10*/  IMAD R0, R24.reuse, c[0x0][0x278], RZ ;  /* 0x00009e0018007a24 */ /* 0x040fe200078e02ff */
[----:B------:R-:W-:Y:S01]  /*0e20*/  CS2R R160, SRZ ;  /* 0x0000000000a07805 */ /* 0x000fe2000001ff00 */
[----:B------:R-:W-:Y:S01]  /*0e30*/  IMAD.IADD R3, R3, 0x1, R9 ;  /* 0x0000000103037824 */ /* 0x000fe200078e0209 */
[----:B------:R-:W-:Y:S01]  /*0e40*/  LOP3.LUT R25, R13, R8, RZ, 0x3c, !PT ;  /* 0x000000080d197212 */ /* 0x000fe200078e3cff */
[----:B------:R-:W-:Y:S01]  /*0e50*/  IMAD R8, R24, c[0x0][0x290], RZ ;  /* 0x0000a40018087a24 */ /* 0x000fe200078e02ff */
[----:B------:R-:W-:Y:S01]  /*0e60*/  CS2R R158, SRZ ;  /* 0x00000000009e7805 */ /* 0x000fe2000001ff00 */
[----:B------:R-:W-:Y:S01]  /*0e70*/  IMAD R9, R26, c[0x0][0x178], RZ ;  /* 0x00005e001a097a24 */ /* 0x000fe200078e02ff */
[----:B------:R-:W-:Y:S01]  /*0e80*/  CS2R R156, SRZ ;  /* 0x00000000009c7805 */ /* 0x000fe2000001ff00 */
[----:B------:R-:W-:Y:S01]  /*0e90*/  IMAD R18, R30, c[0x0][0x27c], R0 ;  /* 0x00009f001e127a24 */ /* 0x000fe200078e0200 */
[----:B------:R-:W-:Y:S01]  /*0ea0*/  CS2R R154, SRZ ;  /* 0x00000000009a7805 */ /* 0x000fe2000001ff00 */
[----:B------:R-:W-:Y:S01]  /*0eb0*/  IMAD R0, R16, c[0x0][0x1b0], RZ ;  /* 0x00006c0010007a24 */ /* 0x000fe200078e02ff */
[----:B------:R-:W-:Y:S01]  /*0ec0*/  CS2R R152, SRZ ;  /* 0x0000000000987805 */ /* 0x000fe2000001ff00 */
[C---:B------:R-:W-:Y:S01]  /*0ed0*/  IMAD R16, R30.reuse, c[0x0][0x294], R8 ;  /* 0x0000a5001e107a24 */ /* 0x040fe200078e0208 */
[----:B------:R-:W-:Y:S01]  /*0ee0*/  CS2R R150, SRZ ;  /* 0x0000000000967805 */ /* 0x000fe2000001ff00 */
[----:B------:R-:W-:Y:S01]  /*0ef0*/  IMAD R17, R23, c[0x0][0x17c], R9 ;  /* 0x00005f0017117a24 */ /* 0x000fe200078e0209 */
[----:B------:R-:W-:Y:S01]  /*0f00*/  CS2R R148, SRZ ;  /* 0x0000000000947805 */ /* 0x000fe2000001ff00 */
[----:B------:R-:W-:Y:S01]  /*0f10*/  IMAD.WIDE.U32 R8, R30, c[0x0][0x278], R6 ;  /* 0x00009e001e087a25 */ /* 0x000fe200078e0006 */
[----:B------:R-:W-:Y:S01]  /*0f20*/  CS2R R146, SRZ ;  /* 0x0000000000927805 */ /* 0x000fe2000001ff00 */
[----:B------:R-:W-:Y:S01]  /*0f30*/  CS2R R144, SRZ ;  /* 0x0000000000907805 */ /* 0x000fe2000001ff00 */
[----:B------:R-:W-:Y:S01]  /*0f40*/  CS2R R142, SRZ ;  /* 0x00000000008e7805 */ /* 0x000fe2000001ff00 */
[----:B------:R-:W-:Y:S01]  /*0f50*/  IMAD R19, R12, c[0x0][0x1b4], R0 ;  /* 0x00006d000c137a24 */ /* 0x000fe200078e0200 */
[C---:B------:R-:W-:Y:S01]  /*0f60*/  LEA R248, P1, R8.reuse, c[0x0][0x258], 0x2 ;  /* 0x0000960008f87a11 */ /* 0x040fe200078210ff */
[----:B------:R-:W-:Y:S01]  /*0f70*/  IMAD.IADD R0, R9, 0x1, R18 ;  /* 0x0000000109007824 */ /* 0x000fe200078e0212 */
[----:B------:R-:W-:Y:S01]  /*0f80*/  CS2R R140, SRZ ;  /* 0x00000000008c7805 */ /* 0x000fe2000001ff00 */
[----:B------:R-:W-:Y:S01]  /*0f90*/  IMAD.WIDE R10, R37, 0x50, R10 ;  /* 0x00000050250a7825 */ /* 0x000fe200078e020a */
[----:B------:R-:W-:Y:S01]  /*0fa0*/  CS2R R138, SRZ ;  /* 0x00000000008a7805 */ /* 0x000fe2000001ff00 */
[----:B------:R-:W-:Y:S01]  /*0fb0*/  CS2R R136, SRZ ;  /* 0x0000000000887805 */ /* 0x000fe2000001ff00 */
[----:B------:R-:W-:Y:S01]  /*0fc0*/  LEA.HI.X R249, R8, c[0x0][0x25c], R0, 0x2, P1 ;  /* 0x0000970008f97a11 */ /* 0x000fe200008f1400 */
[----:B------:R-:W-:Y:S01]  /*0fd0*/  IMAD.WIDE.U32 R4, R30, c[0x0][0x290], R4 ;  /* 0x0000a4001e047a25 */ /* 0x000fe200078e0004 */
[----:B------:R-:W-:Y:S01]  /*0fe0*/  CS2R R134, SRZ ;  /* 0x0000000000867805 */ /* 0x000fe2000001ff00 */
[----:B------:R-:W-:Y:S01]  /*0ff0*/  CS2R R132, SRZ ;  /* 0x0000000000847805 */ /* 0x000fe2000001ff00 */
[----:B------:R-:W-:Y:S01]  /*1000*/  CS2R R130, SRZ ;  /* 0x0000000000827805 */ /* 0x000fe2000001ff00 */
[--C-:B------:R-:W-:Y:S01]  /*1010*/  IMAD.WIDE.U32 R6, R23, c[0x0][0x178], R14.reuse ;  /* 0x00005e0017067a25 */ /* 0x100fe200078e000e */
[----:B------:R-:W-:Y:S01]  /*1020*/  LEA R246, P0, R4, c[0x0][0x280], 0x2 ;  /* 0x0000a00004f67a11 */ /* 0x000fe200078010ff */
[----:B------:R-:W-:Y:S01]  /*1030*/  CS2R R128, SRZ ;  /* 0x0000000000807805 */ /* 0x000fe2000001ff00 */
[----:B------:R-:W-:Y:S01]  /*1040*/  CS2R R126, SRZ ;  /* 0x00000000007e7805 */ /* 0x000fe2000001ff00 */
[----:B------:R-:W-:Y:S01]  /*1050*/  IMAD R20, R11, c[0x0][0x1d8], RZ ;  /* 0x000076000b147a24 */ /* 0x000fe200078e02ff */
[----:B------:R-:W-:Y:S01]  /*1060*/  CS2R R124, SRZ ;  /* 0x00000000007c7805 */ /* 0x000fe2000001ff00 */
[----:B------:R-:W-:Y:S01]  /*1070*/  IMAD.WIDE.U32 R12, R12, c[0x0][0x1b0], R14 ;  /* 0x00006c000c0c7a25 */ /* 0x000fe200078e000e */
[----:B------:R-:W-:Y:S01]  /*1080*/  CS2R R122, SRZ ;  /* 0x00000000007a7805 */ /* 0x000fe2000001ff00 */
[----:B------:R-:W-:Y:S01]  /*1090*/  CS2R R120, SRZ ;  /* 0x0000000000787805 */ /* 0x000fe2000001ff00 */
[----:B------:R-:W-:Y:S01]  /*10a0*/  CS2R R118, SRZ ;  /* 0x0000000000767805 */ /* 0x000fe2000001ff00 */
        /* <DEDUP_REMOVED lines=9> */
[----:B------:R-:W-:Y:S01]  /*1140*/  CS2R R102, SRZ ;  /* 0x0000000000667805 */ /* 0x000fe2000001ff00 */
[----:B------:R-:W-:Y:S01]  /*1150*/  CS2R R100, SRZ ;  /* 0x0000000000647805 */ /* 0x000fe2000001ff00 */
[----:B------:R-:W-:Y:S01]  /*1160*/  CS2R R98, SRZ ;  /* 0x0000000000627805 */ /* 0x000fe2000001ff00 */
[----:B------:R-:W-:Y:S01]  /*1170*/  IMAD.MOV.U32 R8, RZ, RZ, R6 ;  /* 0x000000ffff087224 */ /* 0x000fe200078e0006 */
[----:B------:R-:W-:Y:S01]  /*1180*/  LEA R4, P0, R2, c[0x0][0x1c0], 0x1 ;  /* 0x0000700002047a11 */ /* 0x000fe200078008ff */
[----:B------:R-:W-:Y:S01]  /*1190*/  IMAD.IADD R7, R13, 0x1, R19 ;  /* 0x000000010d077824 */ /* 0x000fe200078e0213 */
[CC--:B------:R-:W-:Y:S01]  /*11a0*/  LEA.HI R19, R34.reuse, R38.reuse, RZ, 0x4 ;  /* 0x0000002622137211 */ /* 0x0c0fe200078f20ff */
[----:B------:R-:W-:Y:S01]  /*11b0*/  IMAD.MOV.U32 R6, RZ, RZ, R12 ;  /* 0x000000ffff067224 */ /* 0x000fe200078e000c */
[----:B------:R-:W-:Y:S01]  /*11c0*/  CS2R R96, SRZ ;  /* 0x0000000000607805 */ /* 0x000fe2000001ff00 */
[----:B------:R-:W-:Y:S01]  /*11d0*/  IMAD R18, R21, c[0x0][0x1bc], R0 ;  /* 0x00006f0015127a24 */ /* 0x000fe200078e0200 */
[----:B------:R-:W-:Y:S01]  /*11e0*/  SHF.R.S32.HI R20, RZ, 0x4, R19 ;  /* 0x00000004ff147819 */ /* 0x000fe20000011413 */
[----:B-----5:R-:W-:Y:S01]  /*11f0*/  IMAD.IADD R0, R233, 0x1, -R239 ;  /* 0x00000001e9007824 */ /* 0x020fe200078e0aef */
[----:B------:R-:W-:Y:S01]  /*1200*/  CS2R R94, SRZ ;  /* 0x00000000005e7805 */ /* 0x000fe2000001ff00 */
[----:B------:R-:W-:Y:S01]  /*1210*/  IMAD.IADD R3, R3, 0x1, R16 ;  /* 0x0000000103037824 */ /* 0x000fe200078e0210 */
[----:B------:R-:W-:Y:S01]  /*1220*/  CS2R R92, SRZ ;  /* 0x00000000005c7805 */ /* 0x000fe2000001ff00 */
[----:B------:R-:W-:Y:S01]  /*1230*/  IMAD.WIDE.U32 R12, R21, c[0x0][0x1b8], R6 ;  /* 0x00006e00150c7a25 */ /* 0x000fe200078e0006 */
[-C--:B------:R-:W-:Y:S01]  /*1240*/  LEA.HI R7, R34, R38.reuse, RZ, 0x6 ;  /* 0x0000002622077211 */ /* 0x080fe200078f30ff */
[----:B------:R-:W-:Y:S01]  /*1250*/  CS2R R90, SRZ ;  /* 0x00000000005a7805 */ /* 0x000fe2000001ff00 */
[----:B------:R-:W-:Y:S01]  /*1260*/  LEA.HI.X R5, R2, c[0x0][0x1c4], R3, 0x1, P0 ;  /* 0x0000710002057a11 */ /* 0x000fe200000f0c03 */
[----:B------:R-:W-:Y:S01]  /*1270*/  IMAD.MOV.U32 R16, RZ, RZ, c[0x0][0x1d8] ;  /* 0x00007600ff107624 */ /* 0x000fe200078e00ff */
[----:B------:R-:W-:Y:S01]  /*1280*/  SHF.R.S32.HI R22, RZ, 0x6, R7 ;  /* 0x00000006ff167819 */ /* 0x000fe20000011407 */
[----:B------:R-:W-:Y:S01]  /*1290*/  IMAD R6, R35, c[0x0][0x180], RZ ;  /* 0x0000600023067a24 */ /* 0x000fe200078e02ff */
[----:B------:R-:W-:Y:S01]  /*12a0*/  LEA.HI R21, R34, R38, RZ, 0x5 ;  /* 0x0000002622157211 */ /* 0x000fe200078f28ff */
[----:B------:R-:W-:Y:S01]  /*12b0*/  IMAD R0, R37, -0x50, R0 ;  /* 0xffffffb025007824 */ /* 0x000fe200078e0200 */
[----:B------:R-:W-:Y:S01]  /*12c0*/  LEA R2, P0, R16, R4, 0x6 ;  /* 0x0000000410027211 */ /* 0x000fe200078030ff */
[----:B------:R-:W-:Y:S01]  /*12d0*/  IMAD.MOV.U32 R3, RZ, RZ, c[0x0][0x1dc] ;  /* 0x00007700ff037624 */ /* 0x000fe200078e00ff */
[----:B------:R-:W-:Y:S01]  /*12e0*/  CS2R R88, SRZ ;  /* 0x0000000000587805 */ /* 0x000fe2000001ff00 */
[----:B------:R-:W-:Y:S01]  /*12f0*/  IMAD R6, R36, c[0x0][0x184], R6 ;  /* 0x0000610024067a24 */ /* 0x000fe200078e0206 */
[----:B------:R-:W-:Y:S01]  /*1300*/  ISETP.LT.OR P3, PT, R0, 0x1, P4 ;  /* 0x000000010000780c */ /* 0x000fe20002761670 */
[----:B------:R-:W-:Y:S01]  /*1310*/  IMAD.WIDE.U32 R8, R36, c[0x0][0x180], R8 ;  /* 0x0000600024087a25 */ /* 0x000fe200078e0008 */
[C---:B------:R-:W-:Y:S01]  /*1320*/  ISETP.LT.OR P1, PT, R0.reuse, 0x1, P2 ;  /* 0x000000010000780c */ /* 0x040fe20001721670 */
[----:B------:R-:W-:Y:S01]  /*1330*/  CS2R R86, SRZ ;  /* 0x0000000000567805 */ /* 0x000fe2000001ff00 */
[----:B------:R-:W-:Y:S01]  /*1340*/  ISETP.LT.OR P6, PT, R0, 0x1, P5 ;  /* 0x000000010000780c */ /* 0x000fe20002fc1670 */
[----:B------:R-:W-:Y:S01]  /*1350*/  IMAD.IADD R9, R9, 0x1, R6 ;  /* 0x0000000109097824 */ /* 0x000fe200078e0206 */
[----:B------:R-:W-:Y:S01]  /*1360*/  LEA.HI.X R3, R16, R5, R3, 0x6, P0 ;  /* 0x0000000510037211 */ /* 0x000fe200000f3403 */
[----:B------:R-:W-:Y:S01]  /*1370*/  IMAD R6, R22, 0x200, R25 ;  /* 0x0000020016067824 */ /* 0x000fe200078e0219 */
[----:B------:R-:W-:Y:S01]  /*1380*/  ISETP.GT.AND P0, PT, R38, 0x7f, PT ;  /* 0x0000007f2600780c */ /* 0x000fe20003f04270 */
[----:B------:R-:W-:Y:S01]  /*1390*/  IMAD.U32 R7, RZ, RZ, UR7 ;  /* 0x00000007ff077e24 */ /* 0x000fe2000f8e00ff */
[----:B------:R-:W-:Y:S01]  /*13a0*/  ISETP.LT.OR P4, PT, R0, 0x21, P4 ;  /* 0x000000210000780c */ /* 0x000fe20002781670 */
[----:B------:R-:W-:Y:S01]  /*13b0*/  IMAD.SHL.U32 R236, R6, 0x2, RZ ;  /* 0x0000000206ec7824 */ /* 0x000fe200078e00ff */
[----:B------:R-:W-:Y:S01]  /*13c0*/  ISETP.LT.OR P5, PT, R0, 0x21, P5 ;  /* 0x000000210000780c */ /* 0x000fe20002fa1670 */
[----:B------:R-:W-:Y:S01]  /*13d0*/  IMAD.U32 R16, RZ, RZ, UR5 ;  /* 0x00000005ff107e24 */ /* 0x000fe2000f8e00ff */
[----:B------:R-:W-:Y:S01]  /*13e0*/  ULDC.64 UR4, c[0x0][0x1a8] ;  /* 0x00006a0000047ab9 */ /* 0x000fe20000000a00 */
[----:B------:R-:W-:Y:S01]  /*13f0*/  IMAD R17, R24, c[0x0][0x188], RZ ;  /* 0x0000620018117a24 */ /* 0x000fe200078e02ff */
[----:B------:R-:W-:Y:S01]  /*1400*/  @!PT LDS RZ, [RZ] ;  /* 0x00000000fffff984 */ /* 0x000fe20000000800 */
[----:B------:R-:W-:Y:S01]  /*1410*/  @!PT LDS RZ, [RZ] ;  /* 0x00000000fffff984 */ /* 0x000fe20000000800 */
[----:B------:R-:W-:Y:S01]  /*1420*/  @!PT LDS RZ, [RZ] ;  /* 0x00000000fffff984 */ /* 0x000fe20000000800 */
[----:B------:R1:W-:Y:S01]  /*1430*/  LDGSTS.E.BYPASS.LTC128B.128 [R236+0x7880], [R4.64], !P3 ;  /* 0x0788000004ec7fae */ /* 0x0003e2000d901d4e */
[----:B------:R-:W-:Y:S01]  /*1440*/  IMAD.WIDE.U32 R8, R30, c[0x0][0x188], R8 ;  /* 0x000062001e087a25 */ /* 0x000fe200078e0008 */
[----:B------:R-:W-:Y:S01]  /*1450*/  USHF.L.U32 UR7, UR4, 0x5, URZ ;  /* 0x0000000504077899 */ /* 0x000fe2000800063f */
[----:B------:R-:W-:Y:S01]  /*1460*/  CS2R R84, SRZ ;  /* 0x0000000000547805 */ /* 0x000fe2000001ff00 */
[----:B------:R1:W-:Y:S01]  /*1470*/  LDGSTS.E.BYPASS.LTC128B.128 [R236+0xa080], [R4.64+0x80], !P1 ;  /* 0x0a08008004ec7fae */ /* 0x0003e2000c901d4e */
[----:B------:R-:W-:Y:S01]  /*1480*/  @!P0 LEA R6, P3, R7, R2, 0x1 ;  /* 0x0000000207068211 */ /* 0x000fe200078608ff */
[----:B------:R-:W-:Y:S01]  /*1490*/  IMAD R11, R11, c[0x0][0x1a8], RZ ;  /* 0x00006a000b0b7a24 */ /* 0x000fe200078e02ff */
[C---:B------:R-:W-:Y:S01]  /*14a0*/  @!P0 ISETP.GE.AND P1, PT, R0.reuse, 0x41, PT ;  /* 0x000000410000880c */ /* 0x040fe20003f26270 */
[----:B------:R1:W-:Y:S01]  /*14b0*/  LDGSTS.E.BYPASS.LTC128B.128 [R236+0xc880], [R4.64+0x100], !P6 ;  /* 0x0c88010004ec7fae */ /* 0x0003e2000f101d4e */
[----:B------:R-:W-:Y:S01]  /*14c0*/  ISETP.LT.OR P6, PT, R0, 0x21, P2 ;  /* 0x000000210000780c */ /* 0x000fe200017c1670 */
[----:B------:R-:W-:Y:S01]  /*14d0*/  IMAD R11, R10, c[0x0][0x1ac], R11 ;  /* 0x00006b000a0b7a24 */ /* 0x000fe200078e020b */
[----:B------:R-:W-:Y:S01]  /*14e0*/  @!P0 LEA.HI.X R7, R7, R3, R16, 0x1, P3 ;  /* 0x0000000307078211 */ /* 0x000fe200018f0c10 */
[----:B------:R2:W-:Y:S01]  /*14f0*/  LDGSTS.E.BYPASS.LTC128B.128 [R236+0x8880], [R2.64], !P4 ;  /* 0x0888000002ec7fae */ /* 0x0005e2000e101d4e */
[----:B------:R-:W-:Y:S01]  /*1500*/  @!P0 ISETP.GE.OR P3, PT, R14, c[0x0][0x1cc], !P1 ;  /* 0x000073000e008a0c */ /* 0x000fe20004f66670 */
[----:B------:R-:W-:Y:S01]  /*1510*/  USHF.L.U64.HI UR5, UR4, UR6, UR5 ;  /* 0x0000000604057299 */ /* 0x000fe20008010205 */
[----:B------:R-:W-:Y:S01]  /*1520*/  @!P0 ISETP.LT.OR P2, PT, R0, 0x41, P2 ;  /* 0x000000410000880c */ /* 0x000fe20001741670 */
[----:B------:R-:W-:Y:S01]  /*1530*/  IMAD R233, R37, -0x50, R233 ;  /* 0xffffffb025e97824 */ /* 0x000fe200078e02e9 */
[----:B------:R-:W-:Y:S01]  /*1540*/  @!P0 ISETP.GE.OR P1, PT, R31, c[0x0][0x1cc], !P1 ;  /* 0x000073001f008a0c */ /* 0x000fe20004f26670 */
[----:B------:R-:W-:Y:S01]  /*1550*/  IMAD.MOV.U32 R230, RZ, RZ, 0x10 ;  /* 0x00000010ffe67424 */ /* 0x000fe200078e00ff */
[----:B------:R-:W-:Y:S01]  /*1560*/  LEA R240, P4, R8, c[0x0][0x160], 0x1 ;  /* 0x0000580008f07a11 */ /* 0x000fe200078808ff */
[----:B------:R-:W-:Y:S01]  /*1570*/  IMAD.MOV.U32 R221, RZ, RZ, 0x120 ;  /* 0x00000120ffdd7424 */ /* 0x000fe200078e00ff */
        /* <DEDUP_REMOVED lines=8> */
[----:B------:R-:W-:Y:S01]  /*1600*/  CS2R R74, SRZ ;  /* 0x00000000004a7805 */ /* 0x000fe2000001ff00 */
[----:B------:R3:W-:Y:S01]  /*1610*/  @!P0 LDGSTS.E.BYPASS.LTC128B.128 [R236+0x9880], [R6.64], !P3 ;  /* 0x0988000006ec8fae */ /* 0x0007e2000d901d4e */
[----:B------:R-:W-:Y:S01]  /*1620*/  CS2R R72, SRZ ;  /* 0x0000000000487805 */ /* 0x000fe2000001ff00 */
[----:B------:R-:W-:Y:S01]  /*1630*/  CS2R R70, SRZ ;  /* 0x0000000000467805 */ /* 0x000fe2000001ff00 */
[----:B------:R-:W-:Y:S01]  /*1640*/  CS2R R68, SRZ ;  /* 0x0000000000447805 */ /* 0x000fe2000001ff00 */
[----:B------:R3:W-:Y:S01]  /*1650*/  @!P0 LDGSTS.E.BYPASS.LTC128B.128 [R236+0xc080], [R6.64+0x80], !P2 ;  /* 0x0c08008006ec8fae */ /* 0x0007e2000d101d4e */
[----:B-1----:R-:W-:Y:S01]  /*1660*/  IMAD R4, R30, c[0x0][0x18c], R17 ;  /* 0x000063001e047a24 */ /* 0x002fe200078e0211 */
[----:B------:R-:W-:Y:S01]  /*1670*/  ISETP.LT.OR P2, PT, R0, 0x1, P5 ;  /* 0x000000010000780c */ /* 0x000fe20002f41670 */
[----:B------:R-:W-:Y:S01]  /*1680*/  IMAD.IADD R5, R13, 0x1, R18 ;  /* 0x000000010d057824 */ /* 0x000fe200078e0212 */
[----:B------:R3:W-:Y:S01]  /*1690*/  @!P0 LDGSTS.E.BYPASS.LTC128B.128 [R236+0xe880], [R6.64+0x100], !P1 ;  /* 0x0e88010006ec8fae */ /* 0x0007e2000c901d4e */
[----:B------:R-:W-:Y:S01]  /*16a0*/  IMAD.IADD R9, R9, 0x1, R4 ;  /* 0x0000000109097824 */ /* 0x000fe200078e0204 */
[----:B------:R-:W-:Y:S01]  /*16b0*/  ISETP.GE.AND P1, PT, R31, c[0x0][0x19c], PT ;  /* 0x000067001f007a0c */ /* 0x000fe20003f26270 */
[----:B------:R-:W-:Y:S01]  /*16c0*/  IMAD.MOV.U32 R4, RZ, RZ, R12 ;  /* 0x000000ffff047224 */ /* 0x000fe200078e000c */
[----:B------:R-:W-:Y:S01]  /*16d0*/  CS2R R66, SRZ ;  /* 0x0000000000427805 */ /* 0x000fe2000001ff00 */
[----:B------:R-:W-:Y:S01]  /*16e0*/  CS2R R64, SRZ ;  /* 0x0000000000407805 */ /* 0x000fe2000001ff00 */
[----:B------:R-:W-:Y:S01]  /*16f0*/  LEA.HI.X R241, R8, c[0x0][0x164], R9, 0x1, P4 ;  /* 0x0000590008f17a11 */ /* 0x000fe200020f0c09 */
[----:B------:R-:W-:Y:S01]  /*1700*/  IMAD.WIDE.U32 R4, R10, c[0x0][0x1a8], R4 ;  /* 0x00006a000a047a25 */ /* 0x000fe200078e0004 */
[----:B------:R-:W-:Y:S01]  /*1710*/  ISETP.LT.OR P4, PT, R0, 0x1, P6 ;  /* 0x000000010000780c */ /* 0x000fe20003781670 */
[----:B------:R-:W-:Y:S01]  /*1720*/  CS2R R62, SRZ ;  /* 0x00000000003e7805 */ /* 0x000fe2000001ff00 */
[----:B------:R-:W-:Y:S01]  /*1730*/  CS2R R60, SRZ ;  /* 0x00000000003c7805 */ /* 0x000fe2000001ff00 */
[----:B------:R-:W-:Y:S01]  /*1740*/  IMAD R10, R35, c[0x0][0x210], RZ ;  /* 0x00008400230a7a24 */ /* 0x000fe200078e02ff */
[----:B------:R-:W-:Y:S01]  /*1750*/  CS2R R58, SRZ ;  /* 0x00000000003a7805 */ /* 0x000fe2000001ff00 */
[----:B------:R-:W-:Y:S01]  /*1760*/  IMAD.U32 R9, RZ, RZ, UR5 ;  /* 0x00000005ff097e24 */ /* 0x000fe2000f8e00ff */
[----:B------:R-:W-:Y:S01]  /*1770*/  ULDC.64 UR4, c[0x0][0x208] ;  /* 0x0000820000047ab9 */ /* 0x000fe20000000a00 */
[----:B--2---:R-:W-:Y:S01]  /*1780*/  IMAD.IADD R3, R5, 0x1, R11 ;  /* 0x0000000105037824 */ /* 0x004fe200078e020b */
[C---:B------:R-:W-:Y:S01]  /*1790*/  LEA R2, P3, R4.reuse, c[0x0][0x190], 0x1 ;  /* 0x0000640004027a11 */ /* 0x040fe200078608ff */
[----:B------:R-:W-:Y:S01]  /*17a0*/  IMAD.MOV.U32 R5, RZ, RZ, c[0x0][0x1a8] ;  /* 0x00006a00ff057624 */ /* 0x000fe200078e00ff */
[----:B------:R-:W-:Y:S01]  /*17b0*/  USHF.L.U32 UR12, UR4, 0x5, URZ ;  /* 0x00000005040c7899 */ /* 0x000fe2000800063f */
[----:B------:R-:W-:Y:S01]  /*17c0*/  CS2R R56, SRZ ;  /* 0x0000000000387805 */ /* 0x000fe2000001ff00 */
[----:B------:R-:W-:Y:S01]  /*17d0*/  LEA.HI.X R3, R4, c[0x0][0x194], R3, 0x1, P3 ;  /* 0x0000650004037a11 */ /* 0x000fe200018f0c03 */
[----:B------:R-:W-:Y:S01]  /*17e0*/  IMAD R4, R26, c[0x0][0x208], RZ ;  /* 0x000082001a047a24 */ /* 0x000fe200078e02ff */
[C---:B------:R-:W-:Y:S01]  /*17f0*/  ISETP.LT.OR P3, PT, R0.reuse, 0x1, P1 ;  /* 0x000000010000780c */ /* 0x040fe20000f61670 */
[----:B------:R-:W-:Y:S01]  /*1800*/  USHF.L.U64.HI UR5, UR4, UR6, UR5 ;  /* 0x0000000604057299 */ /* 0x000fe20008010205 */
[----:B------:R-:W-:Y:S01]  /*1810*/  CS2R R54, SRZ ;  /* 0x0000000000367805 */ /* 0x000fe2000001ff00 */
[----:B------:R1:W-:Y:S01]  /*1820*/  LDGSTS.E.BYPASS.LTC128B.128 [R236+0x80], [R2.64], !P4 ;  /* 0x0008000002ec7fae */ /* 0x0003e2000e101d4e */
[C---:B------:R-:W-:Y:S01]  /*1830*/  ISETP.LT.OR P4, PT, R0.reuse, 0x21, P6 ;  /* 0x000000210000780c */ /* 0x040fe20003781670 */
[----:B---3--:R-:W-:Y:S01]  /*1840*/  IMAD.MOV.U32 R7, RZ, RZ, c[0x0][0x1ac] ;  /* 0x00006b00ff077624 */ /* 0x008fe200078e00ff */
[----:B------:R-:W-:Y:S01]  /*1850*/  @!P0 ISETP.LT.OR P6, PT, R0, 0x41, P6 ;  /* 0x000000410000880c */ /* 0x000fe200037c1670 */
[----:B------:R1:W-:Y:S01]  /*1860*/  LDGSTS.E.BYPASS.LTC128B.128 [R236+0x2880], [R2.64+0x80], !P2 ;  /* 0x0288008002ec7fae */ /* 0x0003e2000d101d4e */
[----:B------:R-:W-:Y:S01]  /*1870*/  LEA R6, P2, R5, R2, 0x6 ;  /* 0x0000000205067211 */ /* 0x000fe200078430ff */
[----:B------:R-:W-:Y:S01]  /*1880*/  IMAD R4, R23, c[0x0][0x20c], R4 ;  /* 0x0000830017047a24 */ /* 0x000fe200078e0204 */
[----:B------:R-:W-:Y:S01]  /*1890*/  USHF.L.U64.HI UR5, UR12, 0x1, UR5 ;  /* 0x000000010c057899 */ /* 0x000fe20008010205 */
[----:B------:R-:W-:Y:S01]  /*18a0*/  CS2R R52, SRZ ;  /* 0x0000000000347805 */ /* 0x000fe2000001ff00 */
[----:B------:R-:W-:Y:S01]  /*18b0*/  LEA.HI.X R7, R5, R3, R7, 0x6, P2 ;  /* 0x0000000305077211 */ /* 0x000fe200010f3407 */
[----:B------:R1:W-:Y:S01]  /*18c0*/  LDGSTS.E.BYPASS.LTC128B.128 [R236+0x5080], [R2.64+0x100], !P3 ;  /* 0x0508010002ec7fae */ /* 0x0003e2000d901d4e */
[----:B------:R-:W-:Y:S01]  /*18d0*/  ISETP.GE.AND P3, PT, R14, c[0x0][0x16c], PT ;  /* 0x00005b000e007a0c */ /* 0x000fe20003f66270 */
[----:B------:R-:W-:Y:S01]  /*18e0*/  UMOV UR4, 0x6 ;  /* 0x0000000600047882 */ /* 0x000fe20000000000 */
[----:B------:R-:W-:Y:S01]  /*18f0*/  ISETP.GE.AND P2, PT, R32, c[0x0][0x16c], PT ;  /* 0x00005b0020007a0c */ /* 0x000fe20003f46270 */
[----:B------:R2:W-:Y:S01]  /*1900*/  LDGSTS.E.BYPASS.LTC128B.128 [R236+0x1080], [R6.64], !P4 ;  /* 0x0108000006ec7fae */ /* 0x0005e2000e101d4e */
[----:B------:R-:W-:Y:S01]  /*1910*/  SEL R5, RZ, 0x1, P3 ;  /* 0x00000001ff057807 */ /* 0x000fe20001800000 */
[----:B------:R-:W-:Y:S01]  /*1920*/  CS2R R50, SRZ ;  /* 0x0000000000327805 */ /* 0x000fe2000001ff00 */
[C---:B------:R-:W-:Y:S01]  /*1930*/  ISETP.LT.OR P4, PT, R0.reuse, 0x21, P5 ;  /* 0x000000210000780c */ /* 0x040fe20002f81670 */
[----:B------:R-:W-:Y:S01]  /*1940*/  CS2R R48, SRZ ;  /* 0x0000000000307805 */ /* 0x000fe2000001ff00 */
[C---:B------:R-:W-:Y:S01]  /*1950*/  ISETP.LT.OR P3, PT, R0.reuse, 0x21, P1 ;  /* 0x000000210000780c */ /* 0x040fe20000f61670 */
[----:B------:R-:W-:Y:S01]  /*1960*/  CS2R R46, SRZ ;  /* 0x00000000002e7805 */ /* 0x000fe2000001ff00 */
[C---:B------:R-:W-:Y:S01]  /*1970*/  @!P0 ISETP.LT.OR P5, PT, R0.reuse, 0x41, P5 ;  /* 0x000000410000880c */ /* 0x040fe20002fa1670 */
[----:B------:R-:W-:Y:S01]  /*1980*/  CS2R R44, SRZ ;  /* 0x00000000002c7805 */ /* 0x000fe2000001ff00 */
[----:B------:R-:W-:-:S02]  /*1990*/  @!P0 ISETP.LT.OR P1, PT, R0, 0x41, P1 ;  /* 0x000000410000880c */ /* 0x000fc40000f21670 */
[----:B------:R-:W-:Y:S02]  /*19a0*/  SEL R0, RZ, 0xffffffff, P2 ;  /* 0xffffffffff007807 */ /* 0x000fe40001000000 */
[----:B------:R-:W-:Y:S02]  /*19b0*/  ISETP.GE.AND P2, PT, R31, c[0x0][0x16c], PT ;  /* 0x00005b001f007a0c */ /* 0x000fe40003f46270 */
[----:B------:R-:W-:Y:S01]  /*19c0*/  IADD3 R250, R236, 0xf080, RZ ;  /* 0x0000f080ecfa7810 */ /* 0x000fe20007ffe0ff */
[----:B------:R-:W-:Y:S01]  /*19d0*/  IMAD.SHL.U32 R0, R0, 0x2, RZ ;  /* 0x0000000200007824 */ /* 0x000fe200078e00ff */
[----:B------:R-:W-:Y:S01]  /*19e0*/  SEL R8, RZ, 0x4, P2 ;  /* 0x00000004ff087807 */ /* 0x000fe20001000000 */
[----:B------:R2:W-:Y:S03]  /*19f0*/  LDGSTS.E.BYPASS.LTC128B.128 [R236+0x3880], [R6.64+0x80], !P4 ;  /* 0x0388008006ec7fae */ /* 0x0005e6000e101d4e */
[----:B------:R-:W-:Y:S01]  /*1a00*/  LOP3.LUT R0, R0, 0x2, R5, 0xe2, !PT ;  /* 0x0000000200007812 */ /* 0x000fe200078ee205 */
[----:B------:R-:W-:Y:S01]  /*1a10*/  IMAD.U32 R5, RZ, RZ, UR7 ;  /* 0x00000007ff057e24 */ /* 0x000fe2000f8e00ff */
[----:B------:R2:W-:Y:S01]  /*1a20*/  LDGSTS.E.BYPASS.LTC128B.128 [R236+0x6080], [R6.64+0x100], !P3 ;  /* 0x0608010006ec7fae */ /* 0x0005e2000d901d4e */
[----:B-1----:R-:W-:Y:S01]  /*1a30*/  IMAD.WIDE.U32 R2, R23, c[0x0][0x208], R14 ;  /* 0x0000820017027a25 */ /* 0x002fe200078e000e */
[----:B------:R-:W-:Y:S01]  /*1a40*/  LOP3.LUT R0, R0, R8, RZ, 0xfc, !PT ;  /* 0x0000000800007212 */ /* 0x000fe200078efcff */
[----:B------:R-:W-:Y:S01]  /*1a50*/  USHF.L.U64.HI UR7, UR8, UR6, UR9 ;  /* 0x0000000608077299 */ /* 0x000fe20008010209 */
[----:B------:R-:W-:Y:S01]  /*1a60*/  SHF.R.S32.HI R23, RZ, 0x5, R21 ;  /* 0x00000005ff177819 */ /* 0x000fe20000011415 */
[----:B------:R-:W-:Y:S01]  /*1a70*/  IMAD.IADD R3, R3, 0x1, R4 ;  /* 0x0000000103037824 */ /* 0x000fe200078e0204 */
[C---:B------:R-:W-:Y:S01]  /*1a80*/  @!P0 LEA R4, P2, R5.reuse, R6, 0x1 ;  /* 0x0000000605048211 */ /* 0x040fe200078408ff */
[----:B------:R-:W-:Y:S01]  /*1a90*/  IMAD R8, R36, c[0x0][0x214], R10 ;  /* 0x0000850024087a24 */ /* 0x000fe200078e020a */
[----:B------:R-:W-:Y:S01]  /*1aa0*/  LOP3.LUT P4, RZ, R0, 0x1, RZ, 0xc0, !PT ;  /* 0x0000000100ff7812 */ /* 0x000fe2000788c0ff */
[----:B------:R-:W-:Y:S01]  /*1ab0*/  IMAD.WIDE.U32 R2, R36, c[0x0][0x210], R2 ;  /* 0x0000840024027a25 */ /* 0x000fe200078e0002 */
[----:B------:R-:W-:Y:S01]  /*1ac0*/  @!P0 LEA.HI.X R5, R5, R7, R9, 0x1, P2 ;  /* 0x0000000705058211 */ /* 0x000fe200010f0c09 */
[----:B------:R-:W-:Y:S01]  /*1ad0*/  USHF.L.U64.HI UR7, UR11, 0x1, UR7 ;  /* 0x000000010b077899 */ /* 0x000fe20008010207 */
[C---:B------:R-:W-:Y:S01]  /*1ae0*/  LOP3.LUT P3, RZ, R0.reuse, 0x2, RZ, 0xc0, !PT ;  /* 0x0000000200ff7812 */ /* 0x040fe2000786c0ff */
[----:B------:R-:W-:Y:S01]  /*1af0*/  IMAD.IADD R3, R3, 0x1, R8 ;  /* 0x0000000103037824 */ /* 0x000fe200078e0208 */
[----:B------:R-:W-:Y:S01]  /*1b00*/  IADD3 R8, -R239, UR13, RZ ;  /* 0x0000000def087c10 */ /* 0x000fe2000fffe1ff */
[----:B------:R1:W-:Y:S01]  /*1b10*/  @!P0 LDGSTS.E.BYPASS.LTC128B.128 [R236+0x2080], [R4.64], !P6 ;  /* 0x0208000004ec8fae */ /* 0x0003e2000f101d4e */
[----:B------:R-:W-:Y:S01]  /*1b20*/  LOP3.LUT P2, RZ, R0, 0x4, RZ, 0xc0, !PT ;  /* 0x0000000400ff7812 */ /* 0x000fe2000784c0ff */
[----:B------:R-:W-:Y:S01]  /*1b30*/  IMAD R0, R24, c[0x0][0x218], RZ ;  /* 0x0000860018007a24 */ /* 0x000fe200078e02ff */
[C---:B------:R-:W-:Y:S01]  /*1b40*/  ISETP.LT.OR P6, PT, R8.reuse, 0x1, !P4 ;  /* 0x000000010800780c */ /* 0x040fe200067c1670 */
[----:B------:R1:W-:Y:S01]  /*1b50*/  @!P0 LDGSTS.E.BYPASS.LTC128B.128 [R236+0x4880], [R4.64+0x80], !P5 ;  /* 0x0488008004ec8fae */ /* 0x0003e2000e901d4e */
[----:B------:R-:W-:Y:S01]  /*1b60*/  ISETP.LT.OR P5, PT, R8, 0x1, !P3 ;  /* 0x000000010800780c */ /* 0x000fe20005fa1670 */
[----:B------:R-:W-:Y:S01]  /*1b70*/  IMAD R0, R30, c[0x0][0x21c], R0 ;  /* 0x000087001e007a24 */ /* 0x000fe200078e0200 */
[----:B------:R-:W-:Y:S01]  /*1b80*/  USHF.L.U32 UR11, UR12, 0x1, URZ ;  /* 0x000000010c0b7899 */ /* 0x000fe2000800063f */
[----:B------:R1:W-:Y:S01]  /*1b90*/  @!P0 LDGSTS.E.BYPASS.LTC128B.128 [R236+0x7080], [R4.64+0x100], !P1 ;  /* 0x0708010004ec8fae */ /* 0x0003e2000c901d4e */
[----:B------:R-:W-:Y:S01]  /*1ba0*/  ISETP.LT.OR P1, PT, R8, 0x1, !P2 ;  /* 0x000000010800780c */ /* 0x000fe20005721670 */
[----:B------:R-:W-:Y:S01]  /*1bb0*/  IMAD.WIDE.U32 R2, R30, c[0x0][0x218], R2 ;  /* 0x000086001e027a25 */ /* 0x000fe200078e0002 */
[----:B------:R-:W-:Y:S01]  /*1bc0*/  P2R R9, PR, RZ, 0x10 ;  /* 0x00000010ff097803 */ /* 0x000fe20000000000 */
[----:B------:R-:W0:Y:S01]  /*1bd0*/  LDGDEPBAR ;  /* 0x00000000000079af */ /* 0x000e220000000000 */
[----:B------:R-:W-:Y:S01]  /*1be0*/  UIADD3 UR6, UR13, 0x3f, URZ ;  /* 0x0000003f0d067890 */ /* 0x000fe2000fffe03f */
[----:B------:R-:W-:Y:S01]  /*1bf0*/  IMAD.IADD R0, R3, 0x1, R0 ;  /* 0x0000000103007824 */ /* 0x000fe200078e0200 */
[----:B------:R-:W-:Y:S01]  /*1c00*/  LEA R242, P0, R2, c[0x0][0x1f0], 0x1 ;  /* 0x00007c0002f27a11 */ /* 0x000fe200078008ff */
[----:B------:R3:W-:Y:S01]  /*1c10*/  LDGSTS.E.BYPASS.LTC128B.128 [R236+0xf080], [R240.64], !P6 ;  /* 0x0f080000f0ec7fae */ /* 0x0007e2000f101d4e */
[----:B------:R-:W-:Y:S01]  /*1c20*/  IMAD.WIDE.U32 R10, R36, c[0x0][0x238], R28 ;  /* 0x00008e00240a7a25 */ /* 0x000fe200078e001c */
[----:B------:R-:W-:Y:S01]  /*1c30*/  USHF.L.U64.HI UR9, UR8, UR4, UR9 ;  /* 0x0000000408097299 */ /* 0x000fe20008010209 */
[----:B------:R-:W-:Y:S01]  /*1c40*/  LEA.HI.X R243, R2, c[0x0][0x1f4], R0, 0x1, P0 ;  /* 0x00007d0002f37a11 */ /* 0x000fe200000f0c00 */
[----:B------:R3:W-:Y:S01]  /*1c50*/  LDGSTS.E.BYPASS.LTC128B.128 [R236+0x11080], [R240.64+0x80], !P5 ;  /* 0x11080080f0ec7fae */ /* 0x0007e2000e901d4e */
[----:B------:R-:W-:Y:S01]  /*1c60*/  IMAD.U32 R2, RZ, RZ, UR10 ;  /* 0x0000000aff027e24 */ /* 0x000fe2000f8e00ff */
[----:B------:R-:W-:Y:S01]  /*1c70*/  UMOV UR4, URZ ;  /* 0x0000003f00047c82 */ /* 0x000fe20008000000 */
[----:B------:R-:W-:Y:S01]  /*1c80*/  IMAD.U32 R0, RZ, RZ, UR11 ;  /* 0x0000000bff007e24 */ /* 0x000fe2000f8e00ff */
[----:B------:R3:W-:Y:S01]  /*1c90*/  LDGSTS.E.BYPASS.LTC128B.128 [R236+0x13080], [R240.64+0x100], !P1 ;  /* 0x13080100f0ec7fae */ /* 0x0007e2000c901d4e */
[----:B--2---:R-:W-:Y:S01]  /*1ca0*/  IADD3 R6, P1, R240, UR10, RZ ;  /* 0x0000000af0067c10 */ /* 0x004fe2000ff3e0ff */
[----:B------:R-:W-:-:S02]  /*1cb0*/  USHF.L.U32 UR10, UR8, 0x6, URZ ;  /* 0x00000006080a7899 */ /* 0x000fc4000800063f */
[----:B------:R-:W-:Y:S01]  /*1cc0*/  UMOV UR12, 0x1 ;  /* 0x00000001000c7882 */ /* 0x000fe20000000000 */
[----:B------:R-:W-:Y:S02]  /*1cd0*/  IADD3.X R7, R241, UR7, RZ, P1, !PT ;  /* 0x00000007f1077c10 */ /* 0x000fe40008ffe4ff */
[C-C-:B-1----:R-:W-:Y:S02]  /*1ce0*/  IADD3 R4, P6, P0, R2.reuse, 0x80, R240.reuse ;  /* 0x0000008002047810 */ /* 0x142fe400078de0f0 */
[----:B------:R-:W-:Y:S02]  /*1cf0*/  IADD3 R2, P5, P1, R2, 0x100, R240 ;  /* 0x0000010002027810 */ /* 0x000fe400079be0f0 */
[----:B------:R-:W-:Y:S02]  /*1d00*/  IADD3.X R5, RZ, UR7, R241, P6, P0 ;  /* 0x00000007ff057c10 */ /* 0x000fe4000b7e04f1 */
[C---:B------:R-:W-:Y:S02]  /*1d10*/  ISETP.LT.OR P6, PT, R8.reuse, 0x21, !P4 ;  /* 0x000000210800780c */ /* 0x040fe400067c1670 */
[----:B------:R-:W-:-:S02]  /*1d20*/  ISETP.LT.OR P0, PT, R8, 0x21, !P3 ;  /* 0x000000210800780c */ /* 0x000fc40005f01670 */
[----:B------:R-:W-:Y:S02]  /*1d30*/  IADD3.X R3, RZ, UR7, R241, P5, P1 ;  /* 0x00000007ff037c10 */ /* 0x000fe4000afe24f1 */
[----:B------:R-:W-:Y:S02]  /*1d40*/  IADD3 R16, P5, P1, R0, 0x100, R242 ;  /* 0x0000010000107810 */ /* 0x000fe400079be0f2 */
[----:B------:R-:W-:Y:S02]  /*1d50*/  ISETP.GE.AND P4, PT, R14, c[0x0][0x1fc], PT ;  /* 0x00007f000e007a0c */ /* 0x000fe40003f86270 */
[----:B------:R-:W-:Y:S02]  /*1d60*/  IADD3.X R17, RZ, UR5, R243, P5, P1 ;  /* 0x00000005ff117c10 */ /* 0x000fe4000afe24f3 */
[----:B------:R-:W-:Y:S01]  /*1d70*/  ISETP.GT.AND P1, PT, R38, 0xf, PT ;  /* 0x0000000f2600780c */ /* 0x000fe20003f24270 */
[----:B------:R1:W-:Y:S01]  /*1d80*/  LDGSTS.E.BYPASS.LTC128B.128 [R236+0x10080], [R6.64], !P6 ;  /* 0x1008000006ec7fae */ /* 0x0003e2000f101d4e */
[----:B------:R-:W-:-:S02]  /*1d90*/  ISETP.LT.OR P5, PT, R8, 0x21, !P2 ;  /* 0x000000210800780c */ /* 0x000fc400057a1670 */
[----:B------:R-:W-:Y:S01]  /*1da0*/  ISETP.GE.AND P6, PT, R32, c[0x0][0x1fc], PT ;  /* 0x00007f0020007a0c */ /* 0x000fe20003fc6270 */
[----:B------:R2:W-:Y:S01]  /*1db0*/  LDGSTS.E.BYPASS.LTC128B.128 [R236+0x12080], [R4.64], !P0 ;  /* 0x1208000004ec7fae */ /* 0x0005e2000c101d4e */
[----:B------:R-:W-:-:S07]  /*1dc0*/  ISETP.LT.OR P0, PT, R8, 0x1, P4 ;  /* 0x000000010800780c */ /* 0x000fce0002701670 */
[----:B------:R-:W-:Y:S02]  /*1dd0*/  @!P1 IMAD.SHL.U32 R0, R38, 0x10, RZ ;  /* 0x0000001026009824 */ /* 0x000fe400078e00ff */
[----:B------:R4:W-:Y:S01]  /*1de0*/  LDGSTS.E.BYPASS.LTC128B.128 [R236+0x14080], [R2.64], !P5 ;  /* 0x1408000002ec7fae */ /* 0x0009e2000e901d4e */
[----:B------:R-:W-:-:S03]  /*1df0*/  ISETP.GE.AND P5, PT, R31, c[0x0][0x1fc], PT ;  /* 0x00007f001f007a0c */ /* 0x000fc60003fa6270 */
[----:B------:R1:W-:Y:S04]  /*1e00*/  @!P1 LDGSTS.E.BYPASS.LTC128B.128 [R0+0x21080], [R248.64] ;  /* 0x21080000f8009fae */ /* 0x0003e8000b901d4e */
[----:B------:R-:W0:Y:S04]  /*1e10*/  LDGDEPBAR ;  /* 0x00000000000079af */ /* 0x000e280000000000 */
[----:B------:R3:W-:Y:S01]  /*1e20*/  LDGSTS.E.BYPASS.LTC128B.128 [R236+0x1b080], [R242.64], !P0 ;  /* 0x1b080000f2ec7fae */ /* 0x0007e2000c101d4e */
[C---:B------:R-:W-:Y:S02]  /*1e30*/  ISETP.LT.OR P0, PT, R8.reuse, 0x1, P6 ;  /* 0x000000010800780c */ /* 0x040fe40003701670 */
[----:B------:R-:W-:-:S02]  /*1e40*/  ISETP.LT.OR P6, PT, R8, 0x21, P6 ;  /* 0x000000210800780c */ /* 0x000fc400037c1670 */
[----:B--2---:R-:W-:Y:S01]  /*1e50*/  LEA.HI R4, R34, R38, RZ, 0x2 ;  /* 0x0000002622047211 */ /* 0x004fe200078f10ff */
[----:B------:R-:W-:-:S03]  /*1e60*/  IMAD R5, R35, c[0x0][0x238], RZ ;  /* 0x00008e0023057a24 */ /* 0x000fc600078e02ff */
[----:B------:R-:W-:Y:S01]  /*1e70*/  SHF.R.S32.HI R12, RZ, 0x2, R4 ;  /* 0x00000002ff0c7819 */ /* 0x000fe20000011404 */
[----:B------:R-:W-:-:S04]  /*1e80*/  IMAD R5, R36, c[0x0][0x23c], R5 ;  /* 0x00008f0024057a24 */ /* 0x000fc800078e0205 */
[----:B------:R3:W-:Y:S01]  /*1e90*/  LDGSTS.E.BYPASS.LTC128B.128 [R236+0x1d080], [R242.64+0x80], !P0 ;  /* 0x1d080080f2ec7fae */ /* 0x0007e2000c101d4e */
[----:B----4-:R-:W-:Y:S02]  /*1ea0*/  LEA.HI R2, R34, R38, RZ, 0x7 ;  /* 0x0000002622027211 */ /* 0x010fe400078f38ff */
[----:B------:R-:W-:Y:S02]  /*1eb0*/  SHF.R.S32.HI R3, RZ, 0x1f, R21 ;  /* 0x0000001fff037819 */ /* 0x000fe40000011415 */
[----:B-1----:R-:W-:Y:S02]  /*1ec0*/  SHF.R.S32.HI R0, RZ, 0x1f, R4 ;  /* 0x0000001fff007819 */ /* 0x002fe40000011404 */
[----:B------:R-:W-:Y:S02]  /*1ed0*/  ISETP.LT.OR P0, PT, R8, 0x1, P5 ;  /* 0x000000010800780c */ /* 0x000fe40002f01670 */
[----:B------:R-:W-:Y:S02]  /*1ee0*/  LEA.HI R0, R0, R12, RZ, 0x3 ;  /* 0x0000000c00007211 */ /* 0x000fe400078f18ff */
[----:B------:R-:W-:-:S02]  /*1ef0*/  SHF.R.S32.HI R13, RZ, 0x7, R2 ;  /* 0x00000007ff0d7819 */ /* 0x000fc40000011402 */
[----:B------:R-:W-:Y:S02]  /*1f00*/  LEA.HI R2, R3, R23, RZ, 0x2 ;  /* 0x0000001703027211 */ /* 0x000fe400078f10ff */
[----:B------:R-:W-:Y:S01]  /*1f10*/  LOP3.LUT R0, R0, 0xfffffff8, RZ, 0xc0, !PT ;  /* 0xfffffff800007812 */ /* 0x000fe200078ec0ff */
[----:B------:R-:W-:Y:S01]  /*1f20*/  IMAD.SHL.U32 R15, R13, 0x8, RZ ;  /* 0x000000080d0f7824 */ /* 0x000fe200078e00ff */
[----:B------:R-:W-:Y:S02]  /*1f30*/  LOP3.LUT R2, R2, 0xfffffffc, RZ, 0xc0, !PT ;  /* 0xfffffffc02027812 */ /* 0x000fe400078ec0ff */
[----:B------:R-:W-:Y:S01]  /*1f40*/  LOP3.LUT R4, R4, 0x3ffffffc, RZ, 0xc0, !PT ;  /* 0x3ffffffc04047812 */ /* 0x000fe200078ec0ff */
[----:B------:R-:W-:Y:S01]  /*1f50*/  IMAD.IADD R12, R12, 0x1, -R0 ;  /* 0x000000010c0c7824 */ /* 0x000fe200078e0a00 */
[----:B------:R-:W-:Y:S01]  /*1f60*/  LOP3.LUT R15, R15, 0x8, RZ, 0xc0, !PT ;  /* 0x000000080f0f7812 */ /* 0x000fe200078ec0ff */
[----:B------:R-:W-:Y:S01]  /*1f70*/  IMAD.IADD R18, R23, 0x1, -R2 ;  /* 0x0000000117127824 */ /* 0x000fe200078e0a02 */
[----:B------:R3:W-:Y:S01]  /*1f80*/  LDGSTS.E.BYPASS.LTC128B.128 [R236+0x1f080], [R242.64+0x100], !P0 ;  /* 0x1f080100f2ec7fae */ /* 0x0007e2000c101d4e */
[----:B------:R-:W-:Y:S01]  /*1f90*/  IMAD.SHL.U32 R0, R12, 0x10, RZ ;  /* 0x000000100c007824 */ /* 0x000fe200078e00ff */
[----:B------:R-:W-:Y:S01]  /*1fa0*/  IADD3 R6, P0, R242, UR11, RZ ;  /* 0x0000000bf2067c10 */ /* 0x000fe2000ff1e0ff */
[C---:B------:R-:W-:Y:S01]  /*1fb0*/  IMAD.SHL.U32 R2, R18.reuse, 0x100, RZ ;  /* 0x0000010012027824 */ /* 0x040fe200078e00ff */
[----:B------:R-:W-:-:S02]  /*1fc0*/  LEA.HI R3, R18, R18, RZ, 0x1 ;  /* 0x0000001212037211 */ /* 0x000fc400078f08ff */
[----:B------:R-:W-:Y:S02]  /*1fd0*/  LOP3.LUT R0, R15, 0x70, R0, 0xf8, !PT ;  /* 0x000000700f007812 */ /* 0x000fe400078ef800 */
[----:B------:R-:W-:Y:S01]  /*1fe0*/  IADD3.X R7, R243, UR5, RZ, P0, !PT ;  /* 0x00000005f3077c10 */ /* 0x000fe200087fe4ff */
[----:B------:R-:W-:Y:S01]  /*1ff0*/  USHF.R.S32.HI UR5, URZ, 0x1f, UR6 ;  /* 0x0000001f3f057899 */ /* 0x000fe20008011406 */
[C---:B------:R-:W-:Y:S02]  /*2000*/  ISETP.LT.OR P0, PT, R8.reuse, 0x21, P4 ;  /* 0x000000210800780c */ /* 0x040fe40002701670 */
[----:B------:R-:W-:Y:S01]  /*2010*/  ISETP.LT.OR P5, PT, R8, 0x21, P5 ;  /* 0x000000210800780c */ /* 0x000fe20002fa1670 */
[----:B------:R-:W-:Y:S01]  /*2020*/  ULEA.HI UR5, UR5, UR6, URZ, 0x6 ;  /* 0x0000000605057291 */ /* 0x000fe2000f8f303f */
[----:B------:R-:W-:Y:S02]  /*2030*/  LEA.HI R8, R19, R20, RZ, 0x1 ;  /* 0x0000001413087211 */ /* 0x000fe400078f08ff */
[----:B------:R-:W-:Y:S01]  /*2040*/  LOP3.LUT R2, R0, 0x100, R2, 0xf8, !PT ;  /* 0x0000010000027812 */ /* 0x000fe200078ef802 */
[----:B------:R-:W-:Y:S01]  /*2050*/  IMAD.SHL.U32 R0, R3, 0x100, RZ ;  /* 0x0000010003007824 */ /* 0x000fe200078e00ff */
[----:B------:R-:W-:Y:S01]  /*2060*/  ISETP.NE.AND P4, PT, R9, RZ, PT ;  /* 0x000000ff0900720c */ /* 0x000fe20003f85270 */
[----:B------:R-:W-:Y:S01]  /*2070*/  IMAD.IADD R9, R38, 0x1, -R4 ;  /* 0x0000000126097824 */ /* 0x000fe200078e0a04 */
[----:B------:R-:W-:Y:S01]  /*2080*/  LOP3.LUT R4, R8, 0xfffffffe, RZ, 0xc0, !PT ;  /* 0xfffffffe08047812 */ /* 0x000fe200078ec0ff */
[----:B------:R-:W-:Y:S01]  /*2090*/  IMAD.IADD R3, R11, 0x1, R5 ;  /* 0x000000010b037824 */ /* 0x000fe200078e0205 */
[----:B------:R-:W-:Y:S01]  /*20a0*/  LOP3.LUT R5, R0, 0x7ffffe00, RZ, 0xc0, !PT ;  /* 0x7ffffe0000057812 */ /* 0x000fe200078ec0ff */
[----:B------:R1:W-:Y:S01]  /*20b0*/  LDGSTS.E.BYPASS.LTC128B.128 [R236+0x1c080], [R6.64], !P0 ;  /* 0x1c08000006ec7fae */ /* 0x0003e2000c101d4e */
[----:B------:R-:W-:Y:S01]  /*20c0*/  SHF.R.U32.HI R8, RZ, 0x3, R2 ;  /* 0x00000003ff087819 */ /* 0x000fe20000011602 */
[----:B------:R-:W-:Y:S01]  /*20d0*/  IMAD.IADD R0, R20, 0x1, -R4 ;  /* 0x0000000114007824 */ /* 0x000fe200078e0a04 */
[----:B------:R-:W-:Y:S01]  /*20e0*/  ISETP.GE.AND P0, PT, R14, c[0x0][0x1fc], PT ;  /* 0x00007f000e007a0c */ /* 0x000fe20003f06270 */
[----:B------:R-:W-:Y:S01]  /*20f0*/  IMAD R5, R9, 0x2, R5 ;  /* 0x0000000209057824 */ /* 0x000fe200078e0205 */
[----:B------:R-:W-:Y:S01]  /*2100*/  LOP3.LUT R4, R2, 0x28, R8, 0x78, !PT ;  /* 0x0000002802047812 */ /* 0x000fe200078e7808 */
[----:B------:R1:W-:Y:S01]  /*2110*/  LDGSTS.E.BYPASS.LTC128B.128 [R236+0x1e080], [R6.64+0x80], !P6 ;  /* 0x1e08008006ec7fae */ /* 0x0003e2000f101d4e */
[----:B------:R-:W-:Y:S01]  /*2120*/  LOP3.LUT P6, RZ, R12, 0x1, RZ, 0xc0, !PT ;  /* 0x000000010cff7812 */ /* 0x000fe200078cc0ff */
[----:B------:R-:W-:Y:S01]  /*2130*/  IMAD.MOV.U32 R2, RZ, RZ, R10 ;  /* 0x000000ffff027224 */ /* 0x000fe200078e000a */
[----:B------:R-:W-:Y:S01]  /*2140*/  USHF.R.S32.HI UR8, URZ, 0x6, UR5 ;  /* 0x000000063f087899 */ /* 0x000fe20008011405 */
[----:B------:R-:W-:Y:S01]  /*2150*/  IMAD.IADD R4, R5, 0x1, R4 ;  /* 0x0000000105047824 */ /* 0x000fe200078e0204 */
[----:B------:R-:W-:Y:S01]  /*2160*/  LOP3.LUT R5, R19, 0xfffffff0, RZ, 0xc0, !PT ;  /* 0xfffffff013057812 */ /* 0x000fe200078ec0ff */
[----:B------:R2:W-:Y:S01]  /*2170*/  LDGSTS.E.BYPASS.LTC128B.128 [R236+0x20080], [R16.64], !P5 ;  /* 0x2008000010ec7fae */ /* 0x0005e2000e901d4e */
[----:B------:R-:W-:Y:S01]  /*2180*/  IMAD.SHL.U32 R8, R23, 0x100, RZ ;  /* 0x0000010017087824 */ /* 0x000fe200078e00ff */
[----:B------:R-:W-:Y:S01]  /*2190*/  ISETP.GE.AND P5, PT, R32, c[0x0][0x1fc], PT ;  /* 0x00007f0020007a0c */ /* 0x000fe20003fa6270 */
[----:B------:R-:W-:Y:S01]  /*21a0*/  IMAD.SHL.U32 R234, R4, 0x2, RZ ;  /* 0x0000000204ea7824 */ /* 0x000fe200078e00ff */
[----:B------:R-:W-:Y:S01]  /*21b0*/  UMOV UR5, URZ ;  /* 0x0000003f00057c82 */ /* 0x000fe20008000000 */
[----:B------:R-:W-:Y:S01]  /*21c0*/  IMAD.IADD R4, R38, 0x1, -R5 ;  /* 0x0000000126047824 */ /* 0x000fe200078e0a05 */
[----:B------:R-:W-:Y:S01]  /*21d0*/  SEL R14, RZ, 0xffffffff, P5 ;  /* 0xffffffffff0e7807 */ /* 0x000fe20002800000 */
[----:B------:R-:W-:Y:S01]  /*21e0*/  IMAD.WIDE.U32 R244, R30, c[0x0][0x240], R2 ;  /* 0x000090001ef47a25 */ /* 0x000fe200078e0002 */
[----:B------:R-:W-:-:S02]  /*21f0*/  IADD3 R5, R234, 0x21480, RZ ;  /* 0x00021480ea057810 */ /* 0x000fc40007ffe0ff */
[----:B------:R-:W-:Y:S01]  /*2200*/  IADD3 R235, R234, 0x215a0, RZ ;  /* 0x000215a0eaeb7810 */ /* 0x000fe20007ffe0ff */
[----:B------:R-:W-:Y:S01]  /*2210*/  IMAD.SHL.U32 R3, R27, 0x40, RZ ;  /* 0x000000401b037824 */ /* 0x000fe200078e00ff */
[----:B------:R-:W-:Y:S01]  /*2220*/  @P6 IADD3 R235, R5, 0xe0, RZ ;  /* 0x000000e005eb6810 */ /* 0x000fe20007ffe0ff */
[----:B------:R-:W-:Y:S01]  /*2230*/  IMAD.SHL.U32 R220, R4, 0x2, RZ ;  /* 0x0000000204dc7824 */ /* 0x000fe200078e00ff */
[----:B------:R-:W-:Y:S01]  /*2240*/  LOP3.LUT R2, R21, 0xffffffe0, RZ, 0xc0, !PT ;  /* 0xffffffe015027812 */ /* 0x000fe200078ec0ff */
[----:B------:R-:W-:Y:S01]  /*2250*/  IMAD.SHL.U32 R11, R22, 0x8, RZ ;  /* 0x00000008160b7824 */ /* 0x000fe200078e00ff */
[----:B------:R-:W-:Y:S02]  /*2260*/  LOP3.LUT P5, RZ, R27, 0x2, RZ, 0xc0, !PT ;  /* 0x000000021bff7812 */ /* 0x000fe400078ac0ff */
[----:B------:R-:W-:Y:S01]  /*2270*/  LOP3.LUT R3, R3, 0x1c0, RZ, 0xc0, !PT ;  /* 0x000001c003037812 */ /* 0x000fe200078ec0ff */
[----:B------:R-:W-:Y:S01]  /*2280*/  IMAD.IADD R2, R38, 0x1, -R2 ;  /* 0x0000000126027824 */ /* 0x000fe200078e0a02 */
[----:B------:R-:W-:Y:S01]  /*2290*/  SEL R217, R230, 0xfffffff0, !P5 ;  /* 0xfffffff0e6d97807 */ /* 0x000fe20006800000 */
[----:B-1----:R-:W-:Y:S01]  /*22a0*/  IMAD.SHL.U32 R6, R4, 0x10, RZ ;  /* 0x0000001004067824 */ /* 0x002fe200078e00ff */
[----:B------:R-:W-:-:S02]  /*22b0*/  LEA.HI R7, R13, R13, RZ, 0x1 ;  /* 0x0000000d0d077211 */ /* 0x000fc400078f08ff */
[----:B------:R-:W-:Y:S02]  /*22c0*/  LOP3.LUT R216, R3, 0x8, R33, 0xf8, !PT ;  /* 0x0000000803d87812 */ /* 0x000fe400078ef821 */
[----:B------:R-:W-:Y:S01]  /*22d0*/  LOP3.LUT R5, R6, 0xf0, RZ, 0xc0, !PT ;  /* 0x000000f006057812 */ /* 0x000fe200078ec0ff */
[----:B------:R-:W-:Y:S01]  /*22e0*/  IMAD R6, R24, c[0x0][0x240], RZ ;  /* 0x0000900018067a24 */ /* 0x000fe200078e02ff */
[----:B--2---:R-:W-:Y:S02]  /*22f0*/  SEL R16, RZ, 0x1, P0 ;  /* 0x00000001ff107807 */ /* 0x004fe40000000000 */
[----:B------:R-:W-:Y:S01]  /*2300*/  ISETP.GE.AND P0, PT, R38, 0x10, PT ;  /* 0x000000102600780c */ /* 0x000fe20003f06270 */
[----:B------:R-:W-:Y:S01]  /*2310*/  IMAD R17, R30, c[0x0][0x244], R6 ;  /* 0x000091001e117a24 */ /* 0x000fe200078e0206 */
[C---:B------:R-:W-:Y:S02]  /*2320*/  LOP3.LUT R15, R5.reuse, R15, RZ, 0xfc, !PT ;  /* 0x0000000f050f7212 */ /* 0x040fe400078efcff */
[----:B------:R-:W-:Y:S01]  /*2330*/  LOP3.LUT R12, R5, 0x100, R8, 0xf8, !PT ;  /* 0x00000100050c7812 */ /* 0x000fe200078ef808 */
[----:B------:R-:W-:Y:S01]  /*2340*/  IMAD.SHL.U32 R8, R0, 0x20, RZ ;  /* 0x0000002000087824 */ /* 0x000fe200078e00ff */
[----:B------:R-:W-:Y:S01]  /*2350*/  LOP3.LUT R7, R7, 0xfffffffe, RZ, 0xc0, !PT ;  /* 0xfffffffe07077812 */ /* 0x000fe200078ec0ff */
[----:B------:R-:W-:Y:S01]  /*2360*/  IMAD.IADD R251, R245, 0x1, R17 ;  /* 0x00000001f5fb7824 */ /* 0x000fe200078e0211 */
[----:B------:R-:W-:-:S02]  /*2370*/  SHF.R.S32.HI R6, RZ, 0x1f, R2 ;  /* 0x0000001fff067819 */ /* 0x000fc40000011402 */
[----:B------:R-:W-:Y:S01]  /*2380*/  SHF.R.U32.HI R10, RZ, 0x3, R3 ;  /* 0x00000003ff0a7819 */ /* 0x000fe20000011603 */
[----:B------:R-:W-:Y:S01]  /*2390*/  IMAD.IADD R7, R13, 0x1, -R7 ;  /* 0x000000010d077824 */ /* 0x000fe200078e0a07 */
[----:B------:R-:W-:Y:S01]  /*23a0*/  LOP3.LUT P5, RZ, R4, 0x2, RZ, 0xc0, !PT ;  /* 0x0000000204ff7812 */ /* 0x000fe200078ac0ff */
[----:B------:R-:W-:Y:S01]  /*23b0*/  @!P0 IMAD.SHL.U32 R5, R38, 0x10, RZ ;  /* 0x0000001026058824 */ /* 0x000fe200078e00ff */
[----:B------:R-:W-:Y:S01]  /*23c0*/  ISETP.GE.AND P6, PT, R31, c[0x0][0x1fc], PT ;  /* 0x00007f001f007a0c */ /* 0x000fe20003fc6270 */
[----:B------:R-:W-:Y:S01]  /*23d0*/  IMAD R233, R7, -0x8, R233 ;  /* 0xfffffff807e97824 */ /* 0x000fe200078e02e9 */
[----:B------:R-:W-:Y:S02]  /*23e0*/  LOP3.LUT R216, R216, R10, RZ, 0x3c, !PT ;  /* 0x0000000ad8d87212 */ /* 0x000fe400078e3cff */
[----:B------:R1:W-:Y:S01]  /*23f0*/  @!P0 LDGSTS.E.BYPASS.LTC128B.128 [R5+0x21280], [R246.64] ;  /* 0x21280000f6058fae */ /* 0x0003e2000b901d4e */
[----:B------:R-:W-:Y:S02]  /*2400*/  LOP3.LUT P0, RZ, R27, 0x4, RZ, 0xc0, !PT ;  /* 0x000000041bff7812 */ /* 0x000fe4000780c0ff */
[----:B------:R-:W-:Y:S01]  /*2410*/  IMAD R216, R13, 0x200, R216 ;  /* 0x000002000dd87824 */ /* 0x000fe200078e02d8 */
[----:B------:R-:W0:Y:S01]  /*2420*/  LDGDEPBAR ;  /* 0x00000000000079af */ /* 0x000e220000000000 */
[----:B------:R-:W-:-:S02]  /*2430*/  SHF.R.U32.HI R223, RZ, 0x3, R12 ;  /* 0x00000003ffdf7819 */ /* 0x000fc4000001160c */
[----:B------:R-:W-:Y:S01]  /*2440*/  LOP3.LUT R220, R15, 0x18, R220, 0x78, !PT ;  /* 0x000000180fdc7812 */ /* 0x000fe200078e78dc */
[----:B------:R-:W0:Y:S01]  /*2450*/  LDGDEPBAR ;  /* 0x00000000000079af */ /* 0x000e220000000000 */
[----:B------:R-:W-:Y:S01]  /*2460*/  LOP3.LUT R223, R223, 0x38, RZ, 0xc0, !PT ;  /* 0x00000038dfdf7812 */ /* 0x000fe200078ec0ff */
[----:B------:R-:W-:Y:S01]  /*2470*/  IMAD.SHL.U32 R216, R216, 0x2, RZ ;  /* 0x00000002d8d87824 */ /* 0x000fe200078e00ff */
[----:B------:R-:W-:Y:S01]  /*2480*/  SEL R221, R221, 0xe0, !P5 ;  /* 0x000000e0dddd7807 */ /* 0x000fe20006800000 */
[----:B------:R-:W-:Y:S02]  /*2490*/  IMAD.SHL.U32 R220, R220, 0x2, RZ ;  /* 0x00000002dcdc7824 */ /* 0x000fe400078e00ff */
[----:B------:R-:W-:Y:S02]  /*24a0*/  IMAD R217, R217, 0x2, R216 ;  /* 0x00000002d9d97824 */ /* 0x000fe400078e02d8 */
[----:B------:R-:W-:Y:S01]  /*24b0*/  IMAD R221, R221, 0x2, R220 ;  /* 0x00000002dddd7824 */ /* 0x000fe200078e02dc */
[----:B-1----:R-:W-:-:S04]  /*24c0*/  SHF.R.S32.HI R5, RZ, 0x1f, R4 ;  /* 0x0000001fff057819 */ /* 0x002fc80000011404 */
[----:B------:R-:W-:Y:S02]  /*24d0*/  LEA.HI R222, R5, R4, RZ, 0x3 ;  /* 0x0000000405de7211 */ /* 0x000fe400078f18ff */
[----:B------:R-:W-:Y:S01]  /*24e0*/  LEA.HI R5, R6, R2, RZ, 0x2 ;  /* 0x0000000206057211 */ /* 0x000fe200078f10ff */
[----:B------:R-:W-:Y:S01]  /*24f0*/  IMAD.SHL.U32 R6, R18, 0x10, RZ ;  /* 0x0000001012067824 */ /* 0x000fe200078e00ff */
[C---:B------:R-:W-:Y:S01]  /*2500*/  LOP3.LUT R7, R222.reuse, 0xfffffff8, RZ, 0xc0, !PT ;  /* 0xfffffff8de077812 */ /* 0x040fe200078ec0ff */
[----:B------:R-:W-:-:S03]  /*2510*/  IMAD.SHL.U32 R222, R222, 0x40, RZ ;  /* 0x00000040dede7824 */ /* 0x000fc600078e00ff */
[----:B------:R-:W-:Y:S01]  /*2520*/  LOP3.LUT R9, R3, 0x30, R6, 0xf8, !PT ;  /* 0x0000003003097812 */ /* 0x000fe200078ef806 */
[----:B------:R-:W-:Y:S01]  /*2530*/  IMAD.IADD R3, R4, 0x1, -R7 ;  /* 0x0000000104037824 */ /* 0x000fe200078e0a07 */
[----:B------:R-:W-:Y:S01]  /*2540*/  LOP3.LUT R4, R8, 0x20, RZ, 0xc0, !PT ;  /* 0x0000002008047812 */ /* 0x000fe200078ec0ff */
[----:B------:R-:W-:Y:S01]  /*2550*/  IMAD.MOV.U32 R8, RZ, RZ, 0x20 ;  /* 0x00000020ff087424 */ /* 0x000fe200078e00ff */
[C---:B------:R-:W-:Y:S02]  /*2560*/  LEA.HI.SX32 R238, R5.reuse, R6, 0x1e ;  /* 0x0000000605ee7211 */ /* 0x040fe400078ff2ff */
[----:B------:R-:W-:Y:S02]  /*2570*/  LOP3.LUT R5, R5, 0xfffffffc, RZ, 0xc0, !PT ;  /* 0xfffffffc05057812 */ /* 0x000fe400078ec0ff */
[----:B------:R-:W-:Y:S01]  /*2580*/  LOP3.LUT R11, R4, 0x18, R11, 0xf8, !PT ;  /* 0x00000018040b7812 */ /* 0x000fe200078ef80b */
[----:B------:R-:W-:Y:S01]  /*2590*/  IMAD.SHL.U32 R4, R14, 0x2, RZ ;  /* 0x000000020e047824 */ /* 0x000fe200078e00ff */
[----:B------:R-:W-:Y:S01]  /*25a0*/  SEL R218, R8, 0xffffffe0, !P0 ;  /* 0xffffffe008da7807 */ /* 0x000fe20004000000 */
[----:B------:R-:W-:Y:S01]  /*25b0*/  IMAD.IADD R5, R2, 0x1, -R5 ;  /* 0x0000000102057824 */ /* 0x000fe200078e0a05 */
[----:B------:R-:W-:Y:S01]  /*25c0*/  SEL R7, RZ, 0x4, P6 ;  /* 0x00000004ff077807 */ /* 0x000fe20003000000 */
[----:B------:R-:W-:Y:S01]  /*25d0*/  IMAD.SHL.U32 R2, R0, 0x8, RZ ;  /* 0x0000000800027824 */ /* 0x000fe200078e00ff */
[----:B------:R-:W-:Y:S01]  /*25e0*/  LOP3.LUT P6, RZ, R3, 0x4, RZ, 0xc0, !PT ;  /* 0x0000000403ff7812 */ /* 0x000fe200078cc0ff */
[----:B------:R-:W-:Y:S01]  /*25f0*/  IMAD R233, R5, -0x2, R233 ;  /* 0xfffffffe05e97824 */ /* 0x000fe200078e02e9 */
[C---:B------:R-:W-:Y:S01]  /*2600*/  LOP3.LUT P0, RZ, R3.reuse, 0x2, RZ, 0xc0, !PT ;  /* 0x0000000203ff7812 */ /* 0x040fe2000780c0ff */
[----:B------:R-:W-:Y:S01]  /*2610*/  IMAD.SHL.U32 R3, R3, 0x40, RZ ;  /* 0x0000004003037824 */ /* 0x000fe200078e00ff */
[----:B------:R-:W-:Y:S01]  /*2620*/  LOP3.LUT R6, R9, 0x8, R33, 0xf8, !PT ;  /* 0x0000000809067812 */ /* 0x000fe200078ef821 */
[----:B------:R-:W-:Y:S01]  /*2630*/  IMAD R219, R218, 0x2, R216 ;  /* 0x00000002dadb7824 */ /* 0x000fe200078e02d8 */
[----:B------:R-:W-:Y:S01]  /*2640*/  LOP3.LUT R4, R4, 0x2, R16, 0xe2, !PT ;  /* 0x0000000204047812 */ /* 0x000fe200078ee210 */
[----:B------:R-:W-:Y:S01]  /*2650*/  IMAD R218, R218, 0x2, R217 ;  /* 0x00000002dada7824 */ /* 0x000fe200078e02d9 */
[----:B------:R-:W-:-:S02]  /*2660*/  LOP3.LUT R3, R3, 0x1c0, RZ, 0xc0, !PT ;  /* 0x000001c003037812 */ /* 0x000fc400078ec0ff */
[----:B------:R-:W-:Y:S02]  /*2670*/  LOP3.LUT R5, R2, 0x8, RZ, 0xc0, !PT ;  /* 0x0000000802057812 */ /* 0x000fe400078ec0ff */
[----:B------:R-:W-:Y:S02]  /*2680*/  LOP3.LUT R2, R6, R10, RZ, 0x3c, !PT ;  /* 0x0000000a06027212 */ /* 0x000fe400078e3cff */
[----:B------:R-:W-:Y:S02]  /*2690*/  LOP3.LUT R237, R4, R7, RZ, 0xfc, !PT ;  /* 0x0000000704ed7212 */ /* 0x000fe400078efcff */
[----:B------:R-:W-:Y:S01]  /*26a0*/  LOP3.LUT R222, R222, 0xfffffe00, RZ, 0xc0, !PT ;  /* 0xfffffe00dede7812 */ /* 0x000fe200078ec0ff */
[----:B------:R-:W-:Y:S01]  /*26b0*/  IMAD R229, R0, 0x200, R2 ;  /* 0x0000020000e57824 */ /* 0x000fe200078e0202 */
[----:B------:R-:W-:Y:S02]  /*26c0*/  SHF.R.U32.HI R4, RZ, 0x3, R3 ;  /* 0x00000003ff047819 */ /* 0x000fe40000011603 */
[----:B------:R-:W-:Y:S01]  /*26d0*/  SEL R230, R230, 0xfffffff0, !P0 ;  /* 0xfffffff0e6e67807 */ /* 0x000fe20004000000 */
[----:B------:R-:W-:Y:S01]  /*26e0*/  IMAD R2, R18, 0x400, R222 ;  /* 0x0000040012027824 */ /* 0x000fe200078e02de */
[----:B------:R-:W-:-:S02]  /*26f0*/  LOP3.LUT R0, R4, R3, R5, 0x1e, !PT ;  /* 0x0000000304007212 */ /* 0x000fc400078e1e05 */
[----:B------:R-:W-:Y:S01]  /*2700*/  LOP3.LUT R3, R4, R11, R3, 0x1e, !PT ;  /* 0x0000000b04037212 */ /* 0x000fe200078e1e03 */
[----:B------:R-:W-:Y:S01]  /*2710*/  IMAD.SHL.U32 R231, R230, 0x2, RZ ;  /* 0x00000002e6e77824 */ /* 0x000fe200078e00ff */
[----:B------:R-:W-:Y:S01]  /*2720*/  LOP3.LUT R223, R223, R12, R5, 0x1e, !PT ;  /* 0x0000000cdfdf7212 */ /* 0x000fe200078e1e05 */
[----:B------:R-:W-:Y:S01]  /*2730*/  IMAD.IADD R227, R2, 0x1, R0 ;  /* 0x0000000102e37824 */ /* 0x000fe200078e0200 */
[----:B------:R-:W-:Y:S02]  /*2740*/  SEL R0, R8, 0xffffffe0, !P6 ;  /* 0xffffffe008007807 */ /* 0x000fe40007000000 */
[----:B------:R-:W-:Y:S01]  /*2750*/  LOP3.LUT R222, R3, R222, RZ, 0xfc, !PT ;  /* 0x000000de03de7212 */ /* 0x000fe200078efcff */
[----:B------:R-:W-:Y:S01]  /*2760*/  IMAD.SHL.U32 R225, R227, 0x2, RZ ;  /* 0x00000002e3e17824 */ /* 0x000fe200078e00ff */
[----:B------:R-:W-:Y:S01]  /*2770*/  LEA R223, R223, 0x23c80, 0x1 ;  /* 0x00023c80dfdf7811 */ /* 0x000fe200078e08ff */
[----:B------:R-:W-:Y:S01]  /*2780*/  IMAD.IADD R228, R227, 0x1, R0 ;  /* 0x00000001e3e47824 */ /* 0x000fe200078e0200 */
[----:B------:R-:W-:Y:S01]  /*2790*/  LEA R222, R222, 0x80, 0x1 ;  /* 0x00000080dede7811 */ /* 0x000fe200078e08ff */
[C---:B------:R-:W-:Y:S01]  /*27a0*/  IMAD.IADD R226, R225.reuse, 0x1, R231 ;  /* 0x00000001e1e27824 */ /* 0x040fe200078e02e7 */
[----:B------:R-:W-:Y:S01]  /*27b0*/  IADD3 R224, R225, 0x1b080, RZ ;  /* 0x0001b080e1e07810 */ /* 0x000fe20007ffe0ff */
[----:B------:R-:W-:-:S04]  /*27c0*/  IMAD.IADD R232, R227, 0x1, R230 ;  /* 0x00000001e3e87824 */ /* 0x000fc800078e02e6 */
[----:B---3--:R-:W-:Y:S02]  /*27d0*/  IMAD R224, R0, 0x2, R224 ;  /* 0x0000000200e07824 */ /* 0x008fe400078e02e0 */
.L_x_800:
        /* <DEDUP_REMOVED lines=171> */
[----:B---34-:R-:W3:Y:S01]  /*3290*/  S2R R190, SR_TID.X ;  /* 0x0000000000be7919 */ /* 0x018ee20000002100 */
[----:B------:R-:W-:Y:S01]  /*32a0*/  USHF.R.S32.HI UR16, URZ, 0x1f, UR11 ;  /* 0x0000001f3f107899 */ /* 0x000fe2000801140b */
[----:B------:R-:W-:Y:S01]  /*32b0*/  IMAD.U32 R32, RZ, RZ, UR10 ;  /* 0x0000000aff207e24 */ /* 0x000fe2000f8e00ff */
[----:B------:R-:W-:Y:S01]  /*32c0*/  ULDC.64 UR6, c[0x0][0x178] ;  /* 0x00005e0000067ab9 */ /* 0x000fe20000000a00 */
[----:B------:R-:W-:Y:S01]  /*32d0*/  IMAD.U32 R30, RZ, RZ, UR10 ;  /* 0x0000000aff1e7e24 */ /* 0x000fe2000f8e00ff */
        /* <DEDUP_REMOVED lines=10> */
[----:B------:R-:W-:Y:S01]  /*3380*/  IADD3 R32, P5, P0, R32, 0x80, R24 ;  /* 0x0000008020207810 */ /* 0x000fe200078be018 */
[----:B---3--:R-:W-:Y:S01]  /*3390*/  IMAD.SHL.U32 R190, R190, 0x4, RZ ;  /* 0x00000004bebe7824 */ /* 0x008fe200078e00ff */
[----:B------:R-:W-:Y:S01]  /*33a0*/  LEA.HI.X R25, R25, R241, R0, 0x7, P6 ;  /* 0x000000f119197211 */ /* 0x000fe200030f3c00 */
[----:B------:R-:W-:Y:S01]  /*33b0*/  IMAD.U32 R0, RZ, RZ, UR12 ;  /* 0x0000000cff007e24 */ /* 0x000fe2000f8e00ff */
[----:B------:R-:W-:Y:S02]  /*33c0*/  ISETP.LT.OR P6, PT, R28, 0x1, !P4 ;  /* 0x000000011c00780c */ /* 0x000fe400067c1670 */
[--C-:B------:R-:W-:Y:S01]  /*33d0*/  IADD3.X R33, RZ, UR9, R25.reuse, P5, P0 ;  /* 0x00000009ff217c10 */ /* 0x100fe2000afe0419 */
[----:B------:R-:W-:Y:S01]  /*33e0*/  IMAD R0, R0, 0x6000, R250 ;  /* 0x0000600000007824 */ /* 0x000fe200078e02fa */
[----:B------:R-:W-:Y:S04]  /*33f0*/  IADD3 R30, P5, P0, R30, 0x100, R24 ;  /* 0x000001001e1e7810 */ /* 0x000fe800078be018 */
[----:B------:R-:W-:Y:S02]  /*3400*/  IADD3.X R31, RZ, UR9, R25, P5, P0 ;  /* 0x00000009ff1f7c10 */ /* 0x000fe4000afe0419 */
[C---:B------:R-:W-:Y:S02]  /*3410*/  ISETP.LT.OR P5, PT, R28.reuse, 0x1, !P3 ;  /* 0x000000011c00780c */ /* 0x040fe40005fa1670 */
[----:B------:R-:W-:Y:S01]  /*3420*/  ISETP.LT.OR P0, PT, R28, 0x1, !P2 ;  /* 0x000000011c00780c */ /* 0x000fe20005701670 */
[----:B------:R-:W-:Y:S01]  /*3430*/  @!PT LDS RZ, [RZ] ;  /* 0x00000000fffff984 */ /* 0x000fe20000000800 */
[----:B------:R-:W-:Y:S01]  /*3440*/  @!PT LDS RZ, [RZ] ;  /* 0x00000000fffff984 */ /* 0x000fe20000000800 */
[----:B------:R-:W-:Y:S01]  /*3450*/  @!PT LDS RZ, [RZ] ;  /* 0x00000000fffff984 */ /* 0x000fe20000000800 */
[----:B------:R3:W-:Y:S01]  /*3460*/  LDGSTS.E.BYPASS.LTC128B.128 [R0], [R24.64], !P6 ;  /* 0x0000000018007fae */ /* 0x0007e2000f101d4e */
[----:B------:R-:W-:Y:S04]  /*3470*/  IADD3 R34, P6, R24, UR10, RZ ;  /* 0x0000000a18227c10 */ /* 0x000fe8000ffde0ff */
[----:B------:R-:W-:Y:S02]  /*3480*/  IADD3.X R35, R25, UR9, RZ, P6, !PT ;  /* 0x0000000919237c10 */ /* 0x000fe4000b7fe4ff */
[C---:B------:R-:W-:Y:S03]  /*3490*/  ISETP.LT.OR P6, PT, R28.reuse, 0x21, !P2 ;  /* 0x000000211c00780c */ /* 0x040fe600057c1670 */
[----:B------:R3:W-:Y:S01]  /*34a0*/  LDGSTS.E.BYPASS.LTC128B.128 [R0+0x2000], [R24.64+0x80], !P5 ;  /* 0x0200008018007fae */ /* 0x0007e2000e901d4e */
[C---:B------:R-:W-:Y:S03]  /*34b0*/  ISETP.LT.OR P5, PT, R28.reuse, 0x21, !P4 ;  /* 0x000000211c00780c */ /* 0x040fe600067a1670 */
[----:B------:R3:W-:Y:S01]  /*34c0*/  LDGSTS.E.BYPASS.LTC128B.128 [R0+0x4000], [R24.64+0x100], !P0 ;  /* 0x0400010018007fae */ /* 0x0007e2000c101d4e */
[----:B------:R-:W-:Y:S09]  /*34d0*/  ISETP.LT.OR P0, PT, R28, 0x21, !P3 ;  /* 0x000000211c00780c */ /* 0x000ff20005f01670 */
[----:B------:R4:W-:Y:S04]  /*34e0*/  LDGSTS.E.BYPASS.LTC128B.128 [R0+0x1000], [R34.64], !P5 ;  /* 0x0100000022007fae */ /* 0x0009e8000e901d4e */
[----:B------:R4:W-:Y:S04]  /*34f0*/  LDGSTS.E.BYPASS.LTC128B.128 [R0+0x3000], [R32.64], !P0 ;  /* 0x0300000020007fae */ /* 0x0009e8000c101d4e */
[----:B------:R4:W-:Y:S01]  /*3500*/  LDGSTS.E.BYPASS.LTC128B.128 [R0+0x5000], [R30.64], !P6 ;  /* 0x050000001e007fae */ /* 0x0009e2000f101d4e */
[----:B---3--:R-:W-:Y:S02]  /*3510*/  IMAD.U32 R25, RZ, RZ, UR5 ;  /* 0x00000005ff197e24 */ /* 0x008fe4000f8e00ff */
[----:B------:R-:W-:Y:S03]  /*3520*/  IMAD.U32 R24, RZ, RZ, UR12 ;  /* 0x0000000cff187e24 */ /* 0x000fe6000f8e00ff */
[----:B------:R-:W-:Y:S01]  /*3530*/  @!P1 LEA R25, R25, 0x40, 0x6 ;  /* 0x0000004019199811 */ /* 0x000fe200078e30ff */
[----:B------:R-:W-:Y:S04]  /*3540*/  @!P1 IMAD R24, R24, 0x40, R190 ;  /* 0x0000004018189824 */ /* 0x000fe800078e02be */
[----:B------:R-:W-:Y:S02]  /*3550*/  @!P1 IMAD.SHL.U32 R28, R24, 0x4, RZ ;  /* 0x00000004181c9824 */ /* 0x000fe400078e00ff */
[----:B------:R-:W-:Y:S05]  /*3560*/  @!P1 IMAD.WIDE R24, R25, 0x4, R248 ;  /* 0x0000000419189825 */ /* 0x000fea00078e02f8 */
[----:B------:R4:W-:Y:S02]  /*3570*/  @!P1 LDGSTS.E.BYPASS.LTC128B.128 [R28+0x21080], [R24.64] ;  /* 0x21080000181c9fae */ /* 0x0009e4000b901d4e */
.L_x_798:
        /* <DEDUP_REMOVED lines=9> */
[----:B------:R-:W-:Y:S02]  /*3610*/  ISETP.GT.AND P5, PT, R233, 0x10, PT ;  /* 0x00000010e900780c */ /* 0x000fe40003fa4270 */
[----:B------:R-:W-:Y:S01]  /*3620*/  FSEL R4, R4, -INF , P6 ;  /* 0xff80000004047808 */ /* 0x000fe20003000000 */
[C---:B------:R-:W-:Y:S01]  /*3630*/  HMMA.16816.F32.BF16 R32, R104.reuse, R2, RZ ;  /* 0x000000026820723c */ /* 0x040fe200000418ff */
[----:B------:R-:W-:Y:S03]  /*3640*/  LDSM.16.M88.2 R2, [R219+0x7880] ;  /* 0x00788000db02783b */ /* 0x000fe60000000100 */
[----:B------:R-:W-:Y:S04]  /*3650*/  FSEL R8, R8, -INF , P5 ;  /* 0xff80000008087808 */ /* 0x000fe80002800000 */
[C---:B------:R-:W-:Y:S01]  /*3660*/  HMMA.16816.F32.BF16 R36, R104.reuse, R110, RZ ;  /* 0x0000006e6824723c */ /* 0x040fe200000418ff */
[----:B------:R-:W-:Y:S03]  /*3670*/  LDSM.16.M88.2 R110, [R219+0x8880] ;  /* 0x00888000db6e783b */ /* 0x000fe60000000100 */
[--C-:B------:R-:W-:Y:S04]  /*3680*/  FFMA.FTZ R8, R8, c[0x0][0x29c], -R188.reuse ;  /* 0x0000a70008087a23 */ /* 0x100fe800000108bc */
[----:B------:R-:W-:Y:S01]  /*3690*/  HMMA.16816.F32.BF16 R40, R104, R172, RZ ;  /* 0x000000ac6828723c */ /* 0x000fe200000418ff */
[----:B------:R-:W1:Y:S04]  /*36a0*/  LDSM.16.M88.4 R104, [R224] ;  /* 0x00000000e068783b */ /* 0x000e680000000200 */
        /* <DEDUP_REMOVED lines=73> */
[C---:B------:R-:W-:Y:S04]  /*3b40*/  HMMA.16816.F32.BF16 R32, R172.reuse, R176, R32 ;  /* 0x000000b0ac20723c */ /* 0x040fe80000041820 */
[--C-:B------:R-:W-:Y:S04]  /*3b50*/  FFMA.FTZ R9, R9, c[0x0][0x29c], -R188.reuse ;  /* 0x0000a70009097a23 */ /* 0x100fe800000108bc */
[C---:B----4-:R-:W-:Y:S01]  /*3b60*/  HMMA.16816.F32.BF16 R36, R172.reuse, R106, R36 ;  /* 0x0000006aac24723c */ /* 0x050fe20000041824 */
[----:B------:R-:W4:Y:S07]  /*3b70*/  LDSM.16.M88.2 R106, [R216+0xe880] ;  /* 0x00e88000d86a783b */ /* 0x000f2e0000000100 */
[----:B------:R-:W-:Y:S01]  /*3b80*/  HMMA.16816.F32.BF16 R40, R172, R178, R40 ;  /* 0x000000b2ac28723c */ /* 0x000fe20000041828 */
[----:B------:R-:W-:Y:S01]  /*3b90*/  LDSM.16.M88.4 R172, [R226+0x1f080] ;  /* 0x01f08000e2ac783b */ /* 0x000fe20000000200 */
[----:B------:R-:W-:Y:S06]  /*3ba0*/  MUFU.EX2 R179, R9 ;  /* 0x0000000900b37308 */ /* 0x000fec0000000800 */
[C---:B-----5:R-:W-:Y:S01]  /*3bb0*/  HMMA.16816.F32.BF16 R24, R180.reuse, R110, R24 ;  /* 0x0000006eb418723c */ /* 0x060fe20000041818 */
[----:B------:R-:W5:Y:S07]  /*3bc0*/  LDSM.16.M88.2 R110, [R217+0xc880] ;  /* 0x00c88000d96e783b */ /* 0x000f6e0000000100 */
        /* <DEDUP_REMOVED lines=18> */
[C---:B------:R-:W-:Y:S01]  /*3cf0*/  ISETP.GT.AND P6, PT, R233.reuse, 0x20, PT ;  /* 0x00000020e900780c */ /* 0x040fe20003fc4270 */
[----:B------:R-:W-:Y:S01]  /*3d00*/  MUFU.EX2 R107, R107 ;  /* 0x0000006b006b7308 */ /* 0x000fe20000000800 */
[----:B---3--:R-:W-:Y:S01]  /*3d10*/  LDSM.16.M88.4 R108, [R224+0x4000] ;  /* 0x00400000e06c783b */ /* 0x008fe20000000200 */
[C---:B------:R-:W-:Y:S01]  /*3d20*/  ISETP.GT.AND P5, PT, R233.reuse, 0x21, PT ;  /* 0x00000021e900780c */ /* 0x040fe20003fa4270 */
        /* <DEDUP_REMOVED lines=10> */
[----:B------:R-:W-:Y:S01]  /*3dd0*/  ISETP.GT.AND P6, PT, R233, 0x31, PT ;  /* 0x00000031e900780c */ /* 0x000fe20003fc4270 */
[--C-:B------:R-:W-:Y:S01]  /*3de0*/  FFMA.FTZ R12, R12, c[0x0][0x29c], -R188.reuse ;  /* 0x0000a7000c0c7a23 */ /* 0x100fe200000108bc */
[----:B------:R-:W-:Y:S02]  /*3df0*/  FSEL R13, R13, -INF , P5 ;  /* 0xff8000000d0d7808 */ /* 0x000fe40002800000 */
[----:B------:R-:W-:Y:S01]  /*3e00*/  FSEL R16, R16, -INF , P0 ;  /* 0xff80000010107808 */ /* 0x000fe20000000000 */
[C---:B------:R-:W-:Y:S01]  /*3e10*/  HMMA.16816.F32.BF16 R36, R172.reuse, R104, R36 ;  /* 0x00000068ac24723c */ /* 0x040fe20000041824 */
[----:B------:R-:W-:Y:S02]  /*3e20*/  MUFU.EX2 R178, R12 ;  /* 0x0000000c00b27308 */ /* 0x000fe40000000800 */
[----:B------:R-:W-:Y:S01]  /*3e30*/  ISETP.GT.AND P5, PT, R233, 0x40, PT ;  /* 0x00000040e900780c */ /* 0x000fe20003fa4270 */
[--C-:B------:R-:W-:Y:S01]  /*3e40*/  FFMA.FTZ R13, R13, c[0x0][0x29c], -R188.reuse ;  /* 0x0000a7000d0d7a23 */ /* 0x100fe200000108bc */
[----:B------:R-:W-:Y:S01]  /*3e50*/  FSEL R17, R17, -INF , P6 ;  /* 0xff80000011117808 */ /* 0x000fe20003000000 */
[--C-:B------:R-:W-:Y:S01]  /*3e60*/  FFMA.FTZ R16, R16, c[0x0][0x29c], -R188.reuse ;  /* 0x0000a70010107a23 */ /* 0x100fe200000108bc */
[----:B------:R-:W-:Y:S01]  /*3e70*/  FSEL R22, R22, -INF , P5 ;  /* 0xff80000016167808 */ /* 0x000fe20002800000 */
[--C-:B------:R-:W-:Y:S01]  /*3e80*/  FFMA.FTZ R105, R183, c[0x0][0x29c], -R189.reuse ;  /* 0x0000a700b7697a23 */ /* 0x100fe200000108bd */
[----:B-----5:R-:W-:Y:S01]  /*3e90*/  HMMA.16816.F32.BF16 R40, R172, R6, R40 ;  /* 0x00000006ac28723c */ /* 0x020fe20000041828 */
[----:B------:R-:W3:Y:S01]  /*3ea0*/  LDSM.16.M88.2 R6, [R219+0xe880] ;  /* 0x00e88000db06783b */ /* 0x000ee20000000100 */
[----:B------:R4:W-:Y:S01]  /*3eb0*/  MUFU.EX2 R177, R13 ;  /* 0x0000000d00b17308 */ /* 0x0009e20000000800 */
[--C-:B------:R-:W-:Y:S01]  /*3ec0*/  FFMA.FTZ R17, R17, c[0x0][0x29c], -R188.reuse ;  /* 0x0000a70011117a23 */ /* 0x100fe200000108bc */
[----:B------:R-:W-:Y:S01]  /*3ed0*/  FSEL R20, R20, -INF , P5 ;  /* 0xff80000014147808 */ /* 0x000fe20002800000 */
[--C-:B------:R-:W-:Y:S02]  /*3ee0*/  FFMA.FTZ R104, R182, c[0x0][0x29c], -R189.reuse ;  /* 0x0000a700b6687a23 */ /* 0x100fe400000108bd */
[----:B------:R-:W-:Y:S01]  /*3ef0*/  FSEL R175, R18, -INF , P0 ;  /* 0xff80000012af7808 */ /* 0x000fe20000000000 */
[--C-:B------:R-:W-:Y:S01]  /*3f00*/  FFMA.FTZ R172, R186, c[0x0][0x29c], -R189.reuse ;  /* 0x0000a700baac7a23 */ /* 0x100fe200000108bd */
[----:B------:R-:W-:Y:S01]  /*3f10*/  LDS R18, [R238.X4+0x21280] ;  /* 0x02128000ee127984 */ /* 0x000fe20000004800 */
[----:B------:R-:W-:Y:S02]  /*3f20*/  ISETP.GT.AND P0, PT, R233, 0x41, PT ;  /* 0x00000041e900780c */ /* 0x000fe40003f04270 */
[----:B------:R-:W-:Y:S01]  /*3f30*/  MUFU.EX2 R176, R16 ;  /* 0x0000001000b07308 */ /* 0x000fe20000000800 */
[--C-:B------:R-:W-:Y:S01]  /*3f40*/  FFMA.FTZ R20, R20, c[0x0][0x29c], -R188.reuse ;  /* 0x0000a70014147a23 */ /* 0x100fe200000108bc */
[----:B------:R-:W-:Y:S02]  /*3f50*/  FSEL R21, R21, -INF , P0 ;  /* 0xff80000015157808 */ /* 0x000fe40000000000 */
[----:B------:R-:W-:Y:S02]  /*3f60*/  FSEL R23, R23, -INF , P0 ;  /* 0xff80000017177808 */ /* 0x000fe40000000000 */
[----:B------:R-:W-:Y:S01]  /*3f70*/  PLOP3.LUT P0, PT, PT, PT, UP0, 0x80, 0x0 ;  /* 0x000000000000781c */ /* 0x000fe20003f0f008 */
[----:B------:R-:W-:Y:S01]  /*3f80*/  FFMA.FTZ R188, R21, c[0x0][0x29c], -R188 ;  /* 0x0000a70015bc7a23 */ /* 0x000fe200000108bc */
[C---:B-1----:R-:W-:Y:S01]  /*3f90*/  HMMA.16816.F32.BF16 R24, R108.reuse, R8, R24 ;  /* 0x000000086c18723c */ /* 0x042fe20000041818 */
[----:B------:R-:W-:Y:S01]  /*3fa0*/  LDSM.16.M88.2 R8, [R218+0xd080] ;  /* 0x00d08000da08783b */ /* 0x000fe20000000100 */
[----:B------:R1:W5:Y:S03]  /*3fb0*/  MUFU.EX2 R174, R17 ;  /* 0x0000001100ae7308 */ /* 0x0003660000000800 */
[----:B----4-:R4:W-:Y:S03]  /*3fc0*/  LDSM.16.M88.4 R12, [R0+0x4000] ;  /* 0x00400000000c783b */ /* 0x0109e60000000200 */
[C---:B------:R-:W-:Y:S01]  /*3fd0*/  HMMA.16816.F32.BF16 R28, R108.reuse, R2, R28 ;  /* 0x000000026c1c723c */ /* 0x040fe2000004181c */
[----:B------:R-:W-:Y:S03]  /*3fe0*/  LDSM.16.M88.2 R2, [R218+0xd880] ;  /* 0x00d88000da02783b */ /* 0x000fe60000000100 */
[----:B------:R5:W-:Y:S04]  /*3ff0*/  MUFU.EX2 R173, R20 ;  /* 0x0000001400ad7308 */ /* 0x000be80000000800 */
[C---:B--2---:R-:W-:Y:S01]  /*4000*/  HMMA.16816.F32.BF16 R32, R108.reuse, R4, R32 ;  /* 0x000000046c20723c */ /* 0x044fe20000041820 */
[----:B------:R-:W-:Y:S05]  /*4010*/  LDSM.16.M88.2 R4, [R218+0xe880] ;  /* 0x00e88000da04783b */ /* 0x000fea0000000100 */
[----:B------:R-:W2:Y:S02]  /*4020*/  MUFU.EX2 R172, R172 ;  /* 0x000000ac00ac7308 */ /* 0x000ea40000000800 */
[C---:B------:R-:W-:Y:S01]  /*4030*/  HMMA.16816.F32.BF16 R36, R108.reuse, R10, R36 ;  /* 0x0000000a6c24723c */ /* 0x040fe20000041824 */
[----:B-1----:R-:W1:Y:S03]  /*4040*/  LDSM.16.M88.2 R16, [R218+0xc880] ;  /* 0x00c88000da10783b */ /* 0x002e660000000100 */
[--C-:B----4-:R-:W-:Y:S03]  /*4050*/  FFMA.FTZ R0, R181, c[0x0][0x29c], -R189.reuse ;  /* 0x0000a700b5007a23 */ /* 0x110fe600000108bd */
[----:B------:R-:W-:Y:S01]  /*4060*/  F2FP.BF16.PACK_AB R11, R179, R180 ;  /* 0x000000b4b30b723e */ /* 0x000fe200000010ff */
[----:B---3--:R-:W-:Y:S01]  /*4070*/  HMMA.16816.F32.BF16 R40, R108, R6, R40 ;  /* 0x000000066c28723c */ /* 0x008fe20000041828 */
[----:B------:R-:W3:Y:S01]  /*4080*/  MUFU.EX2 R105, R105 ;  /* 0x0000006900697308 */ /* 0x000ee20000000800 */
[----:B-----5:R-:W4:Y:S05]  /*4090*/  LDSM.16.M88.2 R20, [R218+0xe080] ;  /* 0x00e08000da14783b */ /* 0x020f2a0000000100 */
[----:B------:R-:W-:Y:S04]  /*40a0*/  F2FP.BF16.PACK_AB R6, R174, R176 ;  /* 0x000000b0ae06723e */ /* 0x000fe800000010ff */
[----:B------:R-:W-:Y:S10]  /*40b0*/  MUFU.EX2 R104, R104 ;  /* 0x0000006800687308 */ /* 0x000ff40000000800 */
[----:B------:R-:W5:Y:S01]  /*40c0*/  MUFU.EX2 R188, R188 ;  /* 0x000000bc00bc7308 */ /* 0x000f620000000800 */
[C---:B-1----:R-:W-:Y:S07]  /*40d0*/  HMMA.16816.F32.BF16 R24, R12.reuse, R16, R24 ;  /* 0x000000100c18723c */ /* 0x042fee0000041818 */
[----:B------:R-:W-:Y:S01]  /*40e0*/  FSEL R16, R19, -INF , P6 ;  /* 0xff80000013107808 */ /* 0x000fe20003000000 */
[C---:B------:R-:W-:Y:S04]  /*40f0*/  HMMA.16816.F32.BF16 R28, R12.reuse, R8, R28 ;  /* 0x000000080c1c723c */ /* 0x040fe8000004181c */
[--C-:B------:R-:W-:Y:S02]  /*4100*/  FFMA.FTZ R17, R175, c[0x0][0x29c], -R189.reuse ;  /* 0x0000a700af117a23 */ /* 0x100fe400000108bd */
[--C-:B------:R-:W-:Y:S01]  /*4110*/  FFMA.FTZ R16, R16, c[0x0][0x29c], -R189.reuse ;  /* 0x0000a70010107a23 */ /* 0x100fe200000108bd */
[----:B------:R-:W-:Y:S01]  /*4120*/  F2FP.BF16.PACK_AB R8, R177, R178 ;  /* 0x000000b2b108723e */ /* 0x000fe200000010ff */
[C---:B------:R-:W-:Y:S02]  /*4130*/  HMMA.16816.F32.BF16 R32, R12.reuse, R2, R32 ;  /* 0x000000020c20723c */ /* 0x040fe40000041820 */
[----:B------:R-:W-:Y:S05]  /*4140*/  MUFU.EX2 R17, R17 ;  /* 0x0000001100117308 */ /* 0x000fea0000000800 */
[----:B------:R-:W-:Y:S01]  /*4150*/  F2FP.BF16.PACK_AB R3, R185, R184 ;  /* 0x000000b8b903723e */ /* 0x000fe200000010ff */
[C---:B----4-:R-:W-:Y:S04]  /*4160*/  HMMA.16816.F32.BF16 R36, R12.reuse, R20, R36 ;  /* 0x000000140c24723c */ /* 0x050fe80000041824 */
[----:B------:R1:W4:Y:S01]  /*4170*/  MUFU.EX2 R20, R0 ;  /* 0x0000000000147308 */ /* 0x0003220000000800 */
[----:B--2---:R-:W-:Y:S01]  /*4180*/  F2FP.BF16.PACK_AB R2, R172, R107 ;  /* 0x0000006bac02723e */ /* 0x004fe200000010ff */
[--C-:B------:R-:W-:Y:S02]  /*4190*/  FADD.FTZ R25, R25, -R18.reuse ;  /* 0x8000001219197221 */ /* 0x100fe40000010000 */
[----:B------:R-:W-:Y:S04]  /*41a0*/  HMMA.16816.F32.BF16 R40, R12, R4, R40 ;  /* 0x000000040c28723c */ /* 0x000fe80000041828 */
[--C-:B------:R-:W-:Y:S02]  /*41b0*/  FADD.FTZ R24, R24, -R18.reuse ;  /* 0x8000001218187221 */ /* 0x100fe40000010000 */
[----:B------:R-:W2:Y:S01]  /*41c0*/  MUFU.EX2 R16, R16 ;  /* 0x0000001000107308 */ /* 0x000ea20000000800 */
[----:B---3--:R-:W-:Y:S01]  /*41d0*/  F2FP.BF16.PACK_AB R4, R105, R106 ;  /* 0x0000006a6904723e */ /* 0x008fe200000010ff */
[--C-:B------:R-:W-:Y:S01]  /*41e0*/  FFMA.FTZ R14, R22, c[0x0][0x29c], -R189.reuse ;  /* 0x0000a700160e7a23 */ /* 0x100fe200000108bd */
[----:B-----5:R-:W-:Y:S03]  /*41f0*/  F2FP.BF16.PACK_AB R5, R188, R173 ;  /* 0x000000adbc05723e */ /* 0x020fe600000010ff */
        /* <DEDUP_REMOVED lines=11> */
[----:B------:R-:W3:Y:S01]  /*42b0*/  MUFU.EX2 R14, R14 ;  /* 0x0000000e000e7308 */ /* 0x000ee20000000800 */
        /* <DEDUP_REMOVED lines=18> */
[----:B----4-:R-:W-:Y:S01]  /*43e0*/  F2FP.BF16.PACK_AB R3, R20, R104 ;  /* 0x000000681403723e */ /* 0x010fe200000010ff */
[----:B------:R-:W-:Y:S01]  /*43f0*/  FMUL.FTZ R12, R188, R41 ;  /* 0x00000029bc0c7220 */ /* 0x000fe20000410000 */
[----:B--2---:R-:W-:Y:S03]  /*4400*/  F2FP.BF16.PACK_AB R2, R16, R17 ;  /* 0x000000111002723e */ /* 0x004fe600000010ff */
        /* <DEDUP_REMOVED lines=19> */
[----:B---3--:R-:W-:Y:S01]  /*4540*/  F2FP.BF16.PACK_AB R2, R7, R14 ;  /* 0x0000000e0702723e */ /* 0x008fe200000010ff */
        /* <DEDUP_REMOVED lines=137> */
[----:B------:R-:W-:Y:S01]  /*4de0*/  UIMAD UR16, UR11, UR7, UR16 ;  /* 0x000000070b1072a4 */ /* 0x000fe2000f8e0210 */
[----:B------:R-:W1:Y:S01]  /*4df0*/  S2R R200, SR_TID.X ;  /* 0x0000000000c87919 */ /* 0x000e620000002100 */
        /* <DEDUP_REMOVED lines=9> */
[C-C-:B------:R-:W-:Y:S04]  /*4e90*/  IADD3 R6, P5, P0, R8.reuse, 0x80, R2.reuse ;  /* 0x0000008008067810 */ /* 0x140fe800078be002 */
[--C-:B------:R-:W-:Y:S02]  /*4ea0*/  IADD3.X R7, R9, RZ, R3.reuse, P5, P0 ;  /* 0x000000ff09077210 */ /* 0x100fe40002fe0403 */
[----:B------:R-:W-:Y:S02]  /*4eb0*/  IADD3 R4, P5, P0, R8, 0x100, R2 ;  /* 0x0000010008047810 */ /* 0x000fe400078be002 */
[----:B------:R-:W-:Y:S02]  /*4ec0*/  IADD3 R0, -R239, UR13, -R0 ;  /* 0x0000000def007c10 */ /* 0x000fe4000fffe900 */
[C-C-:B------:R-:W-:Y:S02]  /*4ed0*/  IADD3.X R5, R9.reuse, RZ, R3.reuse, P5, P0 ;  /* 0x000000ff09057210 */ /* 0x140fe40002fe0403 */
[----:B------:R-:W-:Y:S02]  /*4ee0*/  ISETP.LT.OR P0, PT, R0, 0x1, !P6 ;  /* 0x000000010000780c */ /* 0x000fe40007701670 */
[----:B------:R-:W-:Y:S02]  /*4ef0*/  IADD3 R8, P5, R8, R2, RZ ;  /* 0x0000000208087210 */ /* 0x000fe40007fbe0ff */
[C---:B------:R-:W-:Y:S03]  /*4f00*/  ISETP.LT.OR P6, PT, R0.reuse, 0x21, !P6 ;  /* 0x000000210000780c */ /* 0x040fe600077c1670 */
[----:B------:R-:W-:Y:S01]  /*4f10*/  IMAD.X R9, R9, 0x1, R3, P5 ;  /* 0x0000000109097824 */ /* 0x000fe200028e0603 */
[C---:B------:R-:W-:Y:S05]  /*4f20*/  LOP3.LUT P5, RZ, R237.reuse, 0x2, RZ, 0xc0, !PT ;  /* 0x00000002edff7812 */ /* 0x040fea00078ac0ff */
[----:B------:R-:W-:Y:S01]  /*4f30*/  @!PT LDS RZ, [RZ] ;  /* 0x00000000fffff984 */ /* 0x000fe20000000800 */
[----:B------:R-:W-:Y:S01]  /*4f40*/  @!PT LDS RZ, [RZ] ;  /* 0x00000000fffff984 */ /* 0x000fe20000000800 */
[----:B------:R-:W-:Y:S01]  /*4f50*/  @!PT LDS RZ, [RZ] ;  /* 0x00000000fffff984 */ /* 0x000fe20000000800 */
[----:B------:R2:W-:Y:S01]  /*4f60*/  LDGSTS.E.BYPASS.LTC128B.128 [R236+0x1b080], [R2.64], !P0 ;  /* 0x1b08000002ec7fae */ /* 0x0005e2000c101d4e */
[C---:B------:R-:W-:Y:S02]  /*4f70*/  ISETP.LT.OR P0, PT, R0.reuse, 0x1, !P5 ;  /* 0x000000010000780c */ /* 0x040fe40006f01670 */
[C---:B------:R-:W-:Y:S11]  /*4f80*/  ISETP.LT.OR P5, PT, R0.reuse, 0x21, !P5 ;  /* 0x000000210000780c */ /* 0x040ff60006fa1670 */
[----:B------:R2:W-:Y:S01]  /*4f90*/  LDGSTS.E.BYPASS.LTC128B.128 [R236+0x1d080], [R2.64+0x80], !P0 ;  /* 0x1d08008002ec7fae */ /* 0x0005e2000c101d4e */
[----:B------:R-:W-:Y:S04]  /*4fa0*/  LOP3.LUT P0, RZ, R237, 0x4, RZ, 0xc0, !PT ;  /* 0x00000004edff7812 */ /* 0x000fe8000780c0ff */
[C---:B------:R-:W-:Y:S02]  /*4fb0*/  ISETP.LT.OR P2, PT, R0.reuse, 0x1, !P0 ;  /* 0x000000010000780c */ /* 0x040fe40004741670 */
[----:B------:R-:W-:Y:S01]  /*4fc0*/  ISETP.LT.OR P0, PT, R0, 0x21, !P0 ;  /* 0x000000210000780c */ /* 0x000fe20004701670 */
[----:B-1----:R-:W-:Y:S10]  /*4fd0*/  @!P1 IMAD.SHL.U32 R0, R200, 0x10, RZ ;  /* 0x00000010c8009824 */ /* 0x002ff400078e00ff */
[----:B------:R2:W-:Y:S01]  /*4fe0*/  LDGSTS.E.BYPASS.LTC128B.128 [R236+0x1f080], [R2.64+0x100], !P2 ;  /* 0x1f08010002ec7fae */ /* 0x0005e2000d101d4e */
[----:B------:R-:W-:Y:S03]  /*4ff0*/  ISETP.NE.AND P2, PT, R10, RZ, PT ;  /* 0x000000ff0a00720c */ /* 0x000fe60003f45270 */
[----:B------:R1:W-:Y:S04]  /*5000*/  LDGSTS.E.BYPASS.LTC128B.128 [R236+0x1c080], [R8.64], !P6 ;  /* 0x1c08000008ec7fae */ /* 0x0003e8000f101d4e */
[----:B------:R1:W-:Y:S04]  /*5010*/  LDGSTS.E.BYPASS.LTC128B.128 [R236+0x1e080], [R6.64], !P5 ;  /* 0x1e08000006ec7fae */ /* 0x0003e8000e901d4e */
[----:B------:R1:W-:Y:S01]  /*5020*/  LDGSTS.E.BYPASS.LTC128B.128 [R236+0x20080], [R4.64], !P0 ;  /* 0x2008000004ec7fae */ /* 0x0003e2000c101d4e */
[----:B--2---:R-:W-:Y:S04]  /*5030*/  IMAD.U32 R2, RZ, RZ, UR6 ;  /* 0x00000006ff027e24 */ /* 0x004fe8000f8e00ff */
[----:B------:R-:W-:Y:S05]  /*5040*/  @!P1 IMAD.WIDE R2, R2, 0x4, R246 ;  /* 0x0000000402029825 */ /* 0x000fea00078e02f6 */
[----:B------:R1:W-:Y:S02]  /*5050*/  @!P1 LDGSTS.E.BYPASS.LTC128B.128 [R0+0x21280], [R2.64] ;  /* 0x2128000002009fae */ /* 0x0003e4000b901d4e */
.L_x_799:
[-C--:B-1234-:R-:W-:Y:S01]  /*5060*/  HMMA.16816.F32.BF16 R4, R108, R16.reuse, RZ ;  /* 0x000000106c04723c */ /* 0x09efe200000418ff */
[----:B------:R-:W-:Y:S01]  /*5070*/  LDSM.16.M88.4 R200, [R223+0x1000] ;  /* 0x00100000dfc8783b */ /* 0x000fe20000000200 */
[----:B------:R-:W-:Y:S02]  /*5080*/  UIMAD UR5, UR5, 0x3000, URZ ;  /* 0x00003000050578a4 */ /* 0x000fe4000f8e023f */
[----:B------:R-:W-:Y:S01]  /*5090*/  UISETP.GE.AND UP0, UPT, UR11, UR8, UPT ;  /* 0x000000080b00728c */ /* 0x000fe2000bf06270 */
[----:B------:R-:W1:Y:S01]  /*50a0*/  LDSM.16.MT88.4 R204, [R222+0x1000] ;  /* 0x00100000decc783b */ /* 0x000e620000004200 */
[----:B------:R-:W-:Y:S02]  /*50b0*/  UISETP.GE.AND UP1, UPT, UR12, 0x1, UPT ;  /* 0x000000010c00788c */ /* 0x000fe4000bf26270 */
[C---:B------:R-:W-:Y:S01]  /*50c0*/  HMMA.16816.F32.BF16 R8, R172.reuse, R16, RZ ;  /* 0x00000010ac08723c */ /* 0x040fe200000418ff */
[----:B------:R-:W2:Y:S01]  /*50d0*/  LDSM.16.M88.4 R208, [R223+0x1400] ;  /* 0x00140000dfd0783b */ /* 0x000ea20000000200 */
[----:B------:R-:W-:Y:S02]  /*50e0*/  UIADD3 UR6, UR4, 0x1, URZ ;  /* 0x0000000104067890 */ /* 0x000fe4000fffe03f */
[----:B------:R-:W-:Y:S01]  /*50f0*/  IMAD.U32 R2, RZ, RZ, UR5 ;  /* 0x00000005ff027e24 */ /* 0x000fe2000f8e00ff */
[----:B------:R-:W-:Y:S01]  /*5100*/  LDSM.16.M88.4 R212, [R223+0x2400] ;  /* 0x00240000dfd4783b */ /* 0x000fe20000000200 */
[----:B------:R-:W-:Y:S01]  /*5110*/  IADD3 R0, P0, R244, UR5, RZ ;  /* 0x00000005f4007c10 */ /* 0x000fe2000ff1e0ff */
[----:B------:R-:W-:Y:S01]  /*5120*/  UIADD3 UR5, UR12, 0x1, URZ ;  /* 0x000000010c057890 */ /* 0x000fe2000fffe03f */
[-C--:B------:R-:W-:Y:S01]  /*5130*/  HMMA.16816.F32.BF16 R12, R172, R18.reuse, RZ ;  /* 0x00000012ac0c723c */ /* 0x080fe200000418ff */
[----:B------:R-:W0:Y:S01]  /*5140*/  LDGDEPBAR ;  /* 0x00000000000079af */ /* 0x000e220000000000 */
[----:B------:R-:W-:Y:S02]  /*5150*/  UISETP.GE.AND UP2, UPT, UR4, 0x1, UPT ;  /* 0x000000010400788c */ /* 0x000fe4000bf46270 */
[----:B------:R-:W-:Y:S01]  /*5160*/  LEA.HI.X.SX32 R2, R2, R251, 0x1, P0 ;  /* 0x000000fb02027211 */ /* 0x000fe200000f0eff */
[----:B------:R-:W-:Y:S03]  /*5170*/  USEL UR12, UR5, URZ, !UP1 ;  /* 0x0000003f050c7287 */ /* 0x000fe6000c800000 */
[C---:B------:R-:W-:Y:S01]  /*5180*/  HMMA.16816.F32.BF16 R16, R108.reuse, R18, RZ ;  /* 0x000000126c10723c */ /* 0x040fe200000418ff */
[----:B------:R-:W-:Y:S07]  /*5190*/  UMOV UR5, UR11 ;  /* 0x0000000b00057c82 */ /* 0x000fee0008000000 */
[-C--:B------:R-:W-:Y:S08]  /*51a0*/  HMMA.16816.F32.BF16 R20, R108, R36.reuse, RZ ;  /* 0x000000246c14723c */ /* 0x080ff000000418ff */
[C---:B------:R-:W-:Y:S08]  /*51b0*/  HMMA.16816.F32.BF16 R24, R172.reuse, R36, RZ ;  /* 0x00000024ac18723c */ /* 0x040ff000000418ff */
[-C--:B------:R-:W-:Y:S08]  /*51c0*/  HMMA.16816.F32.BF16 R28, R172, R38.reuse, RZ ;  /* 0x00000026ac1c723c */ /* 0x080ff000000418ff */
[C---:B------:R-:W-:Y:S08]  /*51d0*/  HMMA.16816.F32.BF16 R32, R108.reuse, R38, RZ ;  /* 0x000000266c20723c */ /* 0x040ff000000418ff */
[-C--:B------:R-:W-:Y:S08]  /*51e0*/  HMMA.16816.F32.BF16 R36, R108, R176.reuse, RZ ;  /* 0x000000b06c24723c */ /* 0x080ff000000418ff */
[C---:B------:R-:W-:Y:S08]  /*51f0*/  HMMA.16816.F32.BF16 R40, R172.reuse, R176, RZ ;  /* 0x000000b0ac28723c */ /* 0x040ff000000418ff */
[-C--:B------:R-:W-:Y:S01]  /*5200*/  HMMA.16816.F32.BF16 R104, R172, R178.reuse, RZ ;  /* 0x000000b2ac68723c */ /* 0x080fe200000418ff */
[----:B------:R-:W3:Y:S07]  /*5210*/  LDSM.16.MT88.4 R172, [R222+0x3800] ;  /* 0x00380000deac783b */ /* 0x000eee0000004200 */
[----:B------:R-:W-:Y:S01]  /*5220*/  HMMA.16816.F32.BF16 R108, R108, R178, RZ ;  /* 0x000000b26c6c723c */ /* 0x000fe200000418ff */
[----:B------:R-:W4:Y:S07]  /*5230*/  LDSM.16.MT88.4 R176, [R222+0x6000] ;  /* 0x00600000deb0783b */ /* 0x000f2e0000004200 */
        /* <DEDUP_REMOVED lines=27> */
[-C--:B----4-:R-:W-:Y:S08]  /*53f0*/  HMMA.16816.F32.BF16 R36, R200, R176.reuse, R36 ;  /* 0x000000b0c824723c */ /* 0x090ff00000041824 */
[C---:B------:R-:W-:Y:S08]  /*5400*/  HMMA.16816.F32.BF16 R40, R208.reuse, R176, R40 ;  /* 0x000000b0d028723c */ /* 0x040ff00000041828 */
[-C--:B------:R-:W-:Y:S01]  /*5410*/  HMMA.16816.F32.BF16 R104, R208, R178.reuse, R104 ;  /* 0x000000b2d068723c */ /* 0x080fe20000041868 */
[----:B------:R-:W2:Y:S07]  /*5420*/  LDSM.16.MT88.4 R208, [R222+0x4800] ;  /* 0x00480000ded0783b */ /* 0x000eae0000004200 */
[----:B------:R-:W-:Y:S01]  /*5430*/  HMMA.16816.F32.BF16 R108, R200, R178, R108 ;  /* 0x000000b2c86c723c */ /* 0x000fe2000004186c */
[----:B------:R-:W3:Y:S07]  /*5440*/  LDSM.16.MT88.4 R176, [R222+0x7000] ;  /* 0x00700000deb0783b */ /* 0x000eee0000004200 */
[-C--:B-----5:R-:W-:Y:S08]  /*5450*/  HMMA.16816.F32.BF16 R4, R180, R184.reuse, R4 ;  /* 0x000000b8b404723c */ /* 0x0a0ff00000041804 */
[C---:B------:R-:W-:Y:S08]  /*5460*/  HMMA.16816.F32.BF16 R8, R188.reuse, R184, R8 ;  /* 0x000000b8bc08723c */ /* 0x040ff00000041808 */
[-C--:B------:R-:W-:Y:S08]  /*5470*/  HMMA.16816.F32.BF16 R12, R188, R186.reuse, R12 ;  /* 0x000000babc0c723c */ /* 0x080ff0000004180c */
        /* <DEDUP_REMOVED lines=36> */
[-C--:B---3--:R-:W-:Y:S03]  /*56c0*/  HMMA.16816.F32.BF16 R36, R196, R176.reuse, R36 ;  /* 0x000000b0c424723c */ /* 0x088fe60000041824 */
        /* <DEDUP_REMOVED lines=193> */
.L_x_797:
[----:B------:R-:W-:Y:S05]  /*62e0*/  @P1 EXIT ;  /* 0x000000000000194d */ /* 0x000fea0003800000 */
[----:B------:R-:W-:-:S04]  /*62f0*/  ISETP.NE.U32.AND P2, PT, RZ, c[0x0][0x360], PT ;  /* 0x0000d800ff007a0c */ /* 0x000fc80003f45070 */
[----:B------:R-:W-:-:S13]  /*6300*/  ISETP.NE.AND.EX P2, PT, RZ, c[0x0][0x364], PT, P2 ;  /* 0x0000d900ff007a0c */ /* 0x000fda0003f45320 */
[----:B-1----:R-:W-:-:S04]  /*6310*/  @P2 IMAD.MOV.U32 R2, RZ, RZ, 0x4 ;  /* 0x00000004ff022424 */ /* 0x002fc800078e00ff */
[----:B------:R-:W-:-:S05]  /*6320*/  @P2 IMAD.WIDE R2, R252, R2, c[0x0][0x360] ;  /* 0x0000d800fc022625 */ /* 0x000fca00078e0202 */
[----:B------:R1:W2:Y:S01]  /*6330*/  @P2 LDG.E R0, [R2.64] ;  /* 0x0000000e02002981 */ /* 0x0002a2000c1e1900 */
[----:B------:R-:W3:Y:S03]  /*6340*/  S2UR UR5, SR_CTAID.X ;  /* 0x00000000000579c3 */ /* 0x000ee60000002500 */
[----:B------:R-:W4:Y:S04]  /*6350*/  S2R R5, SR_TID.X ;  /* 0x0000000000057919 */ /* 0x000f280000002100 */
[----:B-1----:R-:W1:Y:S01]  /*6360*/  S2R R3, SR_CTAID.Y ;  /* 0x0000000000037919 */ /* 0x002e620000002600 */
[----:B------:R-:W-:Y:S01]  /*6370*/  MOV R2, 0x1 ;  /* 0x0000000100027802 */ /* 0x000fe20000000f00 */
[----:B---3--:R-:W-:Y:S01]  /*6380*/  UIMAD UR5, UR5, 0x3c00, URZ ;  /* 0x00003c00050578a4 */ /* 0x008fe2000f8e023f */
[----:B----4-:R-:W-:Y:S01]  /*6390*/  SHF.R.S32.HI R6, RZ, 0x1f, R5 ;  /* 0x0000001fff067819 */ /* 0x010fe20000011405 */
[----:B------:R-:W-:Y:S01]  /*63a0*/  BAR.SYNC.DEFER_BLOCKING 0x1, 0x100 ;  /* 0x0044000000007b1d */ /* 0x000fe20000010000 */
[----:B------:R-:W-:Y:S01]  /*63b0*/  ISETP.NE.AND P0, PT, R2, c[0x0][0x338], PT ;  /* 0x0000ce0002007a0c */ /* 0x000fe20003f05270 */
[----:B------:R-:W-:-:S12]  /*63c0*/  USHF.R.S32.HI UR4, URZ, 0x1f, UR5 ;  /* 0x0000001f3f047899 */ /* 0x000fd80008011405 */
[----:B-1----:R-:W-:-:S04]  /*63d0*/  @P0 IMAD.HI.U32 R4, R3, c[0x0][0x33c], RZ ;  /* 0x0000cf0003040a27 */ /* 0x002fc800078e00ff */
[----:B--2---:R-:W-:-:S04]  /*63e0*/  @P2 IMAD R0, R252, 0x50, R0 ;  /* 0x00000050fc002824 */ /* 0x004fc800078e0200 */
[----:B------:R-:W-:-:S05]  /*63f0*/  @P2 IMAD.HI R0, R0, 0x66666667, RZ ;  /* 0x6666666700002827 */ /* 0x000fca00078e02ff */
[----:B------:R-:W-:-:S04]  /*6400*/  @P2 SHF.R.U32.HI R2, RZ, 0x1f, R0 ;  /* 0x0000001fff022819 */ /* 0x000fc80000011600 */
[----:B------:R-:W-:Y:S01]  /*6410*/  @P2 LEA.HI.SX32 R2, R0, R2, 0x1b ;  /* 0x0000000200022211 */ /* 0x000fe200078fdaff */
[----:B------:R-:W-:Y:S01]  /*6420*/  IMAD.MOV.U32 R0, RZ, RZ, R3 ;  /* 0x000000ffff007224 */ /* 0x000fe200078e0003 */
[----:B------:R-:W-:-:S03]  /*6430*/  @P0 SHF.R.U32.HI R0, RZ, c[0x0][0x340], R4 ;  /* 0x0000d000ff000a19 */ /* 0x000fc60000011604 */
[----:B------:R-:W-:Y:S01]  /*6440*/  @P2 IMAD R2, R2, 0x3c00, RZ ;  /* 0x00003c0002022824 */ /* 0x000fe200078e02ff */
[----:B------:R-:W-:-:S04]  /*6450*/  SHF.R.S32.HI R4, RZ, 0x1f, R0 ;  /* 0x0000001fff047819 */ /* 0x000fc80000011400 */
[----:B------:R-:W-:Y:S02]  /*6460*/  @P2 SHF.R.S32.HI R3, RZ, 0x1f, R2 ;  /* 0x0000001fff032819 */ /* 0x000fe40000011402 */
[----:B------:R-:W-:-:S06]  /*6470*/  @!P2 CS2R R2, SRZ ;  /* 0x000000000002a805 */ /* 0x000fcc000001ff00 */
[----:B------:R-:W-:Y:S01]  /*6480*/  IADD3 R2, P1, P0, R2, UR5, R5 ;  /* 0x0000000502027c10 */ /* 0x000fe2000f83e005 */
[C---:B------:R-:W-:Y:S02]  /*6490*/  IMAD R5, R4.reuse, c[0x0][0x328], RZ ;  /* 0x0000ca0004057a24 */ /* 0x040fe400078e02ff */
[----:B------:R-:W-:Y:S01]  /*64a0*/  IMAD R4, R4, c[0x0][0x300], RZ ;  /* 0x0000c00004047a24 */ /* 0x000fe200078e02ff */
[----:B------:R-:W-:Y:S01]  /*64b0*/  IADD3.X R3, R3, UR4, R6, P1, P0 ;  /* 0x0000000403037c10 */ /* 0x000fe20008fe0406 */
[C---:B------:R-:W-:Y:S01]  /*64c0*/  IMAD R7, R0.reuse, c[0x0][0x32c], R5 ;  /* 0x0000cb0000077a24 */ /* 0x040fe200078e0205 */
[----:B------:R-:W-:Y:S01]  /*64d0*/  SHF.R.S32.HI R6, RZ, 0x1f, R252 ;  /* 0x0000001fff067819 */ /* 0x000fe200000114fc */
[C---:B------:R-:W-:Y:S02]  /*64e0*/  IMAD R8, R0.reuse, c[0x0][0x304], R4 ;  /* 0x0000c10000087a24 */ /* 0x040fe400078e0204 */
[----:B------:R-:W-:-:S04]  /*64f0*/  IMAD.WIDE.U32 R4, R0, c[0x0][0x328], R2 ;  /* 0x0000ca0000047a25 */ /* 0x000fc800078e0002 */
[----:B------:R-:W-:Y:S01]  /*6500*/  IMAD.WIDE.U32 R2, R0, c[0x0][0x300], R2 ;  /* 0x0000c00000027a25 */ /* 0x000fe200078e0002 */
[----:B------:R-:W-:Y:S02]  /*6510*/  SEL R0, R6, RZ, !P2 ;  /* 0x000000ff06007207 */ /* 0x000fe40005000000 */
[----:B------:R-:W-:Y:S01]  /*6520*/  IADD3 R5, R5, R7, RZ ;  /* 0x0000000705057210 */ /* 0x000fe20007ffe0ff */
[----:B------:R-:W-:Y:S01]  /*6530*/  IMAD.IADD R3, R3, 0x1, R8 ;  /* 0x0000000103037824 */ /* 0x000fe200078e0208 */
[----:B------:R-:W-:Y:S01]  /*6540*/  SEL R6, R252, RZ, !P2 ;  /* 0x000000fffc067207 */ /* 0x000fe20005000000 */
[C---:B------:R-:W-:Y:S02]  /*6550*/  IMAD R10, R0.reuse, c[0x0][0x330], RZ ;  /* 0x0000cc00000a7a24 */ /* 0x040fe400078e02ff */
[----:B------:R-:W-:Y:S02]  /*6560*/  IMAD R0, R0, c[0x0][0x308], RZ ;  /* 0x0000c20000007a24 */ /* 0x000fe400078e02ff */
[----:B------:R-:W-:-:S02]  /*6570*/  IMAD R10, R6, c[0x0][0x334], R10 ;  /* 0x0000cd00060a7a24 */ /* 0x000fc400078e020a */
[----:B------:R-:W-:-:S04]  /*6580*/  IMAD.WIDE.U32 R8, R6, c[0x0][0x330], R4 ;  /* 0x0000cc0006087a25 */ /* 0x000fc800078e0004 */
[----:B------:R-:W-:Y:S01]  /*6590*/  IMAD R0, R6, c[0x0][0x30c], R0 ;  /* 0x0000c30006007a24 */ /* 0x000fe200078e0200 */
[----:B------:R-:W-:Y:S01]  /*65a0*/  LEA R4, P1, R8, c[0x0][0x310], 0x2 ;  /* 0x0000c40008047a11 */ /* 0x000fe200078210ff */
[----:B------:R-:W-:Y:S01]  /*65b0*/  IMAD.WIDE.U32 R6, R6, c[0x0][0x308], R2 ;  /* 0x0000c20006067a25 */ /* 0x000fe200078e0002 */
[----:B------:R-:W-:-:S03]  /*65c0*/  IADD3 R3, R9, R10, RZ ;  /* 0x0000000a09037210 */ /* 0x000fc60007ffe0ff */
[----:B------:R-:W-:Y:S01]  /*65d0*/  IMAD.IADD R0, R7, 0x1, R0 ;  /* 0x0000000107007824 */ /* 0x000fe200078e0200 */
[----:B------:R-:W-:Y:S02]  /*65e0*/  LEA.HI.X R5, R8, c[0x0][0x314], R3, 0x2, P1 ;  /* 0x0000c50008057a11 */ /* 0x000fe400008f1403 */
[----:B------:R-:W-:-:S03]  /*65f0*/  LEA R2, P0, R6, c[0x0][0x2e8], 0x2 ;  /* 0x0000ba0006027a11 */ /* 0x000fc600078010ff */
        /* <DEDUP_REMOVED lines=122> */
.L_x_801:
        /* <DEDUP_REMOVED lines=14> */
.L_x_1408:


//--------------------- .text._ZN7cutlass13device_kernelIN5flash19enable_sm80_to_sm89INS1_16FlashAttnBwdSm80INS1_25CollectiveMainloopBwdSm80ILi2ELi1EN4cute5tupleIJNS5_1CILi64EEENS7_ILi80EEENS7_ILi192EEEEEENS_10bfloat16_tEfNS_4arch4Sm80ELb0ELb0ELb0ELb1ELb1ELb0ELb1ELb0ELi2ELi4ELi2ELi2ELb0EEENS1_24CollectiveEpilogueBwdGQAISB_fSE_Li256ELb1ELb1EEENS1_19SingleTileSchedulerILb1ELb0ELb0ELi80EEEEEEEEEvNT_6ParamsE --------------------------
	.section	.text._ZN7cutlass13device_kernelIN5flash19enable_sm80_to_sm89INS1_16FlashAttnBwdSm80INS1_25CollectiveMainloopBwdSm80ILi2ELi1EN4cute5tupleIJNS5_1CILi64EEENS7_ILi80EEENS7_ILi192EEEEEENS_10bfloat16_tEfNS_4arch4Sm80ELb0ELb0ELb0ELb1ELb1ELb0ELb1ELb0ELi2ELi4ELi2ELi2ELb0EEENS1_24CollectiveEpilogueBwdGQAISB_fSE_Li256ELb1ELb1EEENS1_19SingleTileSchedulerILb1ELb0ELb0ELi80EEEEEEEEEvNT_6ParamsE,"ax",@progbits
	.sectioninfo	@"SHI_REGISTERS=254"
	.align	128
.text._ZN7cutlass13device_kernelIN5flash19enable_sm80_to_sm89INS1_16FlashAttnBwdSm80INS1_25CollectiveMainloopBwdSm80ILi2ELi1EN4cute5tupleIJNS5_1CILi64EEENS7_ILi80EEENS7_ILi192EEEEEENS_10bfloat16_tEfNS_4arch4Sm80ELb0ELb0ELb0ELb1ELb1ELb0ELb1ELb0ELi2ELi4ELi2ELi2ELb0EEENS1_24CollectiveEpilogueBwdGQAISB_fSE_Li256ELb1ELb1EEENS1_19SingleTileSchedulerILb1ELb0ELb0ELi80EEEEEEEEEvNT_6ParamsE:
        .type           _ZN7cutlass13device_kernelIN5flash19enable_sm80_to_sm89INS1_16FlashAttnBwdSm80INS1_25CollectiveMainloopBwdSm80ILi2ELi1EN4cute5tupleIJNS5_1CILi64EEENS7_ILi80EEENS7_ILi192EEEEEENS_10bfloat16_tEfNS_4arch4Sm80ELb0ELb0ELb0ELb1ELb1ELb0ELb1ELb0ELi2ELi4ELi2ELi2ELb0EEENS1_24CollectiveEpilogueBwdGQAISB_fSE_Li256ELb1ELb1EEENS1_19SingleTileSchedulerILb1ELb0ELb0ELi80EEEEEEEEEvNT_6ParamsE,@function
        .size           _ZN7cutlass13device_kernelIN5flash19enable_sm80_to_sm89INS1_16FlashAttnBwdSm80INS1_25CollectiveMainloopBwdSm80ILi2ELi1EN4cute5tupleIJNS5_1CILi64EEENS7_ILi80EEENS7_ILi192EEEEEENS_10bfloat16_tEfNS_4arch4Sm80ELb0ELb0ELb0ELb1ELb1ELb0ELb1ELb0ELi2ELi4ELi2ELi2ELb0EEENS1_24CollectiveEpilogueBwdGQAISB_fSE_Li256ELb1ELb1EEENS1_19SingleTileSchedulerILb1ELb0ELb0ELi80EEEEEEEEEvNT_6ParamsE,(.L_x_1409 - _ZN7cutlass13device_kernelIN5flash19enable_sm80_to_sm89INS1_16FlashAttnBwdSm80INS1_25CollectiveMainloopBwdSm80ILi2ELi1EN4cute5tupleIJNS5_1CILi64EEENS7_ILi80EEENS7_ILi192EEEEEENS_10bfloat16_tEfNS_4arch4Sm80ELb0ELb0ELb0ELb1ELb1ELb0ELb1ELb0ELi2ELi4ELi2ELi2ELb0EEENS1_24CollectiveEpilogueBwdGQAISB_fSE_Li256ELb1ELb1EEENS1_19SingleTileSchedulerILb1ELb0ELb0ELi80EEEEEEEEEvNT_6ParamsE)
        .other          _ZN7cutlass13device_kernelIN5flash19enable_sm80_to_sm89INS1_16FlashAttnBwdSm80INS1_25CollectiveMainloopBwdSm80ILi2ELi1EN4cute5tupleIJNS5_1CILi64EEENS7_ILi80EEENS7_ILi192EEEEEENS_10bfloat16_tEfNS_4arch4Sm80ELb0ELb0ELb0ELb1ELb1ELb0ELb1ELb0ELi2ELi4ELi2ELi2ELb0EEENS1_24CollectiveEpilogueBwdGQAISB_fSE_Li256ELb1ELb1EEENS1_19SingleTileSchedulerILb1ELb0ELb0ELi80EEEEEEEEEvNT_6ParamsE,@"STO_CUDA_ENTRY STV_DEFAULT"
_ZN7cutlass13device_kernelIN5flash19enable_sm80_to_sm89INS1_16FlashAttnBwdSm80INS1_25CollectiveMainloopBwdSm80ILi2ELi1EN4cute5tupleIJNS5_1CILi64EEENS7_ILi80EEENS7_ILi192EEEEEENS_10bfloat16_tEfNS_4arch4Sm80ELb0ELb0ELb0ELb1ELb1ELb0ELb1ELb0ELi2ELi4ELi2ELi2ELb0EEENS1_24CollectiveEpilogueBwdGQAISB_fSE_Li256ELb1ELb1EEENS1_19SingleTileSchedulerILb1ELb0ELb0ELi80EEEEEEEEEvNT_6ParamsE:
        /* <DEDUP_REMOVED lines=17> */
.L_x_803:
        /* <DEDUP_REMOVED lines=8> */
.L_x_805:
[----:B------:R-:W-:Y:S02]  /*0190*/  MOV R4, c[0x0][0x3ac] ;  /* 0x0000eb0000047a02 */ /* 0x000fe40000000f00 */
.L_x_804:
[----:B------:R-:W-:-:S05]  /*01a0*/  IMAD R3, R2, 0x50, RZ ;  /* 0x0000005002037824 */ /* 0x000fca00078e02ff */
[----:B-----5:R-:W-:-:S04]  /*01b0*/  ISETP.GE.AND P0, PT, R3, R4, PT ;  /* 0x000000040300720c */ /* 0x020fc80003f06270 */
[----:B------:R-:W-:Y:S01]  /*01c0*/  SEL R240, R240, 0xffffffff, !P0 ;  /* 0xfffffffff0f07807 */ /* 0x000fe20004000000 */
[----:B------:R-:W-:Y:S05]  /*01d0*/  BRA `(.L_x_806) ;  /* 0x0000011000007947 */ /* 0x000fea0003800000 */
.L_x_802:
[----:B---34-:R-:W-:-:S04]  /*01e0*/  ISETP.NE.U32.AND P0, PT, RZ, c[0x0][0x3c8], PT ;  /* 0x0000f200ff007a0c */ /* 0x018fc80003f05070 */
[----:B------:R-:W-:-:S13]  /*01f0*/  ISETP.NE.AND.EX P0, PT, RZ, c[0x0][0x3cc], PT, P0 ;  /* 0x0000f300ff007a0c */ /* 0x000fda0003f05300 */
[----:B------:R-:W-:Y:S05]  /*0200*/  @!P0 BRA `(.L_x_807) ;  /* 0x0000002000008947 */ /* 0x000fea0003800000 */
[----:B------:R1:W5:Y:S01]  /*0210*/  LDG.E R4, [R4.64] ;  /* 0x0000000e04047981 */ /* 0x000362000c1e1900 */
[----:B------:R-:W-:Y:S05]  /*0220*/  BRA `(.L_x_808) ;  /* 0x0000009000007947 */ /* 0x000fea0003800000 */
.L_x_807:
        /* <DEDUP_REMOVED lines=8> */
.L_x_809:
[----:B------:R-:W-:Y:S02]  /*02b0*/  MOV R4, c[0x0][0x3ac] ;  /* 0x0000eb0000047a02 */ /* 0x000fe40000000f00 */
.L_x_808:
[----:B------:R-:W-:-:S05]  /*02c0*/  IMAD R3, R2, 0x50, RZ ;  /* 0x0000005002037824 */ /* 0x000fca00078e02ff */
[----:B-----5:R-:W-:-:S04]  /*02d0*/  ISETP.GE.AND P0, PT, R3, R4, PT ;  /* 0x000000040300720c */ /* 0x020fc80003f06270 */
[----:B------:R-:W-:-:S04]  /*02e0*/  SEL R240, R240, 0xffffffff, !P0 ;  /* 0xfffffffff0f07807 */ /* 0x000fc80004000000 */
.L_x_806:
        /* <DEDUP_REMOVED lines=10> */
[CC--:B------:R-:W-:Y:S02]  /*0390*/  @P0 IMAD.WIDE R6, R240.reuse, R11.reuse, c[0x0][0x2d8] ;  /* 0x0000b600f0060625 */ /* 0x0c0fe400078e020b */
[----:B------:R-:W3:Y:S02]  /*03a0*/  @P4 LDG.E R13, [R16.64] ;  /* 0x0000000e100d4981 */ /* 0x000ee4000c1e1900 */
[C---:B------:R-:W-:Y:S02]  /*03b0*/  IMAD.WIDE R14, R240.reuse, R11, c[0x0][0x2d0] ;  /* 0x0000b400f00e7625 */ /* 0x040fe400078e020b */
[----:B------:R4:W5:Y:S04]  /*03c0*/  @P0 LDG.E R10, [R6.64] ;  /* 0x0000000e060a0981 */ /* 0x000968000c1e1900 */
[----:B-1----:R-:W3:Y:S01]  /*03d0*/  @P3 LDG.E R5, [R14.64] ;  /* 0x0000000e0e053981 */ /* 0x002ee2000c1e1900 */
[----:B------:R-:W-:Y:S01]  /*03e0*/  ULDC UR13, c[0x0][0x168] ;  /* 0x00005a00000d7ab9 */ /* 0x000fe20000000800 */
[----:B------:R-:W-:Y:S01]  /*03f0*/  CS2R R8, SRZ ;  /* 0x0000000000087805 */ /* 0x000fe2000001ff00 */
[----:B----4-:R-:W-:Y:S01]  /*0400*/  CS2R R6, SRZ ;  /* 0x0000000000067805 */ /* 0x010fe2000001ff00 */
[----:B--2---:R-:W-:-:S05]  /*0410*/  @P4 IMAD R4, R240, 0x40, R3 ;  /* 0x00000040f0044824 */ /* 0x004fca00078e0203 */
[----:B------:R-:W-:-:S04]  /*0420*/  @P4 SHF.R.S32.HI R3, RZ, 0x1f, R4 ;  /* 0x0000001fff034819 */ /* 0x000fc80000011404 */
[----:B------:R-:W-:Y:S01]  /*0430*/  @P4 LEA.HI R3, R3, R4, RZ, 0x6 ;  /* 0x0000000403034211 */ /* 0x000fe200078f30ff */
[----:B-----5:R1:W2:Y:S01]  /*0440*/  @P0 R2UR UR13, R10 ;  /* 0x000000000a0d03c2 */ /* 0x0202a200000e0000 */
[----:B------:R-:W-:Y:S01]  /*0450*/  IMAD.MOV.U32 R4, RZ, RZ, RZ ;  /* 0x000000ffff047224 */ /* 0x000fe200078e00ff */
[--C-:B---3--:R-:W-:Y:S01]  /*0460*/  @P4 SHF.R.S32.HI R7, RZ, 0x1f, R13.reuse ;  /* 0x0000001fff074819 */ /* 0x108fe2000001140d */
[----:B------:R-:W-:Y:S01]  /*0470*/  @P4 IMAD.MOV.U32 R6, RZ, RZ, R13 ;  /* 0x000000ffff064224 */ /* 0x000fe200078e000d */
[----:B------:R-:W-:Y:S01]  /*0480*/  @P4 LOP3.LUT R4, R3, 0xffffffc0, RZ, 0xc0, !PT ;  /* 0xffffffc003044812 */ /* 0x000fe200078ec0ff */
[----:B------:R-:W-:Y:S01]  /*0490*/  IMAD.MOV.U32 R3, RZ, RZ, c[0x0][0x198] ;  /* 0x00006600ff037624 */ /* 0x000fe200078e00ff */
[--C-:B------:R-:W-:Y:S01]  /*04a0*/  @P3 SHF.R.S32.HI R9, RZ, 0x1f, R5.reuse ;  /* 0x0000001fff093819 */ /* 0x100fe20000011405 */
[----:B------:R-:W-:Y:S01]  /*04b0*/  @P3 IMAD.MOV.U32 R8, RZ, RZ, R5 ;  /* 0x000000ffff083224 */ /* 0x000fe200078e0005 */
[----:B-12---:R-:W-:Y:S05]  /*04c0*/  @P0 BRA `(.L_x_810) ;  /* 0x0000006000000947 */ /* 0x006fea0003800000 */
[----:B------:R-:W-:Y:S05]  /*04d0*/  @!P4 BRA `(.L_x_810) ;  /* 0x000000500000c947 */ /* 0x000fea0003800000 */
[----:B------:R-:W2:Y:S04]  /*04e0*/  LDG.E R10, [R16.64] ;  /* 0x0000000e100a7981 */ /* 0x000ea8000c1e1900 */
[----:B------:R-:W3:Y:S01]  /*04f0*/  LDG.E R5, [R16.64+0x4] ;  /* 0x0000040e10057981 */ /* 0x000ee2000c1e1900 */
[----:B--2---:R-:W1:Y:S08]  /*0500*/  R2UR UR13, R10 ;  /* 0x000000000a0d73c2 */ /* 0x004e7000000e0000 */
[----:B---3--:R-:W1:Y:S02]  /*0510*/  R2UR UR4, R5 ;  /* 0x00000000050473c2 */ /* 0x008e6400000e0000 */
[----:B-1----:R-:W-:-:S06]  /*0520*/  UIADD3 UR13, -UR13, UR4, URZ ;  /* 0x000000040d0d7290 */ /* 0x002fcc000fffe13f */
.L_x_810:
[----:B------:R-:W-:-:S04]  /*0530*/  ISETP.NE.U32.AND P0, PT, RZ, c[0x0][0x2e0], PT ;  /* 0x0000b800ff007a0c */ /* 0x000fc80003f05070 */
[----:B------:R-:W-:-:S13]  /*0540*/  ISETP.NE.AND.EX P0, PT, RZ, c[0x0][0x2e4], PT, P0 ;  /* 0x0000b900ff007a0c */ /* 0x000fda0003f05300 */
[----:B------:R-:W-:Y:S05]  /*0550*/  @!P0 BRA `(.L_x_811) ;  /* 0x0000003000008947 */ /* 0x000fea0003800000 */
[----:B------:R-:W-:-:S05]  /*0560*/  IMAD.WIDE R10, R240, R11, c[0x0][0x2e0] ;  /* 0x0000b800f00a7625 */ /* 0x000fca00078e020b */
[----:B------:R1:W5:Y:S01]  /*0570*/  LDG.E R3, [R10.64] ;  /* 0x0000000e0a037981 */ /* 0x000362000c1e1900 */
[----:B------:R-:W-:Y:S05]  /*0580*/  BRA `(.L_x_812) ;  /* 0x0000004000007947 */ /* 0x000fea0003800000 */
.L_x_811:
[----:B------:R-:W-:Y:S05]  /*0590*/  @!P3 BRA `(.L_x_812) ;  /* 0x000000300000b947 */ /* 0x000fea0003800000 */
[----:B------:R-:W2:Y:S04]  /*05a0*/  LDG.E R3, [R14.64] ;  /* 0x0000000e0e037981 */ /* 0x000ea8000c1e1900 */
[----:B------:R-:W2:Y:S02]  /*05b0*/  LDG.E R10, [R14.64+0x4] ;  /* 0x0000040e0e0a7981 */ /* 0x000ea4000c1e1900 */
[----:B--2---:R-:W-:Y:S02]  /*05c0*/  IADD3 R3, -R3, R10, RZ ;  /* 0x0000000a03037210 */ /* 0x004fe40007ffe1ff */
.L_x_812:
        /* <DEDUP_REMOVED lines=65> */
[--C-:B-1----:R-:W-:Y:S01]  /*09e0*/  SHF.R.S32.HI R10, RZ, 0x1f, R233.reuse ;  /* 0x0000001fff0a7819 */ /* 0x102fe200000114e9 */
[----:B------:R-:W-:Y:S01]  /*09f0*/  IMAD.SHL.U32 R12, R233, 0x4, RZ ;  /* 0x00000004e90c7824 */ /* 0x000fe200078e00ff */
[----:B------:R-:W-:Y:S01]  /*0a00*/  SHF.R.S32.HI R11, RZ, 0x1f, R4 ;  /* 0x0000001fff0b7819 */ /* 0x000fe20000011404 */
[----:B------:R-:W-:Y:S01]  /*0a10*/  IMAD R14, R4, 0xc0, RZ ;  /* 0x000000c0040e7824 */ /* 0x000fe200078e02ff */
[----:B------:R-:W-:Y:S01]  /*0a20*/  ISETP.NE.AND P2, PT, R5, 0x1, PT ;  /* 0x000000010500780c */ /* 0x000fe20003f45270 */
[----:B------:R-:W-:Y:S01]  /*0a30*/  ULDC.64 UR4, c[0x0][0x1d8] ;  /* 0x0000760000047ab9 */ /* 0x000fe20000000a00 */
[----:B------:R-:W-:Y:S01]  /*0a40*/  IADD3 R24, P1, R12, R4, RZ ;  /* 0x000000040c187210 */ /* 0x000fe20007f3e0ff */
[----:B------:R-:W-:Y:S01]  /*0a50*/  USHF.L.U32 UR7, UR4, 0x5, URZ ;  /* 0x0000000504077899 */ /* 0x000fe2000800063f */
[----:B------:R-:W-:Y:S01]  /*0a60*/  SHF.R.S32.HI R5, RZ, 0x1f, R233 ;  /* 0x0000001fff057819 */ /* 0x000fe200000114e9 */
[----:B------:R-:W-:Y:S01]  /*0a70*/  UMOV UR6, 0x5 ;  /* 0x0000000500067882 */ /* 0x000fe20000000000 */
[-C--:B------:R-:W-:Y:S01]  /*0a80*/  IADD3 R28, P0, R14, R233.reuse, RZ ;  /* 0x000000e90e1c7210 */ /* 0x080fe20007f1e0ff */
[----:B------:R-:W-:Y:S01]  /*0a90*/  USHF.L.U64.HI UR5, UR4, UR6, UR5 ;  /* 0x0000000604057299 */ /* 0x000fe20008010205 */
[----:B------:R-:W-:Y:S01]  /*0aa0*/  LEA.HI R4, R10, R233, RZ, 0x3 ;  /* 0x000000e90a047211 */ /* 0x000fe200078f18ff */
[----:B------:R-:W-:Y:S01]  /*0ab0*/  ULDC.64 UR8, c[0x0][0x178] ;  /* 0x00005e0000087ab9 */ /* 0x000fe20000000a00 */
[----:B------:R-:W-:Y:S01]  /*0ac0*/  LEA.HI.X.SX32 R25, R12, R11, 0x1, P1 ;  /* 0x0000000b0c197211 */ /* 0x000fe200008f0eff */
[--C-:B------:R-:W-:Y:S01]  /*0ad0*/  IMAD.MOV.U32 R11, RZ, RZ, R0.reuse ;  /* 0x000000ffff0b7224 */ /* 0x100fe200078e0000 */
[----:B------:R-:W-:Y:S01]  /*0ae0*/  LEA.HI.X.SX32 R29, R14, R5, 0x1, P0 ;  /* 0x000000050e1d7211 */ /* 0x000fe200000f0eff */
[----:B------:R-:W-:Y:S01]  /*0af0*/  @P2 IMAD.HI.U32 R14, R0, c[0x0][0x24c], RZ ;  /* 0x00009300000e2a27 */ /* 0x000fe200078e00ff */
[----:B------:R-:W-:Y:S01]  /*0b00*/  SHF.R.S32.HI R12, RZ, 0x1f, R0 ;  /* 0x0000001fff0c7819 */ /* 0x000fe20000011400 */
[----:B------:R-:W-:Y:S01]  /*0b10*/  USHF.L.U32 UR11, UR8, 0x5, URZ ;  /* 0x00000005080b7899 */ /* 0x000fe2000800063f */
[----:B------:R-:W-:Y:S01]  /*0b20*/  LOP3.LUT R16, R4, 0xfffffff8, RZ, 0xc0, !PT ;  /* 0xfffffff804107812 */ /* 0x000fe200078ec0ff */
[----:B------:R-:W-:Y:S01]  /*0b30*/  IMAD.WIDE.U32 R26, R0, c[0x0][0x270], R24 ;  /* 0x00009c00001a7a25 */ /* 0x000fe200078e0018 */
[----:B------:R-:W-:Y:S01]  /*0b40*/  SHF.R.S32.HI R239, RZ, 0x3, R4 ;  /* 0x00000003ffef7819 */ /* 0x000fe20000011404 */
[----:B------:R-:W-:Y:S01]  /*0b50*/  USHF.L.U32 UR10, UR11, 0x1, URZ ;  /* 0x000000010b0a7899 */ /* 0x000fe2000800063f */
[----:B------:R-:W-:Y:S01]  /*0b60*/  @P2 SHF.R.U32.HI R11, RZ, c[0x0][0x250], R14 ;  /* 0x00009400ff0b2a19 */ /* 0x000fe2000001160e */
[----:B------:R-:W-:Y:S01]  /*0b70*/  IMAD R15, R12, c[0x0][0x270], RZ ;  /* 0x00009c000c0f7a24 */ /* 0x000fe200078e02ff */
[----:B------:R-:W-:Y:S01]  /*0b80*/  SHF.R.S32.HI R17, RZ, 0x1f, R239 ;  /* 0x0000001fff117819 */ /* 0x000fe200000114ef */
[----:B------:R-:W-:Y:S01]  /*0b90*/  IMAD.IADD R5, R233, 0x1, -R16 ;  /* 0x00000001e9057824 */ /* 0x000fe200078e0a10 */
[----:B------:R-:W-:Y:S01]  /*0ba0*/  IADD3 R13, P0, R239, R6, RZ ;  /* 0x00000006ef0d7210 */ /* 0x000fe20007f1e0ff */
[----:B------:R-:W-:Y:S01]  /*0bb0*/  IMAD R34, R0, c[0x0][0x274], R15 ;  /* 0x00009d0000227a24 */ /* 0x000fe200078e020f */
[----:B------:R-:W-:Y:S01]  /*0bc0*/  SHF.R.S32.HI R15, RZ, 0x1f, R11 ;  /* 0x0000001fff0f7819 */ /* 0x000fe2000001140b */
[----:B------:R-:W-:Y:S01]  /*0bd0*/  IMAD.SHL.U32 R20, R5, 0x8, RZ ;  /* 0x0000000805147824 */ /* 0x000fe200078e00ff */
[C---:B------:R-:W-:Y:S01]  /*0be0*/  SEL R30, R240.reuse, RZ, !P3 ;  /* 0x000000fff01e7207 */ /* 0x040fe20005800000 */
[----:B------:R-:W-:Y:S01]  /*0bf0*/  IMAD.X R7, R17, 0x1, R7, P0 ;  /* 0x0000000111077824 */ /* 0x000fe200000e0607 */
[----:B------:R-:W-:Y:S01]  /*0c00*/  IADD3 R22, P0, R239, R8, RZ ;  /* 0x00000008ef167210 */ /* 0x000fe20007f1e0ff */
[----:B------:R-:W-:Y:S01]  /*0c10*/  IMAD R16, R15, c[0x0][0x1e0], RZ ;  /* 0x000078000f107a24 */ /* 0x000fe200078e02ff */
[----:B------:R-:W-:Y:S01]  /*0c20*/  SHF.R.S32.HI R21, RZ, 0x1f, R20 ;  /* 0x0000001fff157819 */ /* 0x000fe20000011414 */
[----:B------:R-:W-:Y:S01]  /*0c30*/  IMAD.IADD R35, R27, 0x1, R34 ;  /* 0x000000011b237824 */ /* 0x000fe200078e0222 */
[----:B------:R-:W-:Y:S01]  /*0c40*/  SHF.R.S32.HI R8, RZ, 0x1f, R240 ;  /* 0x0000001fff087819 */ /* 0x000fe200000114f0 */
[----:B------:R-:W-:Y:S01]  /*0c50*/  IMAD.X R23, R17, 0x1, R9, P0 ;  /* 0x0000000111177824 */ /* 0x000fe200000e0609 */
[----:B------:R-:W-:Y:S01]  /*0c60*/  SEL R242, R240, RZ, !P4 ;  /* 0x000000fff0f27207 */ /* 0x000fe20006000000 */
[C---:B------:R-:W-:Y:S01]  /*0c70*/  IMAD R16, R11.reuse, c[0x0][0x1e4], R16 ;  /* 0x000079000b107a24 */ /* 0x040fe200078e0210 */
[C---:B------:R-:W-:Y:S01]  /*0c80*/  SEL R6, R8.reuse, RZ, !P3 ;  /* 0x000000ff08067207 */ /* 0x040fe20005800000 */
[----:B------:R-:W-:Y:S01]  /*0c90*/  IMAD.WIDE.U32 R18, R11, c[0x0][0x1e0], R20 ;  /* 0x000078000b127a25 */ /* 0x000fe200078e0014 */
[----:B------:R-:W-:Y:S01]  /*0ca0*/  SEL R8, R8, RZ, !P4 ;  /* 0x000000ff08087207 */ /* 0x000fe20006000000 */
[----:B------:R-:W-:Y:S01]  /*0cb0*/  CS2R R170, SRZ ;  /* 0x0000000000aa7805 */ /* 0x000fe2000001ff00 */
[----:B------:R-:W-:Y:S01]  /*0cc0*/  ISETP.GE.AND P4, PT, R20, c[0x0][0x1cc], PT ;  /* 0x0000730014007a0c */ /* 0x000fe20003f86270 */
[----:B------:R-:W-:Y:S01]  /*0cd0*/  IMAD R9, R12, c[0x0][0x288], RZ ;  /* 0x0000a2000c097a24 */ /* 0x000fe200078e02ff */
[----:B------:R-:W-:Y:S01]  /*0ce0*/  LEA.HI R228, R10, R233, RZ, 0x7 ;  /* 0x000000e90ae47211 */ /* 0x000fe200078f38ff */
[----:B------:R-:W-:Y:S01]  /*0cf0*/  IMAD.IADD R17, R19, 0x1, R16 ;  /* 0x0000000113117824 */ /* 0x000fe200078e0210 */
[----:B------:R-:W-:Y:S01]  /*0d00*/  CS2R R168, SRZ ;  /* 0x0000000000a87805 */ /* 0x000fe2000001ff00 */
[----:B------:R-:W-:Y:S01]  /*0d10*/  IMAD R32, R0, c[0x0][0x28c], R9 ;  /* 0x0000a30000207a24 */ /* 0x000fe200078e0209 */
[----:B------:R-:W-:Y:S01]  /*0d20*/  SHF.R.S32.HI R228, RZ, 0x7, R228 ;  /* 0x00000007ffe47819 */ /* 0x000fe200000114e4 */
[----:B------:R-:W-:Y:S01]  /*0d30*/  IMAD.SHL.U32 R19, R239, 0x40, RZ ;  /* 0x00000040ef137824 */ /* 0x000fe200078e00ff */
[----:B------:R-:W-:Y:S01]  /*0d40*/  CS2R R166, SRZ ;  /* 0x0000000000a67805 */ /* 0x000fe2000001ff00 */
[----:B------:R-:W-:Y:S01]  /*0d50*/  IMAD R9, R6, c[0x0][0x1e8], RZ ;  /* 0x00007a0006097a24 */ /* 0x000fe200078e02ff */
[----:B------:R-:W-:Y:S01]  /*0d60*/  CS2R R164, SRZ ;  /* 0x0000000000a47805 */ /* 0x000fe2000001ff00 */
[----:B------:R-:W-:Y:S01]  /*0d70*/  IMAD.MOV.U32 R16, RZ, RZ, R18 ;  /* 0x000000ffff107224 */ /* 0x000fe200078e0012 */
[----:B------:R-:W-:Y:S01]  /*0d80*/  LOP3.LUT R19, R19, 0x1c0, RZ, 0xc0, !PT ;  /* 0x000001c013137812 */ /* 0x000fe200078ec0ff */
[----:B------:R-:W-:Y:S01]  /*0d90*/  IMAD.MOV.U32 R34, RZ, RZ, R26 ;  /* 0x000000ffff227224 */ /* 0x000fe200078e001a */
[----:B------:R-:W-:Y:S01]  /*0da0*/  CS2R R162, SRZ ;  /* 0x0000000000a27805 */ /* 0x000fe2000001ff00 */
[C---:B------:R-:W-:Y:S01]  /*0db0*/  IMAD R26, R30.reuse, c[0x0][0x1ec], R9 ;  /* 0x00007b001e1a7a24 */ /* 0x040fe200078e0209 */
[----:B------:R-:W-:Y:S01]  /*0dc0*/  LOP3.LUT R14, R19, 0x38, R20, 0xf8, !PT ;  /* 0x00000038130e7812 */ /* 0x000fe200078ef814 */
[----:B------:R-:W-:Y:S01]  /*0dd0*/  IMAD.WIDE.U32 R16, R30, c[0x0][0x1e8], R16 ;  /* 0x00007a001e107a25 */ /* 0x000fe200078e0010 */
[----:B------:R-:W-:Y:S01]  /*0de0*/  SHF.R.U32.HI R19, RZ, 0x3, R19 ;  /* 0x00000003ff137819 */ /* 0x000fe20000011613 */
[----:B------:R-:W-:Y:S01]  /*0df0*/  CS2R R160, SRZ ;  /* 0x0000000000a07805 */ /* 0x000fe2000001ff00 */
[----:B------:R-:W-:Y:S01]  /*0e00*/  CS2R R158, SRZ ;  /* 0x00000000009e7805 */ /* 0x000fe2000001ff00 */
[----:B------:R-:W-:Y:S01]  /*0e10*/  IMAD.WIDE.U32 R24, R0, c[0x0][0x288], R24 ;  /* 0x0000a20000187a25 */ /* 0x000fe200078e0018 */
[----:B------:R-:W-:Y:S01]  /*0e20*/  LOP3.LUT R19, R14, R19, RZ, 0x3c, !PT ;  /* 0x000000130e137212 */ /* 0x000fe200078e3cff */
[----:B------:R-:W-:Y:S01]  /*0e30*/  CS2R R156, SRZ ;  /* 0x00000000009c7805 */ /* 0x000fe2000001ff00 */
[----:B------:R-:W-:Y:S01]  /*0e40*/  CS2R R154, SRZ ;  /* 0x00000000009a7805 */ /* 0x000fe2000001ff00 */
[----:B------:R-:W-:Y:S01]  /*0e50*/  IMAD.IADD R27, R17, 0x1, R26 ;  /* 0x00000001111b7824 */ /* 0x000fe200078e021a */
[----:B------:R-:W-:Y:S01]  /*0e60*/  CS2R R152, SRZ ;  /* 0x0000000000987805 */ /* 0x000fe2000001ff00 */
[----:B------:R-:W-:Y:S01]  /*0e70*/  IMAD.MOV.U32 R26, RZ, RZ, R16 ;  /* 0x000000ffff1a7224 */ /* 0x000fe200078e0010 */
[----:B------:R-:W-:Y:S01]  /*0e80*/  CS2R R150, SRZ ;  /* 0x0000000000967805 */ /* 0x000fe2000001ff00 */
[C---:B------:R-:W-:Y:S01]  /*0e90*/  IMAD R9, R8.reuse, c[0x0][0x290], RZ ;  /* 0x0000a40008097a24 */ /* 0x040fe200078e02ff */
[----:B------:R-:W-:Y:S01]  /*0ea0*/  CS2R R148, SRZ ;  /* 0x0000000000947805 */ /* 0x000fe2000001ff00 */
[----:B------:R-:W-:Y:S01]  /*0eb0*/  IMAD.IADD R33, R25, 0x1, R32 ;  /* 0x0000000119217824 */ /* 0x000fe200078e0220 */
[----:B------:R-:W-:Y:S01]  /*0ec0*/  CS2R R146, SRZ ;  /* 0x0000000000927805 */ /* 0x000fe2000001ff00 */
[----:B------:R-:W-:Y:S01]  /*0ed0*/  IMAD R17, R8, c[0x0][0x278], RZ ;  /* 0x00009e0008117a24 */ /* 0x000fe200078e02ff */
[----:B------:R-:W-:Y:S01]  /*0ee0*/  CS2R R144, SRZ ;  /* 0x0000000000907805 */ /* 0x000fe2000001ff00 */
[----:B------:R-:W-:Y:S01]  /*0ef0*/  IMAD R16, R15, c[0x0][0x1b0], RZ ;  /* 0x00006c000f107a24 */ /* 0x000fe200078e02ff */
[----:B------:R-:W-:Y:S01]  /*0f00*/  CS2R R142, SRZ ;  /* 0x00000000008e7805 */ /* 0x000fe2000001ff00 */
[----:B------:R-:W-:Y:S01]  /*0f10*/  IMAD.MOV.U32 R32, RZ, RZ, R24 ;  /* 0x000000ffff207224 */ /* 0x000fe200078e0018 */
[----:B------:R-:W-:Y:S01]  /*0f20*/  CS2R R140, SRZ ;  /* 0x00000000008c7805 */ /* 0x000fe2000001ff00 */
[----:B------:R-:W-:Y:S01]  /*0f30*/  IMAD.WIDE R22, R2, 0x50, R22 ;  /* 0x0000005002167825 */ /* 0x000fe200078e0216 */
[----:B------:R-:W-:Y:S01]  /*0f40*/  CS2R R138, SRZ ;  /* 0x00000000008a7805 */ /* 0x000fe2000001ff00 */
[----:B------:R-:W-:Y:S01]  /*0f50*/  CS2R R136, SRZ ;  /* 0x0000000000887805 */ /* 0x000fe2000001ff00 */
[----:B------:R-:W-:Y:S01]  /*0f60*/  CS2R R134, SRZ ;  /* 0x0000000000867805 */ /* 0x000fe2000001ff00 */
[C---:B------:R-:W-:Y:S01]  /*0f70*/  IMAD R15, R242.reuse, c[0x0][0x294], R9 ;  /* 0x0000a500f20f7a24 */ /* 0x040fe200078e0209 */
[----:B------:R-:W-:Y:S01]  /*0f80*/  CS2R R132, SRZ ;  /* 0x0000000000847805 */ /* 0x000fe2000001ff00 */
[C---:B------:R-:W-:Y:S01]  /*0f90*/  IMAD R14, R242.reuse, c[0x0][0x27c], R17 ;  /* 0x00009f00f20e7a24 */ /* 0x040fe200078e0211 */
[----:B------:R-:W-:Y:S01]  /*0fa0*/  CS2R R130, SRZ ;  /* 0x0000000000827805 */ /* 0x000fe2000001ff00 */
[C---:B------:R-:W-:Y:S01]  /*0fb0*/  IMAD R9, R11.reuse, c[0x0][0x1b4], R16 ;  /* 0x00006d000b097a24 */ /* 0x040fe200078e0210 */
[----:B------:R-:W-:Y:S01]  /*0fc0*/  CS2R R128, SRZ ;  /* 0x0000000000807805 */ /* 0x000fe2000001ff00 */
[----:B------:R-:W-:Y:S01]  /*0fd0*/  IMAD.WIDE.U32 R32, R242, c[0x0][0x290], R32 ;  /* 0x0000a400f2207a25 */ /* 0x000fe200078e0020 */
[----:B------:R-:W-:Y:S01]  /*0fe0*/  CS2R R126, SRZ ;  /* 0x00000000007e7805 */ /* 0x000fe2000001ff00 */
[----:B------:R-:W-:Y:S01]  /*0ff0*/  CS2R R124, SRZ ;  /* 0x00000000007c7805 */ /* 0x000fe2000001ff00 */
[----:B------:R-:W-:Y:S01]  /*1000*/  CS2R R122, SRZ ;  /* 0x00000000007a7805 */ /* 0x000fe2000001ff00 */
[----:B------:R-:W-:Y:S01]  /*1010*/  IMAD.WIDE.U32 R16, R11, c[0x0][0x1b0], R20 ;  /* 0x00006c000b107a25 */ /* 0x000fe200078e0014 */
        /* <DEDUP_REMOVED lines=9> */
[----:B------:R-:W-:Y:S01]  /*10b0*/  IMAD.IADD R15, R33, 0x1, R15 ;  /* 0x00000001210f7824 */ /* 0x000fe200078e020f */
[----:B------:R-:W-:Y:S01]  /*10c0*/  LEA R246, P1, R34, c[0x0][0x258], 0x2 ;  /* 0x0000960022f67a11 */ /* 0x000fe200078210ff */
[C---:B------:R-:W-:Y:S01]  /*10d0*/  IMAD R11, R22.reuse, c[0x0][0x1dc], R11 ;  /* 0x00007700160b7a24 */ /* 0x040fe200078e020b */
[----:B------:R-:W-:Y:S01]  /*10e0*/  CS2R R100, SRZ ;  /* 0x0000000000647805 */ /* 0x000fe2000001ff00 */
[----:B------:R-:W-:Y:S01]  /*10f0*/  IMAD.WIDE.U32 R26, R22, c[0x0][0x1d8], R26 ;  /* 0x00007600161a7a25 */ /* 0x000fe200078e001a */
[----:B------:R-:W-:Y:S01]  /*1100*/  LEA.HI.X R245, R32, c[0x0][0x284], R15, 0x2, P0 ;  /* 0x0000a10020f57a11 */ /* 0x000fe200000f140f */
[----:B------:R-:W-:Y:S01]  /*1110*/  CS2R R98, SRZ ;  /* 0x0000000000627805 */ /* 0x000fe2000001ff00 */
[----:B------:R-:W-:Y:S01]  /*1120*/  CS2R R96, SRZ ;  /* 0x0000000000607805 */ /* 0x000fe2000001ff00 */
[----:B------:R-:W-:Y:S01]  /*1130*/  IMAD.IADD R14, R35, 0x1, R14 ;  /* 0x00000001230e7824 */ /* 0x000fe200078e020e */
[----:B------:R-:W-:Y:S01]  /*1140*/  LEA R32, P0, R26, c[0x0][0x1c0], 0x1 ;  /* 0x000070001a207a11 */ /* 0x000fe200078008ff */
[----:B------:R-:W-:Y:S01]  /*1150*/  IMAD.IADD R35, R17, 0x1, R9 ;  /* 0x0000000111237824 */ /* 0x000fe200078e0209 */
[----:B------:R-:W-:Y:S01]  /*1160*/  CS2R R94, SRZ ;  /* 0x00000000005e7805 */ /* 0x000fe2000001ff00 */
[----:B------:R-:W-:Y:S01]  /*1170*/  IMAD.IADD R11, R27, 0x1, R11 ;  /* 0x000000011b0b7824 */ /* 0x000fe200078e020b */
[----:B------:R-:W-:Y:S01]  /*1180*/  LEA.HI.X R247, R34, c[0x0][0x25c], R14, 0x2, P1 ;  /* 0x0000970022f77a11 */ /* 0x000fe200008f140e */
[----:B------:R-:W-:Y:S01]  /*1190*/  IMAD.MOV.U32 R9, RZ, RZ, c[0x0][0x1d8] ;  /* 0x00007600ff097624 */ /* 0x000fe200078e00ff */
[----:B------:R-:W-:Y:S01]  /*11a0*/  CS2R R92, SRZ ;  /* 0x00000000005c7805 */ /* 0x000fe2000001ff00 */
[----:B------:R-:W-:Y:S01]  /*11b0*/  IMAD R17, R6, c[0x0][0x1b8], RZ ;  /* 0x00006e0006117a24 */ /* 0x000fe200078e02ff */
[----:B------:R-:W-:Y:S01]  /*11c0*/  LEA.HI.X R33, R26, c[0x0][0x1c4], R11, 0x1, P0 ;  /* 0x000071001a217a11 */ /* 0x000fe200000f0c0b */
[----:B------:R-:W-:Y:S01]  /*11d0*/  IMAD.MOV.U32 R6, RZ, RZ, c[0x0][0x1dc] ;  /* 0x00007700ff067624 */ /* 0x000fe200078e00ff */
[----:B------:R-:W-:Y:S01]  /*11e0*/  LEA R26, P0, R9, R32, 0x6 ;  /* 0x00000020091a7211 */ /* 0x000fe200078030ff */
[----:B------:R-:W-:Y:S01]  /*11f0*/  IMAD R24, R7, c[0x0][0x178], RZ ;  /* 0x00005e0007187a24 */ /* 0x000fe200078e02ff */
[----:B------:R-:W-:Y:S01]  /*1200*/  IADD3 R11, R20, 0x40, RZ ;  /* 0x00000040140b7810 */ /* 0x000fe20007ffe0ff */
[----:B------:R-:W-:Y:S01]  /*1210*/  IMAD.WIDE.U32 R36, R13, c[0x0][0x178], R20 ;  /* 0x00005e000d247a25 */ /* 0x000fe200078e0014 */
[----:B------:R-:W-:Y:S01]  /*1220*/  LEA.HI.X R27, R9, R33, R6, 0x6, P0 ;  /* 0x00000021091b7211 */ /* 0x000fe200000f3406 */
[----:B------:R-:W-:Y:S01]  /*1230*/  CS2R R90, SRZ ;  /* 0x00000000005a7805 */ /* 0x000fe2000001ff00 */
[----:B------:R-:W-:Y:S01]  /*1240*/  LEA.HI R6, R10, R233, RZ, 0x6 ;  /* 0x000000e90a067211 */ /* 0x000fe200078f30ff */
[----:B-----5:R-:W-:Y:S01]  /*1250*/  IMAD.IADD R9, R3, 0x1, -R239 ;  /* 0x0000000103097824 */ /* 0x020fe200078e0aef */
[----:B------:R-:W-:Y:S01]  /*1260*/  ISETP.GE.AND P2, PT, R11, c[0x0][0x1cc], PT ;  /* 0x000073000b007a0c */ /* 0x000fe20003f46270 */
[----:B------:R-:W-:Y:S01]  /*1270*/  IMAD R24, R13, c[0x0][0x17c], R24 ;  /* 0x00005f000d187a24 */ /* 0x000fe200078e0218 */
[----:B------:R-:W-:Y:S01]  /*1280*/  SHF.R.S32.HI R6, RZ, 0x6, R6 ;  /* 0x00000006ff067819 */ /* 0x000fe20000011406 */
[----:B------:R-:W-:Y:S01]  /*1290*/  IMAD R14, R2, -0x50, R9 ;  /* 0xffffffb0020e7824 */ /* 0x000fe200078e0209 */
[----:B------:R-:W-:Y:S01]  /*12a0*/  IADD3 R9, R20, 0x80, RZ ;  /* 0x0000008014097810 */ /* 0x000fe20007ffe0ff */
[----:B------:R-:W-:Y:S01]  /*12b0*/  IMAD.IADD R25, R37, 0x1, R24 ;  /* 0x0000000125197824 */ /* 0x000fe200078e0218 */
[----:B------:R-:W-:Y:S01]  /*12c0*/  ISETP.GT.AND P0, PT, R233, 0x7f, PT ;  /* 0x0000007fe900780c */ /* 0x000fe20003f04270 */
[----:B------:R-:W-:Y:S01]  /*12d0*/  IMAD.MOV.U32 R34, RZ, RZ, R16 ;  /* 0x000000ffff227224 */ /* 0x000fe200078e0010 */
[----:B------:R-:W-:Y:S01]  /*12e0*/  ISETP.GE.AND P5, PT, R9, c[0x0][0x1cc], PT ;  /* 0x0000730009007a0c */ /* 0x000fe20003fa6270 */
[----:B------:R-:W-:Y:S01]  /*12f0*/  IMAD R19, R6, 0x200, R19 ;  /* 0x0000020006137824 */ /* 0x000fe200078e0213 */
[C---:B------:R-:W-:Y:S01]  /*1300*/  ISETP.LT.OR P3, PT, R14.reuse, 0x1, P4 ;  /* 0x000000010e00780c */ /* 0x040fe20002761670 */
[----:B------:R-:W-:Y:S01]  /*1310*/  IMAD.MOV.U32 R24, RZ, RZ, R36 ;  /* 0x000000ffff187224 */ /* 0x000fe200078e0024 */
[----:B------:R-:W-:Y:S01]  /*1320*/  ISETP.LT.OR P1, PT, R14, 0x1, P2 ;  /* 0x000000010e00780c */ /* 0x000fe20001721670 */
[----:B------:R-:W-:Y:S01]  /*1330*/  IMAD R15, R12, c[0x0][0x180], RZ ;  /* 0x000060000c0f7a24 */ /* 0x000fe200078e02ff */
[----:B------:R-:W-:Y:S01]  /*1340*/  ISETP.LT.OR P6, PT, R14, 0x1, P5 ;  /* 0x000000010e00780c */ /* 0x000fe20002fc1670 */
[----:B------:R-:W-:Y:S01]  /*1350*/  IMAD R17, R30, c[0x0][0x1bc], R17 ;  /* 0x00006f001e117a24 */ /* 0x000fe200078e0211 */
[----:B------:R-:W-:Y:S01]  /*1360*/  ISETP.LT.OR P4, PT, R14, 0x21, P4 ;  /* 0x000000210e00780c */ /* 0x000fe20002781670 */
[----:B------:R-:W-:Y:S01]  /*1370*/  IMAD.WIDE.U32 R30, R30, c[0x0][0x1b8], R34 ;  /* 0x00006e001e1e7a25 */ /* 0x000fe200078e0022 */
[----:B------:R-:W-:Y:S01]  /*1380*/  ISETP.LT.OR P5, PT, R14, 0x21, P5 ;  /* 0x000000210e00780c */ /* 0x000fe20002fa1670 */
[----:B------:R-:W-:Y:S01]  /*1390*/  CS2R R88, SRZ ;  /* 0x0000000000587805 */ /* 0x000fe2000001ff00 */
[----:B------:R-:W-:Y:S01]  /*13a0*/  CS2R R86, SRZ ;  /* 0x0000000000567805 */ /* 0x000fe2000001ff00 */
[----:B------:R-:W-:Y:S01]  /*13b0*/  IMAD.SHL.U32 R235, R19, 0x2, RZ ;  /* 0x0000000213eb7824 */ /* 0x000fe200078e00ff */
[----:B------:R-:W-:Y:S01]  /*13c0*/  CS2R R84, SRZ ;  /* 0x0000000000547805 */ /* 0x000fe2000001ff00 */
[C---:B------:R-:W-:Y:S01]  /*13d0*/  IMAD R15, R0.reuse, c[0x0][0x184], R15 ;  /* 0x00006100000f7a24 */ /* 0x040fe200078e020f */
[----:B------:R-:W-:Y:S01]  /*13e0*/  CS2R R82, SRZ ;  /* 0x0000000000527805 */ /* 0x000fe2000001ff00 */
[----:B------:R-:W-:Y:S01]  /*13f0*/  IMAD.WIDE.U32 R34, R0, c[0x0][0x180], R24 ;  /* 0x0000600000227a25 */ /* 0x000fe200078e0018 */
[----:B------:R-:W-:Y:S01]  /*1400*/  @!PT LDS RZ, [RZ] ;  /* 0x00000000fffff984 */ /* 0x000fe20000000800 */
[----:B------:R-:W-:Y:S01]  /*1410*/  @!PT LDS RZ, [RZ] ;  /* 0x00000000fffff984 */ /* 0x000fe20000000800 */
[----:B------:R-:W-:Y:S01]  /*1420*/  @!PT LDS RZ, [RZ] ;  /* 0x00000000fffff984 */ /* 0x000fe20000000800 */
[----:B------:R1:W-:Y:S01]  /*1430*/  LDGSTS.E.BYPASS.LTC128B.128 [R235+0x7880], [R32.64], !P3 ;  /* 0x0788000020eb7fae */ /* 0x0003e2000d901d4e */
[----:B------:R-:W-:Y:S01]  /*1440*/  CS2R R80, SRZ ;  /* 0x0000000000507805 */ /* 0x000fe2000001ff00 */
[----:B------:R-:W-:Y:S01]  /*1450*/  CS2R R78, SRZ ;  /* 0x00000000004e7805 */ /* 0x000fe2000001ff00 */
[----:B------:R-:W-:Y:S01]  /*1460*/  IMAD.U32 R16, RZ, RZ, UR7 ;  /* 0x00000007ff107e24 */ /* 0x000fe2000f8e00ff */
[----:B------:R1:W-:Y:S01]  /*1470*/  LDGSTS.E.BYPASS.LTC128B.128 [R235+0xa080], [R32.64+0x80], !P1 ;  /* 0x0a08008020eb7fae */ /* 0x0003e2000c901d4e */
[----:B------:R-:W-:Y:S01]  /*1480*/  IMAD.IADD R35, R35, 0x1, R15 ;  /* 0x0000000123237824 */ /* 0x000fe200078e020f */
[----:B------:R-:W-:Y:S01]  /*1490*/  @!P0 ISETP.GE.AND P1, PT, R14, 0x41, PT ;  /* 0x000000410e00880c */ /* 0x000fe20003f26270 */
[----:B------:R-:W-:Y:S01]  /*14a0*/  IMAD.U32 R15, RZ, RZ, UR5 ;  /* 0x00000005ff0f7e24 */ /* 0x000fe2000f8e00ff */
[----:B------:R-:W-:Y:S01]  /*14b0*/  @!P0 LEA R24, P3, R16, R26, 0x1 ;  /* 0x0000001a10188211 */ /* 0x000fe200078608ff */
[----:B------:R1:W-:Y:S01]  /*14c0*/  LDGSTS.E.BYPASS.LTC128B.128 [R235+0xc880], [R32.64+0x100], !P6 ;  /* 0x0c88010020eb7fae */ /* 0x0003e2000f101d4e */
[----:B------:R-:W-:Y:S01]  /*14d0*/  ISETP.LT.OR P6, PT, R14, 0x21, P2 ;  /* 0x000000210e00780c */ /* 0x000fe200017c1670 */
[----:B------:R-:W-:Y:S01]  /*14e0*/  IMAD R19, R8, c[0x0][0x188], RZ ;  /* 0x0000620008137a24 */ /* 0x000fe200078e02ff */
[----:B------:R-:W-:Y:S01]  /*14f0*/  @!P0 LEA.HI.X R25, R16, R27, R15, 0x1, P3 ;  /* 0x0000001b10198211 */ /* 0x000fe200018f0c0f */
[----:B------:R-:W-:Y:S01]  /*1500*/  IMAD.WIDE.U32 R34, R242, c[0x0][0x188], R34 ;  /* 0x00006200f2227a25 */ /* 0x000fe200078e0022 */
[----:B------:R-:W-:Y:S01]  /*1510*/  @!P0 ISETP.GE.OR P3, PT, R20, c[0x0][0x1cc], !P1 ;  /* 0x0000730014008a0c */ /* 0x000fe20004f66670 */
[----:B------:R2:W-:Y:S01]  /*1520*/  LDGSTS.E.BYPASS.LTC128B.128 [R235+0x8880], [R26.64], !P4 ;  /* 0x088800001aeb7fae */ /* 0x0005e2000e101d4e */
[----:B------:R-:W-:Y:S01]  /*1530*/  @!P0 ISETP.LT.OR P2, PT, R14, 0x41, P2 ;  /* 0x000000410e00880c */ /* 0x000fe20001741670 */
[----:B------:R-:W-:Y:S01]  /*1540*/  IMAD R16, R242, c[0x0][0x18c], R19 ;  /* 0x00006300f2107a24 */ /* 0x000fe200078e0213 */
[----:B------:R-:W-:Y:S01]  /*1550*/  @!P0 ISETP.GE.OR P1, PT, R9, c[0x0][0x1cc], !P1 ;  /* 0x0000730009008a0c */ /* 0x000fe20004f26670 */
[----:B------:R-:W-:Y:S01]  /*1560*/  IMAD R15, R23, c[0x0][0x1a8], RZ ;  /* 0x00006a00170f7a24 */ /* 0x000fe200078e02ff */
[----:B------:R-:W-:Y:S01]  /*1570*/  LEA R250, P4, R34, c[0x0][0x160], 0x1 ;  /* 0x0000580022fa7a11 */ /* 0x000fe200078808ff */
[----:B------:R-:W-:Y:S01]  /*1580*/  IMAD.IADD R16, R35, 0x1, R16 ;  /* 0x0000000123107824 */ /* 0x000fe200078e0210 */
[----:B------:R-:W-:Y:S01]  /*1590*/  ULDC.64 UR4, c[0x0][0x1a8] ;  /* 0x00006a0000047ab9 */ /* 0x000fe20000000a00 */
[----:B------:R-:W-:Y:S01]  /*15a0*/  IMAD.IADD R31, R31, 0x1, R17 ;  /* 0x000000011f1f7824 */ /* 0x000fe200078e0211 */
[----:B------:R2:W-:Y:S01]  /*15b0*/  LDGSTS.E.BYPASS.LTC128B.128 [R235+0xb080], [R26.64+0x80], !P6 ;  /* 0x0b0800801aeb7fae */ /* 0x0005e2000f101d4e */
[----:B------:R-:W-:Y:S01]  /*15c0*/  ISETP.GE.AND P6, PT, R20, c[0x0][0x19c], PT ;  /* 0x0000670014007a0c */ /* 0x000fe20003fc6270 */
[----:B------:R-:W-:Y:S01]  /*15d0*/  IMAD R15, R22, c[0x0][0x1ac], R15 ;  /* 0x00006b00160f7a24 */ /* 0x000fe200078e020f */
[----:B------:R-:W-:Y:S01]  /*15e0*/  LEA.HI.X R251, R34, c[0x0][0x164], R16, 0x1, P4 ;  /* 0x0000590022fb7a11 */ /* 0x000fe200020f0c10 */
[----:B------:R2:W-:Y:S01]  /*15f0*/  LDGSTS.E.BYPASS.LTC128B.128 [R235+0xd880], [R26.64+0x100], !P5 ;  /* 0x0d8801001aeb7fae */ /* 0x0005e2000e901d4e */
[----:B------:R-:W-:Y:S01]  /*1600*/  ISETP.GE.AND P5, PT, R11, c[0x0][0x19c], PT ;  /* 0x000067000b007a0c */ /* 0x000fe20003fa6270 */
[----:B------:R-:W-:Y:S01]  /*1610*/  IMAD.WIDE.U32 R22, R22, c[0x0][0x1a8], R30 ;  /* 0x00006a0016167a25 */ /* 0x000fe200078e001e */
[----:B------:R-:W-:Y:S01]  /*1620*/  ISETP.LT.OR P4, PT, R14, 0x1, P6 ;  /* 0x000000010e00780c */ /* 0x000fe20003781670 */
[----:B------:R3:W-:Y:S01]  /*1630*/  @!P0 LDGSTS.E.BYPASS.LTC128B.128 [R235+0x9880], [R24.64], !P3 ;  /* 0x0988000018eb8fae */ /* 0x0007e2000d901d4e */
[----:B------:R-:W-:Y:S01]  /*1640*/  USHF.L.U32 UR7, UR4, 0x5, URZ ;  /* 0x0000000504077899 */ /* 0x000fe2000800063f */
[----:B------:R-:W-:Y:S01]  /*1650*/  IMAD.IADD R15, R23, 0x1, R15 ;  /* 0x00000001170f7824 */ /* 0x000fe200078e020f */
[----:B------:R-:W-:Y:S01]  /*1660*/  LEA R30, P3, R22, c[0x0][0x190], 0x1 ;  /* 0x00006400161e7a11 */ /* 0x000fe200078608ff */
[----:B------:R3:W-:Y:S01]  /*1670*/  @!P0 LDGSTS.E.BYPASS.LTC128B.128 [R235+0xc080], [R24.64+0x80], !P2 ;  /* 0x0c08008018eb8fae */ /* 0x0007e2000d101d4e */
[----:B------:R-:W-:Y:S01]  /*1680*/  ISETP.LT.OR P2, PT, R14, 0x1, P5 ;  /* 0x000000010e00780c */ /* 0x000fe20002f41670 */
[----:B------:R-:W-:Y:S01]  /*1690*/  IMAD.MOV.U32 R16, RZ, RZ, c[0x0][0x1ac] ;  /* 0x00006b00ff107624 */ /* 0x000fe200078e00ff */
[----:B------:R-:W-:Y:S01]  /*16a0*/  LEA.HI.X R31, R22, c[0x0][0x194], R15, 0x1, P3 ;  /* 0x00006500161f7a11 */ /* 0x000fe200018f0c0f */
[----:B------:R3:W-:Y:S01]  /*16b0*/  @!P0 LDGSTS.E.BYPASS.LTC128B.128 [R235+0xe880], [R24.64+0x100], !P1 ;  /* 0x0e88010018eb8fae */ /* 0x0007e2000c901d4e */
[----:B------:R-:W-:Y:S01]  /*16c0*/  ISETP.GE.AND P1, PT, R9, c[0x0][0x19c], PT ;  /* 0x0000670009007a0c */ /* 0x000fe20003f26270 */
[----:B------:R-:W-:Y:S01]  /*16d0*/  IMAD.MOV.U32 R15, RZ, RZ, c[0x0][0x1a8] ;  /* 0x00006a00ff0f7624 */ /* 0x000fe200078e00ff */
[----:B------:R-:W-:Y:S01]  /*16e0*/  USHF.L.U64.HI UR5, UR4, UR6, UR5 ;  /* 0x0000000604057299 */ /* 0x000fe20008010205 */
[----:B------:R1:W-:Y:S01]  /*16f0*/  LDGSTS.E.BYPASS.LTC128B.128 [R235+0x80], [R30.64], !P4 ;  /* 0x000800001eeb7fae */ /* 0x0003e2000e101d4e */
[C---:B------:R-:W-:Y:S01]  /*1700*/  ISETP.LT.OR P3, PT, R14.reuse, 0x1, P1 ;  /* 0x000000010e00780c */ /* 0x040fe20000f61670 */
[----:B------:R-:W-:Y:S01]  /*1710*/  IMAD R18, R7, c[0x0][0x208], RZ ;  /* 0x0000820007127a24 */ /* 0x000fe200078e02ff */
[----:B------:R-:W-:Y:S01]  /*1720*/  ISETP.LT.OR P4, PT, R14, 0x21, P6 ;  /* 0x000000210e00780c */ /* 0x000fe20003781670 */
[----:B------:R-:W-:Y:S01]  /*1730*/  IMAD R3, R2, -0x50, R3 ;  /* 0xffffffb002037824 */ /* 0x000fe200078e0203 */
[----:B------:R-:W-:Y:S01]  /*1740*/  @!P0 ISETP.LT.OR P6, PT, R14, 0x41, P6 ;  /* 0x000000410e00880c */ /* 0x000fe200037c1670 */
[----:B------:R1:W-:Y:S01]  /*1750*/  LDGSTS.E.BYPASS.LTC128B.128 [R235+0x2880], [R30.64+0x80], !P2 ;  /* 0x028800801eeb7fae */ /* 0x0003e2000d101d4e */
[----:B------:R-:W-:Y:S01]  /*1760*/  LEA R22, P2, R15, R30, 0x6 ;  /* 0x0000001e0f167211 */ /* 0x000fe200078430ff */
[----:B------:R-:W-:Y:S01]  /*1770*/  IMAD R18, R13, c[0x0][0x20c], R18 ;  /* 0x000083000d127a24 */ /* 0x000fe200078e0212 */
[----:B------:R-:W-:Y:S01]  /*1780*/  LEA.HI R2, R10, R233, RZ, 0x5 ;  /* 0x000000e90a027211 */ /* 0x000fe200078f28ff */
[----:B------:R-:W-:Y:S01]  /*1790*/  IMAD.WIDE.U32 R28, R0, c[0x0][0x238], R28 ;  /* 0x00008e00001c7a25 */ /* 0x000fe200078e001c */
[----:B------:R-:W-:Y:S01]  /*17a0*/  LEA.HI.X R23, R15, R31, R16, 0x6, P2 ;  /* 0x0000001f0f177211 */ /* 0x000fe200010f3410 */
[----:B------:R-:W-:Y:S01]  /*17b0*/  CS2R R76, SRZ ;  /* 0x00000000004c7805 */ /* 0x000fe2000001ff00 */
[----:B------:R-:W-:Y:S01]  /*17c0*/  ISETP.GE.AND P2, PT, R11, c[0x0][0x16c], PT ;  /* 0x00005b000b007a0c */ /* 0x000fe20003f46270 */
[----:B------:R1:W-:Y:S01]  /*17d0*/  LDGSTS.E.BYPASS.LTC128B.128 [R235+0x5080], [R30.64+0x100], !P3 ;  /* 0x050801001eeb7fae */ /* 0x0003e2000d901d4e */
[----:B------:R-:W-:Y:S01]  /*17e0*/  ISETP.GE.AND P3, PT, R20, c[0x0][0x16c], PT ;  /* 0x00005b0014007a0c */ /* 0x000fe20003f66270 */
[----:B------:R-:W-:Y:S01]  /*17f0*/  IMAD R241, R8, c[0x0][0x240], RZ ;  /* 0x0000900008f17a24 */ /* 0x000fe200078e02ff */
[----:B------:R-:W-:Y:S01]  /*1800*/  SEL R7, RZ, 0xffffffff, P2 ;  /* 0xffffffffff077807 */ /* 0x000fe20001000000 */
[----:B------:R4:W-:Y:S01]  /*1810*/  LDGSTS.E.BYPASS.LTC128B.128 [R235+0x1080], [R22.64], !P4 ;  /* 0x0108000016eb7fae */ /* 0x0009e2000e101d4e */
[----:B------:R-:W-:Y:S01]  /*1820*/  SEL R16, RZ, 0x1, P3 ;  /* 0x00000001ff107807 */ /* 0x000fe20001800000 */
[----:B------:R-:W-:Y:S01]  /*1830*/  IMAD.MOV.U32 R227, RZ, RZ, 0x20 ;  /* 0x00000020ffe37424 */ /* 0x000fe200078e00ff */
[C---:B------:R-:W-:Y:S01]  /*1840*/  ISETP.LT.OR P4, PT, R14.reuse, 0x21, P5 ;  /* 0x000000210e00780c */ /* 0x040fe20002f81670 */
[----:B------:R-:W-:Y:S01]  /*1850*/  IMAD.SHL.U32 R7, R7, 0x2, RZ ;  /* 0x0000000207077824 */ /* 0x000fe200078e00ff */
[C---:B------:R-:W-:Y:S01]  /*1860*/  ISETP.LT.OR P3, PT, R14.reuse, 0x21, P1 ;  /* 0x000000210e00780c */ /* 0x040fe20000f61670 */
[----:B---3--:R-:W-:Y:S01]  /*1870*/  IMAD.WIDE.U32 R24, R13, c[0x0][0x208], R20 ;  /* 0x000082000d187a25 */ /* 0x008fe200078e0014 */
[C---:B------:R-:W-:Y:S01]  /*1880*/  @!P0 ISETP.LT.OR P5, PT, R14.reuse, 0x41, P5 ;  /* 0x000000410e00880c */ /* 0x040fe20002fa1670 */
[----:B------:R-:W-:Y:S01]  /*1890*/  CS2R R74, SRZ ;  /* 0x00000000004a7805 */ /* 0x000fe2000001ff00 */
[----:B------:R-:W-:Y:S01]  /*18a0*/  @!P0 ISETP.LT.OR P1, PT, R14, 0x41, P1 ;  /* 0x000000410e00880c */ /* 0x000fe20000f21670 */
[----:B------:R-:W-:Y:S01]  /*18b0*/  IMAD.U32 R14, RZ, RZ, UR7 ;  /* 0x00000007ff0e7e24 */ /* 0x000fe2000f8e00ff */
[----:B------:R-:W-:Y:S01]  /*18c0*/  ISETP.GE.AND P2, PT, R9, c[0x0][0x16c], PT ;  /* 0x00005b0009007a0c */ /* 0x000fe20003f46270 */
[----:B------:R-:W-:Y:S01]  /*18d0*/  IMAD.IADD R19, R25, 0x1, R18 ;  /* 0x0000000119137824 */ /* 0x000fe200078e0212 */
[----:B------:R-:W-:Y:S01]  /*18e0*/  LOP3.LUT R16, R7, 0x2, R16, 0xe2, !PT ;  /* 0x0000000207107812 */ /* 0x000fe200078ee210 */
[----:B------:R-:W-:Y:S01]  /*18f0*/  IMAD.MOV.U32 R18, RZ, RZ, R24 ;  /* 0x000000ffff127224 */ /* 0x000fe200078e0018 */
[----:B------:R-:W-:Y:S01]  /*1900*/  SEL R15, RZ, 0x4, P2 ;  /* 0x00000004ff0f7807 */ /* 0x000fe20001000000 */
[----:B------:R-:W-:Y:S01]  /*1910*/  IMAD.U32 R7, RZ, RZ, UR5 ;  /* 0x00000005ff077e24 */ /* 0x000fe2000f8e00ff */
[----:B------:R-:W-:Y:S01]  /*1920*/  @!P0 LEA R24, P2, R14, R22, 0x1 ;  /* 0x000000160e188211 */ /* 0x000fe200078408ff */
[----:B------:R-:W-:Y:S01]  /*1930*/  IMAD R13, R12, c[0x0][0x210], RZ ;  /* 0x000084000c0d7a24 */ /* 0x000fe200078e02ff */
[----:B------:R-:W-:Y:S01]  /*1940*/  LOP3.LUT R15, R16, R15, RZ, 0xfc, !PT ;  /* 0x0000000f100f7212 */ /* 0x000fe200078efcff */
[----:B------:R-:W-:Y:S01]  /*1950*/  IMAD.WIDE.U32 R18, R0, c[0x0][0x210], R18 ;  /* 0x0000840000127a25 */ /* 0x000fe200078e0012 */
[----:B------:R-:W-:Y:S01]  /*1960*/  @!P0 LEA.HI.X R25, R14, R23, R7, 0x1, P2 ;  /* 0x000000170e198211 */ /* 0x000fe200010f0c07 */
[----:B------:R4:W-:Y:S01]  /*1970*/  LDGSTS.E.BYPASS.LTC128B.128 [R235+0x3880], [R22.64+0x80], !P4 ;  /* 0x0388008016eb7fae */ /* 0x0009e2000e101d4e */
[----:B------:R-:W-:Y:S01]  /*1980*/  LOP3.LUT P4, RZ, R15, 0x1, RZ, 0xc0, !PT ;  /* 0x000000010fff7812 */ /* 0x000fe2000788c0ff */
[----:B------:R-:W-:Y:S01]  /*1990*/  IMAD R13, R0, c[0x0][0x214], R13 ;  /* 0x00008500000d7a24 */ /* 0x000fe200078e020d */
[----:B------:R-:W-:Y:S01]  /*19a0*/  IADD3 R7, -R239, UR13, RZ ;  /* 0x0000000def077c10 */ /* 0x000fe2000fffe1ff */
[----:B------:R4:W-:Y:S01]  /*19b0*/  LDGSTS.E.BYPASS.LTC128B.128 [R235+0x6080], [R22.64+0x100], !P3 ;  /* 0x0608010016eb7fae */ /* 0x0009e2000d901d4e */
[----:B------:R-:W-:Y:S01]  /*19c0*/  LOP3.LUT P3, RZ, R15, 0x2, RZ, 0xc0, !PT ;  /* 0x000000020fff7812 */ /* 0x000fe2000786c0ff */
[----:B------:R-:W-:Y:S01]  /*19d0*/  IMAD.IADD R19, R19, 0x1, R13 ;  /* 0x0000000113137824 */ /* 0x000fe200078e020d */
[----:B------:R-:W-:Y:S01]  /*19e0*/  LOP3.LUT P2, RZ, R15, 0x4, RZ, 0xc0, !PT ;  /* 0x000000040fff7812 */ /* 0x000fe2000784c0ff */
[----:B------:R-:W-:Y:S01]  /*19f0*/  IMAD R13, R8, c[0x0][0x218], RZ ;  /* 0x00008600080d7a24 */ /* 0x000fe200078e02ff */
[----:B------:R3:W-:Y:S01]  /*1a00*/  @!P0 LDGSTS.E.BYPASS.LTC128B.128 [R235+0x2080], [R24.64], !P6 ;  /* 0x0208000018eb8fae */ /* 0x0007e2000f101d4e */
[C---:B------:R-:W-:Y:S01]  /*1a10*/  ISETP.LT.OR P6, PT, R7.reuse, 0x1, !P4 ;  /* 0x000000010700780c */ /* 0x040fe200067c1670 */
[C---:B------:R-:W-:Y:S01]  /*1a20*/  IMAD.WIDE.U32 R18, R242.reuse, c[0x0][0x218], R18 ;  /* 0x00008600f2127a25 */ /* 0x040fe200078e0012 */
[----:B------:R-:W-:Y:S01]  /*1a30*/  ULDC.64 UR4, c[0x0][0x208] ;  /* 0x0000820000047ab9 */ /* 0x000fe20000000a00 */
[----:B------:R3:W-:Y:S01]  /*1a40*/  @!P0 LDGSTS.E.BYPASS.LTC128B.128 [R235+0x4880], [R24.64+0x80], !P5 ;  /* 0x0488008018eb8fae */ /* 0x0007e2000e901d4e */
[C---:B------:R-:W-:Y:S01]  /*1a50*/  ISETP.LT.OR P5, PT, R7.reuse, 0x1, !P3 ;  /* 0x000000010700780c */ /* 0x040fe20005fa1670 */
[----:B------:R-:W-:Y:S01]  /*1a60*/  IMAD R13, R242, c[0x0][0x21c], R13 ;  /* 0x00008700f20d7a24 */ /* 0x000fe200078e020d */
[----:B------:R-:W-:Y:S01]  /*1a70*/  USHF.L.U64.HI UR7, UR8, UR6, UR9 ;  /* 0x0000000608077299 */ /* 0x000fe20008010209 */
[----:B------:R3:W-:Y:S01]  /*1a80*/  @!P0 LDGSTS.E.BYPASS.LTC128B.128 [R235+0x7080], [R24.64+0x100], !P1 ;  /* 0x0708010018eb8fae */ /* 0x0007e2000c901d4e */
[----:B------:R-:W-:Y:S01]  /*1a90*/  ISETP.LT.OR P1, PT, R7, 0x1, !P2 ;  /* 0x000000010700780c */ /* 0x000fe20005721670 */
[----:B------:R-:W-:Y:S01]  /*1aa0*/  IMAD.IADD R13, R19, 0x1, R13 ;  /* 0x00000001130d7824 */ /* 0x000fe200078e020d */
[C---:B------:R-:W-:Y:S01]  /*1ab0*/  LEA R248, P0, R18.reuse, c[0x0][0x1f0], 0x1 ;  /* 0x00007c0012f87a11 */ /* 0x040fe200078008ff */
[----:B------:R-:W-:Y:S01]  /*1ac0*/  USHF.L.U32 UR12, UR4, 0x5, URZ ;  /* 0x00000005040c7899 */ /* 0x000fe2000800063f */
[----:B------:R-:W0:Y:S01]  /*1ad0*/  LDGDEPBAR ;  /* 0x00000000000079af */ /* 0x000e220000000000 */
[----:B------:R-:W-:Y:S01]  /*1ae0*/  USHF.L.U64.HI UR7, UR11, 0x1, UR7 ;  /* 0x000000010b077899 */ /* 0x000fe20008010207 */
[----:B------:R-:W-:Y:S01]  /*1af0*/  LEA.HI.X R249, R18, c[0x0][0x1f4], R13, 0x1, P0 ;  /* 0x00007d0012f97a11 */ /* 0x000fe200000f0c0d */
[----:B------:R-:W-:Y:S01]  /*1b00*/  IMAD.U32 R13, RZ, RZ, UR10 ;  /* 0x0000000aff0d7e24 */ /* 0x000fe2000f8e00ff */
[----:B------:R1:W-:Y:S01]  /*1b10*/  LDGSTS.E.BYPASS.LTC128B.128 [R235+0xf080], [R250.64], !P6 ;  /* 0x0f080000faeb7fae */ /* 0x0003e2000f101d4e */
[----:B------:R-:W-:Y:S01]  /*1b20*/  USHF.L.U32 UR11, UR12, 0x1, URZ ;  /* 0x000000010c0b7899 */ /* 0x000fe2000800063f */
[----:B------:R-:W-:Y:S01]  /*1b30*/  SHF.R.S32.HI R21, RZ, 0x1f, R2 ;  /* 0x0000001fff157819 */ /* 0x000fe20000011402 */
[----:B------:R-:W-:Y:S01]  /*1b40*/  USHF.L.U64.HI UR5, UR4, UR6, UR5 ;  /* 0x0000000604057299 */ /* 0x000fe20008010205 */
[----:B------:R1:W-:Y:S01]  /*1b50*/  LDGSTS.E.BYPASS.LTC128B.128 [R235+0x11080], [R250.64+0x80], !P5 ;  /* 0x11080080faeb7fae */ /* 0x0003e2000e901d4e */
[--C-:B----4-:R-:W-:Y:S01]  /*1b60*/  IADD3 R22, P6, P0, R13, 0x80, R250.reuse ;  /* 0x000000800d167810 */ /* 0x110fe200078de0fa */
[----:B------:R-:W-:Y:S01]  /*1b70*/  IMAD.SHL.U32 R8, R5, 0x40, RZ ;  /* 0x0000004005087824 */ /* 0x000fe200078e00ff */
[----:B------:R-:W-:Y:S01]  /*1b80*/  USHF.L.U64.HI UR5, UR12, 0x1, UR5 ;  /* 0x000000010c057899 */ /* 0x000fe20008010205 */
[----:B------:R1:W-:Y:S01]  /*1b90*/  LDGSTS.E.BYPASS.LTC128B.128 [R235+0x13080], [R250.64+0x100], !P1 ;  /* 0x13080100faeb7fae */ /* 0x0003e2000c901d4e */
[----:B------:R-:W-:Y:S01]  /*1ba0*/  IMAD.U32 R19, RZ, RZ, UR11 ;  /* 0x0000000bff137e24 */ /* 0x000fe2000f8e00ff */
[----:B------:R-:W-:Y:S01]  /*1bb0*/  IADD3.X R23, RZ, UR7, R251, P6, P0 ;  /* 0x00000007ff177c10 */ /* 0x000fe2000b7e04fb */
[----:B------:R-:W-:Y:S01]  /*1bc0*/  IMAD.MOV.U32 R229, RZ, RZ, 0x10 ;  /* 0x00000010ffe57424 */ /* 0x000fe200078e00ff */
[C---:B------:R-:W-:Y:S01]  /*1bd0*/  ISETP.LT.OR P6, PT, R7.reuse, 0x21, !P4 ;  /* 0x000000210700780c */ /* 0x040fe200067c1670 */
[----:B------:R-:W-:Y:S01]  /*1be0*/  UIADD3 UR6, UR13, 0x3f, URZ ;  /* 0x0000003f0d067890 */ /* 0x000fe2000fffe03f */
[----:B------:R-:W-:Y:S01]  /*1bf0*/  ISETP.LT.OR P0, PT, R7, 0x21, !P3 ;  /* 0x000000210700780c */ /* 0x000fe20005f01670 */
[----:B------:R-:W-:Y:S01]  /*1c00*/  IMAD.MOV.U32 R217, RZ, RZ, 0x120 ;  /* 0x00000120ffd97424 */ /* 0x000fe200078e00ff */
[----:B------:R-:W-:Y:S01]  /*1c10*/  UMOV UR4, 0x6 ;  /* 0x0000000600047882 */ /* 0x000fe20000000000 */
[----:B------:R-:W-:Y:S01]  /*1c20*/  IMAD R241, R242, c[0x0][0x244], R241 ;  /* 0x00009100f2f17a24 */ /* 0x000fe200078e02f1 */
[----:B---3--:R-:W-:Y:S01]  /*1c30*/  IADD3 R24, P1, R250, UR10, RZ ;  /* 0x0000000afa187c10 */ /* 0x008fe2000ff3e0ff */
[----:B------:R-:W-:Y:S01]  /*1c40*/  CS2R R72, SRZ ;  /* 0x0000000000487805 */ /* 0x000fe2000001ff00 */
[----:B------:R-:W-:Y:S01]  /*1c50*/  CS2R R70, SRZ ;  /* 0x0000000000467805 */ /* 0x000fe2000001ff00 */
[----:B------:R-:W-:Y:S01]  /*1c60*/  CS2R R68, SRZ ;  /* 0x0000000000447805 */ /* 0x000fe2000001ff00 */
[----:B------:R-:W-:Y:S01]  /*1c70*/  IADD3.X R25, R251, UR7, RZ, P1, !PT ;  /* 0x00000007fb197c10 */ /* 0x000fe20008ffe4ff */
[----:B------:R-:W-:Y:S01]  /*1c80*/  CS2R R66, SRZ ;  /* 0x0000000000427805 */ /* 0x000fe2000001ff00 */
[----:B------:R-:W-:Y:S01]  /*1c90*/  IADD3 R16, P5, P1, R13, 0x100, R250 ;  /* 0x000001000d107810 */ /* 0x000fe200079be0fa */
[----:B------:R-:W-:Y:S01]  /*1ca0*/  CS2R R64, SRZ ;  /* 0x0000000000407805 */ /* 0x000fe2000001ff00 */
[----:B------:R-:W-:Y:S01]  /*1cb0*/  P2R R13, PR, RZ, 0x10 ;  /* 0x00000010ff0d7803 */ /* 0x000fe20000000000 */
[----:B------:R3:W-:Y:S01]  /*1cc0*/  LDGSTS.E.BYPASS.LTC128B.128 [R235+0x10080], [R24.64], !P6 ;  /* 0x1008000018eb7fae */ /* 0x0007e2000f101d4e */
[----:B------:R-:W-:Y:S01]  /*1cd0*/  IADD3.X R17, RZ, UR7, R251, P5, P1 ;  /* 0x00000007ff117c10 */ /* 0x000fe2000afe24fb */
[----:B------:R-:W-:Y:S01]  /*1ce0*/  CS2R R62, SRZ ;  /* 0x00000000003e7805 */ /* 0x000fe2000001ff00 */
[----:B------:R-:W-:Y:S01]  /*1cf0*/  IADD3 R18, P5, P1, R19, 0x100, R248 ;  /* 0x0000010013127810 */ /* 0x000fe200079be0f8 */
[----:B------:R4:W-:Y:S01]  /*1d00*/  LDGSTS.E.BYPASS.LTC128B.128 [R235+0x12080], [R22.64], !P0 ;  /* 0x1208000016eb7fae */ /* 0x0009e2000c101d4e */
[----:B------:R-:W-:Y:S01]  /*1d10*/  ISETP.GE.AND P4, PT, R20, c[0x0][0x1fc], PT ;  /* 0x00007f0014007a0c */ /* 0x000fe20003f86270 */
[----:B------:R-:W-:Y:S01]  /*1d20*/  CS2R R60, SRZ ;  /* 0x00000000003c7805 */ /* 0x000fe2000001ff00 */
[----:B------:R-:W-:Y:S01]  /*1d30*/  IADD3.X R19, RZ, UR5, R249, P5, P1 ;  /* 0x00000005ff137c10 */ /* 0x000fe2000afe24f9 */
[----:B------:R-:W-:Y:S01]  /*1d40*/  CS2R R58, SRZ ;  /* 0x00000000003a7805 */ /* 0x000fe2000001ff00 */
[----:B------:R-:W-:Y:S01]  /*1d50*/  ISETP.GT.AND P1, PT, R233, 0xf, PT ;  /* 0x0000000fe900780c */ /* 0x000fe20003f24270 */
[----:B------:R-:W-:Y:S01]  /*1d60*/  CS2R R56, SRZ ;  /* 0x0000000000387805 */ /* 0x000fe2000001ff00 */
[C---:B------:R-:W-:Y:S01]  /*1d70*/  ISETP.LT.OR P5, PT, R7.reuse, 0x21, !P2 ;  /* 0x000000210700780c */ /* 0x040fe200057a1670 */
[----:B------:R-:W-:Y:S01]  /*1d80*/  CS2R R54, SRZ ;  /* 0x0000000000367805 */ /* 0x000fe2000001ff00 */
[----:B------:R-:W-:Y:S01]  /*1d90*/  ISETP.LT.OR P0, PT, R7, 0x1, P4 ;  /* 0x000000010700780c */ /* 0x000fe20002701670 */
[----:B------:R-:W-:Y:S01]  /*1da0*/  CS2R R52, SRZ ;  /* 0x0000000000347805 */ /* 0x000fe2000001ff00 */
[----:B------:R-:W-:Y:S01]  /*1db0*/  ISETP.GE.AND P6, PT, R11, c[0x0][0x1fc], PT ;  /* 0x00007f000b007a0c */ /* 0x000fe20003fc6270 */
[----:B------:R-:W-:Y:S01]  /*1dc0*/  CS2R R50, SRZ ;  /* 0x0000000000327805 */ /* 0x000fe2000001ff00 */
[----:B------:R-:W-:Y:S01]  /*1dd0*/  CS2R R48, SRZ ;  /* 0x0000000000307805 */ /* 0x000fe2000001ff00 */
[----:B------:R-:W-:Y:S01]  /*1de0*/  CS2R R46, SRZ ;  /* 0x00000000002e7805 */ /* 0x000fe2000001ff00 */
[----:B------:R-:W-:Y:S01]  /*1df0*/  CS2R R44, SRZ ;  /* 0x00000000002c7805 */ /* 0x000fe2000001ff00 */
[----:B------:R-:W-:-:S02]  /*1e00*/  USHF.L.U64.HI UR9, UR8, UR4, UR9 ;  /* 0x0000000408097299 */ /* 0x000fc40008010209 */
[----:B------:R-:W-:Y:S01]  /*1e10*/  @!P1 IMAD.SHL.U32 R15, R233, 0x10, RZ ;  /* 0x00000010e90f9824 */ /* 0x000fe200078e00ff */
[----:B------:R-:W-:Y:S01]  /*1e20*/  USHF.L.U32 UR10, UR8, 0x6, URZ ;  /* 0x00000006080a7899 */ /* 0x000fe2000800063f */
[----:B------:R1:W-:Y:S01]  /*1e30*/  LDGSTS.E.BYPASS.LTC128B.128 [R235+0x14080], [R16.64], !P5 ;  /* 0x1408000010eb7fae */ /* 0x0003e2000e901d4e */
[----:B------:R-:W-:Y:S01]  /*1e40*/  ISETP.GE.AND P5, PT, R9, c[0x0][0x1fc], PT ;  /* 0x00007f0009007a0c */ /* 0x000fe20003fa6270 */
[----:B------:R-:W-:Y:S02]  /*1e50*/  UMOV UR4, URZ ;  /* 0x0000003f00047c82 */ /* 0x000fe40008000000 */
[----:B------:R2:W-:Y:S01]  /*1e60*/  @!P1 LDGSTS.E.BYPASS.LTC128B.128 [R15+0x21080], [R246.64] ;  /* 0x21080000f60f9fae */ /* 0x0005e2000b901d4e */
[----:B------:R-:W-:-:S03]  /*1e70*/  UMOV UR12, 0x1 ;  /* 0x00000001000c7882 */ /* 0x000fc60000000000 */
[----:B------:R-:W0:Y:S04]  /*1e80*/  LDGDEPBAR ;  /* 0x00000000000079af */ /* 0x000e280000000000 */
[----:B------:R4:W-:Y:S01]  /*1e90*/  LDGSTS.E.BYPASS.LTC128B.128 [R235+0x1b080], [R248.64], !P0 ;  /* 0x1b080000f8eb7fae */ /* 0x0009e2000c101d4e */
[C---:B------:R-:W-:Y:S02]  /*1ea0*/  ISETP.LT.OR P0, PT, R7.reuse, 0x1, P6 ;  /* 0x000000010700780c */ /* 0x040fe40003701670 */
[----:B------:R-:W-:-:S11]  /*1eb0*/  ISETP.LT.OR P6, PT, R7, 0x21, P6 ;  /* 0x000000210700780c */ /* 0x000fd600037c1670 */
[----:B------:R4:W-:Y:S01]  /*1ec0*/  LDGSTS.E.BYPASS.LTC128B.128 [R235+0x1d080], [R248.64+0x80], !P0 ;  /* 0x1d080080f8eb7fae */ /* 0x0009e2000c101d4e */
[----:B------:R-:W-:Y:S01]  /*1ed0*/  ISETP.LT.OR P0, PT, R7, 0x1, P5 ;  /* 0x000000010700780c */ /* 0x000fe20002f01670 */
[----:B-1----:R-:W-:Y:S01]  /*1ee0*/  IMAD R17, R12, c[0x0][0x238], RZ ;  /* 0x00008e000c117a24 */ /* 0x002fe200078e02ff */
[----:B------:R-:W-:Y:S02]  /*1ef0*/  LEA.HI R16, R10, R233, RZ, 0x2 ;  /* 0x000000e90a107211 */ /* 0x000fe400078f10ff */
[----:B------:R-:W-:Y:S01]  /*1f00*/  SHF.R.S32.HI R12, RZ, 0x5, R2 ;  /* 0x00000005ff0c7819 */ /* 0x000fe20000011402 */
[----:B------:R-:W-:Y:S01]  /*1f10*/  IMAD R14, R0, c[0x0][0x23c], R17 ;  /* 0x00008f00000e7a24 */ /* 0x000fe200078e0211 */
[--C-:B---3--:R-:W-:Y:S01]  /*1f20*/  SHF.R.S32.HI R24, RZ, 0x2, R16.reuse ;  /* 0x00000002ff187819 */ /* 0x108fe20000011410 */
[----:B------:R-:W-:Y:S01]  /*1f30*/  IMAD.SHL.U32 R0, R228, 0x8, RZ ;  /* 0x00000008e4007824 */ /* 0x000fe200078e00ff */
[----:B--2---:R-:W-:Y:S01]  /*1f40*/  SHF.R.S32.HI R15, RZ, 0x1f, R16 ;  /* 0x0000001fff0f7819 */ /* 0x004fe20000011410 */
[----:B------:R-:W-:Y:S01]  /*1f50*/  IMAD.IADD R29, R29, 0x1, R14 ;  /* 0x000000011d1d7824 */ /* 0x000fe200078e020e */
[----:B------:R-:W-:Y:S01]  /*1f60*/  LEA.HI R21, R21, R12, RZ, 0x2 ;  /* 0x0000000c15157211 */ /* 0x000fe200078f10ff */
[----:B------:R-:W-:Y:S01]  /*1f70*/  IMAD.SHL.U32 R223, R12, 0x100, RZ ;  /* 0x000001000cdf7824 */ /* 0x000fe200078e00ff */
[----:B------:R-:W-:Y:S01]  /*1f80*/  LEA.HI R15, R15, R24, RZ, 0x3 ;  /* 0x000000180f0f7211 */ /* 0x000fe200078f18ff */
[----:B------:R1:W-:Y:S01]  /*1f90*/  LDGSTS.E.BYPASS.LTC128B.128 [R235+0x1f080], [R248.64+0x100], !P0 ;  /* 0x1f080100f8eb7fae */ /* 0x0003e2000c101d4e */
[----:B----4-:R-:W-:Y:S01]  /*1fa0*/  IADD3 R22, P0, R248, UR11, RZ ;  /* 0x0000000bf8167c10 */ /* 0x010fe2000ff1e0ff */
[----:B------:R-:W-:Y:S01]  /*1fb0*/  IMAD.WIDE.U32 R242, R242, c[0x0][0x240], R28 ;  /* 0x00009000f2f27a25 */ /* 0x000fe200078e001c */
[----:B------:R-:W-:-:S02]  /*1fc0*/  LOP3.LUT R15, R15, 0xfffffff8, RZ, 0xc0, !PT ;  /* 0xfffffff80f0f7812 */ /* 0x000fc400078ec0ff */
[----:B------:R-:W-:Y:S01]  /*1fd0*/  LOP3.LUT R21, R21, 0xfffffffc, RZ, 0xc0, !PT ;  /* 0xfffffffc15157812 */ /* 0x000fe200078ec0ff */
[----:B------:R-:W-:Y:S01]  /*1fe0*/  IMAD.IADD R241, R243, 0x1, R241 ;  /* 0x00000001f3f17824 */ /* 0x000fe200078e02f1 */
[----:B------:R-:W-:Y:S01]  /*1ff0*/  IADD3.X R23, R249, UR5, RZ, P0, !PT ;  /* 0x00000005f9177c10 */ /* 0x000fe200087fe4ff */
[----:B------:R-:W-:Y:S01]  /*2000*/  IMAD.IADD R15, R24, 0x1, -R15 ;  /* 0x00000001180f7824 */ /* 0x000fe200078e0a0f */
[----:B------:R-:W-:Y:S01]  /*2010*/  ISETP.LT.OR P0, PT, R7, 0x21, P4 ;  /* 0x000000210700780c */ /* 0x000fe20002701670 */
[----:B------:R-:W-:Y:S01]  /*2020*/  USHF.R.S32.HI UR5, URZ, 0x1f, UR6 ;  /* 0x0000001f3f057899 */ /* 0x000fe20008011406 */
[----:B------:R-:W-:Y:S02]  /*2030*/  LEA.HI R17, R10, R233, RZ, 0x4 ;  /* 0x000000e90a117211 */ /* 0x000fe400078f20ff */
[----:B------:R-:W-:Y:S01]  /*2040*/  ISETP.NE.AND P4, PT, R13, RZ, PT ;  /* 0x000000ff0d00720c */ /* 0x000fe20003f85270 */
[----:B------:R-:W-:Y:S01]  /*2050*/  IMAD.SHL.U32 R13, R15, 0x10, RZ ;  /* 0x000000100f0d7824 */ /* 0x000fe200078e00ff */
[----:B------:R-:W-:Y:S01]  /*2060*/  LOP3.LUT R10, R0, 0x8, RZ, 0xc0, !PT ;  /* 0x00000008000a7812 */ /* 0x000fe200078ec0ff */
[----:B------:R-:W-:Y:S01]  /*2070*/  IMAD.IADD R0, R12, 0x1, -R21 ;  /* 0x000000010c007824 */ /* 0x000fe200078e0a15 */
[----:B------:R-:W-:Y:S01]  /*2080*/  ISETP.LT.OR P5, PT, R7, 0x21, P5 ;  /* 0x000000210700780c */ /* 0x000fe20002fa1670 */
[----:B------:R-:W-:Y:S01]  /*2090*/  ULEA.HI UR5, UR5, UR6, URZ, 0x6 ;  /* 0x0000000605057291 */ /* 0x000fe2000f8f303f */
[----:B------:R-:W-:Y:S01]  /*20a0*/  LOP3.LUT R7, R10, 0x70, R13, 0xf8, !PT ;  /* 0x000000700a077812 */ /* 0x000fe200078ef80d */
[C---:B------:R-:W-:Y:S01]  /*20b0*/  IMAD.SHL.U32 R24, R0.reuse, 0x100, RZ ;  /* 0x0000010000187824 */ /* 0x040fe200078e00ff */
[C---:B------:R-:W-:Y:S01]  /*20c0*/  LEA.HI R13, R0.reuse, R0, RZ, 0x1 ;  /* 0x00000000000d7211 */ /* 0x040fe200078f08ff */
[----:B------:R1:W-:Y:S01]  /*20d0*/  LDGSTS.E.BYPASS.LTC128B.128 [R235+0x1c080], [R22.64], !P0 ;  /* 0x1c08000016eb7fae */ /* 0x0003e2000c101d4e */
[----:B------:R-:W-:Y:S01]  /*20e0*/  SHF.R.S32.HI R26, RZ, 0x4, R17 ;  /* 0x00000004ff1a7819 */ /* 0x000fe20000011411 */
[----:B------:R-:W-:Y:S01]  /*20f0*/  IMAD.SHL.U32 R238, R0, 0x10, RZ ;  /* 0x0000001000ee7824 */ /* 0x000fe200078e00ff */
[----:B------:R-:W-:Y:S01]  /*2100*/  LOP3.LUT R16, R16, 0x3ffffffc, RZ, 0xc0, !PT ;  /* 0x3ffffffc10107812 */ /* 0x000fe200078ec0ff */
[----:B------:R-:W-:Y:S01]  /*2110*/  IMAD.SHL.U32 R13, R13, 0x100, RZ ;  /* 0x000001000d0d7824 */ /* 0x000fe200078e00ff */
[----:B------:R-:W-:Y:S01]  /*2120*/  LEA.HI R21, R17, R26, RZ, 0x1 ;  /* 0x0000001a11157211 */ /* 0x000fe200078f08ff */
[----:B------:R1:W-:Y:S01]  /*2130*/  LDGSTS.E.BYPASS.LTC128B.128 [R235+0x1e080], [R22.64+0x80], !P6 ;  /* 0x1e08008016eb7fae */ /* 0x0003e2000f101d4e */
[----:B------:R-:W-:Y:S01]  /*2140*/  LOP3.LUT R24, R7, 0x100, R24, 0xf8, !PT ;  /* 0x0000010007187812 */ /* 0x000fe200078ef818 */
[----:B------:R-:W-:Y:S01]  /*2150*/  IMAD.IADD R16, R233, 0x1, -R16 ;  /* 0x00000001e9107824 */ /* 0x000fe200078e0a10 */
[----:B------:R-:W-:Y:S01]  /*2160*/  LOP3.LUT R7, R21, 0xfffffffe, RZ, 0xc0, !PT ;  /* 0xfffffffe15077812 */ /* 0x000fe200078ec0ff */
[----:B------:R2:W-:Y:S01]  /*2170*/  LDGSTS.E.BYPASS.LTC128B.128 [R235+0x20080], [R18.64], !P5 ;  /* 0x2008000012eb7fae */ /* 0x0005e2000e901d4e */
[----:B------:R-:W-:Y:S01]  /*2180*/  LOP3.LUT R21, R13, 0x7ffffe00, RZ, 0xc0, !PT ;  /* 0x7ffffe000d157812 */ /* 0x000fe200078ec0ff */
[----:B------:R-:W-:Y:S01]  /*2190*/  USHF.R.S32.HI UR8, URZ, 0x6, UR5 ;  /* 0x000000063f087899 */ /* 0x000fe20008011405 */
[----:B------:R-:W-:Y:S01]  /*21a0*/  LOP3.LUT R14, R17, 0xfffffff0, RZ, 0xc0, !PT ;  /* 0xfffffff0110e7812 */ /* 0x000fe200078ec0ff */
[----:B------:R-:W-:Y:S01]  /*21b0*/  IMAD.IADD R7, R26, 0x1, -R7 ;  /* 0x000000011a077824 */ /* 0x000fe200078e0a07 */
[----:B------:R-:W-:Y:S01]  /*21c0*/  SHF.R.U32.HI R13, RZ, 0x3, R24 ;  /* 0x00000003ff0d7819 */ /* 0x000fe20000011618 */
[----:B------:R-:W-:Y:S01]  /*21d0*/  IMAD R16, R16, 0x2, R21 ;  /* 0x0000000210107824 */ /* 0x000fe200078e0215 */
[----:B------:R-:W-:Y:S01]  /*21e0*/  ISETP.GE.AND P0, PT, R20, c[0x0][0x1fc], PT ;  /* 0x00007f0014007a0c */ /* 0x000fe20003f06270 */
[----:B------:R-:W-:Y:S01]  /*21f0*/  IMAD.IADD R14, R233, 0x1, -R14 ;  /* 0x00000001e90e7824 */ /* 0x000fe200078e0a0e */
[----:B------:R-:W-:Y:S01]  /*2200*/  LOP3.LUT R13, R24, 0x28, R13, 0x78, !PT ;  /* 0x00000028180d7812 */ /* 0x000fe200078e780d */
[----:B------:R-:W-:Y:S01]  /*2210*/  IMAD.SHL.U32 R232, R7, 0x8, RZ ;  /* 0x0000000807e87824 */ /* 0x000fe200078e00ff */
[----:B------:R-:W-:Y:S01]  /*2220*/  ISETP.GE.AND P5, PT, R11, c[0x0][0x1fc], PT ;  /* 0x00007f000b007a0c */ /* 0x000fe20003fa6270 */
[----:B------:R-:W-:Y:S01]  /*2230*/  IMAD.SHL.U32 R11, R14, 0x10, RZ ;  /* 0x000000100e0b7824 */ /* 0x000fe200078e00ff */
[----:B------:R-:W-:Y:S01]  /*2240*/  LOP3.LUT P6, RZ, R15, 0x1, RZ, 0xc0, !PT ;  /* 0x000000010fff7812 */ /* 0x000fe200078cc0ff */
[----:B------:R-:W-:Y:S01]  /*2250*/  IMAD.IADD R16, R16, 0x1, R13 ;  /* 0x0000000110107824 */ /* 0x000fe200078e020d */
[----:B------:R-:W-:Y:S01]  /*2260*/  SEL R13, RZ, 0x1, P0 ;  /* 0x00000001ff0d7807 */ /* 0x000fe20000000000 */
[----:B------:R-:W-:Y:S01]  /*2270*/  UMOV UR5, URZ ;  /* 0x0000003f00057c82 */ /* 0x000fe20008000000 */
[----:B------:R-:W-:Y:S01]  /*2280*/  ISETP.GE.AND P0, PT, R233, 0x10, PT ;  /* 0x00000010e900780c */ /* 0x000fe20003f06270 */
[----:B------:R-:W-:Y:S01]  /*2290*/  IMAD.SHL.U32 R237, R16, 0x2, RZ ;  /* 0x0000000210ed7824 */ /* 0x000fe200078e00ff */
[----:B------:R-:W-:-:S02]  /*22a0*/  LOP3.LUT R11, R11, 0xf0, RZ, 0xc0, !PT ;  /* 0x000000f00b0b7812 */ /* 0x000fc400078ec0ff */
[----:B------:R-:W-:Y:S02]  /*22b0*/  LEA.HI R15, R228, R228, RZ, 0x1 ;  /* 0x000000e4e40f7211 */ /* 0x000fe400078f08ff */
[C---:B------:R-:W-:Y:S02]  /*22c0*/  LOP3.LUT R224, R11.reuse, R10, RZ, 0xfc, !PT ;  /* 0x0000000a0be07212 */ /* 0x040fe400078efcff */
[----:B------:R-:W-:Y:S01]  /*22d0*/  LOP3.LUT R10, R2, 0xffffffe0, RZ, 0xc0, !PT ;  /* 0xffffffe0020a7812 */ /* 0x000fe200078ec0ff */
[----:B------:R-:W-:Y:S01]  /*22e0*/  IMAD.SHL.U32 R2, R6, 0x8, RZ ;  /* 0x0000000806027824 */ /* 0x000fe200078e00ff */
[----:B------:R-:W-:Y:S02]  /*22f0*/  LOP3.LUT R223, R11, 0x100, R223, 0xf8, !PT ;  /* 0x000001000bdf7812 */ /* 0x000fe400078ef8df */
[----:B------:R-:W-:Y:S01]  /*2300*/  LOP3.LUT R15, R15, 0xfffffffe, RZ, 0xc0, !PT ;  /* 0xfffffffe0f0f7812 */ /* 0x000fe200078ec0ff */
[----:B------:R-:W-:Y:S01]  /*2310*/  IMAD.IADD R10, R233, 0x1, -R10 ;  /* 0x00000001e90a7824 */ /* 0x000fe200078e0a0a */
[----:B------:R-:W-:Y:S01]  /*2320*/  IADD3 R16, R237, 0x21480, RZ ;  /* 0x00021480ed107810 */ /* 0x000fe20007ffe0ff */
[----:B------:R-:W-:Y:S01]  /*2330*/  @!P0 IMAD.SHL.U32 R11, R233, 0x10, RZ ;  /* 0x00000010e90b8824 */ /* 0x000fe200078e00ff */
[----:B------:R-:W-:Y:S01]  /*2340*/  IADD3 R234, R237, 0x215a0, RZ ;  /* 0x000215a0edea7810 */ /* 0x000fe20007ffe0ff */
[----:B------:R-:W-:Y:S01]  /*2350*/  IMAD.IADD R12, R228, 0x1, -R15 ;  /* 0x00000001e40c7824 */ /* 0x000fe200078e0a0f */
[----:B--2---:R-:W-:-:S02]  /*2360*/  SHF.R.S32.HI R19, RZ, 0x1f, R10 ;  /* 0x0000001fff137819 */ /* 0x004fc4000001140a */
[----:B------:R2:W-:Y:S01]  /*2370*/  @!P0 LDGSTS.E.BYPASS.LTC128B.128 [R11+0x21280], [R244.64] ;  /* 0x21280000f40b8fae */ /* 0x0005e2000b901d4e */
[----:B------:R-:W-:Y:S01]  /*2380*/  SHF.R.S32.HI R15, RZ, 0x1f, R14 ;  /* 0x0000001fff0f7819 */ /* 0x000fe2000001140e */
[----:B------:R-:W-:Y:S01]  /*2390*/  IMAD R3, R12, -0x8, R3 ;  /* 0xfffffff80c037824 */ /* 0x000fe200078e0203 */
[----:B------:R-:W-:Y:S01]  /*23a0*/  LEA.HI R19, R19, R10, RZ, 0x2 ;  /* 0x0000000a13137211 */ /* 0x000fe200078f10ff */
[----:B------:R-:W0:Y:S01]  /*23b0*/  LDGDEPBAR ;  /* 0x00000000000079af */ /* 0x000e220000000000 */
[----:B------:R-:W-:Y:S01]  /*23c0*/  LEA.HI R6, R15, R14, RZ, 0x3 ;  /* 0x0000000e0f067211 */ /* 0x000fe200078f18ff */
[----:B------:R-:W-:Y:S01]  /*23d0*/  IMAD.SHL.U32 R15, R7, 0x20, RZ ;  /* 0x00000020070f7824 */ /* 0x000fe200078e00ff */
[----:B------:R-:W-:Y:S01]  /*23e0*/  @P6 IADD3 R234, R16, 0xe0, RZ ;  /* 0x000000e010ea6810 */ /* 0x000fe20007ffe0ff */
[----:B------:R-:W0:Y:S01]  /*23f0*/  LDGDEPBAR ;  /* 0x00000000000079af */ /* 0x000e220000000000 */
[----:B------:R-:W-:Y:S02]  /*2400*/  ISETP.GE.AND P6, PT, R9, c[0x0][0x1fc], PT ;  /* 0x00007f0009007a0c */ /* 0x000fe40003fc6270 */
[----:B------:R-:W-:-:S02]  /*2410*/  SEL R9, RZ, 0xffffffff, P5 ;  /* 0xffffffffff097807 */ /* 0x000fc40002800000 */
[----:B------:R-:W-:Y:S02]  /*2420*/  LOP3.LUT R21, R6, 0xfffffff8, RZ, 0xc0, !PT ;  /* 0xfffffff806157812 */ /* 0x000fe400078ec0ff */
[----:B------:R-:W-:Y:S02]  /*2430*/  LOP3.LUT P0, RZ, R5, 0x4, RZ, 0xc0, !PT ;  /* 0x0000000405ff7812 */ /* 0x000fe4000780c0ff */
[----:B------:R-:W-:Y:S02]  /*2440*/  SEL R236, RZ, 0x4, P6 ;  /* 0x00000004ffec7807 */ /* 0x000fe40003000000 */
[----:B------:R-:W-:Y:S02]  /*2450*/  LOP3.LUT R232, R232, 0x8, RZ, 0xc0, !PT ;  /* 0x00000008e8e87812 */ /* 0x000fe400078ec0ff */
[----:B------:R-:W-:Y:S02]  /*2460*/  LOP3.LUT R15, R15, 0x20, RZ, 0xc0, !PT ;  /* 0x000000200f0f7812 */ /* 0x000fe400078ec0ff */
[----:B------:R-:W-:-:S02]  /*2470*/  LOP3.LUT P5, RZ, R5, 0x2, RZ, 0xc0, !PT ;  /* 0x0000000205ff7812 */ /* 0x000fc400078ac0ff */
[----:B------:R-:W-:Y:S02]  /*2480*/  LOP3.LUT R2, R15, 0x18, R2, 0xf8, !PT ;  /* 0x000000180f027812 */ /* 0x000fe400078ef802 */
[----:B--2---:R-:W-:Y:S01]  /*2490*/  LOP3.LUT R11, R8, 0x1c0, RZ, 0xc0, !PT ;  /* 0x000001c0080b7812 */ /* 0x004fe200078ec0ff */
[C---:B------:R-:W-:Y:S01]  /*24a0*/  IMAD.IADD R8, R14.reuse, 0x1, -R21 ;  /* 0x000000010e087824 */ /* 0x040fe200078e0a15 */
[----:B------:R-:W-:Y:S01]  /*24b0*/  SEL R5, R229, 0xfffffff0, !P5 ;  /* 0xfffffff0e5057807 */ /* 0x000fe20006800000 */
[----:B------:R-:W-:Y:S01]  /*24c0*/  IMAD.SHL.U32 R21, R14, 0x2, RZ ;  /* 0x000000020e157824 */ /* 0x000fe200078e00ff */
[C---:B------:R-:W-:Y:S02]  /*24d0*/  LOP3.LUT R17, R11.reuse, 0x8, R4, 0xf8, !PT ;  /* 0x000000080b117812 */ /* 0x040fe400078ef804 */
[----:B------:R-:W-:Y:S02]  /*24e0*/  SHF.R.U32.HI R230, RZ, 0x3, R11 ;  /* 0x00000003ffe67819 */ /* 0x000fe4000001160b */
[----:B------:R-:W-:-:S02]  /*24f0*/  LOP3.LUT R11, R11, 0x30, R238, 0xf8, !PT ;  /* 0x000000300b0b7812 */ /* 0x000fc400078ef8ee */
[C---:B------:R-:W-:Y:S02]  /*2500*/  LEA.HI.SX32 R238, R19.reuse, R238, 0x1e ;  /* 0x000000ee13ee7211 */ /* 0x040fe400078ff2ff */
[----:B------:R-:W-:Y:S02]  /*2510*/  LOP3.LUT R19, R19, 0xfffffffc, RZ, 0xc0, !PT ;  /* 0xfffffffc13137812 */ /* 0x000fe400078ec0ff */
[----:B------:R-:W-:Y:S01]  /*2520*/  LOP3.LUT R11, R11, 0x8, R4, 0xf8, !PT ;  /* 0x000000080b0b7812 */ /* 0x000fe200078ef804 */
[----:B------:R-:W-:Y:S01]  /*2530*/  IMAD.SHL.U32 R4, R9, 0x2, RZ ;  /* 0x0000000209047824 */ /* 0x000fe200078e00ff */
[----:B------:R-:W-:Y:S01]  /*2540*/  LOP3.LUT P6, RZ, R8, 0x4, RZ, 0xc0, !PT ;  /* 0x0000000408ff7812 */ /* 0x000fe200078cc0ff */
[----:B------:R-:W-:Y:S01]  /*2550*/  IMAD.IADD R10, R10, 0x1, -R19 ;  /* 0x000000010a0a7824 */ /* 0x000fe200078e0a13 */
[-C--:B------:R-:W-:Y:S02]  /*2560*/  LOP3.LUT R17, R17, R230.reuse, RZ, 0x3c, !PT ;  /* 0x000000e611117212 */ /* 0x080fe400078e3cff */
[----:B------:R-:W-:Y:S01]  /*2570*/  LOP3.LUT R13, R4, 0x2, R13, 0xe2, !PT ;  /* 0x00000002040d7812 */ /* 0x000fe200078ee20d */
[----:B------:R-:W-:Y:S01]  /*2580*/  IMAD R231, R10, -0x2, R3 ;  /* 0xfffffffe0ae77824 */ /* 0x000fe200078e0203 */
[----:B------:R-:W-:Y:S01]  /*2590*/  SEL R3, R227, 0xffffffe0, !P0 ;  /* 0xffffffe0e3037807 */ /* 0x000fe20004000000 */
[----:B------:R-:W-:Y:S01]  /*25a0*/  IMAD R228, R228, 0x200, R17 ;  /* 0x00000200e4e47824 */ /* 0x000fe200078e0211 */
[C---:B------:R-:W-:Y:S01]  /*25b0*/  LOP3.LUT P0, RZ, R8.reuse, 0x2, RZ, 0xc0, !PT ;  /* 0x0000000208ff7812 */ /* 0x040fe2000780c0ff */
[----:B------:R-:W-:Y:S01]  /*25c0*/  IMAD.SHL.U32 R8, R8, 0x40, RZ ;  /* 0x0000004008087824 */ /* 0x000fe200078e00ff */
[----:B------:R-:W-:Y:S01]  /*25d0*/  SHF.R.U32.HI R4, RZ, 0x3, R223 ;  /* 0x00000003ff047819 */ /* 0x000fe200000116df */
[----:B------:R-:W-:Y:S01]  /*25e0*/  IMAD.SHL.U32 R228, R228, 0x2, RZ ;  /* 0x00000002e4e47824 */ /* 0x000fe200078e00ff */
[----:B------:R-:W-:Y:S01]  /*25f0*/  LOP3.LUT R230, R11, R230, RZ, 0x3c, !PT ;  /* 0x000000e60be67212 */ /* 0x000fe200078e3cff */
[----:B------:R-:W-:Y:S01]  /*2600*/  IMAD.SHL.U32 R11, R6, 0x40, RZ ;  /* 0x00000040060b7824 */ /* 0x000fe200078e00ff */
[----:B------:R-:W-:Y:S01]  /*2610*/  LOP3.LUT R4, R4, 0x38, RZ, 0xc0, !PT ;  /* 0x0000003804047812 */ /* 0x000fe200078ec0ff */
[----:B------:R-:W-:Y:S01]  /*2620*/  IMAD R220, R5, 0x2, R228 ;  /* 0x0000000205dc7824 */ /* 0x000fe200078e02e4 */
[----:B------:R-:W-:Y:S01]  /*2630*/  LOP3.LUT R9, R8, 0x1c0, RZ, 0xc0, !PT ;  /* 0x000001c008097812 */ /* 0x000fe200078ec0ff */
[----:B------:R-:W-:Y:S01]  /*2640*/  IMAD R230, R7, 0x200, R230 ;  /* 0x0000020007e67824 */ /* 0x000fe200078e02e6 */
[----:B------:R-:W-:Y:S01]  /*2650*/  LOP3.LUT R223, R4, R223, R232, 0x1e, !PT ;  /* 0x000000df04df7212 */ /* 0x000fe200078e1ee8 */
[----:B------:R-:W-:Y:S01]  /*2660*/  IMAD R219, R3, 0x2, R228 ;  /* 0x0000000203db7824 */ /* 0x000fe200078e02e4 */
[----:B------:R-:W-:Y:S01]  /*2670*/  LOP3.LUT R11, R11, 0xfffffe00, RZ, 0xc0, !PT ;  /* 0xfffffe000b0b7812 */ /* 0x000fe200078ec0ff */
[----:B------:R-:W-:Y:S01]  /*2680*/  IMAD R218, R3, 0x2, R220 ;  /* 0x0000000203da7824 */ /* 0x000fe200078e02dc */
[----:B------:R-:W-:-:S02]  /*2690*/  SHF.R.U32.HI R4, RZ, 0x3, R9 ;  /* 0x00000003ff047819 */ /* 0x000fc40000011609 */
[----:B------:R-:W-:Y:S01]  /*26a0*/  LOP3.LUT P5, RZ, R14, 0x2, RZ, 0xc0, !PT ;  /* 0x000000020eff7812 */ /* 0x000fe200078ac0ff */
[----:B------:R-:W-:Y:S01]  /*26b0*/  IMAD R7, R0, 0x400, R11 ;  /* 0x0000040000077824 */ /* 0x000fe200078e020b */
[----:B------:R-:W-:Y:S02]  /*26c0*/  LOP3.LUT R232, R4, R9, R232, 0x1e, !PT ;  /* 0x0000000904e87212 */ /* 0x000fe400078e1ee8 */
[----:B------:R-:W-:Y:S02]  /*26d0*/  LOP3.LUT R224, R224, 0x18, R21, 0x78, !PT ;  /* 0x00000018e0e07812 */ /* 0x000fe400078e7815 */
[----:B------:R-:W-:Y:S01]  /*26e0*/  SEL R229, R229, 0xfffffff0, !P0 ;  /* 0xfffffff0e5e57807 */ /* 0x000fe20004000000 */
[----:B------:R-:W-:Y:S01]  /*26f0*/  IMAD.IADD R232, R7, 0x1, R232 ;  /* 0x0000000107e87824 */ /* 0x000fe200078e02e8 */
[----:B------:R-:W-:Y:S01]  /*2700*/  LOP3.LUT R2, R4, R2, R9, 0x1e, !PT ;  /* 0x0000000204027212 */ /* 0x000fe200078e1e09 */
[----:B------:R-:W-:Y:S01]  /*2710*/  IMAD.SHL.U32 R224, R224, 0x2, RZ ;  /* 0x00000002e0e07824 */ /* 0x000fe200078e00ff */
[----:B------:R-:W-:Y:S01]  /*2720*/  SEL R227, R227, 0xffffffe0, !P6 ;  /* 0xffffffe0e3e37807 */ /* 0x000fe20007000000 */
[----:B------:R-:W-:Y:S01]  /*2730*/  IMAD.SHL.U32 R0, R232, 0x2, RZ ;  /* 0x00000002e8007824 */ /* 0x000fe200078e00ff */
[----:B------:R-:W-:Y:S01]  /*2740*/  SEL R217, R217, 0xe0, !P5 ;  /* 0x000000e0d9d97807 */ /* 0x000fe20006800000 */
[----:B------:R-:W-:Y:S01]  /*2750*/  IMAD.SHL.U32 R226, R229, 0x2, RZ ;  /* 0x00000002e5e27824 */ /* 0x000fe200078e00ff */
[----:B------:R-:W-:Y:S01]  /*2760*/  LOP3.LUT R222, R2, R11, RZ, 0xfc, !PT ;  /* 0x0000000b02de7212 */ /* 0x000fe200078efcff */
[----:B------:R-:W-:Y:S01]  /*2770*/  IMAD.SHL.U32 R216, R232, 0x2, RZ ;  /* 0x00000002e8d87824 */ /* 0x000fe200078e00ff */
[----:B------:R-:W-:Y:S01]  /*2780*/  IADD3 R0, R0, 0x1b080, RZ ;  /* 0x0001b08000007810 */ /* 0x000fe20007ffe0ff */
[----:B------:R-:W-:Y:S01]  /*2790*/  IMAD R217, R217, 0x2, R224 ;  /* 0x00000002d9d97824 */ /* 0x000fe200078e02e0 */
[----:B------:R-:W-:Y:S01]  /*27a0*/  LOP3.LUT R236, R13, R236, RZ, 0xfc, !PT ;  /* 0x000000ec0dec7212 */ /* 0x000fe200078efcff */
[----:B------:R-:W-:Y:S01]  /*27b0*/  IMAD.IADD R221, R232, 0x1, R229 ;  /* 0x00000001e8dd7824 */ /* 0x000fe200078e02e5 */
[----:B------:R-:W-:Y:S01]  /*27c0*/  LEA R223, R223, 0x23c80, 0x1 ;  /* 0x00023c80dfdf7811 */ /* 0x000fe200078e08ff */
[----:B------:R-:W-:Y:S01]  /*27d0*/  IMAD R225, R227, 0x2, R0 ;  /* 0x00000002e3e17824 */ /* 0x000fe200078e0200 */
[----:B------:R-:W-:Y:S01]  /*27e0*/  LEA R222, R222, 0x80, 0x1 ;  /* 0x00000080dede7811 */ /* 0x000fe200078e08ff */
[----:B------:R-:W-:-:S02]  /*27f0*/  IMAD.IADD R227, R232, 0x1, R227 ;  /* 0x00000001e8e37824 */ /* 0x000fc400078e02e3 */
[----:B-1----:R-:W-:Y:S02]  /*2800*/  IMAD.IADD R0, R216, 0x1, R226 ;  /* 0x00000001d8007824 */ /* 0x002fe400078e02e2 */
.L_x_816:
        /* <DEDUP_REMOVED lines=218> */
.L_x_814:
        /* <DEDUP_REMOVED lines=429> */
.L_x_815:
        /* <DEDUP_REMOVED lines=296> */
.L_x_813:
[----:B------:R-:W-:Y:S05]  /*6300*/  @P1 EXIT ;  /* 0x000000000000194d */ /* 0x000fea0003800000 */
[----:B------:R-:W-:-:S04]  /*6310*/  ISETP.NE.U32.AND P1, PT, RZ, c[0x0][0x360], PT ;  /* 0x0000d800ff007a0c */ /* 0x000fc80003f25070 */
[----:B------:R-:W-:-:S13]  /*6320*/  ISETP.NE.AND.EX P1, PT, RZ, c[0x0][0x364], PT, P1 ;  /* 0x0000d900ff007a0c */ /* 0x000fda0003f25310 */
[----:B-----5:R-:W-:-:S04]  /*6330*/  @P1 IMAD.MOV.U32 R3, RZ, RZ, 0x4 ;  /* 0x00000004ff031424 */ /* 0x020fc800078e00ff */
[----:B------:R-:W-:-:S05]  /*6340*/  @P1 IMAD.WIDE R4, R240, R3, c[0x0][0x360] ;  /* 0x0000d800f0041625 */ /* 0x000fca00078e0203 */
[----:B------:R2:W3:Y:S01]  /*6350*/  @P1 LDG.E R7, [R4.64] ;  /* 0x0000000e04071981 */ /* 0x0004e2000c1e1900 */
[----:B------:R-:W4:Y:S01]  /*6360*/  S2UR UR6, SR_CTAID.X ;  /* 0x00000000000679c3 */ /* 0x000f220000002500 */
[----:B------:R-:W-:Y:S01]  /*6370*/  IMAD.MOV.U32 R0, RZ, RZ, 0x1 ;  /* 0x00000001ff007424 */ /* 0x000fe200078e00ff */
[----:B------:R-:W-:Y:S01]  /*6380*/  ULDC UR5, c[0x0][0x358] ;  /* 0x0000d60000057ab9 */ /* 0x000fe20000000800 */
[----:B------:R-:W1:Y:S01]  /*6390*/  S2R R2, SR_CTAID.Y ;  /* 0x0000000000027919 */ /* 0x000e620000002600 */
[----:B------:R-:W-:Y:S01]  /*63a0*/  ULDC UR4, c[0x0][0x2f4] ;  /* 0x0000bd0000047ab9 */ /* 0x000fe20000000800 */
[----:B------:R-:W-:Y:S02]  /*63b0*/  IMAD R3, R240, c[0x0][0x2f4], RZ ;  /* 0x0000bd00f0037a24 */ /* 0x000fe400078e02ff */
[----:B------:R-:W-:Y:S01]  /*63c0*/  BAR.SYNC.DEFER_BLOCKING 0x1, 0x100 ;  /* 0x0044000000007b1d */ /* 0x000fe20000010000 */
[----:B------:R-:W-:-:S05]  /*63d0*/  ISETP.NE.AND P0, PT, R0, c[0x0][0x338], PT ;  /* 0x0000ce0000007a0c */ /* 0x000fca0003f05270 */
[----:B------:R-:W-:Y:S01]  /*63e0*/  BSSY B0, `(.L_x_817) ;  /* 0x0000023000007945 */ /* 0x000fe20003800000 */
[----:B----4-:R-:W-:Y:S01]  /*63f0*/  UIMAD UR5, UR6, UR5, URZ ;  /* 0x00000005060572a4 */ /* 0x010fe2000f8e023f */
[----:B--2---:R-:W-:-:S06]  /*6400*/  SHF.R.S32.HI R4, RZ, 0x1f, R3 ;  /* 0x0000001fff047819 */ /* 0x004fcc0000011403 */
[----:B-1----:R-:W-:Y:S01]  /*6410*/  @P0 IMAD.HI.U32 R0, R2, c[0x0][0x33c], RZ ;  /* 0x0000cf0002000a27 */ /* 0x002fe200078e00ff */
[----:B------:R-:W-:-:S03]  /*6420*/  UIMAD UR5, UR5, UR4, URZ ;  /* 0x00000004050572a4 */ /* 0x000fc6000f8e023f */
[----:B------:R-:W-:Y:S01]  /*6430*/  IMAD.MOV.U32 R8, RZ, RZ, R2 ;  /* 0x000000ffff087224 */ /* 0x000fe200078e0002 */
[----:B------:R-:W-:Y:S01]  /*6440*/  @P0 SHF.R.U32.HI R8, RZ, c[0x0][0x340], R0 ;  /* 0x0000d000ff080a19 */ /* 0x000fe20000011600 */
[----:B------:R-:W-:Y:S01]  /*6450*/  USHF.R.S32.HI UR4, URZ, 0x1f, UR5 ;  /* 0x0000001f3f047899 */ /* 0x000fe20008011405 */
        /* <DEDUP_REMOVED lines=10> */
[C---:B---3--:R-:W-:Y:S01]  /*6500*/  @P1 IMAD R7, R240.reuse, 0x50, R7 ;  /* 0x00000050f0071824 */ /* 0x048fe200078e0207 */
[----:B------:R-:W-:-:S03]  /*6510*/  SEL R240, R240, RZ, !P1 ;  /* 0x000000fff0f07207 */ /* 0x000fc60004800000 */
[----:B------:R-:W-:-:S05]  /*6520*/  @P1 IMAD.HI R7, R7, 0x66666667, RZ ;  /* 0x6666666707071827 */ /* 0x000fca00078e02ff */
[----:B------:R-:W-:-:S04]  /*6530*/  @P1 SHF.R.U32.HI R6, RZ, 0x1f, R7 ;  /* 0x0000001fff061819 */ /* 0x000fc80000011607 */
[----:B------:R-:W-:Y:S01]  /*6540*/  @P1 LEA.HI.SX32 R6, R7, R6, 0x1b ;  /* 0x0000000607061211 */ /* 0x000fe200078fdaff */
[----:B------:R-:W-:-:S04]  /*6550*/  IMAD.MOV R7, RZ, RZ, -R8 ;  /* 0x000000ffff077224 */ /* 0x000fc800078e0a08 */
[----:B------:R-:W-:Y:S02]  /*6560*/  @P1 IMAD R6, R6, 0x3c00, RZ ;  /* 0x00003c0006061824 */ /* 0x000fe400078e02ff */
[----:B------:R-:W-:Y:S02]  /*6570*/  IMAD R7, R7, c[0x0][0x338], R2 ;  /* 0x0000ce0007077a24 */ /* 0x000fe400078e0202 */
[--C-:B------:R-:W-:Y:S01]  /*6580*/  @P1 IMAD.MOV.U32 R12, RZ, RZ, R6.reuse ;  /* 0x000000ffff0c1224 */ /* 0x100fe200078e0006 */
[----:B------:R-:W-:Y:S01]  /*6590*/  @P1 SHF.R.S32.HI R13, RZ, 0x1f, R6 ;  /* 0x0000001fff0d1819 */ /* 0x000fe20000011406 */
[----:B------:R-:W-:Y:S01]  /*65a0*/  @!P1 CS2R R12, SRZ ;  /* 0x00000000000c9805 */ /* 0x000fe2000001ff00 */
[----:B------:R-:W-:Y:S05]  /*65b0*/  @P2 BRA `(.L_x_818) ;  /* 0x0000005000002947 */ /* 0x000fea0003800000 */
.L_x_819:
[----:B------:R-:W2:Y:S01]  /*65c0*/  LDG.E.STRONG.GPU R2, [R10.64] ;  /* 0x0000000e0a027981 */ /* 0x000ea2000c1ef900 */
[----:B------:R-:W-:Y:S01]  /*65d0*/  YIELD ;  /* 0x0000000000007946 */ /* 0x000fe20003800000 */
[----:B--2---:R-:W-:Y:S01]  /*65e0*/  ISETP.NE.AND P0, PT, R2, R7, PT ;  /* 0x000000070200720c */ /* 0x004fe20003f05270 */
[----:B------:R-:W-:-:S12]  /*65f0*/  CCTL.IVALL ;  /* 0x00000000ff00798f */ /* 0x000fd80002000000 */
[----:B------:R-:W-:Y:S05]  /*6600*/  @P0 BRA `(.L_x_819) ;  /* 0xffffffb000000947 */ /* 0x000fea000383ffff */
.L_x_818:
[----:B------:R-:W-:Y:S05]  /*6610*/  BSYNC B0 ;  /* 0x0000000000007941 */ /* 0x000fea0003800000 */
.L_x_817:
[----:B------:R-:W-:Y:S01]  /*6620*/  MOV R2, 0xffffffff ;  /* 0xffffffff00027802 */ /* 0x000fe20000000f00 */
[----:B------:R-:W-:Y:S05]  /*6630*/  BRA.CONV ~URZ, `(.L_x_820) ;  /* 0x000000237f007947 */ /* 0x000fea000b800000 */
[----:B------:R-:W-:Y:S02]  /*6640*/  MOV R6, 0x6660 ;  /* 0x0000666000067802 */ /* 0x000fe40000000f00 */
[----:B------:R-:W-:Y:S05]  /*6650*/  CALL.REL.NOINC `($__internal_7_$__cuda_sm70_warpsync) ;  /* 0x00000c1000007944 */ /* 0x000fea0003c00000 */
.L_x_820:
        /* <DEDUP_REMOVED lines=78> */
[----:B-1----:R-:W-:Y:S05]  /*6b40*/  CALL.REL.NOINC `($__internal_7_$__cuda_sm70_warpsync) ;  /* 0x0000072000007944 */ /* 0x002fea0003c00000 */
.L_x_821:
        /* <DEDUP_REMOVED lines=12> */
.L_x_823:
[----:B------:R-:W-:Y:S05]  /*6c10*/  BSYNC B0 ;  /* 0x0000000000007941 */ /* 0x000fea0003800000 */
.L_x_822:
[----:B--2---:R-:W-:Y:S01]  /*6c20*/  IADD3 R10, P0, R3, c[0x0][0x348], RZ ;  /* 0x0000d200030a7a10 */ /* 0x004fe20007f1e0ff */
[----:B------:R-:W-:Y:S03]  /*6c30*/  BSSY B0, `(.L_x_824) ;  /* 0x0000008000007945 */ /* 0x000fe60003800000 */
[----:B------:R-:W-:Y:S01]  /*6c40*/  IADD3.X R11, R4, c[0x0][0x34c], RZ, P0, !PT ;  /* 0x0000d300040b7a10 */ /* 0x000fe200007fe4ff */
[----:B------:R-:W-:Y:S05]  /*6c50*/  @P2 BRA `(.L_x_825) ;  /* 0x0000005000002947 */ /* 0x000fea0003800000 */
.L_x_826:
[----:B------:R-:W2:Y:S01]  /*6c60*/  LDG.E.STRONG.GPU R4, [R10.64] ;  /* 0x0000000e0a047981 */ /* 0x000ea2000c1ef900 */
[----:B------:R-:W-:Y:S01]  /*6c70*/  YIELD ;  /* 0x0000000000007946 */ /* 0x000fe20003800000 */
[----:B--2---:R-:W-:Y:S01]  /*6c80*/  ISETP.NE.AND P0, PT, R4, R7, PT ;  /* 0x000000070400720c */ /* 0x004fe20003f05270 */
[----:B------:R-:W-:-:S12]  /*6c90*/  CCTL.IVALL ;  /* 0x00000000ff00798f */ /* 0x000fd80002000000 */
[----:B------:R-:W-:Y:S05]  /*6ca0*/  @P0 BRA `(.L_x_826) ;  /* 0xffffffb000000947 */ /* 0x000fea000383ffff */
.L_x_825:
[----:B------:R-:W-:Y:S05]  /*6cb0*/  BSYNC B0 ;  /* 0x0000000000007941 */ /* 0x000fea0003800000 */
.L_x_824:
[----:B------:R-:W-:Y:S05]  /*6cc0*/  BRA.CONV ~URZ, `(.L_x_827) ;  /* 0x000000237f007947 */ /* 0x000fea000b800000 */
[----:B------:R-:W-:Y:S02]  /*6cd0*/  MOV R6, 0x6cf0 ;  /* 0x00006cf000067802 */ /* 0x000fe40000000f00 */
[----:B-1----:R-:W-:Y:S05]  /*6ce0*/  CALL.REL.NOINC `($__internal_7_$__cuda_sm70_warpsync) ;  /* 0x0000058000007944 */ /* 0x002fea0003c00000 */
.L_x_827:
        /* <DEDUP_REMOVED lines=75> */
[----:B-12---:R-:W-:Y:S05]  /*71a0*/  CALL.REL.NOINC `($__internal_7_$__cuda_sm70_warpsync) ;  /* 0x000000c000007944 */ /* 0x006fea0003c00000 */
.L_x_828:
        /* <DEDUP_REMOVED lines=12> */
        .weak           $__internal_7_$__cuda_sm70_warpsync
        .type           $__internal_7_$__cuda_sm70_warpsync,@function
        .size           $__internal_7_$__cuda_sm70_warpsync,(.L_x_1409 - $__internal_7_$__cuda_sm70_warpsync)
$__internal_7_$__cuda_sm70_warpsync:
[----:B------:R-:W-:Y:S01]  /*7270*/  MOV R14, R6 ;  /* 0x00000006000e7202 */ /* 0x000fe20000000f00 */
[----:B------:R-:W-:Y:S04]  /*7280*/  WARPSYNC R2 ;  /* 0x0000000200007348 */ /* 0x000fe80003800000 */
[----:B------:R-:W-:-:S04]  /*7290*/  MOV R15, 0x0 ;  /* 0x00000000000f7802 */ /* 0x000fc80000000f00 */
[----:B------:R-:W-:Y:S05]  /*72a0*/  RET.REL.NODEC R14 `(_ZN7cutlass13device_kernelIN5flash19enable_sm80_to_sm89INS1_16FlashAttnBwdSm80INS1_25CollectiveMainloopBwdSm80ILi2ELi1EN4cute5tupleIJNS5_1CILi64EEENS7_ILi80EEENS7_ILi192EEEEEENS_10bfloat16_tEfNS_4arch4Sm80ELb0ELb0ELb0ELb1ELb1ELb0ELb1ELb0ELi2ELi4ELi2ELi2ELb0EEENS1_24CollectiveEpilogueBwdGQAISB_fSE_Li256ELb1ELb1EEENS1_19SingleTileSchedulerILb1ELb0ELb0ELi80EEEEEEEEEvNT_6ParamsE) ;  /* 0xffff8d500e007950 */ /* 0x000fea0003c3ffff */
.L_x_829:
        /* <DEDUP_REMOVED lines=13> */
.L_x_1409:


//--------------------- .text._ZN7cutlass13device_kernelIN5flash19enable_sm80_to_sm89INS1_16FlashAttnBwdSm80INS1_25CollectiveMainloopBwdSm80ILi2ELi1EN4cute5tupleIJNS5_1CILi64EEENS7_ILi80EEENS7_ILi192EEEEEENS_10bfloat16_tEfNS_4arch4Sm80ELb0ELb1ELb0ELb0ELb0ELb0ELb1ELb0ELi2ELi4ELi2ELi2ELb0EEENS1_21CollectiveEpilogueBwdISB_SC_SE_Li256ELb0ELb1ELi4EEENS1_19SingleTileSchedulerILb0ELb0ELb0ELi80EEEEEEEEEvNT_6ParamsE --------------------------
	.section	.text._ZN7cutlass13device_kernelIN5flash19enable_sm80_to_sm89INS1_16FlashAttnBwdSm80INS1_25CollectiveMainloopBwdSm80ILi2ELi1EN4cute5tupleIJNS5_1CILi64EEENS7_ILi80EEENS7_ILi192EEEEEENS_10bfloat16_tEfNS_4arch4Sm80ELb0ELb1ELb0ELb0ELb0ELb0ELb1ELb0ELi2ELi4ELi2ELi2ELb0EEENS1_21CollectiveEpilogueBwdISB_SC_SE_Li256ELb0ELb1ELi4EEENS1_19SingleTileSchedulerILb0ELb0ELb0ELi80EEEEEEEEEvNT_6ParamsE,"ax",@progbits
	.sectioninfo	@"SHI_REGISTERS=255"
	.align	128
.text._ZN7cutlass13device_kernelIN5flash19enable_sm80_to_sm89INS1_16FlashAttnBwdSm80INS1_25CollectiveMainloopBwdSm80ILi2ELi1EN4cute5tupleIJNS5_1CILi64EEENS7_ILi80EEENS7_ILi192EEEEEENS_10bfloat16_tEfNS_4arch4Sm80ELb0ELb1ELb0ELb0ELb0ELb0ELb1ELb0ELi2ELi4ELi2ELi2ELb0EEENS1_21CollectiveEpilogueBwdISB_SC_SE_Li256ELb0ELb1ELi4EEENS1_19SingleTileSchedulerILb0ELb0ELb0ELi80EEEEEEEEEvNT_6ParamsE:
        .type           _ZN7cutlass13device_kernelIN5flash19enable_sm80_to_sm89INS1_16FlashAttnBwdSm80INS1_25CollectiveMainloopBwdSm80ILi2ELi1EN4cute5tupleIJNS5_1CILi64EEENS7_ILi80EEENS7_ILi192EEEEEENS_10bfloat16_tEfNS_4arch4Sm80ELb0ELb1ELb0ELb0ELb0ELb0ELb1ELb0ELi2ELi4ELi2ELi2ELb0EEENS1_21CollectiveEpilogueBwdISB_SC_SE_Li256ELb0ELb1ELi4EEENS1_19SingleTileSchedulerILb0ELb0ELb0ELi80EEEEEEEEEvNT_6ParamsE,@function
        .size           _ZN7cutlass13device_kernelIN5flash19enable_sm80_to_sm89INS1_16FlashAttnBwdSm80INS1_25CollectiveMainloopBwdSm80ILi2ELi1EN4cute5tupleIJNS5_1CILi64EEENS7_ILi80EEENS7_ILi192EEEEEENS_10bfloat16_tEfNS_4arch4Sm80ELb0ELb1ELb0ELb0ELb0ELb0ELb1ELb0ELi2ELi4ELi2ELi2ELb0EEENS1_21CollectiveEpilogueBwdISB_SC_SE_Li256ELb0ELb1ELi4EEENS1_19SingleTileSchedulerILb0ELb0ELb0ELi80EEEEEEEEEvNT_6ParamsE,(.L_x_1411 - _ZN7cutlass13device_kernelIN5flash19enable_sm80_to_sm89INS1_16FlashAttnBwdSm80INS1_25CollectiveMainloopBwdSm80ILi2ELi1EN4cute5tupleIJNS5_1CILi64EEENS7_ILi80EEENS7_ILi192EEEEEENS_10bfloat16_tEfNS_4arch4Sm80ELb0ELb1ELb0ELb0ELb0ELb0ELb1ELb0ELi2ELi4ELi2ELi2ELb0EEENS1_21CollectiveEpilogueBwdISB_SC_SE_Li256ELb0ELb1ELi4EEENS1_19SingleTileSchedulerILb0ELb0ELb0ELi80EEEEEEEEEvNT_6ParamsE)
        .other          _ZN7cutlass13device_kernelIN5flash19enable_sm80_to_sm89INS1_16FlashAttnBwdSm80INS1_25CollectiveMainloopBwdSm80ILi2ELi1EN4cute5tupleIJNS5_1CILi64EEENS7_ILi80EEENS7_ILi192EEEEEENS_10bfloat16_tEfNS_4arch4Sm80ELb0ELb1ELb0ELb0ELb0ELb0ELb1ELb0ELi2ELi4ELi2ELi2ELb0EEENS1_21CollectiveEpilogueBwdISB_SC_SE_Li256ELb0ELb1ELi4EEENS1_19SingleTileSchedulerILb0ELb0ELb0ELi80EEEEEEEEEvNT_6ParamsE,@"STO_CUDA_ENTRY STV_DEFAULT"
_ZN7cutlass13device_kernelIN5flash19enable_sm80_to_sm89INS1_16FlashAttnBwdSm80INS1_25CollectiveMainloopBwdSm80ILi2ELi1EN4cute5tupleIJNS5_1CILi64EEENS7_ILi80EEENS7_ILi192EEEEEENS_10bfloat16_tEfNS_4arch4Sm80ELb0ELb1ELb0ELb0ELb0ELb0ELb1ELb0ELi2ELi4ELi2ELi2ELb0EEENS1_21CollectiveEpilogueBwdISB_SC_SE_Li256ELb0ELb1ELi4EEENS1_19SingleTileSchedulerILb0ELb0ELb0ELi80EEEEEEEEEvNT_6ParamsE:
[----:B------:R-:W-:Y:S02]  /*0000*/  MOV R1, c[0x0][0x28] ;  /* 0x00000a0000017a02 */ /* 0x000fe40000000f00 */
[----:B------:R-:W1:Y:S02]  /*0010*/  S2R R252, SR_CTAID.Z ;  /* 0x0000000000fc7919 */ /* 0x000e640000002700 */
[----:B-1----:R-:W-:-:S13]  /*0020*/  ISETP.GE.AND P0, PT, R252, RZ, PT ;  /* 0x000000fffc00720c */ /* 0x002fda0003f06270 */
        /* <DEDUP_REMOVED lines=11> */
[----:B--23--:R-:W-:Y:S02]  /*00e0*/  UIMAD UR5, UR17, 0x50, UR6 ;  /* 0x00000050110578a4 */ /* 0x00cfe4000f8e0206 */
[----:B------:R-:W-:Y:S02]  /*00f0*/  ULDC UR4, c[0x0][0x198] ;  /* 0x0000660000047ab9 */ /* 0x000fe40000000800 */
[----:B------:R-:W-:-:S04]  /*0100*/  UIADD3 UR5, UR5, 0x8f, URZ ;  /* 0x0000008f05057890 */ /* 0x000fc8000fffe03f */
        /* <DEDUP_REMOVED lines=8> */
.L_x_830:
[----:B--23--:R-:W-:Y:S01]  /*0190*/  UIMAD UR6, UR17, 0x50, UR6 ;  /* 0x00000050110678a4 */ /* 0x00cfe2000f8e0206 */
[----:B------:R-:W-:Y:S01]  /*01a0*/  PLOP3.LUT P1, PT, PT, PT, PT, 0x80, 0x0 ;  /* 0x000000000000781c */ /* 0x000fe20003f2f070 */
        /* <DEDUP_REMOVED lines=75> */
[----:B------:R-:W1:Y:S01]  /*0660*/  S2R R12, SR_CTAID.X ;  /* 0x00000000000c7919 */ /* 0x000e620000002500 */
[----:B------:R-:W-:Y:S01]  /*0670*/  SHF.R.S32.HI R31, RZ, 0x1f, R252 ;  /* 0x0000001fff1f7819 */ /* 0x000fe200000114fc */
[----:B------:R-:W-:Y:S01]  /*0680*/  UIMAD UR17, UR17, -0x50, URZ ;  /* 0xffffffb0111178a4 */ /* 0x000fe2000f8e023f */
[----:B------:R-:W-:Y:S01]  /*0690*/  ISETP.NE.AND P0, PT, R0, 0x1, PT ;  /* 0x000000010000780c */ /* 0x000fe20003f05270 */
[----:B------:R-:W-:Y:S01]  /*06a0*/  IMAD.MOV.U32 R0, RZ, RZ, R30 ;  /* 0x000000ffff007224 */ /* 0x000fe200078e001e */
[-C--:B------:R-:W-:Y:S01]  /*06b0*/  LEA.HI R20, R16, R228.reuse, RZ, 0x3 ;  /* 0x000000e410147211 */ /* 0x080fe200078f18ff */
[C---:B------:R-:W-:Y:S01]  /*06c0*/  IMAD R7, R31.reuse, c[0x0][0x1e8], RZ ;  /* 0x00007a001f077a24 */ /* 0x040fe200078e02ff */
[----:B------:R-:W-:Y:S01]  /*06d0*/  ISETP.GT.AND P1, PT, R228, 0x7f, PT ;  /* 0x0000007fe400780c */ /* 0x000fe20003f24270 */
[----:B------:R-:W-:Y:S01]  /*06e0*/  IMAD R8, R31, c[0x0][0x1b8], RZ ;  /* 0x00006e001f087a24 */ /* 0x000fe200078e02ff */
[----:B------:R-:W-:Y:S01]  /*06f0*/  LOP3.LUT R2, R20, 0xfffffff8, RZ, 0xc0, !PT ;  /* 0xfffffff814027812 */ /* 0x000fe200078ec0ff */
[----:B------:R-:W-:Y:S01]  /*0700*/  IMAD.MOV.U32 R15, RZ, RZ, c[0x0][0x1d8] ;  /* 0x00007600ff0f7624 */ /* 0x000fe200078e00ff */
[----:B------:R-:W-:Y:S01]  /*0710*/  SHF.R.S32.HI R232, RZ, 0x3, R20 ;  /* 0x00000003ffe87819 */ /* 0x000fe20000011414 */
[----:B------:R-:W-:Y:S01]  /*0720*/  IMAD R8, R252, c[0x0][0x1bc], R8 ;  /* 0x00006f00fc087a24 */ /* 0x000fe200078e0208 */
[----:B------:R-:W-:Y:S01]  /*0730*/  SHF.R.S32.HI R28, RZ, 0x1f, R30 ;  /* 0x0000001fff1c7819 */ /* 0x000fe2000001141e */
[----:B------:R-:W-:Y:S01]  /*0740*/  IMAD.IADD R19, R228, 0x1, -R2 ;  /* 0x00000001e4137824 */ /* 0x000fe200078e0a02 */
[----:B------:R-:W-:Y:S01]  /*0750*/  SHF.R.S32.HI R233, RZ, 0x1f, R232 ;  /* 0x0000001fffe97819 */ /* 0x000fe200000114e8 */
[----:B------:R-:W-:Y:S01]  /*0760*/  @P0 IMAD.HI.U32 R3, R30, c[0x0][0x24c], RZ ;  /* 0x000093001e030a27 */ /* 0x000fe200078e00ff */
[----:B------:R-:W-:Y:S01]  /*0770*/  USHF.R.S32.HI UR6, URZ, 0x1f, UR8 ;  /* 0x0000001f3f067899 */ /* 0x000fe20008011408 */
[----:B------:R-:W-:Y:S01]  /*0780*/  SHF.R.S32.HI R229, RZ, 0x1f, R228 ;  /* 0x0000001fffe57819 */ /* 0x000fe200000114e4 */
[----:B------:R-:W-:Y:S01]  /*0790*/  USHF.L.U32 UR5, UR8, 0x6, URZ ;  /* 0x0000000608057899 */ /* 0x000fe2000800063f */
[----:B------:R-:W-:Y:S01]  /*07a0*/  IMAD.SHL.U32 R10, R19, 0x8, RZ ;  /* 0x00000008130a7824 */ /* 0x000fe200078e00ff */
[----:B------:R-:W-:Y:S01]  /*07b0*/  @P0 SHF.R.U32.HI R0, RZ, c[0x0][0x250], R3 ;  /* 0x00009400ff000a19 */ /* 0x000fe20000011603 */
[----:B------:R-:W-:Y:S01]  /*07c0*/  IMAD.MOV.U32 R27, RZ, RZ, 0x5 ;  /* 0x00000005ff1b7424 */ /* 0x000fe200078e00ff */
[----:B------:R-:W-:Y:S01]  /*07d0*/  USHF.R.S32.HI UR4, URZ, 0x1f, UR5 ;  /* 0x0000001f3f047899 */ /* 0x000fe20008011405 */
[----:B-1----:R-:W-:Y:S01]  /*07e0*/  IMAD.WIDE R12, R12, 0x50, R232 ;  /* 0x000000500c0c7825 */ /* 0x002fe200078e02e8 */
[----:B------:R-:W-:Y:S01]  /*07f0*/  SHF.R.S32.HI R2, RZ, 0x1f, R0 ;  /* 0x0000001fff027819 */ /* 0x000fe20000011400 */
[----:B------:R-:W-:Y:S01]  /*0800*/  ULDC UR9, c[0x0][0x198] ;  /* 0x0000660000097ab9 */ /* 0x000fe20000000800 */
[--C-:B------:R-:W-:Y:S01]  /*0810*/  SHF.R.S32.HI R11, RZ, 0x1f, R10.reuse ;  /* 0x0000001fff0b7819 */ /* 0x100fe2000001140a */
[----:B------:R-:W-:Y:S01]  /*0820*/  IMAD.SHL.U32 R17, R15, 0x20, RZ ;  /* 0x000000200f117824 */ /* 0x000fe200078e00ff */
[----:B------:R-:W-:Y:S01]  /*0830*/  ISETP.GE.AND P2, PT, R10, c[0x0][0x1cc], PT ;  /* 0x000073000a007a0c */ /* 0x000fe20003f46270 */
[----:B------:R-:W-:Y:S01]  /*0840*/  IMAD R3, R2, c[0x0][0x1e0], RZ ;  /* 0x0000780002037a24 */ /* 0x000fe200078e02ff */
[----:B------:R-:W-:Y:S01]  /*0850*/  IADD3 R21, R10, 0x40, RZ ;  /* 0x000000400a157810 */ /* 0x000fe20007ffe0ff */
[----:B------:R-:W-:Y:S01]  /*0860*/  IMAD.WIDE.U32 R4, R0, c[0x0][0x1e0], R10 ;  /* 0x0000780000047a25 */ /* 0x000fe200078e000a */
[----:B------:R-:W-:Y:S01]  /*0870*/  IADD3 R25, R10, 0x80, RZ ;  /* 0x000000800a197810 */ /* 0x000fe20007ffe0ff */
[----:B------:R-:W-:Y:S01]  /*0880*/  UIADD3 UR9, UR17, UR9, URZ ;  /* 0x0000000911097290 */ /* 0x000fe2000fffe03f */
[----:B------:R-:W-:Y:S01]  /*0890*/  ISETP.GE.AND P3, PT, R21, c[0x0][0x1cc], PT ;  /* 0x0000730015007a0c */ /* 0x000fe20003f66270 */
[----:B------:R-:W-:Y:S01]  /*08a0*/  IMAD R3, R0, c[0x0][0x1e4], R3 ;  /* 0x0000790000037a24 */ /* 0x000fe200078e0203 */
[----:B------:R-:W-:Y:S01]  /*08b0*/  ISETP.GE.AND P4, PT, R25, c[0x0][0x1cc], PT ;  /* 0x0000730019007a0c */ /* 0x000fe20003f86270 */
[----:B------:R-:W-:Y:S01]  /*08c0*/  IMAD R2, R2, c[0x0][0x1b0], RZ ;  /* 0x00006c0002027a24 */ /* 0x000fe200078e02ff */
[----:B------:R-:W-:Y:S01]  /*08d0*/  UMOV UR7, 0x1 ;  /* 0x0000000100077882 */ /* 0x000fe20000000000 */
[----:B------:R-:W-:Y:S01]  /*08e0*/  IMAD.IADD R5, R5, 0x1, R3 ;  /* 0x0000000105057824 */ /* 0x000fe200078e0203 */
[----:B------:R-:W-:Y:S01]  /*08f0*/  UISETP.GE.AND UP1, UPT, UR17, 0x1, UPT ;  /* 0x000000011100788c */ /* 0x000fe2000bf26270 */
[C---:B------:R-:W-:Y:S01]  /*0900*/  IMAD R6, R0.reuse, c[0x0][0x1b4], R2 ;  /* 0x00006d0000067a24 */ /* 0x040fe200078e0202 */
[----:B------:R-:W-:Y:S01]  /*0910*/  UISETP.GE.AND UP0, UPT, UR17, 0x2, UPT ;  /* 0x000000021100788c */ /* 0x000fe2000bf06270 */
[----:B------:R-:W-:Y:S01]  /*0920*/  IMAD.WIDE.U32 R2, R0, c[0x0][0x1b0], R10 ;  /* 0x00006c0000027a25 */ /* 0x000fe200078e000a */
[----:B------:R-:W-:Y:S01]  /*0930*/  UP2UR UR16, UPR, URZ, 0x2 ;  /* 0x000000023f107883 */ /* 0x000fe20008000000 */
[----:B------:R-:W-:Y:S01]  /*0940*/  CS2R R170, SRZ ;  /* 0x0000000000aa7805 */ /* 0x000fe2000001ff00 */
[----:B------:R-:W-:Y:S01]  /*0950*/  UISETP.GE.AND UP1, UPT, UR17, 0x11, UPT ;  /* 0x000000111100788c */ /* 0x000fe2000bf26270 */
[C---:B------:R-:W-:Y:S01]  /*0960*/  IMAD R0, R252.reuse, c[0x0][0x1ec], R7 ;  /* 0x00007b00fc007a24 */ /* 0x040fe200078e0207 */
[----:B------:R-:W-:Y:S01]  /*0970*/  UP2UR UR15, UPR, URZ, 0x1 ;  /* 0x000000013f0f7883 */ /* 0x000fe20008000000 */
[----:B------:R-:W-:Y:S01]  /*0980*/  IMAD.WIDE.U32 R4, R252, c[0x0][0x1e8], R4 ;  /* 0x00007a00fc047a25 */ /* 0x000fe200078e0004 */
[----:B------:R-:W-:Y:S01]  /*0990*/  UISETP.GE.AND UP0, UPT, UR17, 0x12, UPT ;  /* 0x000000121100788c */ /* 0x000fe2000bf06270 */
[----:B------:R-:W-:Y:S01]  /*09a0*/  CS2R R168, SRZ ;  /* 0x0000000000a87805 */ /* 0x000fe2000001ff00 */
[----:B------:R-:W-:Y:S01]  /*09b0*/  CS2R R166, SRZ ;  /* 0x0000000000a67805 */ /* 0x000fe2000001ff00 */
[----:B------:R-:W-:Y:S01]  /*09c0*/  IMAD.IADD R3, R3, 0x1, R6 ;  /* 0x0000000103037824 */ /* 0x000fe200078e0206 */
[----:B------:R-:W-:Y:S01]  /*09d0*/  CS2R R164, SRZ ;  /* 0x0000000000a47805 */ /* 0x000fe2000001ff00 */
[----:B------:R-:W-:Y:S01]  /*09e0*/  IMAD.IADD R5, R5, 0x1, R0 ;  /* 0x0000000105057824 */ /* 0x000fe200078e0200 */
[----:B------:R-:W-:Y:S01]  /*09f0*/  CS2R R162, SRZ ;  /* 0x0000000000a27805 */ /* 0x000fe2000001ff00 */
[----:B------:R-:W-:Y:S01]  /*0a00*/  IMAD.SHL.U32 R0, R232, 0x40, RZ ;  /* 0x00000040e8007824 */ /* 0x000fe200078e00ff */
[----:B------:R-:W-:Y:S01]  /*0a10*/  CS2R R160, SRZ ;  /* 0x0000000000a07805 */ /* 0x000fe2000001ff00 */
[----:B------:R-:W-:Y:S01]  /*0a20*/  IMAD R6, R13, c[0x0][0x1d8], RZ ;  /* 0x000076000d067a24 */ /* 0x000fe200078e02ff */
[----:B------:R-:W-:Y:S01]  /*0a30*/  CS2R R158, SRZ ;  /* 0x00000000009e7805 */ /* 0x000fe2000001ff00 */
[----:B------:R-:W-:Y:S01]  /*0a40*/  IMAD.MOV.U32 R29, RZ, RZ, 0x6 ;  /* 0x00000006ff1d7424 */ /* 0x000fe200078e00ff */
[----:B------:R-:W-:Y:S01]  /*0a50*/  LOP3.LUT R0, R0, 0x1c0, RZ, 0xc0, !PT ;  /* 0x000001c000007812 */ /* 0x000fe200078ec0ff */
[----:B------:R-:W-:Y:S01]  /*0a60*/  IMAD R14, R12, c[0x0][0x1dc], R6 ;  /* 0x000077000c0e7a24 */ /* 0x000fe200078e0206 */
[----:B------:R-:W-:Y:S01]  /*0a70*/  CS2R R156, SRZ ;  /* 0x00000000009c7805 */ /* 0x000fe2000001ff00 */
[----:B------:R-:W-:Y:S01]  /*0a80*/  IMAD.WIDE.U32 R6, R252, c[0x0][0x1b8], R2 ;  /* 0x00006e00fc067a25 */ /* 0x000fe200078e0002 */
[----:B------:R-:W-:Y:S01]  /*0a90*/  LOP3.LUT R9, R0, 0x38, R10, 0xf8, !PT ;  /* 0x0000003800097812 */ /* 0x000fe200078ef80a */
[----:B------:R-:W-:Y:S01]  /*0aa0*/  CS2R R154, SRZ ;  /* 0x00000000009a7805 */ /* 0x000fe2000001ff00 */
[----:B------:R-:W-:Y:S01]  /*0ab0*/  CS2R R152, SRZ ;  /* 0x0000000000987805 */ /* 0x000fe2000001ff00 */
[----:B------:R-:W-:Y:S01]  /*0ac0*/  IMAD.WIDE.U32 R2, R12, c[0x0][0x1d8], R4 ;  /* 0x000076000c027a25 */ /* 0x000fe200078e0004 */
[----:B------:R-:W-:Y:S01]  /*0ad0*/  SHF.R.U32.HI R5, RZ, 0x3, R0 ;  /* 0x00000003ff057819 */ /* 0x000fe20000011600 */
[----:B------:R-:W-:Y:S01]  /*0ae0*/  CS2R R150, SRZ ;  /* 0x0000000000967805 */ /* 0x000fe2000001ff00 */
[----:B------:R-:W-:Y:S01]  /*0af0*/  CS2R R148, SRZ ;  /* 0x0000000000947805 */ /* 0x000fe2000001ff00 */
[----:B------:R-:W-:Y:S01]  /*0b00*/  IMAD.IADD R0, R3, 0x1, R14 ;  /* 0x0000000103007824 */ /* 0x000fe200078e020e */
[C---:B------:R-:W-:Y:S01]  /*0b10*/  LEA R4, P0, R2.reuse, c[0x0][0x1c0], 0x1 ;  /* 0x0000700002047a11 */ /* 0x040fe200078008ff */
[----:B------:R-:W-:Y:S01]  /*0b20*/  IMAD.IADD R7, R7, 0x1, R8 ;  /* 0x0000000107077824 */ /* 0x000fe200078e0208 */
[----:B------:R-:W-:Y:S01]  /*0b30*/  LOP3.LUT R8, R9, R5, RZ, 0x3c, !PT ;  /* 0x0000000509087212 */ /* 0x000fe200078e3cff */
[----:B------:R-:W-:Y:S01]  /*0b40*/  IMAD.MOV.U32 R3, RZ, RZ, c[0x0][0x1dc] ;  /* 0x00007700ff037624 */ /* 0x000fe200078e00ff */
[----:B------:R-:W-:Y:S01]  /*0b50*/  LEA.HI.X R5, R2, c[0x0][0x1c4], R0, 0x1, P0 ;  /* 0x0000710002057a11 */ /* 0x000fe200000f0c00 */
[----:B------:R-:W-:Y:S01]  /*0b60*/  IMAD.U32 R0, RZ, RZ, UR17 ;  /* 0x00000011ff007e24 */ /* 0x000fe2000f8e00ff */
[----:B------:R-:W-:Y:S01]  /*0b70*/  LEA.HI R2, R16, R228, RZ, 0x6 ;  /* 0x000000e410027211 */ /* 0x000fe200078f30ff */
[----:B------:R-:W-:Y:S01]  /*0b80*/  IMAD R9, R13, c[0x0][0x1a8], RZ ;  /* 0x00006a000d097a24 */ /* 0x000fe200078e02ff */
[----:B------:R-:W-:Y:S01]  /*0b90*/  CS2R R146, SRZ ;  /* 0x0000000000927805 */ /* 0x000fe2000001ff00 */
[----:B------:R-:W-:Y:S01]  /*0ba0*/  IMAD.WIDE.U32 R22, R252, c[0x0][0x278], RZ ;  /* 0x00009e00fc167a25 */ /* 0x000fe200078e00ff */
[----:B------:R-:W-:Y:S01]  /*0bb0*/  IADD3 R0, R0, c[0x0][0x198], -R232 ;  /* 0x0000660000007a10 */ /* 0x000fe20007ffe8e8 */
[----:B------:R-:W-:Y:S01]  /*0bc0*/  CS2R R144, SRZ ;  /* 0x0000000000907805 */ /* 0x000fe2000001ff00 */
[----:B------:R-:W-:Y:S01]  /*0bd0*/  SHF.R.S32.HI R24, RZ, 0x6, R2 ;  /* 0x00000006ff187819 */ /* 0x000fe20000011402 */
[----:B------:R-:W-:Y:S01]  /*0be0*/  IMAD R14, R12, c[0x0][0x1ac], R9 ;  /* 0x00006b000c0e7a24 */ /* 0x000fe200078e0209 */
[----:B------:R-:W-:Y:S01]  /*0bf0*/  ISETP.LT.OR P0, PT, R0, 0x1, P2 ;  /* 0x000000010000780c */ /* 0x000fe20001701670 */
[----:B------:R-:W-:Y:S01]  /*0c00*/  IMAD.WIDE.U32 R12, R12, c[0x0][0x1a8], R6 ;  /* 0x00006a000c0c7a25 */ /* 0x000fe200078e0006 */
[C---:B------:R-:W-:Y:S01]  /*0c10*/  LEA R2, P5, R15.reuse, R4, 0x6 ;  /* 0x000000040f027211 */ /* 0x040fe200078a30ff */
[----:B------:R-:W-:Y:S01]  /*0c20*/  CS2R R142, SRZ ;  /* 0x00000000008e7805 */ /* 0x000fe2000001ff00 */
[----:B------:R-:W-:Y:S01]  /*0c30*/  ISETP.LT.OR P6, PT, R0, 0x1, P3 ;  /* 0x000000010000780c */ /* 0x000fe20001fc1670 */
[----:B------:R-:W-:Y:S01]  /*0c40*/  IMAD R8, R24, 0x200, R8 ;  /* 0x0000020018087824 */ /* 0x000fe200078e0208 */
[----:B------:R-:W-:Y:S01]  /*0c50*/  LEA.HI.X R3, R15, R5, R3, 0x6, P5 ;  /* 0x000000050f037211 */ /* 0x000fe200028f3403 */
[----:B------:R-:W-:Y:S01]  /*0c60*/  IMAD R6, R233, c[0x0][0x178], RZ ;  /* 0x00005e00e9067a24 */ /* 0x000fe200078e02ff */
[----:B------:R-:W-:Y:S01]  /*0c70*/  ISETP.LT.OR P5, PT, R0, 0x1, P4 ;  /* 0x000000010000780c */ /* 0x000fe200027a1670 */
[----:B------:R-:W-:Y:S01]  /*0c80*/  IMAD.SHL.U32 R225, R8, 0x2, RZ ;  /* 0x0000000208e17824 */ /* 0x000fe200078e00ff */
[----:B------:R-:W-:Y:S01]  /*0c90*/  ISETP.LT.OR P2, PT, R0, 0x21, P2 ;  /* 0x000000210000780c */ /* 0x000fe20001741670 */
[----:B------:R-:W-:Y:S01]  /*0ca0*/  IMAD R6, R232, c[0x0][0x17c], R6 ;  /* 0x00005f00e8067a24 */ /* 0x000fe200078e0206 */
[----:B------:R-:W-:Y:S01]  /*0cb0*/  SHF.L.U64.HI R15, R15, R27, c[0x0][0x1dc] ;  /* 0x000077000f0f7619 */ /* 0x000fe2000001021b */
[----:B------:R-:W-:Y:S01]  /*0cc0*/  IMAD.IADD R7, R13, 0x1, R14 ;  /* 0x000000010d077824 */ /* 0x000fe200078e020e */
[----:B------:R-:W-:Y:S01]  /*0cd0*/  @!PT LDS RZ, [RZ] ;  /* 0x00000000fffff984 */ /* 0x000fe20000000800 */
[----:B------:R-:W-:Y:S01]  /*0ce0*/  @!PT LDS RZ, [RZ] ;  /* 0x00000000fffff984 */ /* 0x000fe20000000800 */
[----:B------:R-:W-:Y:S01]  /*0cf0*/  @!PT LDS RZ, [RZ] ;  /* 0x00000000fffff984 */ /* 0x000fe20000000800 */
[----:B------:R1:W-:Y:S01]  /*0d00*/  LDGSTS.E.BYPASS.LTC128B.128 [R225+0x7880], [R4.64], !P0 ;  /* 0x0788000004e17fae */ /* 0x0003e2000c101d52 */
[C---:B------:R-:W-:Y:S01]  /*0d10*/  @!P1 LEA R8, P0, R17.reuse, R2, 0x1 ;  /* 0x0000000211089211 */ /* 0x040fe200078008ff */
[----:B------:R-:W-:Y:S01]  /*0d20*/  IMAD.MOV.U32 R13, RZ, RZ, c[0x0][0x1a8] ;  /* 0x00006a00ff0d7624 */ /* 0x000fe200078e00ff */
[C---:B------:R-:W-:Y:S01]  /*0d30*/  ISETP.LT.OR P4, PT, R0.reuse, 0x21, P4 ;  /* 0x000000210000780c */ /* 0x040fe20002781670 */
[----:B------:R1:W-:Y:S01]  /*0d40*/  LDGSTS.E.BYPASS.LTC128B.128 [R225+0xa080], [R4.64+0x80], !P6 ;  /* 0x0a08008004e17fae */ /* 0x0003e2000f101d52 */
[----:B------:R-:W-:Y:S01]  /*0d50*/  @!P1 LEA.HI.X R9, R17, R3, R15, 0x1, P0 ;  /* 0x0000000311099211 */ /* 0x000fe200000f0c0f */
[----:B------:R-:W-:Y:S01]  /*0d60*/  IMAD.SHL.U32 R14, R13, 0x20, RZ ;  /* 0x000000200d0e7824 */ /* 0x000fe200078e00ff */
[C---:B------:R-:W-:Y:S01]  /*0d70*/  @!P1 ISETP.GE.AND P0, PT, R0.reuse, 0x41, PT ;  /* 0x000000410000980c */ /* 0x040fe20003f06270 */
[----:B------:R1:W-:Y:S01]  /*0d80*/  LDGSTS.E.BYPASS.LTC128B.128 [R225+0xc880], [R4.64+0x100], !P5 ;  /* 0x0c88010004e17fae */ /* 0x0003e2000e901d52 */
[----:B------:R-:W-:Y:S01]  /*0d90*/  ISETP.LT.OR P6, PT, R0, 0x21, P3 ;  /* 0x000000210000780c */ /* 0x000fe20001fc1670 */
[----:B------:R-:W-:Y:S01]  /*0da0*/  IMAD.MOV.U32 R17, RZ, RZ, c[0x0][0x178] ;  /* 0x00005e00ff117624 */ /* 0x000fe200078e00ff */
[----:B------:R-:W-:Y:S01]  /*0db0*/  @!P1 ISETP.GE.OR P5, PT, R10, c[0x0][0x1cc], !P0 ;  /* 0x000073000a009a0c */ /* 0x000fe200047a6670 */
[----:B------:R2:W-:Y:S01]  /*0dc0*/  LDGSTS.E.BYPASS.LTC128B.128 [R225+0x8880], [R2.64], !P2 ;  /* 0x0888000002e17fae */ /* 0x0005e2000d101d52 */
[----:B------:R-:W-:Y:S01]  /*0dd0*/  @!P1 ISETP.LT.OR P3, PT, R0, 0x41, P3 ;  /* 0x000000410000980c */ /* 0x000fe20001f61670 */
[----:B------:R-:W-:Y:S01]  /*0de0*/  IMAD.U32 R15, RZ, RZ, UR5 ;  /* 0x00000005ff0f7e24 */ /* 0x000fe2000f8e00ff */
[----:B------:R-:W-:Y:S01]  /*0df0*/  @!P1 ISETP.GE.OR P0, PT, R25, c[0x0][0x1cc], !P0 ;  /* 0x0000730019009a0c */ /* 0x000fe20004706670 */
[C---:B------:R-:W-:Y:S01]  /*0e00*/  IMAD.SHL.U32 R32, R17.reuse, 0x20, RZ ;  /* 0x0000002011207824 */ /* 0x040fe200078e00ff */
[----:B------:R-:W-:Y:S01]  /*0e10*/  SHF.L.U64.HI R251, R17, R27, c[0x0][0x17c] ;  /* 0x00005f0011fb7619 */ /* 0x000fe2000001021b */
[----:B------:R-:W-:Y:S01]  /*0e20*/  IMAD R26, R28, c[0x0][0x288], RZ ;  /* 0x0000a2001c1a7a24 */ /* 0x000fe200078e02ff */
[----:B------:R-:W-:Y:S01]  /*0e30*/  CS2R R140, SRZ ;  /* 0x00000000008c7805 */ /* 0x000fe2000001ff00 */
[----:B------:R-:W-:Y:S01]  /*0e40*/  IMAD.MOV.U32 R221, RZ, RZ, 0x10 ;  /* 0x00000010ffdd7424 */ /* 0x000fe200078e00ff */
[----:B------:R-:W-:Y:S01]  /*0e50*/  CS2R R138, SRZ ;  /* 0x00000000008a7805 */ /* 0x000fe2000001ff00 */
[----:B------:R2:W-:Y:S01]  /*0e60*/  LDGSTS.E.BYPASS.LTC128B.128 [R225+0xb080], [R2.64+0x80], !P6 ;  /* 0x0b08008002e17fae */ /* 0x0005e2000f101d52 */
[----:B------:R-:W-:Y:S01]  /*0e70*/  ISETP.GE.AND P6, PT, R21, c[0x0][0x19c], PT ;  /* 0x0000670015007a0c */ /* 0x000fe20003fc6270 */
[----:B------:R-:W-:Y:S01]  /*0e80*/  IMAD.MOV.U32 R212, RZ, RZ, 0x120 ;  /* 0x00000120ffd47424 */ /* 0x000fe200078e00ff */
[----:B------:R-:W-:Y:S01]  /*0e90*/  CS2R R136, SRZ ;  /* 0x0000000000887805 */ /* 0x000fe2000001ff00 */
[----:B------:R2:W-:Y:S01]  /*0ea0*/  LDGSTS.E.BYPASS.LTC128B.128 [R225+0xd880], [R2.64+0x100], !P4 ;  /* 0x0d88010002e17fae */ /* 0x0005e2000e101d52 */
[----:B------:R-:W-:Y:S01]  /*0eb0*/  IMAD.MOV.U32 R249, RZ, RZ, 0x1 ;  /* 0x00000001fff97424 */ /* 0x000fe200078e00ff */
[----:B------:R-:W-:Y:S01]  /*0ec0*/  CS2R R134, SRZ ;  /* 0x0000000000867805 */ /* 0x000fe2000001ff00 */
[----:B------:R-:W-:Y:S01]  /*0ed0*/  CS2R R132, SRZ ;  /* 0x0000000000847805 */ /* 0x000fe2000001ff00 */
[----:B------:R3:W-:Y:S01]  /*0ee0*/  @!P1 LDGSTS.E.BYPASS.LTC128B.128 [R225+0x9880], [R8.64], !P5 ;  /* 0x0988000008e19fae */ /* 0x0007e2000e901d52 */
[----:B------:R-:W-:Y:S01]  /*0ef0*/  ISETP.GE.AND P5, PT, R25, c[0x0][0x19c], PT ;  /* 0x0000670019007a0c */ /* 0x000fe20003fa6270 */
[----:B------:R-:W-:Y:S01]  /*0f00*/  CS2R R130, SRZ ;  /* 0x0000000000827805 */ /* 0x000fe2000001ff00 */
[----:B------:R-:W-:Y:S01]  /*0f10*/  CS2R R128, SRZ ;  /* 0x0000000000807805 */ /* 0x000fe2000001ff00 */
[----:B------:R3:W-:Y:S01]  /*0f20*/  @!P1 LDGSTS.E.BYPASS.LTC128B.128 [R225+0xc080], [R8.64+0x80], !P3 ;  /* 0x0c08008008e19fae */ /* 0x0007e2000d901d52 */
[----:B-1----:R-:W-:Y:S01]  /*0f30*/  IMAD.WIDE.U32 R4, R232, c[0x0][0x178], R10 ;  /* 0x00005e00e8047a25 */ /* 0x002fe200078e000a */
[----:B------:R-:W-:Y:S01]  /*0f40*/  ISETP.GE.AND P3, PT, R10, c[0x0][0x16c], PT ;  /* 0x00005b000a007a0c */ /* 0x000fe20003f66270 */
[----:B------:R-:W-:Y:S01]  /*0f50*/  CS2R R126, SRZ ;  /* 0x00000000007e7805 */ /* 0x000fe2000001ff00 */
[----:B------:R3:W-:Y:S01]  /*0f60*/  @!P1 LDGSTS.E.BYPASS.LTC128B.128 [R225+0xe880], [R8.64+0x100], !P0 ;  /* 0x0e88010008e19fae */ /* 0x0007e2000c101d52 */
[----:B------:R-:W-:Y:S01]  /*0f70*/  IMAD.IADD R5, R5, 0x1, R6 ;  /* 0x0000000105057824 */ /* 0x000fe200078e0206 */
[----:B------:R-:W-:Y:S01]  /*0f80*/  LEA R6, P2, R12, c[0x0][0x190], 0x1 ;  /* 0x000064000c067a11 */ /* 0x000fe200078408ff */
[----:B------:R-:W-:Y:S01]  /*0f90*/  CS2R R124, SRZ ;  /* 0x00000000007c7805 */ /* 0x000fe2000001ff00 */
[----:B------:R-:W-:Y:S01]  /*0fa0*/  CS2R R122, SRZ ;  /* 0x00000000007a7805 */ /* 0x000fe2000001ff00 */
[----:B------:R-:W-:Y:S01]  /*0fb0*/  IMAD.WIDE.U32 R4, R30, c[0x0][0x180], R4 ;  /* 0x000060001e047a25 */ /* 0x000fe200078e0004 */
[----:B------:R-:W-:Y:S01]  /*0fc0*/  LEA.HI.X R7, R12, c[0x0][0x194], R7, 0x1, P2 ;  /* 0x000065000c077a11 */ /* 0x000fe200010f0c07 */
[----:B------:R-:W-:Y:S01]  /*0fd0*/  CS2R R120, SRZ ;  /* 0x0000000000787805 */ /* 0x000fe2000001ff00 */
[----:B------:R-:W-:Y:S01]  /*0fe0*/  ISETP.GE.AND P2, PT, R10, c[0x0][0x19c], PT ;  /* 0x000067000a007a0c */ /* 0x000fe20003f46270 */
[----:B------:R-:W-:Y:S01]  /*0ff0*/  CS2R R118, SRZ ;  /* 0x0000000000767805 */ /* 0x000fe2000001ff00 */
[----:B------:R-:W-:Y:S01]  /*1000*/  SEL R12, RZ, 0x1, P3 ;  /* 0x00000001ff0c7807 */ /* 0x000fe20001800000 */
[----:B------:R-:W-:Y:S01]  /*1010*/  CS2R R116, SRZ ;  /* 0x0000000000747805 */ /* 0x000fe2000001ff00 */
[C---:B------:R-:W-:Y:S01]  /*1020*/  ISETP.LT.OR P4, PT, R0.reuse, 0x1, P2 ;  /* 0x000000010000780c */ /* 0x040fe20001781670 */
[----:B------:R-:W-:Y:S01]  /*1030*/  CS2R R114, SRZ ;  /* 0x0000000000727805 */ /* 0x000fe2000001ff00 */
[----:B------:R-:W-:Y:S01]  /*1040*/  ISETP.LT.OR P3, PT, R0, 0x1, P5 ;  /* 0x000000010000780c */ /* 0x000fe20002f61670 */
[----:B--2---:R-:W-:Y:S01]  /*1050*/  IMAD R2, R28, c[0x0][0x180], RZ ;  /* 0x000060001c027a24 */ /* 0x004fe200078e02ff */
[----:B------:R-:W-:Y:S01]  /*1060*/  CS2R R112, SRZ ;  /* 0x0000000000707805 */ /* 0x000fe2000001ff00 */
[----:B------:R-:W-:Y:S01]  /*1070*/  IMAD.MOV.U32 R3, RZ, RZ, c[0x0][0x1ac] ;  /* 0x00006b00ff037624 */ /* 0x000fe200078e00ff */
[----:B------:R-:W-:Y:S01]  /*1080*/  CS2R R102, SRZ ;  /* 0x0000000000667805 */ /* 0x000fe2000001ff00 */
[----:B------:R-:W-:Y:S01]  /*1090*/  CS2R R100, SRZ ;  /* 0x0000000000647805 */ /* 0x000fe2000001ff00 */
[----:B------:R-:W-:Y:S01]  /*10a0*/  CS2R R98, SRZ ;  /* 0x0000000000627805 */ /* 0x000fe2000001ff00 */
[----:B------:R-:W-:Y:S01]  /*10b0*/  CS2R R96, SRZ ;  /* 0x0000000000607805 */ /* 0x000fe2000001ff00 */
[----:B------:R-:W-:Y:S01]  /*10c0*/  CS2R R94, SRZ ;  /* 0x00000000005e7805 */ /* 0x000fe2000001ff00 */
[----:B------:R-:W-:Y:S01]  /*10d0*/  CS2R R92, SRZ ;  /* 0x00000000005c7805 */ /* 0x000fe2000001ff00 */
[----:B------:R-:W-:Y:S01]  /*10e0*/  CS2R R90, SRZ ;  /* 0x00000000005a7805 */ /* 0x000fe2000001ff00 */
[----:B------:R1:W-:Y:S01]  /*10f0*/  LDGSTS.E.BYPASS.LTC128B.128 [R225+0x80], [R6.64], !P4 ;  /* 0x0008000006e17fae */ /* 0x0003e2000e101d52 */
[----:B------:R-:W-:Y:S01]  /*1100*/  ISETP.LT.OR P4, PT, R0, 0x1, P6 ;  /* 0x000000010000780c */ /* 0x000fe20003781670 */
[----:B---3--:R-:W-:Y:S01]  /*1110*/  IMAD R8, R30, c[0x0][0x184], R2 ;  /* 0x000061001e087a24 */ /* 0x008fe200078e0202 */
[----:B------:R-:W-:Y:S01]  /*1120*/  LEA R2, P0, R13, R6, 0x6 ;  /* 0x000000060d027211 */ /* 0x000fe200078030ff */
[----:B------:R-:W-:Y:S01]  /*1130*/  CS2R R88, SRZ ;  /* 0x0000000000587805 */ /* 0x000fe2000001ff00 */
[----:B------:R-:W-:Y:S01]  /*1140*/  CS2R R86, SRZ ;  /* 0x0000000000567805 */ /* 0x000fe2000001ff00 */
[----:B------:R-:W-:Y:S01]  /*1150*/  IMAD.IADD R5, R5, 0x1, R8 ;  /* 0x0000000105057824 */ /* 0x000fe200078e0208 */
[----:B------:R-:W-:Y:S01]  /*1160*/  LEA.HI.X R3, R13, R7, R3, 0x6, P0 ;  /* 0x000000070d037211 */ /* 0x000fe200000f3403 */
[----:B------:R-:W-:Y:S01]  /*1170*/  CS2R R84, SRZ ;  /* 0x0000000000547805 */ /* 0x000fe2000001ff00 */
[----:B------:R-:W-:Y:S01]  /*1180*/  ISETP.GE.AND P0, PT, R21, c[0x0][0x16c], PT ;  /* 0x00005b0015007a0c */ /* 0x000fe20003f06270 */
[----:B------:R-:W-:Y:S01]  /*1190*/  IMAD.WIDE.U32 R242, R252, c[0x0][0x188], R4 ;  /* 0x00006200fcf27a25 */ /* 0x000fe200078e0004 */
[----:B------:R-:W-:Y:S01]  /*11a0*/  SHF.L.U64.HI R13, R13, R27, c[0x0][0x1ac] ;  /* 0x00006b000d0d7619 */ /* 0x000fe2000001021b */
[----:B------:R-:W-:Y:S01]  /*11b0*/  CS2R R82, SRZ ;  /* 0x0000000000527805 */ /* 0x000fe2000001ff00 */
[----:B------:R-:W-:Y:S01]  /*11c0*/  SEL R9, RZ, 0xffffffff, P0 ;  /* 0xffffffffff097807 */ /* 0x000fe20000000000 */
[----:B------:R1:W-:Y:S01]  /*11d0*/  LDGSTS.E.BYPASS.LTC128B.128 [R225+0x2880], [R6.64+0x80], !P4 ;  /* 0x0288008006e17fae */ /* 0x0003e2000e101d52 */
[----:B------:R-:W-:Y:S01]  /*11e0*/  @!P1 LEA R8, P0, R14, R2, 0x1 ;  /* 0x000000020e089211 */ /* 0x000fe200078008ff */
[----:B------:R-:W-:Y:S01]  /*11f0*/  IMAD.MOV.U32 R238, RZ, RZ, R242 ;  /* 0x000000ffffee7224 */ /* 0x000fe200078e00f2 */
[C---:B------:R-:W-:Y:S01]  /*1200*/  ISETP.LT.OR P4, PT, R0.reuse, 0x21, P2 ;  /* 0x000000210000780c */ /* 0x040fe20001781670 */
[----:B------:R-:W-:Y:S01]  /*1210*/  IMAD.SHL.U32 R9, R9, 0x2, RZ ;  /* 0x0000000209097824 */ /* 0x000fe200078e00ff */
[----:B------:R1:W-:Y:S01]  /*1220*/  LDGSTS.E.BYPASS.LTC128B.128 [R225+0x5080], [R6.64+0x100], !P3 ;  /* 0x0508010006e17fae */ /* 0x0003e2000d901d52 */
[C---:B------:R-:W-:Y:S01]  /*1230*/  ISETP.LT.OR P3, PT, R0.reuse, 0x21, P6 ;  /* 0x000000210000780c */ /* 0x040fe20003761670 */
[----:B------:R-:W-:Y:S01]  /*1240*/  CS2R R80, SRZ ;  /* 0x0000000000507805 */ /* 0x000fe2000001ff00 */
[----:B------:R-:W-:Y:S01]  /*1250*/  @!P1 ISETP.LT.OR P2, PT, R0, 0x41, P2 ;  /* 0x000000410000980c */ /* 0x000fe20001741670 */
[----:B------:R-:W-:Y:S01]  /*1260*/  CS2R R78, SRZ ;  /* 0x00000000004e7805 */ /* 0x000fe2000001ff00 */
[----:B------:R-:W-:Y:S01]  /*1270*/  LOP3.LUT R12, R9, 0x2, R12, 0xe2, !PT ;  /* 0x00000002090c7812 */ /* 0x000fe200078ee20c */
[----:B------:R-:W-:Y:S01]  /*1280*/  CS2R R76, SRZ ;  /* 0x00000000004c7805 */ /* 0x000fe2000001ff00 */
[----:B------:R-:W-:Y:S01]  /*1290*/  @!P1 LEA.HI.X R9, R14, R3, R13, 0x1, P0 ;  /* 0x000000030e099211 */ /* 0x000fe200000f0c0d */
[----:B------:R-:W-:Y:S01]  /*12a0*/  IMAD.SHL.U32 R13, R17, 0x40, RZ ;  /* 0x00000040110d7824 */ /* 0x000fe200078e00ff */
[----:B------:R-:W-:Y:S01]  /*12b0*/  ISETP.GE.AND P0, PT, R25, c[0x0][0x16c], PT ;  /* 0x00005b0019007a0c */ /* 0x000fe20003f06270 */
[----:B------:R-:W-:Y:S01]  /*12c0*/  CS2R R74, SRZ ;  /* 0x00000000004a7805 */ /* 0x000fe2000001ff00 */
[C---:B------:R-:W-:Y:S01]  /*12d0*/  @!P1 ISETP.LT.OR P6, PT, R0.reuse, 0x41, P6 ;  /* 0x000000410000980c */ /* 0x040fe200037c1670 */
[----:B------:R2:W-:Y:S01]  /*12e0*/  LDGSTS.E.BYPASS.LTC128B.128 [R225+0x1080], [R2.64], !P4 ;  /* 0x0108000002e17fae */ /* 0x0005e2000e101d52 */
[----:B------:R-:W-:Y:S01]  /*12f0*/  SEL R5, RZ, 0x4, P0 ;  /* 0x00000004ff057807 */ /* 0x000fe20000000000 */
[----:B------:R-:W-:Y:S01]  /*1300*/  CS2R R72, SRZ ;  /* 0x0000000000487805 */ /* 0x000fe2000001ff00 */
[C---:B------:R-:W-:Y:S01]  /*1310*/  ISETP.LT.OR P0, PT, R0.reuse, 0x21, P5 ;  /* 0x000000210000780c */ /* 0x040fe20002f01670 */
[----:B------:R2:W-:Y:S01]  /*1320*/  LDGSTS.E.BYPASS.LTC128B.128 [R225+0x3880], [R2.64+0x80], !P3 ;  /* 0x0388008002e17fae */ /* 0x0005e2000d901d52 */
[----:B------:R-:W-:Y:S01]  /*1330*/  @!P1 ISETP.LT.OR P5, PT, R0, 0x41, P5 ;  /* 0x000000410000980c */ /* 0x000fe20002fa1670 */
[----:B------:R-:W-:Y:S01]  /*1340*/  CS2R R70, SRZ ;  /* 0x0000000000467805 */ /* 0x000fe2000001ff00 */
[----:B------:R-:W-:Y:S01]  /*1350*/  LOP3.LUT R0, R12, R5, RZ, 0xfc, !PT ;  /* 0x000000050c007212 */ /* 0x000fe200078efcff */
[----:B------:R-:W-:Y:S01]  /*1360*/  CS2R R68, SRZ ;  /* 0x0000000000447805 */ /* 0x000fe2000001ff00 */
[----:B------:R-:W-:Y:S01]  /*1370*/  IADD3 R12, -R232, c[0x0][0x168], -R15 ;  /* 0x00005a00e80c7a10 */ /* 0x000fe20007ffe90f */
[----:B------:R-:W-:Y:S01]  /*1380*/  CS2R R66, SRZ ;  /* 0x0000000000427805 */ /* 0x000fe2000001ff00 */
[C---:B------:R-:W-:Y:S01]  /*1390*/  LOP3.LUT P4, RZ, R0.reuse, 0x1, RZ, 0xc0, !PT ;  /* 0x0000000100ff7812 */ /* 0x040fe2000788c0ff */
[----:B------:R-:W-:Y:S01]  /*13a0*/  CS2R R64, SRZ ;  /* 0x0000000000407805 */ /* 0x000fe2000001ff00 */
[----:B------:R-:W-:Y:S01]  /*13b0*/  LOP3.LUT P3, RZ, R0, 0x2, RZ, 0xc0, !PT ;  /* 0x0000000200ff7812 */ /* 0x000fe2000786c0ff */
[----:B------:R-:W-:Y:S01]  /*13c0*/  CS2R R62, SRZ ;  /* 0x00000000003e7805 */ /* 0x000fe2000001ff00 */
[----:B-1----:R-:W-:Y:S01]  /*13d0*/  IMAD R6, R31, c[0x0][0x188], RZ ;  /* 0x000062001f067a24 */ /* 0x002fe200078e02ff */
[----:B------:R-:W-:Y:S01]  /*13e0*/  SHF.L.U64.HI R7, R17, R29, c[0x0][0x17c] ;  /* 0x00005f0011077619 */ /* 0x000fe2000001021d */
[----:B------:R2:W-:Y:S01]  /*13f0*/  LDGSTS.E.BYPASS.LTC128B.128 [R225+0x6080], [R2.64+0x100], !P0 ;  /* 0x0608010002e17fae */ /* 0x0005e2000c101d52 */
[----:B------:R-:W-:Y:S01]  /*1400*/  P2R R18, PR, RZ, 0x10 ;  /* 0x00000010ff127803 */ /* 0x000fe20000000000 */
[----:B------:R-:W-:Y:S01]  /*1410*/  IMAD R6, R252, c[0x0][0x18c], R6 ;  /* 0x00006300fc067a24 */ /* 0x000fe200078e0206 */
[----:B------:R-:W-:Y:S01]  /*1420*/  CS2R R60, SRZ ;  /* 0x00000000003c7805 */ /* 0x000fe2000001ff00 */
[----:B------:R-:W-:Y:S01]  /*1430*/  IMAD R4, R7, UR8, RZ ;  /* 0x0000000807047c24 */ /* 0x000fe2000f8e02ff */
[----:B------:R1:W-:Y:S01]  /*1440*/  @!P1 LDGSTS.E.BYPASS.LTC128B.128 [R225+0x2080], [R8.64], !P2 ;  /* 0x0208000008e19fae */ /* 0x0003e2000d101d52 */
[----:B------:R-:W-:Y:S01]  /*1450*/  IMAD.IADD R239, R243, 0x1, R6 ;  /* 0x00000001f3ef7824 */ /* 0x000fe200078e0206 */
[----:B------:R-:W-:Y:S01]  /*1460*/  LOP3.LUT P2, RZ, R0, 0x4, RZ, 0xc0, !PT ;  /* 0x0000000400ff7812 */ /* 0x000fe2000784c0ff */
[C---:B------:R-:W-:Y:S01]  /*1470*/  IMAD R6, R13.reuse, UR6, R4 ;  /* 0x000000060d067c24 */ /* 0x040fe2000f8e0204 */
[----:B------:R1:W-:Y:S01]  /*1480*/  @!P1 LDGSTS.E.BYPASS.LTC128B.128 [R225+0x4880], [R8.64+0x80], !P6 ;  /* 0x0488008008e19fae */ /* 0x0003e2000f101d52 */
[----:B------:R-:W-:Y:S01]  /*1490*/  IMAD.WIDE.U32 R4, R13, UR8, R238 ;  /* 0x000000080d047c25 */ /* 0x000fe2000f8e00ee */
[C---:B------:R-:W-:Y:S01]  /*14a0*/  ISETP.LT.OR P6, PT, R12.reuse, 0x1, !P3 ;  /* 0x000000010c00780c */ /* 0x040fe20005fc1670 */
[----:B------:R-:W-:Y:S01]  /*14b0*/  CS2R R58, SRZ ;  /* 0x00000000003a7805 */ /* 0x000fe2000001ff00 */
[----:B------:R1:W-:Y:S01]  /*14c0*/  @!P1 LDGSTS.E.BYPASS.LTC128B.128 [R225+0x7080], [R8.64+0x100], !P5 ;  /* 0x0708010008e19fae */ /* 0x0003e2000e901d52 */
[----:B------:R-:W-:Y:S01]  /*14d0*/  IMAD.IADD R6, R5, 0x1, R6 ;  /* 0x0000000105067824 */ /* 0x000fe200078e0206 */
[----:B------:R-:W-:Y:S01]  /*14e0*/  ISETP.LT.OR P5, PT, R12, 0x1, !P2 ;  /* 0x000000010c00780c */ /* 0x000fe200057a1670 */
[----:B------:R-:W-:Y:S01]  /*14f0*/  IMAD R0, R233, c[0x0][0x208], RZ ;  /* 0x00008200e9007a24 */ /* 0x000fe200078e02ff */
[----:B------:R-:W0:Y:S01]  /*1500*/  LDGDEPBAR ;  /* 0x00000000000079af */ /* 0x000e220000000000 */
[----:B------:R-:W-:Y:S01]  /*1510*/  IMAD R13, R28, c[0x0][0x210], RZ ;  /* 0x000084001c0d7a24 */ /* 0x000fe200078e02ff */
[----:B------:R-:W-:Y:S01]  /*1520*/  CS2R R56, SRZ ;  /* 0x0000000000387805 */ /* 0x000fe2000001ff00 */
[----:B------:R-:W-:Y:S01]  /*1530*/  IMAD R0, R232, c[0x0][0x20c], R0 ;  /* 0x00008300e8007a24 */ /* 0x000fe200078e0200 */
[----:B------:R-:W-:Y:S01]  /*1540*/  CS2R R54, SRZ ;  /* 0x0000000000367805 */ /* 0x000fe2000001ff00 */
[----:B------:R-:W-:Y:S01]  /*1550*/  IMAD R13, R30, c[0x0][0x214], R13 ;  /* 0x000085001e0d7a24 */ /* 0x000fe200078e020d */
[----:B------:R-:W-:Y:S01]  /*1560*/  CS2R R52, SRZ ;  /* 0x0000000000347805 */ /* 0x000fe2000001ff00 */
[----:B------:R-:W-:Y:S01]  /*1570*/  CS2R R50, SRZ ;  /* 0x0000000000327805 */ /* 0x000fe2000001ff00 */
[----:B------:R-:W-:Y:S01]  /*1580*/  CS2R R48, SRZ ;  /* 0x0000000000307805 */ /* 0x000fe2000001ff00 */
[----:B------:R-:W-:Y:S01]  /*1590*/  CS2R R46, SRZ ;  /* 0x00000000002e7805 */ /* 0x000fe2000001ff00 */
[----:B--2---:R-:W-:Y:S01]  /*15a0*/  LEA R2, P0, R4, c[0x0][0x160], 0x1 ;  /* 0x0000580004027a11 */ /* 0x004fe200078008ff */
[----:B------:R-:W-:Y:S01]  /*15b0*/  CS2R R44, SRZ ;  /* 0x00000000002c7805 */ /* 0x000fe2000001ff00 */
[----:B------:R-:W-:-:S02]  /*15c0*/  ULDC UR10, c[0x0][0x2a0] ;  /* 0x0000a800000a7ab9 */ /* 0x000fc40000000800 */
[----:B------:R-:W-:Y:S01]  /*15d0*/  LEA.HI.X R3, R4, c[0x0][0x164], R6, 0x1, P0 ;  /* 0x0000590004037a11 */ /* 0x000fe200000f0c06 */
[----:B------:R-:W-:Y:S01]  /*15e0*/  IMAD.SHL.U32 R4, R228, 0x4, RZ ;  /* 0x00000004e4047824 */ /* 0x000fe200078e00ff */
[----:B------:R-:W-:Y:S01]  /*15f0*/  ISETP.LT.OR P0, PT, R12, 0x1, !P4 ;  /* 0x000000010c00780c */ /* 0x000fe20006701670 */
[----:B------:R-:W-:Y:S01]  /*1600*/  IMAD.WIDE.U32 R6, R232, c[0x0][0x208], R10 ;  /* 0x00008200e8067a25 */ /* 0x000fe200078e000a */
[----:B------:R-:W-:Y:S02]  /*1610*/  UP2UR UR14, UPR, URZ, 0x2 ;  /* 0x000000023f0e7883 */ /* 0x000fe40008000000 */
[----:B------:R-:W-:Y:S01]  /*1620*/  SHF.R.S32.HI R5, RZ, 0x1f, R4 ;  /* 0x0000001fff057819 */ /* 0x000fe20000011404 */
[----:B------:R-:W-:Y:S01]  /*1630*/  IMAD.IADD R7, R7, 0x1, R0 ;  /* 0x0000000107077824 */ /* 0x000fe200078e0200 */
[----:B------:R-:W-:Y:S01]  /*1640*/  UMOV UR11, 0x1 ;  /* 0x00000001000b7882 */ /* 0x000fe20000000000 */
[----:B-1----:R-:W-:Y:S01]  /*1650*/  IMAD R8, R31, c[0x0][0x278], RZ ;  /* 0x00009e001f087a24 */ /* 0x002fe200078e02ff */
[----:B------:R-:W-:Y:S01]  /*1660*/  ULOP3.LUT UR10, URZ, UR10, URZ, 0x33, !UPT ;  /* 0x0000000a3f0a7292 */ /* 0x000fe2000f8e333f */
[----:B------:R-:W-:Y:S01]  /*1670*/  IMAD R9, R28, c[0x0][0x270], RZ ;  /* 0x00009c001c097a24 */ /* 0x000fe200078e02ff */
[----:B------:R-:W-:Y:S01]  /*1680*/  UISETP.GE.AND UP6, UPT, UR17, 0x21, UPT ;  /* 0x000000211100788c */ /* 0x000fe2000bfc6270 */
[----:B------:R-:W-:Y:S01]  /*1690*/  IMAD R8, R252, c[0x0][0x27c], R8 ;  /* 0x00009f00fc087a24 */ /* 0x000fe200078e0208 */
[----:B------:R-:W-:Y:S01]  /*16a0*/  UP2UR UR13, UPR, URZ, 0x1 ;  /* 0x000000013f0d7883 */ /* 0x000fe20008000000 */
[C---:B------:R-:W-:Y:S01]  /*16b0*/  IMAD R11, R30.reuse, c[0x0][0x274], R9 ;  /* 0x00009d001e0b7a24 */ /* 0x040fe200078e0209 */
[----:B------:R1:W-:Y:S01]  /*16c0*/  LDGSTS.E.BYPASS.LTC128B.128 [R225+0xf080], [R2.64], !P0 ;  /* 0x0f08000002e17fae */ /* 0x0003e2000c101d52 */
[----:B------:R-:W-:Y:S01]  /*16d0*/  IMAD.IADD R248, R23, 0x1, R8 ;  /* 0x0000000117f87824 */ /* 0x000fe200078e0208 */
[----:B------:R-:W-:Y:S01]  /*16e0*/  UISETP.GE.AND UP5, UPT, UR17, 0x22, UPT ;  /* 0x000000221100788c */ /* 0x000fe2000bfa6270 */
[----:B------:R-:W-:Y:S01]  /*16f0*/  IMAD.WIDE.U32 R8, R30, c[0x0][0x270], R4 ;  /* 0x00009c001e087a25 */ /* 0x000fe200078e0004 */
[----:B------:R1:W-:Y:S01]  /*1700*/  LDGSTS.E.BYPASS.LTC128B.128 [R225+0x11080], [R2.64+0x80], !P6 ;  /* 0x1108008002e17fae */ /* 0x0003e2000f101d52 */
[----:B------:R-:W-:Y:S01]  /*1710*/  ISETP.LT.OR P6, PT, R12, 0x21, !P4 ;  /* 0x000000210c00780c */ /* 0x000fe200067c1670 */
[----:B------:R-:W-:Y:S01]  /*1720*/  UISETP.GE.AND UP4, UPT, UR17, 0x31, UPT ;  /* 0x000000311100788c */ /* 0x000fe2000bf86270 */
[----:B------:R-:W-:Y:S01]  /*1730*/  IMAD.IADD R11, R9, 0x1, R11 ;  /* 0x00000001090b7824 */ /* 0x000fe200078e020b */
[----:B------:R-:W-:Y:S01]  /*1740*/  IADD3 R14, P1, P0, R8, UR5, R22 ;  /* 0x00000005080e7c10 */ /* 0x000fe2000f83e016 */
[----:B------:R1:W-:Y:S01]  /*1750*/  LDGSTS.E.BYPASS.LTC128B.128 [R225+0x13080], [R2.64+0x100], !P5 ;  /* 0x1308010002e17fae */ /* 0x0003e2000e901d52 */
[----:B------:R-:W-:Y:S01]  /*1760*/  IMAD R0, R31, c[0x0][0x290], RZ ;  /* 0x0000a4001f007a24 */ /* 0x000fe200078e02ff */
[----:B------:R-:W-:Y:S01]  /*1770*/  ISETP.GE.AND P4, PT, R10, c[0x0][0x1fc], PT ;  /* 0x00007f000a007a0c */ /* 0x000fe20003f86270 */
[----:B------:R-:W-:Y:S01]  /*1780*/  IMAD.WIDE.U32 R8, R30, c[0x0][0x288], R4 ;  /* 0x0000a2001e087a25 */ /* 0x000fe200078e0004 */
[----:B------:R-:W-:Y:S01]  /*1790*/  IADD3.X R11, R11, UR4, R248, P1, P0 ;  /* 0x000000040b0b7c10 */ /* 0x000fe20008fe04f8 */
[----:B------:R-:W-:Y:S01]  /*17a0*/  UISETP.GE.AND UP3, UPT, UR17, 0x32, UPT ;  /* 0x000000321100788c */ /* 0x000fe2000bf66270 */
[----:B------:R-:W-:Y:S01]  /*17b0*/  ISETP.LT.OR P1, PT, R12, 0x21, !P3 ;  /* 0x000000210c00780c */ /* 0x000fe20005f21670 */
[----:B------:R-:W-:Y:S01]  /*17c0*/  IMAD.WIDE.U32 R22, R252, c[0x0][0x290], RZ ;  /* 0x0000a400fc167a25 */ /* 0x000fe200078e00ff */
[----:B------:R-:W-:-:S02]  /*17d0*/  UISETP.GE.AND UP2, UPT, UR17, 0x41, UPT ;  /* 0x000000411100788c */ /* 0x000fc4000bf46270 */
[----:B------:R-:W-:Y:S01]  /*17e0*/  UISETP.GE.AND UP1, UPT, UR17, 0x42, UPT ;  /* 0x000000421100788c */ /* 0x000fe2000bf26270 */
[----:B------:R-:W-:Y:S02]  /*17f0*/  IMAD R0, R252, c[0x0][0x294], R0 ;  /* 0x0000a500fc007a24 */ /* 0x000fe400078e0200 */
[----:B------:R-:W-:-:S04]  /*1800*/  IMAD.WIDE.U32 R4, R30, c[0x0][0x210], R6 ;  /* 0x000084001e047a25 */ /* 0x000fc800078e0006 */
[----:B------:R-:W-:Y:S02]  /*1810*/  IMAD.IADD R247, R23, 0x1, R0 ;  /* 0x0000000117f77824 */ /* 0x000fe400078e0200 */
[----:B------:R-:W-:Y:S02]  /*1820*/  IMAD.IADD R5, R5, 0x1, R13 ;  /* 0x0000000105057824 */ /* 0x000fe400078e020d */
[----:B------:R-:W-:Y:S02]  /*1830*/  IMAD R7, R31, c[0x0][0x218], RZ ;  /* 0x000086001f077a24 */ /* 0x000fe400078e02ff */
[----:B------:R-:W-:Y:S02]  /*1840*/  IMAD R0, R30, c[0x0][0x28c], R26 ;  /* 0x0000a3001e007a24 */ /* 0x000fe400078e021a */
[----:B------:R-:W-:Y:S01]  /*1850*/  IMAD R7, R252, c[0x0][0x21c], R7 ;  /* 0x00008700fc077a24 */ /* 0x000fe200078e0207 */
[----:B-1----:R-:W-:Y:S01]  /*1860*/  LEA R2, P5, R32, R2, 0x1 ;  /* 0x0000000220027211 */ /* 0x002fe200078a08ff */
[----:B------:R-:W-:-:S03]  /*1870*/  IMAD.WIDE.U32 R240, R252, c[0x0][0x218], R4 ;  /* 0x00008600fcf07a25 */ /* 0x000fc600078e0004 */
[----:B------:R-:W-:Y:S01]  /*1880*/  LEA.HI.X R3, R32, R3, R251, 0x1, P5 ;  /* 0x0000000320037211 */ /* 0x000fe200028f0cfb */
[----:B------:R-:W-:Y:S01]  /*1890*/  IMAD.IADD R237, R241, 0x1, R7 ;  /* 0x00000001f1ed7824 */ /* 0x000fe200078e0207 */
[----:B------:R-:W-:Y:S01]  /*18a0*/  IADD3 R17, P5, P0, R8, UR5, R22 ;  /* 0x0000000508117c10 */ /* 0x000fe2000f8be016 */
[----:B------:R-:W-:Y:S01]  /*18b0*/  IMAD.IADD R8, R9, 0x1, R0 ;  /* 0x0000000109087824 */ /* 0x000fe200078e0200 */
[----:B------:R-:W-:Y:S01]  /*18c0*/  IADD3 R9, -R15, c[0x0][0x168], -R232 ;  /* 0x00005a000f097a10 */ /* 0x000fe20007ffe9e8 */
[----:B------:R1:W-:Y:S01]  /*18d0*/  LDGSTS.E.BYPASS.LTC128B.128 [R225+0x10080], [R2.64], !P6 ;  /* 0x1008000002e17fae */ /* 0x0003e2000f101d52 */
[----:B------:R-:W-:Y:S01]  /*18e0*/  ISETP.LT.OR P6, PT, R12, 0x21, !P2 ;  /* 0x000000210c00780c */ /* 0x000fe200057c1670 */
[----:B------:R-:W-:Y:S01]  /*18f0*/  IMAD.MOV.U32 R12, RZ, RZ, c[0x0][0x208] ;  /* 0x00008200ff0c7624 */ /* 0x000fe200078e00ff */
[----:B------:R-:W-:Y:S01]  /*1900*/  IADD3.X R15, R8, UR4, R247, P5, P0 ;  /* 0x00000004080f7c10 */ /* 0x000fe2000afe04f7 */
[----:B------:R1:W-:Y:S01]  /*1910*/  LDGSTS.E.BYPASS.LTC128B.128 [R225+0x12080], [R2.64+0x80], !P1 ;  /* 0x1208008002e17fae */ /* 0x0003e2000c901d52 */
[----:B------:R-:W-:Y:S01]  /*1920*/  LEA R6, P1, R14, c[0x0][0x258], 0x2 ;  /* 0x000096000e067a11 */ /* 0x000fe200078210ff */
[C---:B------:R-:W-:Y:S01]  /*1930*/  IMAD.SHL.U32 R4, R12.reuse, 0x40, RZ ;  /* 0x000000400c047824 */ /* 0x040fe200078e00ff */
[----:B------:R-:W-:Y:S01]  /*1940*/  SHF.L.U64.HI R0, R12, R29, c[0x0][0x20c] ;  /* 0x000083000c007619 */ /* 0x000fe2000001021d */
[----:B------:R-:W-:Y:S01]  /*1950*/  IMAD.MOV.U32 R236, RZ, RZ, R240 ;  /* 0x000000ffffec7224 */ /* 0x000fe200078e00f0 */
[----:B------:R-:W-:Y:S01]  /*1960*/  LEA.HI.X R7, R14, c[0x0][0x25c], R11, 0x2, P1 ;  /* 0x000097000e077a11 */ /* 0x000fe200008f140b */
[----:B------:R-:W-:Y:S01]  /*1970*/  IMAD.SHL.U32 R32, R12, 0x20, RZ ;  /* 0x000000200c207824 */ /* 0x000fe200078e00ff */
[----:B------:R-:W-:Y:S01]  /*1980*/  ISETP.GT.AND P1, PT, R228, 0xf, PT ;  /* 0x0000000fe400780c */ /* 0x000fe20003f24270 */
[----:B------:R-:W-:Y:S01]  /*1990*/  IMAD R0, R0, UR8, RZ ;  /* 0x0000000800007c24 */ /* 0x000fe2000f8e02ff */
[----:B------:R-:W-:Y:S01]  /*19a0*/  ISETP.LT.OR P0, PT, R9, 0x1, P4 ;  /* 0x000000010900780c */ /* 0x000fe20002701670 */
[----:B------:R1:W-:Y:S01]  /*19b0*/  LDGSTS.E.BYPASS.LTC128B.128 [R225+0x14080], [R2.64+0x100], !P6 ;  /* 0x1408010002e17fae */ /* 0x0003e2000f101d52 */
[----:B------:R-:W-:Y:S01]  /*19c0*/  ISETP.GE.AND P6, PT, R21, c[0x0][0x1fc], PT ;  /* 0x00007f0015007a0c */ /* 0x000fe20003fc6270 */
[----:B------:R-:W-:Y:S01]  /*19d0*/  IMAD R0, R4, UR6, R0 ;  /* 0x0000000604007c24 */ /* 0x000fe2000f8e0200 */
[----:B------:R-:W-:Y:S01]  /*19e0*/  SHF.L.U64.HI R250, R12, R27, c[0x0][0x20c] ;  /* 0x000083000cfa7619 */ /* 0x000fe2000001021b */
[----:B------:R-:W-:Y:S01]  /*19f0*/  IMAD.WIDE.U32 R4, R4, UR8, R236 ;  /* 0x0000000804047c25 */ /* 0x000fe2000f8e00ec */
[CC--:B------:R-:W-:Y:S01]  /*1a00*/  LEA.HI R8, R16.reuse, R228.reuse, RZ, 0x2 ;  /* 0x000000e410087211 */ /* 0x0c0fe200078f10ff */
[----:B------:R-:W-:Y:S01]  /*1a10*/  ULDC UR6, c[0x0][0x168] ;  /* 0x00005a0000067ab9 */ /* 0x000fe20000000800 */
[----:B------:R-:W-:Y:S01]  /*1a20*/  LEA.HI R12, R16, R228, RZ, 0x5 ;  /* 0x000000e4100c7211 */ /* 0x000fe200078f28ff */
[----:B------:R-:W-:Y:S01]  /*1a30*/  IMAD.IADD R0, R5, 0x1, R0 ;  /* 0x0000000105007824 */ /* 0x000fe200078e0200 */
[----:B------:R-:W-:Y:S01]  /*1a40*/  UIADD3 UR6, UR9, -UR6, UR7 ;  /* 0x8000000609067290 */ /* 0x000fe2000fffe007 */
[----:B------:R-:W-:Y:S01]  /*1a50*/  @!P1 IMAD.SHL.U32 R5, R228, 0x10, RZ ;  /* 0x00000010e4059824 */ /* 0x000fe200078e00ff */
[----:B------:R-:W-:Y:S01]  /*1a60*/  SHF.R.S32.HI R11, RZ, 0x5, R12 ;  /* 0x00000005ff0b7819 */ /* 0x000fe2000001140c */
[----:B------:R-:W-:-:S02]  /*1a70*/  UMOV UR4, URZ ;  /* 0x0000003f00047c82 */ /* 0x000fc40008000000 */
[----:B------:R-:W-:Y:S01]  /*1a80*/  ULDC UR5, c[0x0][0x168] ;  /* 0x00005a0000057ab9 */ /* 0x000fe20000000800 */
[----:B------:R2:W-:Y:S04]  /*1a90*/  @!P1 LDGSTS.E.BYPASS.LTC128B.128 [R5+0x21080], [R6.64] ;  /* 0x2108000006059fae */ /* 0x0005e8000b901d52 */
[----:B------:R-:W0:Y:S01]  /*1aa0*/  LDGDEPBAR ;  /* 0x00000000000079af */ /* 0x000e220000000000 */
[----:B-1----:R-:W-:-:S04]  /*1ab0*/  LEA R2, P5, R4, c[0x0][0x1f0], 0x1 ;  /* 0x00007c0004027a11 */ /* 0x002fc800078a08ff */
[----:B------:R-:W-:Y:S01]  /*1ac0*/  LEA.HI.X R3, R4, c[0x0][0x1f4], R0, 0x1, P5 ;  /* 0x00007d0004037a11 */ /* 0x000fe200028f0c00 */
[----:B------:R-:W-:Y:S01]  /*1ad0*/  IMAD R0, R28, c[0x0][0x238], RZ ;  /* 0x00008e001c007a24 */ /* 0x000fe200078e02ff */
[----:B------:R-:W-:Y:S02]  /*1ae0*/  ISETP.GE.AND P5, PT, R10, c[0x0][0x1fc], PT ;  /* 0x00007f000a007a0c */ /* 0x000fe40003fa6270 */
[----:B------:R-:W-:Y:S01]  /*1af0*/  LEA.HI R10, R16, R228, RZ, 0x4 ;  /* 0x000000e4100a7211 */ /* 0x000fe200078f20ff */
[----:B------:R1:W-:Y:S01]  /*1b00*/  LDGSTS.E.BYPASS.LTC128B.128 [R225+0x1b080], [R2.64], !P0 ;  /* 0x1b08000002e17fae */ /* 0x0003e2000c101d52 */
[----:B------:R-:W-:Y:S01]  /*1b10*/  ISETP.LT.OR P0, PT, R9, 0x1, P6 ;  /* 0x000000010900780c */ /* 0x000fe20003701670 */
[----:B------:R-:W-:Y:S01]  /*1b20*/  IMAD R0, R30, c[0x0][0x23c], R0 ;  /* 0x00008f001e007a24 */ /* 0x000fe200078e0200 */
[----:B------:R-:W-:Y:S02]  /*1b30*/  SEL R26, RZ, 0x1, P5 ;  /* 0x00000001ff1a7807 */ /* 0x000fe40002800000 */
[----:B------:R-:W-:-:S02]  /*1b40*/  ISETP.GE.AND P5, PT, R25, c[0x0][0x1fc], PT ;  /* 0x00007f0019007a0c */ /* 0x000fc40003fa6270 */
[----:B------:R-:W-:Y:S02]  /*1b50*/  SHF.R.S32.HI R4, RZ, 0x4, R10 ;  /* 0x00000004ff047819 */ /* 0x000fe4000001140a */
[----:B------:R-:W-:Y:S02]  /*1b60*/  ISETP.LT.OR P6, PT, R9, 0x21, P6 ;  /* 0x000000210900780c */ /* 0x000fe400037c1670 */
[----:B--2---:R-:W-:-:S03]  /*1b70*/  LEA.HI R5, R10, R4, RZ, 0x1 ;  /* 0x000000040a057211 */ /* 0x004fc600078f08ff */
[----:B------:R1:W-:Y:S01]  /*1b80*/  LDGSTS.E.BYPASS.LTC128B.128 [R225+0x1d080], [R2.64+0x80], !P0 ;  /* 0x1d08008002e17fae */ /* 0x0003e2000c101d52 */
[C---:B------:R-:W-:Y:S02]  /*1b90*/  ISETP.LT.OR P0, PT, R9.reuse, 0x1, P5 ;  /* 0x000000010900780c */ /* 0x040fe40002f01670 */
[----:B------:R-:W-:-:S11]  /*1ba0*/  ISETP.LT.OR P5, PT, R9, 0x21, P5 ;  /* 0x000000210900780c */ /* 0x000fd60002fa1670 */
[----:B------:R1:W-:Y:S01]  /*1bb0*/  LDGSTS.E.BYPASS.LTC128B.128 [R225+0x1f080], [R2.64+0x100], !P0 ;  /* 0x1f08010002e17fae */ /* 0x0003e2000c101d52 */
[----:B------:R-:W-:-:S04]  /*1bc0*/  LEA R6, P0, R32, R2, 0x1 ;  /* 0x0000000220067211 */ /* 0x000fc800078008ff */
[----:B------:R-:W-:Y:S02]  /*1bd0*/  LEA.HI.X R7, R32, R3, R250, 0x1, P0 ;  /* 0x0000000320077211 */ /* 0x000fe400000f0cfa */
[----:B------:R-:W-:Y:S02]  /*1be0*/  ISETP.LT.OR P0, PT, R9, 0x21, P4 ;  /* 0x000000210900780c */ /* 0x000fe40002701670 */
[----:B------:R-:W-:-:S11]  /*1bf0*/  ISETP.NE.AND P4, PT, R18, RZ, PT ;  /* 0x000000ff1200720c */ /* 0x000fd60003f85270 */
[----:B------:R2:W-:Y:S01]  /*1c00*/  LDGSTS.E.BYPASS.LTC128B.128 [R225+0x1c080], [R6.64], !P0 ;  /* 0x1c08000006e17fae */ /* 0x0005e2000c101d52 */
[----:B------:R-:W-:-:S03]  /*1c10*/  ISETP.GE.AND P0, PT, R21, c[0x0][0x1fc], PT ;  /* 0x00007f0015007a0c */ /* 0x000fc60003f06270 */
[----:B------:R2:W-:Y:S01]  /*1c20*/  LDGSTS.E.BYPASS.LTC128B.128 [R225+0x1e080], [R6.64+0x80], !P6 ;  /* 0x1e08008006e17fae */ /* 0x0005e2000f101d52 */
[----:B------:R-:W-:Y:S01]  /*1c30*/  ISETP.GE.AND P6, PT, R228, 0x10, PT ;  /* 0x00000010e400780c */ /* 0x000fe20003fc6270 */
[----:B-1----:R-:W-:Y:S02]  /*1c40*/  IMAD.WIDE.U32 R2, R30, c[0x0][0x238], R228 ;  /* 0x00008e001e027a25 */ /* 0x002fe400078e00e4 */
[----:B------:R2:W-:Y:S02]  /*1c50*/  LDGSTS.E.BYPASS.LTC128B.128 [R225+0x20080], [R6.64+0x100], !P5 ;  /* 0x2008010006e17fae */ /* 0x0005e4000e901d52 */
[----:B------:R-:W-:Y:S01]  /*1c60*/  IMAD.IADD R23, R3, 0x1, R0 ;  /* 0x0000000103177824 */ /* 0x000fe200078e0200 */
[----:B------:R-:W-:Y:S01]  /*1c70*/  SHF.R.S32.HI R0, RZ, 0x1f, R8 ;  /* 0x0000001fff007819 */ /* 0x000fe20000011408 */
[----:B------:R-:W-:Y:S01]  /*1c80*/  IMAD.MOV.U32 R22, RZ, RZ, R2 ;  /* 0x000000ffff167224 */ /* 0x000fe200078e0002 */
[----:B------:R-:W-:Y:S02]  /*1c90*/  SHF.R.S32.HI R2, RZ, 0x2, R8 ;  /* 0x00000002ff027819 */ /* 0x000fe40000011408 */
[----:B------:R-:W-:Y:S01]  /*1ca0*/  LEA.HI R3, R16, R228, RZ, 0x7 ;  /* 0x000000e410037211 */ /* 0x000fe200078f38ff */
[----:B------:R-:W-:Y:S01]  /*1cb0*/  IMAD.WIDE.U32 R244, R252, c[0x0][0x240], R22 ;  /* 0x00009000fcf47a25 */ /* 0x000fe200078e0016 */
[----:B------:R-:W-:-:S02]  /*1cc0*/  LEA.HI R0, R0, R2, RZ, 0x3 ;  /* 0x0000000200007211 */ /* 0x000fc400078f18ff */
[----:B------:R-:W-:Y:S02]  /*1cd0*/  SHF.R.S32.HI R16, RZ, 0x7, R3 ;  /* 0x00000007ff107819 */ /* 0x000fe40000011403 */
[----:B------:R-:W-:Y:S02]  /*1ce0*/  LOP3.LUT R0, R0, 0xfffffff8, RZ, 0xc0, !PT ;  /* 0xfffffff800007812 */ /* 0x000fe400078ec0ff */
[----:B------:R-:W-:-:S03]  /*1cf0*/  SHF.R.S32.HI R3, RZ, 0x1f, R12 ;  /* 0x0000001fff037819 */ /* 0x000fc6000001140c */
[----:B------:R-:W-:Y:S01]  /*1d00*/  IMAD.IADD R13, R2, 0x1, -R0 ;  /* 0x00000001020d7824 */ /* 0x000fe200078e0a00 */
[----:B------:R-:W-:Y:S02]  /*1d10*/  LEA.HI R0, R3, R11, RZ, 0x2 ;  /* 0x0000000b03007211 */ /* 0x000fe400078f10ff */
[----:B------:R-:W-:Y:S01]  /*1d20*/  LOP3.LUT R3, R5, 0xfffffffe, RZ, 0xc0, !PT ;  /* 0xfffffffe05037812 */ /* 0x000fe200078ec0ff */
[----:B------:R-:W-:Y:S01]  /*1d30*/  IMAD.SHL.U32 R5, R16, 0x8, RZ ;  /* 0x0000000810057824 */ /* 0x000fe200078e00ff */
[----:B------:R-:W-:-:S03]  /*1d40*/  LOP3.LUT R2, R0, 0xfffffffc, RZ, 0xc0, !PT ;  /* 0xfffffffc00027812 */ /* 0x000fc600078ec0ff */
[----:B------:R-:W-:Y:S01]  /*1d50*/  IMAD.IADD R0, R4, 0x1, -R3 ;  /* 0x0000000104007824 */ /* 0x000fe200078e0a03 */
[----:B------:R-:W-:Y:S01]  /*1d60*/  LOP3.LUT R9, R5, 0x8, RZ, 0xc0, !PT ;  /* 0x0000000805097812 */ /* 0x000fe200078ec0ff */
[----:B------:R-:W-:Y:S01]  /*1d70*/  IMAD.IADD R14, R11, 0x1, -R2 ;  /* 0x000000010b0e7824 */ /* 0x000fe200078e0a02 */
[----:B------:R-:W-:Y:S01]  /*1d80*/  LOP3.LUT R3, R8, 0x3ffffffc, RZ, 0xc0, !PT ;  /* 0x3ffffffc08037812 */ /* 0x000fe200078ec0ff */
[----:B------:R-:W-:Y:S01]  /*1d90*/  IMAD.SHL.U32 R2, R13, 0x10, RZ ;  /* 0x000000100d027824 */ /* 0x000fe200078e00ff */
[----:B------:R-:W-:Y:S01]  /*1da0*/  LOP3.LUT R8, R10, 0xfffffff0, RZ, 0xc0, !PT ;  /* 0xfffffff00a087812 */ /* 0x000fe200078ec0ff */
[C---:B------:R-:W-:Y:S01]  /*1db0*/  IMAD.SHL.U32 R4, R14.reuse, 0x100, RZ ;  /* 0x000001000e047824 */ /* 0x040fe200078e00ff */
[----:B------:R-:W-:Y:S01]  /*1dc0*/  LEA.HI R5, R14, R14, RZ, 0x1 ;  /* 0x0000000e0e057211 */ /* 0x000fe200078f08ff */
[----:B--2---:R-:W-:Y:S01]  /*1dd0*/  IMAD.IADD R7, R228, 0x1, -R3 ;  /* 0x00000001e4077824 */ /* 0x004fe200078e0a03 */
[----:B------:R-:W-:-:S03]  /*1de0*/  LOP3.LUT R2, R9, 0x70, R2, 0xf8, !PT ;  /* 0x0000007009027812 */ /* 0x000fc600078ef802 */
[----:B------:R-:W-:Y:S01]  /*1df0*/  IMAD.SHL.U32 R5, R5, 0x100, RZ ;  /* 0x0000010005057824 */ /* 0x000fe200078e00ff */
[----:B------:R-:W-:Y:S02]  /*1e00*/  LOP3.LUT R2, R2, 0x100, R4, 0xf8, !PT ;  /* 0x0000010002027812 */ /* 0x000fe400078ef804 */
[----:B------:R-:W-:Y:S02]  /*1e10*/  LEA R4, P5, R17, c[0x0][0x280], 0x2 ;  /* 0x0000a00011047a11 */ /* 0x000fe400078a10ff */
[----:B------:R-:W-:Y:S02]  /*1e20*/  LOP3.LUT R6, R5, 0x7ffffe00, RZ, 0xc0, !PT ;  /* 0x7ffffe0005067812 */ /* 0x000fe400078ec0ff */
[----:B------:R-:W-:Y:S02]  /*1e30*/  SHF.R.U32.HI R3, RZ, 0x3, R2 ;  /* 0x00000003ff037819 */ /* 0x000fe40000011602 */
[----:B------:R-:W-:Y:S01]  /*1e40*/  LEA.HI.X R5, R17, c[0x0][0x284], R15, 0x2, P5 ;  /* 0x0000a10011057a11 */ /* 0x000fe200028f140f */
[----:B------:R-:W-:Y:S01]  /*1e50*/  IMAD R7, R7, 0x2, R6 ;  /* 0x0000000207077824 */ /* 0x000fe200078e0206 */
[----:B------:R-:W-:Y:S01]  /*1e60*/  LOP3.LUT R6, R2, 0x28, R3, 0x78, !PT ;  /* 0x0000002802067812 */ /* 0x000fe200078e7803 */
[C---:B------:R-:W-:Y:S01]  /*1e70*/  IMAD.IADD R2, R228.reuse, 0x1, -R8 ;  /* 0x00000001e4027824 */ /* 0x040fe200078e0a08 */
[----:B------:R-:W-:Y:S01]  /*1e80*/  LOP3.LUT P5, RZ, R13, 0x1, RZ, 0xc0, !PT ;  /* 0x000000010dff7812 */ /* 0x000fe200078ac0ff */
[----:B------:R-:W-:Y:S01]  /*1e90*/  @!P6 IMAD.SHL.U32 R3, R228, 0x10, RZ ;  /* 0x00000010e403e824 */ /* 0x000fe200078e00ff */
[----:B------:R-:W-:Y:S01]  /*1ea0*/  SEL R15, RZ, 0xffffffff, P0 ;  /* 0xffffffffff0f7807 */ /* 0x000fe20000000000 */
[----:B------:R-:W-:Y:S01]  /*1eb0*/  IMAD.IADD R7, R7, 0x1, R6 ;  /* 0x0000000107077824 */ /* 0x000fe200078e0206 */
[----:B------:R-:W-:Y:S01]  /*1ec0*/  LOP3.LUT P0, RZ, R19, 0x2, RZ, 0xc0, !PT ;  /* 0x0000000213ff7812 */ /* 0x000fe2000780c0ff */
[C---:B------:R-:W-:Y:S01]  /*1ed0*/  IMAD.SHL.U32 R6, R2.reuse, 0x10, RZ ;  /* 0x0000001002067824 */ /* 0x040fe200078e00ff */
[----:B------:R1:W-:Y:S01]  /*1ee0*/  @!P6 LDGSTS.E.BYPASS.LTC128B.128 [R3+0x21280], [R4.64] ;  /* 0x212800000403efae */ /* 0x0003e2000b901d52 */
[----:B------:R-:W-:Y:S01]  /*1ef0*/  IMAD.SHL.U32 R223, R7, 0x2, RZ ;  /* 0x0000000207df7824 */ /* 0x000fe200078e00ff */
[----:B------:R-:W-:Y:S01]  /*1f00*/  SHF.R.S32.HI R7, RZ, 0x1f, R2 ;  /* 0x0000001fff077819 */ /* 0x000fe20000011402 */
[----:B------:R-:W-:Y:S01]  /*1f10*/  IMAD.SHL.U32 R211, R2, 0x2, RZ ;  /* 0x0000000202d37824 */ /* 0x000fe200078e00ff */
[----:B------:R-:W-:Y:S01]  /*1f20*/  SEL R208, R221, 0xfffffff0, !P0 ;  /* 0xfffffff0ddd07807 */ /* 0x000fe20004000000 */
[----:B------:R-:W0:Y:S01]  /*1f30*/  LDGDEPBAR ;  /* 0x00000000000079af */ /* 0x000e220000000000 */
[----:B------:R-:W-:Y:S01]  /*1f40*/  LEA.HI R213, R7, R2, RZ, 0x3 ;  /* 0x0000000207d57211 */ /* 0x000fe200078f18ff */
[----:B------:R-:W-:Y:S01]  /*1f50*/  IMAD.SHL.U32 R7, R24, 0x8, RZ ;  /* 0x0000000818077824 */ /* 0x000fe200078e00ff */
[----:B------:R-:W-:Y:S01]  /*1f60*/  IADD3 R224, R223, 0x215a0, RZ ;  /* 0x000215a0dfe07810 */ /* 0x000fe20007ffe0ff */
[----:B------:R-:W0:Y:S01]  /*1f70*/  LDGDEPBAR ;  /* 0x00000000000079af */ /* 0x000e220000000000 */
[----:B------:R-:W-:-:S02]  /*1f80*/  ISETP.GE.AND P6, PT, R25, c[0x0][0x1fc], PT ;  /* 0x00007f0019007a0c */ /* 0x000fc40003fc6270 */
[----:B------:R-:W-:Y:S01]  /*1f90*/  LOP3.LUT P0, RZ, R19, 0x4, RZ, 0xc0, !PT ;  /* 0x0000000413ff7812 */ /* 0x000fe2000780c0ff */
[----:B-1----:R-:W-:Y:S01]  /*1fa0*/  IMAD.SHL.U32 R5, R11, 0x100, RZ ;  /* 0x000001000b057824 */ /* 0x002fe200078e00ff */
[----:B------:R-:W-:Y:S02]  /*1fb0*/  LOP3.LUT R4, R12, 0xffffffe0, RZ, 0xc0, !PT ;  /* 0xffffffe00c047812 */ /* 0x000fe400078ec0ff */
[----:B------:R-:W-:Y:S02]  /*1fc0*/  LOP3.LUT R3, R6, 0xf0, RZ, 0xc0, !PT ;  /* 0x000000f006037812 */ /* 0x000fe400078ec0ff */
[----:B------:R-:W-:Y:S02]  /*1fd0*/  IADD3 R6, R223, 0x21480, RZ ;  /* 0x00021480df067810 */ /* 0x000fe40007ffe0ff */
[C---:B------:R-:W-:Y:S02]  /*1fe0*/  LOP3.LUT R8, R3.reuse, R9, RZ, 0xfc, !PT ;  /* 0x0000000903087212 */ /* 0x040fe400078efcff */
[----:B------:R-:W-:Y:S01]  /*1ff0*/  LOP3.LUT R10, R3, 0x100, R5, 0xf8, !PT ;  /* 0x00000100030a7812 */ /* 0x000fe200078ef805 */
[----:B------:R-:W-:Y:S01]  /*2000*/  IMAD.IADD R3, R228, 0x1, -R4 ;  /* 0x00000001e4037824 */ /* 0x000fe200078e0a04 */
[C---:B------:R-:W-:Y:S01]  /*2010*/  LOP3.LUT R5, R213.reuse, 0xfffffff8, RZ, 0xc0, !PT ;  /* 0xfffffff8d5057812 */ /* 0x040fe200078ec0ff */
[----:B------:R-:W-:Y:S01]  /*2020*/  IMAD.SHL.U32 R213, R213, 0x40, RZ ;  /* 0x00000040d5d57824 */ /* 0x000fe200078e00ff */
[----:B------:R-:W-:-:S02]  /*2030*/  @P5 IADD3 R224, R6, 0xe0, RZ ;  /* 0x000000e006e05810 */ /* 0x000fc40007ffe0ff */
[----:B------:R-:W-:Y:S01]  /*2040*/  SHF.R.S32.HI R4, RZ, 0x1f, R3 ;  /* 0x0000001fff047819 */ /* 0x000fe20000011403 */
[C---:B------:R-:W-:Y:S01]  /*2050*/  IMAD.IADD R5, R2.reuse, 0x1, -R5 ;  /* 0x0000000102057824 */ /* 0x040fe200078e0a05 */
[----:B------:R-:W-:Y:S02]  /*2060*/  LOP3.LUT P5, RZ, R2, 0x2, RZ, 0xc0, !PT ;  /* 0x0000000202ff7812 */ /* 0x000fe400078ac0ff */
[----:B------:R-:W-:Y:S01]  /*2070*/  LEA.HI R6, R4, R3, RZ, 0x2 ;  /* 0x0000000304067211 */ /* 0x000fe200078f10ff */
[----:B------:R-:W-:Y:S01]  /*2080*/  IMAD.SHL.U32 R4, R19, 0x40, RZ ;  /* 0x0000004013047824 */ /* 0x000fe200078e00ff */
[----:B------:R-:W-:Y:S02]  /*2090*/  LOP3.LUT R211, R8, 0x18, R211, 0x78, !PT ;  /* 0x0000001808d37812 */ /* 0x000fe400078e78d3 */
[----:B------:R-:W-:Y:S02]  /*20a0*/  LOP3.LUT R2, R6, 0x7ffffffc, RZ, 0xc0, !PT ;  /* 0x7ffffffc06027812 */ /* 0x000fe400078ec0ff */
[----:B------:R-:W-:Y:S01]  /*20b0*/  LOP3.LUT R8, R4, 0x1c0, RZ, 0xc0, !PT ;  /* 0x000001c004087812 */ /* 0x000fe200078ec0ff */
[----:B------:R-:W-:Y:S01]  /*20c0*/  IMAD.SHL.U32 R211, R211, 0x2, RZ ;  /* 0x00000002d3d37824 */ /* 0x000fe200078e00ff */
[----:B------:R-:W-:Y:S01]  /*20d0*/  LEA.HI R9, R16, R16, RZ, 0x1 ;  /* 0x0000001010097211 */ /* 0x000fe200078f08ff */
[----:B------:R-:W-:Y:S01]  /*20e0*/  IMAD.IADD R11, R3, 0x1, -R2 ;  /* 0x00000001030b7824 */ /* 0x000fe200078e0a02 */
[----:B------:R-:W-:Y:S01]  /*20f0*/  LOP3.LUT R4, R8, 0x8, R20, 0xf8, !PT ;  /* 0x0000000808047812 */ /* 0x000fe200078ef814 */
[----:B------:R-:W-:Y:S01]  /*2100*/  IMAD.SHL.U32 R3, R0, 0x20, RZ ;  /* 0x0000002000037824 */ /* 0x000fe200078e00ff */
[----:B------:R-:W-:Y:S01]  /*2110*/  SHF.R.U32.HI R13, RZ, 0x3, R8 ;  /* 0x00000003ff0d7819 */ /* 0x000fe20000011608 */
[----:B------:R-:W-:Y:S01]  /*2120*/  IMAD.SHL.U32 R2, R14, 0x10, RZ ;  /* 0x000000100e027824 */ /* 0x000fe200078e00ff */
[----:B------:R-:W-:-:S02]  /*2130*/  LOP3.LUT R213, R213, 0xfffffe00, RZ, 0xc0, !PT ;  /* 0xfffffe00d5d57812 */ /* 0x000fc400078ec0ff */
[----:B------:R-:W-:Y:S02]  /*2140*/  LOP3.LUT R3, R3, 0x20, RZ, 0xc0, !PT ;  /* 0x0000002003037812 */ /* 0x000fe400078ec0ff */
[----:B------:R-:W-:Y:S02]  /*2150*/  LEA.HI.SX32 R226, R6, R2, 0x1e ;  /* 0x0000000206e27211 */ /* 0x000fe400078ff2ff */
[----:B------:R-:W-:Y:S02]  /*2160*/  LOP3.LUT R2, R8, 0x30, R2, 0xf8, !PT ;  /* 0x0000003008027812 */ /* 0x000fe400078ef802 */
[----:B------:R-:W-:Y:S02]  /*2170*/  LOP3.LUT R6, R9, 0x1ffffffe, RZ, 0xc0, !PT ;  /* 0x1ffffffe09067812 */ /* 0x000fe400078ec0ff */
[----:B------:R-:W-:Y:S02]  /*2180*/  LOP3.LUT R12, R3, 0x18, R7, 0xf8, !PT ;  /* 0x00000018030c7812 */ /* 0x000fe400078ef807 */
[----:B------:R-:W-:Y:S01]  /*2190*/  LOP3.LUT R8, R2, 0x8, R20, 0xf8, !PT ;  /* 0x0000000802087812 */ /* 0x000fe200078ef814 */
[----:B------:R-:W-:Y:S01]  /*21a0*/  IMAD.SHL.U32 R2, R0, 0x8, RZ ;  /* 0x0000000800027824 */ /* 0x000fe200078e00ff */
[----:B------:R-:W-:Y:S01]  /*21b0*/  LOP3.LUT R3, R4, R13, RZ, 0x3c, !PT ;  /* 0x0000000d04037212 */ /* 0x000fe200078e3cff */
[----:B------:R-:W-:Y:S01]  /*21c0*/  IMAD.IADD R4, R16, 0x1, -R6 ;  /* 0x0000000110047824 */ /* 0x000fe200078e0a06 */
[----:B------:R-:W-:-:S02]  /*21d0*/  SEL R9, RZ, 0x4, P6 ;  /* 0x00000004ff097807 */ /* 0x000fc40003000000 */
[----:B------:R-:W-:Y:S01]  /*21e0*/  LOP3.LUT R6, R2, 0x8, RZ, 0xc0, !PT ;  /* 0x0000000802067812 */ /* 0x000fe200078ec0ff */
[----:B------:R-:W-:Y:S01]  /*21f0*/  IMAD R11, R4, 0x4, R11 ;  /* 0x00000004040b7824 */ /* 0x000fe200078e020b */
[C---:B------:R-:W-:Y:S01]  /*2200*/  LOP3.LUT P6, RZ, R5.reuse, 0x4, RZ, 0xc0, !PT ;  /* 0x0000000405ff7812 */ /* 0x040fe200078cc0ff */
[----:B------:R-:W-:Y:S01]  /*2210*/  IMAD.SHL.U32 R4, R5, 0x40, RZ ;  /* 0x0000004005047824 */ /* 0x000fe200078e00ff */
[----:B------:R-:W-:Y:S01]  /*2220*/  SHF.R.U32.HI R214, RZ, 0x3, R10 ;  /* 0x00000003ffd67819 */ /* 0x000fe2000001160a */
[----:B------:R-:W-:Y:S01]  /*2230*/  IMAD.SHL.U32 R2, R15, 0x2, RZ ;  /* 0x000000020f027824 */ /* 0x000fe200078e00ff */
[----:B------:R-:W-:Y:S01]  /*2240*/  SEL R212, R212, 0xe0, !P5 ;  /* 0x000000e0d4d47807 */ /* 0x000fe20006800000 */
[----:B------:R-:W-:Y:S01]  /*2250*/  IMAD.MOV.U32 R15, RZ, RZ, 0x20 ;  /* 0x00000020ff0f7424 */ /* 0x000fe200078e00ff */
[----:B------:R-:W-:Y:S01]  /*2260*/  LOP3.LUT R4, R4, 0x1c0, RZ, 0xc0, !PT ;  /* 0x000001c004047812 */ /* 0x000fe200078ec0ff */
[----:B------:R-:W-:Y:S01]  /*2270*/  IMAD R3, R16, 0x200, R3 ;  /* 0x0000020010037824 */ /* 0x000fe200078e0203 */
[----:B------:R-:W-:Y:S01]  /*2280*/  LOP3.LUT R7, R2, 0x2, R26, 0xe2, !PT ;  /* 0x0000000202077812 */ /* 0x000fe200078ee21a */
[----:B------:R-:W-:Y:S01]  /*2290*/  IMAD R212, R212, 0x2, R211 ;  /* 0x00000002d4d47824 */ /* 0x000fe200078e02d3 */
[----:B------:R-:W-:-:S02]  /*22a0*/  SEL R209, R15, 0xffffffe0, !P0 ;  /* 0xffffffe00fd17807 */ /* 0x000fc40004000000 */
[----:B------:R-:W-:Y:S02]  /*22b0*/  LOP3.LUT R2, R8, R13, RZ, 0x3c, !PT ;  /* 0x0000000d08027212 */ /* 0x000fe400078e3cff */
[----:B------:R-:W-:Y:S02]  /*22c0*/  LOP3.LUT P0, RZ, R5, 0x2, RZ, 0xc0, !PT ;  /* 0x0000000205ff7812 */ /* 0x000fe4000780c0ff */
[----:B------:R-:W-:Y:S01]  /*22d0*/  SHF.R.U32.HI R5, RZ, 0x3, R4 ;  /* 0x00000003ff057819 */ /* 0x000fe20000011604 */
[----:B------:R-:W-:Y:S01]  /*22e0*/  IMAD R217, R0, 0x200, R2 ;  /* 0x0000020000d97824 */ /* 0x000fe200078e0202 */
[----:B------:R-:W-:Y:S01]  /*22f0*/  LOP3.LUT R214, R214, 0x38, RZ, 0xc0, !PT ;  /* 0x00000038d6d67812 */ /* 0x000fe200078ec0ff */
[----:B------:R-:W-:Y:S01]  /*2300*/  IMAD R2, R14, 0x400, R213 ;  /* 0x000004000e027824 */ /* 0x000fe200078e02d5 */
[C---:B------:R-:W-:Y:S02]  /*2310*/  LOP3.LUT R0, R5.reuse, R4, R6, 0x1e, !PT ;  /* 0x0000000405007212 */ /* 0x040fe400078e1e06 */
[----:B------:R-:W-:-:S02]  /*2320*/  LOP3.LUT R4, R5, R12, R4, 0x1e, !PT ;  /* 0x0000000c05047212 */ /* 0x000fc400078e1e04 */
[----:B------:R-:W-:Y:S01]  /*2330*/  SEL R221, R221, 0xfffffff0, !P0 ;  /* 0xfffffff0dddd7807 */ /* 0x000fe20004000000 */
[----:B------:R-:W-:Y:S01]  /*2340*/  IMAD.IADD R218, R2, 0x1, R0 ;  /* 0x0000000102da7824 */ /* 0x000fe200078e0200 */
[----:B------:R-:W-:Y:S01]  /*2350*/  SEL R2, R15, 0xffffffe0, !P6 ;  /* 0xffffffe00f027807 */ /* 0x000fe20007000000 */
[----:B------:R-:W-:Y:S01]  /*2360*/  IMAD R0, R31, c[0x0][0x240], RZ ;  /* 0x000090001f007a24 */ /* 0x000fe200078e02ff */
[----:B------:R-:W-:Y:S01]  /*2370*/  LOP3.LUT R214, R214, R10, R6, 0x1e, !PT ;  /* 0x0000000ad6d67212 */ /* 0x000fe200078e1e06 */
[----:B------:R-:W-:Y:S01]  /*2380*/  IMAD.SHL.U32 R216, R218, 0x2, RZ ;  /* 0x00000002dad87824 */ /* 0x000fe200078e00ff */
[----:B------:R-:W-:Y:S01]  /*2390*/  LOP3.LUT R213, R4, R213, RZ, 0xfc, !PT ;  /* 0x000000d504d57212 */ /* 0x000fe200078efcff */
[----:B------:R-:W-:Y:S01]  /*23a0*/  IMAD R0, R252, c[0x0][0x244], R0 ;  /* 0x00009100fc007a24 */ /* 0x000fe200078e0200 */
[----:B------:R-:W-:Y:S01]  /*23b0*/  LOP3.LUT R227, R7, R9, RZ, 0xfc, !PT ;  /* 0x0000000907e37212 */ /* 0x000fe200078efcff */
[----:B------:R-:W-:Y:S01]  /*23c0*/  IMAD.SHL.U32 R219, R221, 0x2, RZ ;  /* 0x00000002dddb7824 */ /* 0x000fe200078e00ff */
[----:B------:R-:W-:Y:S01]  /*23d0*/  IADD3 R215, R216, 0x1b080, RZ ;  /* 0x0001b080d8d77810 */ /* 0x000fe20007ffe0ff */
[----:B------:R-:W-:Y:S01]  /*23e0*/  IMAD.IADD R246, R245, 0x1, R0 ;  /* 0x00000001f5f67824 */ /* 0x000fe200078e0200 */
[----:B------:R-:W-:Y:S01]  /*23f0*/  LEA R214, R214, 0x23c80, 0x1 ;  /* 0x00023c80d6d67811 */ /* 0x000fe200078e08ff */
[----:B------:R-:W-:Y:S01]  /*2400*/  IMAD.SHL.U32 R0, R3, 0x2, RZ ;  /* 0x0000000203007824 */ /* 0x000fe200078e00ff */
[----:B------:R-:W-:Y:S01]  /*2410*/  LEA R213, R213, 0x80, 0x1 ;  /* 0x00000080d5d57811 */ /* 0x000fe200078e08ff */
[----:B------:R-:W-:Y:S01]  /*2420*/  IMAD.SHL.U32 R3, R11, 0x2, RZ ;  /* 0x000000020b037824 */ /* 0x000fe200078e00ff */
[----:B------:R-:W-:Y:S01]  /*2430*/  ISETP.LE.AND P0, PT, R249, c[0x0][0x2a8], PT ;  /* 0x0000aa00f9007a0c */ /* 0x000fe20003f03270 */
[----:B------:R-:W-:-:S02]  /*2440*/  IMAD R208, R208, 0x2, R0 ;  /* 0x00000002d0d07824 */ /* 0x000fc400078e0200 */
[----:B------:R-:W-:Y:S01]  /*2450*/  IMAD R210, R209, 0x2, R0 ;  /* 0x00000002d1d27824 */ /* 0x000fe200078e0200 */
[----:B------:R-:W-:Y:S01]  /*2460*/  IADD3 R230, -R3, UR6, RZ ;  /* 0x0000000603e67c10 */ /* 0x000fe2000fffe1ff */
[----:B------:R-:W-:Y:S01]  /*2470*/  IMAD R209, R209, 0x2, R208 ;  /* 0x00000002d1d17824 */ /* 0x000fe200078e02d0 */
[C---:B------:R-:W-:Y:S01]  /*2480*/  IADD3 R231, -R3.reuse, UR9, RZ ;  /* 0x0000000903e77c10 */ /* 0x040fe2000fffe1ff */
[----:B------:R-:W-:Y:S01]  /*2490*/  IMAD R215, R2, 0x2, R215 ;  /* 0x0000000202d77824 */ /* 0x000fe200078e02d7 */
[----:B------:R-:W-:Y:S01]  /*24a0*/  IADD3 R235, -R3, UR17, RZ ;  /* 0x0000001103eb7c10 */ /* 0x000fe2000fffe1ff */
[----:B------:R-:W-:Y:S01]  /*24b0*/  IMAD.IADD R220, R218, 0x1, R2 ;  /* 0x00000001dadc7824 */ /* 0x000fe200078e0202 */
[----:B------:R-:W-:Y:S01]  /*24c0*/  IADD3 R234, R230, c[0x0][0x2a4], RZ ;  /* 0x0000a900e6ea7a10 */ /* 0x000fe20007ffe0ff */
[----:B------:R-:W-:Y:S02]  /*24d0*/  IMAD.IADD R222, R218, 0x1, R221 ;  /* 0x00000001dade7824 */ /* 0x000fe400078e02dd */
.L_x_842:
[----:B------:R-:W-:Y:S04]  /*24e0*/  DEPBAR.LE SB0, 0x1 ;  /* 0x000080400000791a */ /* 0x000fe80000000000 */
[----:B------:R-:W-:Y:S01]  /*24f0*/  BAR.SYNC.DEFER_BLOCKING 0x0 ;  /* 0x0000000000007b1d */ /* 0x000fe20000010000 */
[----:B------:R-:W-:Y:S01]  /*2500*/  MOV R2, UR4 ;  /* 0x0000000400027c02 */ /* 0x000fe20008000f00 */
[----:B------:R-:W-:Y:S01]  /*2510*/  IMAD.U32 R40, RZ, RZ, UR4 ;  /* 0x00000004ff287e24 */ /* 0x000fe2000f8e00ff */
[----:B------:R-:W-:Y:S02]  /*2520*/  MOV R104, UR4 ;  /* 0x0000000400687c02 */ /* 0x000fe40008000f00 */
[----:B------:R-:W-:Y:S01]  /*2530*/  MOV R36, UR4 ;  /* 0x0000000400247c02 */ /* 0x000fe20008000f00 */
[----:B------:R-:W-:Y:S01]  /*2540*/  IMAD R2, R2, 0x3000, R218 ;  /* 0x0000300002027824 */ /* 0x000fe200078e02da */
[----:B------:R-:W-:Y:S01]  /*2550*/  MOV R194, UR4 ;  /* 0x0000000400c27c02 */ /* 0x000fe20008000f00 */
[----:B------:R-:W-:Y:S01]  /*2560*/  IMAD R40, R40, 0x3000, R221 ;  /* 0x0000300028287824 */ /* 0x000fe200078e02dd */
[----:B------:R-:W-:Y:S01]  /*2570*/  ISETP.LE.AND P5, PT, R249, c[0x0][0x2a8], PT ;  /* 0x0000aa00f9007a0c */ /* 0x000fe20003fa3270 */
[----:B------:R-:W-:Y:S01]  /*2580*/  IMAD R36, R36, 0x3000, R220 ;  /* 0x0000300024247824 */ /* 0x000fe200078e02dc */
[----:B------:R-:W-:Y:S01]  /*2590*/  SHF.L.U32 R110, R2, 0x1, RZ ;  /* 0x00000001026e7819 */ /* 0x000fe200000006ff */
[----:B------:R-:W-:Y:S01]  /*25a0*/  IMAD R194, R194, 0x40, R226 ;  /* 0x00000040c2c27824 */ /* 0x000fe200078e02e2 */
[-C--:B------:R-:W-:Y:S01]  /*25b0*/  IADD3 R4, R218, R40.reuse, RZ ;  /* 0x00000028da047210 */ /* 0x080fe20007ffe0ff */
[----:B------:R-:W-:Y:S01]  /*25c0*/  IMAD.SHL.U32 R172, R36, 0x2, RZ ;  /* 0x0000000224ac7824 */ /* 0x000fe200078e00ff */
[----:B------:R-:W-:Y:S02]  /*25d0*/  IADD3 R40, R220, R40, RZ ;  /* 0x00000028dc287210 */ /* 0x000fe40007ffe0ff */
[----:B------:R-:W-:Y:S01]  /*25e0*/  IADD3 R190, R230, UR10, RZ ;  /* 0x0000000ae6be7c10 */ /* 0x000fe2000fffe0ff */
[----:B------:R-:W-:Y:S02]  /*25f0*/  IMAD.SHL.U32 R4, R4, 0x2, RZ ;  /* 0x0000000204047824 */ /* 0x000fe400078e00ff */
[----:B------:R-:W-:Y:S01]  /*2600*/  IMAD.SHL.U32 R173, R40, 0x2, RZ ;  /* 0x0000000228ad7824 */ /* 0x000fe200078e00ff */
[----:B------:R-:W-:Y:S04]  /*2610*/  LDSM.16.M88.2 R2, [R0+0x80] ;  /* 0x000080000002783b */ /* 0x000fe80000000100 */
[----:B------:R-:W1:Y:S04]  /*2620*/  LDSM.16.M88.4 R20, [R110+0xf080] ;  /* 0x00f080006e14783b */ /* 0x000e680000000200 */
[----:B------:R-:W2:Y:S04]  /*2630*/  LDSM.16.M88.2 R8, [R0+0x880] ;  /* 0x000880000008783b */ /* 0x000ea80000000100 */
[----:B------:R-:W3:Y:S04]  /*2640*/  LDSM.16.M88.2 R12, [R0+0x1080] ;  /* 0x00108000000c783b */ /* 0x000ee80000000100 */
[----:B------:R1:W-:Y:S04]  /*2650*/  LDSM.16.M88.4 R28, [R4+0xf080] ;  /* 0x00f08000041c783b */ /* 0x0003e80000000200 */
[----:B------:R-:W4:Y:S04]  /*2660*/  LDSM.16.M88.2 R16, [R0+0x1880] ;  /* 0x001880000010783b */ /* 0x000f280000000100 */
[----:B------:R-:W5:Y:S04]  /*2670*/  LDSM.16.M88.2 R24, [R0+0x2080] ;  /* 0x002080000018783b */ /* 0x000f680000000100 */
[----:B------:R-:W4:Y:S04]  /*2680*/  LDSM.16.M88.2 R26, [R208+0x80] ;  /* 0x00008000d01a783b */ /* 0x000f280000000100 */
[----:B------:R-:W-:Y:S04]  /*2690*/  LDSM.16.M88.2 R32, [R208+0x1080] ;  /* 0x00108000d020783b */ /* 0x000fe80000000100 */
[----:B------:R-:W-:Y:S04]  /*26a0*/  LDSM.16.M88.2 R34, [R208+0x1880] ;  /* 0x00188000d022783b */ /* 0x000fe80000000100 */
[----:B------:R-:W-:Y:S01]  /*26b0*/  LDSM.16.M88.4 R36, [R172+0xf080] ;  /* 0x00f08000ac24783b */ /* 0x000fe20000000200 */
[C---:B-1----:R-:W-:Y:S03]  /*26c0*/  HMMA.16816.F32.BF16 R4, R20.reuse, R2, RZ ;  /* 0x000000021404723c */ /* 0x042fe600000418ff */
[----:B------:R-:W1:Y:S04]  /*26d0*/  LDSM.16.M88.2 R2, [R208+0x880] ;  /* 0x00088000d002783b */ /* 0x000e680000000100 */
[----:B------:R-:W-:Y:S01]  /*26e0*/  LDSM.16.M88.2 R40, [R209+0x80] ;  /* 0x00008000d128783b */ /* 0x000fe20000000100 */
[C---:B--2---:R-:W-:Y:S03]  /*26f0*/  HMMA.16816.F32.BF16 R8, R20.reuse, R8, RZ ;  /* 0x000000081408723c */ /* 0x044fe600000418ff */
[----:B------:R-:W-:Y:S04]  /*2700*/  LDSM.16.M88.2 R42, [R209+0x880] ;  /* 0x00088000d12a783b */ /* 0x000fe80000000100 */
[----:B------:R-:W-:Y:S01]  /*2710*/  LDSM.16.M88.2 R106, [R208+0x4080] ;  /* 0x00408000d06a783b */ /* 0x000fe20000000100 */
[C---:B---3--:R-:W-:Y:S03]  /*2720*/  HMMA.16816.F32.BF16 R12, R20.reuse, R12, RZ ;  /* 0x0000000c140c723c */ /* 0x048fe600000418ff */
[----:B------:R-:W-:Y:S04]  /*2730*/  LDSM.16.M88.2 R108, [R208+0x4880] ;  /* 0x00488000d06c783b */ /* 0x000fe80000000100 */
[----:B------:R-:W-:Y:S01]  /*2740*/  LDS R195, [R194.X4+0x21080] ;  /* 0x02108000c2c37984 */ /* 0x000fe20000004800 */
[C---:B----4-:R-:W-:Y:S03]  /*2750*/  HMMA.16816.F32.BF16 R16, R20.reuse, R16, RZ ;  /* 0x000000101410723c */ /* 0x050fe600000418ff */
[----:B------:R-:W-:Y:S05]  /*2760*/  LDS R194, [R194.X4+0x210a0] ;  /* 0x0210a000c2c27984 */ /* 0x000fea0000004800 */
[----:B-----5:R-:W-:Y:S01]  /*2770*/  HMMA.16816.F32.BF16 R20, R20, R24, RZ ;  /* 0x000000181414723c */ /* 0x020fe200000418ff */
[----:B------:R-:W2:Y:S07]  /*2780*/  LDSM.16.M88.2 R24, [R208+0x2080] ;  /* 0x00208000d018783b */ /* 0x000eae0000000100 */
[C---:B------:R-:W-:Y:S01]  /*2790*/  HMMA.16816.F32.BF16 R4, R28.reuse, R26, R4 ;  /* 0x0000001a1c04723c */ /* 0x040fe20000041804 */
[----:B------:R-:W3:Y:S07]  /*27a0*/  LDSM.16.M88.2 R26, [R210+0x80] ;  /* 0x00008000d21a783b */ /* 0x000eee0000000100 */
[C---:B-1----:R-:W-:Y:S01]  /*27b0*/  HMMA.16816.F32.BF16 R8, R28.reuse, R2, R8 ;  /* 0x000000021c08723c */ /* 0x042fe20000041808 */
[----:B------:R-:W1:Y:S07]  /*27c0*/  LDSM.16.M88.2 R2, [R210+0x880] ;  /* 0x00088000d202783b */ /* 0x000e6e0000000100 */
[C---:B------:R-:W-:Y:S01]  /*27d0*/  HMMA.16816.F32.BF16 R12, R28.reuse, R32, R12 ;  /* 0x000000201c0c723c */ /* 0x040fe2000004180c */
[----:B------:R-:W4:Y:S07]  /*27e0*/  LDSM.16.M88.2 R32, [R210+0x1080] ;  /* 0x00108000d220783b */ /* 0x000f2e0000000100 */
[C---:B------:R-:W-:Y:S01]  /*27f0*/  HMMA.16816.F32.BF16 R16, R28.reuse, R34, R16 ;  /* 0x000000221c10723c */ /* 0x040fe20000041810 */
[----:B------:R-:W5:Y:S07]  /*2800*/  LDSM.16.M88.2 R34, [R210+0x1880] ;  /* 0x00188000d222783b */ /* 0x000f6e0000000100 */
[----:B--2---:R-:W-:Y:S01]  /*2810*/  HMMA.16816.F32.BF16 R20, R28, R24, R20 ;  /* 0x000000181c14723c */ /* 0x004fe20000041814 */
[----:B------:R-:W2:Y:S04]  /*2820*/  LDSM.16.M88.2 R24, [R210+0x2080] ;  /* 0x00208000d218783b */ /* 0x000ea80000000100 */
[----:B------:R-:W2:Y:S03]  /*2830*/  LDSM.16.M88.4 R28, [R173+0xf080] ;  /* 0x00f08000ad1c783b */ /* 0x000ea60000000200 */
[C---:B---3--:R-:W-:Y:S01]  /*2840*/  HMMA.16816.F32.BF16 R4, R36.reuse, R26, R4 ;  /* 0x0000001a2404723c */ /* 0x048fe20000041804 */
[----:B------:R-:W3:Y:S07]  /*2850*/  LDSM.16.M88.2 R26, [R209+0x1080] ;  /* 0x00108000d11a783b */ /* 0x000eee0000000100 */
[C---:B-1----:R-:W-:Y:S01]  /*2860*/  HMMA.16816.F32.BF16 R8, R36.reuse, R2, R8 ;  /* 0x000000022408723c */ /* 0x042fe20000041808 */
[----:B------:R-:W1:Y:S07]  /*2870*/  LDSM.16.M88.2 R2, [R209+0x1880] ;  /* 0x00188000d102783b */ /* 0x000e6e0000000100 */
[C---:B----4-:R-:W-:Y:S01]  /*2880*/  HMMA.16816.F32.BF16 R12, R36.reuse, R32, R12 ;  /* 0x00000020240c723c */ /* 0x050fe2000004180c */
[----:B------:R-:W4:Y:S07]  /*2890*/  LDSM.16.M88.2 R32, [R209+0x2080] ;  /* 0x00208000d120783b */ /* 0x000f2e0000000100 */
[C---:B-----5:R-:W-:Y:S01]  /*28a0*/  HMMA.16816.F32.BF16 R16, R36.reuse, R34, R16 ;  /* 0x000000222410723c */ /* 0x060fe20000041810 */
[----:B------:R-:W-:Y:S07]  /*28b0*/  LDSM.16.M88.2 R34, [R0+0x3080] ;  /* 0x003080000022783b */ /* 0x000fee0000000100 */
[----:B--2---:R-:W-:Y:S01]  /*28c0*/  HMMA.16816.F32.BF16 R20, R36, R24, R20 ;  /* 0x000000182414723c */ /* 0x004fe20000041814 */
[----:B------:R-:W-:Y:S04]  /*28d0*/  LDSM.16.M88.2 R24, [R0+0x2880] ;  /* 0x002880000018783b */ /* 0x000fe80000000100 */
[----:B------:R-:W2:Y:S03]  /*28e0*/  LDSM.16.M88.4 R36, [R110+0x11080] ;  /* 0x011080006e24783b */ /* 0x000ea60000000200 */
[C---:B------:R-:W-:Y:S01]  /*28f0*/  HMMA.16816.F32.BF16 R4, R28.reuse, R40, R4 ;  /* 0x000000281c04723c */ /* 0x040fe20000041804 */
[----:B------:R-:W5:Y:S07]  /*2900*/  LDSM.16.M88.2 R40, [R0+0x3880] ;  /* 0x003880000028783b */ /* 0x000f6e0000000100 */
[C---:B------:R-:W-:Y:S01]  /*2910*/  HMMA.16816.F32.BF16 R8, R28.reuse, R42, R8 ;  /* 0x0000002a1c08723c */ /* 0x040fe20000041808 */
[----:B------:R-:W5:Y:S07]  /*2920*/  LDSM.16.M88.2 R42, [R0+0x4080] ;  /* 0x00408000002a783b */ /* 0x000f6e0000000100 */
[C---:B---3--:R-:W-:Y:S01]  /*2930*/  HMMA.16816.F32.BF16 R12, R28.reuse, R26, R12 ;  /* 0x0000001a1c0c723c */ /* 0x048fe2000004180c */
[----:B------:R-:W3:Y:S07]  /*2940*/  LDSM.16.M88.2 R26, [R0+0x4880] ;  /* 0x00488000001a783b */ /* 0x000eee0000000100 */
[C---:B-1----:R-:W-:Y:S07]  /*2950*/  HMMA.16816.F32.BF16 R16, R28.reuse, R2, R16 ;  /* 0x000000021c10723c */ /* 0x042fee0000041810 */
[----:B------:R-:W-:Y:S01]  /*2960*/  IMAD R2, R104, 0x3000, R222 ;  /* 0x0000300068027824 */ /* 0x000fe200078e02de */
[----:B----4-:R-:W-:Y:S01]  /*2970*/  HMMA.16816.F32.BF16 R20, R28, R32, R20 ;  /* 0x000000201c14723c */ /* 0x010fe20000041814 */
[----:B------:R-:W-:Y:S03]  /*2980*/  LDSM.16.M88.2 R32, [R208+0x3080] ;  /* 0x00308000d020783b */ /* 0x000fe60000000100 */
[----:B------:R-:W-:Y:S01]  /*2990*/  IMAD.SHL.U32 R111, R2, 0x2, RZ ;  /* 0x00000002026f7824 */ /* 0x000fe200078e00ff */
[----:B------:R-:W-:Y:S03]  /*29a0*/  LDSM.16.M88.2 R104, [R208+0x3880] ;  /* 0x00388000d068783b */ /* 0x000fe60000000100 */
[C---:B--2---:R-:W-:Y:S01]  /*29b0*/  HMMA.16816.F32.BF16 R4, R36.reuse, R24, R4 ;  /* 0x000000182404723c */ /* 0x044fe20000041804 */
[----:B------:R-:W-:Y:S04]  /*29c0*/  LDSM.16.M88.2 R2, [R208+0x2880] ;  /* 0x00288000d002783b */ /* 0x000fe80000000100 */
[----:B------:R-:W1:Y:S03]  /*29d0*/  LDSM.16.M88.4 R28, [R111+0x11080] ;  /* 0x011080006f1c783b */ /* 0x000e660000000200 */
[C---:B------:R-:W-:Y:S01]  /*29e0*/  HMMA.16816.F32.BF16 R8, R36.reuse, R34, R8 ;  /* 0x000000222408723c */ /* 0x040fe20000041808 */
[----:B------:R-:W-:Y:S07]  /*29f0*/  LDSM.16.M88.2 R34, [R210+0x2880] ;  /* 0x00288000d222783b */ /* 0x000fee0000000100 */
[C---:B-----5:R-:W-:Y:S01]  /*2a00*/  HMMA.16816.F32.BF16 R12, R36.reuse, R40, R12 ;  /* 0x00000028240c723c */ /* 0x060fe2000004180c */
[----:B------:R-:W-:Y:S07]  /*2a10*/  LDSM.16.M88.2 R40, [R210+0x4080] ;  /* 0x00408000d228783b */ /* 0x000fee0000000100 */
[C---:B------:R-:W-:Y:S01]  /*2a20*/  HMMA.16816.F32.BF16 R16, R36.reuse, R42, R16 ;  /* 0x0000002a2410723c */ /* 0x040fe20000041810 */
[----:B------:R-:W-:Y:S07]  /*2a30*/  LDSM.16.M88.2 R42, [R210+0x4880] ;  /* 0x00488000d22a783b */ /* 0x000fee0000000100 */
[----:B---3--:R-:W-:Y:S01]  /*2a40*/  HMMA.16816.F32.BF16 R20, R36, R26, R20 ;  /* 0x0000001a2414723c */ /* 0x008fe20000041814 */
[----:B------:R-:W2:Y:S04]  /*2a50*/  LDSM.16.M88.4 R24, [R172+0x11080] ;  /* 0x01108000ac18783b */ /* 0x000ea80000000200 */
[----:B------:R-:W3:Y:S04]  /*2a60*/  LDSM.16.M88.2 R36, [R210+0x3080] ;  /* 0x00308000d224783b */ /* 0x000ee80000000100 */
[----:B------:R-:W4:Y:S01]  /*2a70*/  LDSM.16.M88.2 R38, [R210+0x3880] ;  /* 0x00388000d226783b */ /* 0x000f220000000100 */
[C---:B-1----:R-:W-:Y:S03]  /*2a80*/  HMMA.16816.F32.BF16 R4, R28.reuse, R2, R4 ;  /* 0x000000021c04723c */ /* 0x042fe60000041804 */
[----:B------:R-:W-:Y:S05]  /*2a90*/  LDSM.16.M88.2 R2, [R209+0x2880] ;  /* 0x00288000d102783b */ /* 0x000fea0000000100 */
[C---:B------:R-:W-:Y:S01]  /*2aa0*/  HMMA.16816.F32.BF16 R8, R28.reuse, R32, R8 ;  /* 0x000000201c08723c */ /* 0x040fe20000041808 */
[----:B------:R-:W-:Y:S07]  /*2ab0*/  LDSM.16.M88.2 R32, [R209+0x3080] ;  /* 0x00308000d120783b */ /* 0x000fee0000000100 */
[C---:B------:R-:W-:Y:S01]  /*2ac0*/  HMMA.16816.F32.BF16 R12, R28.reuse, R104, R12 ;  /* 0x000000681c0c723c */ /* 0x040fe2000004180c */
[----:B------:R-:W-:Y:S07]  /*2ad0*/  LDSM.16.M88.2 R104, [R209+0x3880] ;  /* 0x00388000d168783b */ /* 0x000fee0000000100 */
[C---:B------:R-:W-:Y:S01]  /*2ae0*/  HMMA.16816.F32.BF16 R16, R28.reuse, R106, R16 ;  /* 0x0000006a1c10723c */ /* 0x040fe20000041810 */
[----:B------:R-:W-:Y:S07]  /*2af0*/  LDSM.16.M88.2 R106, [R209+0x4080] ;  /* 0x00408000d16a783b */ /* 0x000fee0000000100 */
[----:B------:R-:W-:Y:S01]  /*2b00*/  HMMA.16816.F32.BF16 R20, R28, R108, R20 ;  /* 0x0000006c1c14723c */ /* 0x000fe20000041814 */
[----:B------:R-:W1:Y:S04]  /*2b10*/  LDSM.16.M88.4 R28, [R173+0x11080] ;  /* 0x01108000ad1c783b */ /* 0x000e680000000200 */
[----:B------:R-:W5:Y:S03]  /*2b20*/  LDSM.16.M88.2 R108, [R209+0x4880] ;  /* 0x00488000d16c783b */ /* 0x000f660000000100 */
[C---:B--2---:R-:W-:Y:S01]  /*2b30*/  HMMA.16816.F32.BF16 R4, R24.reuse, R34, R4 ;  /* 0x000000221804723c */ /* 0x044fe20000041804 */
[----:B------:R-:W-:Y:S07]  /*2b40*/  LDSM.16.M88.2 R34, [R0+0x5080] ;  /* 0x005080000022783b */ /* 0x000fee0000000100 */
[C---:B---3--:R-:W-:Y:S01]  /*2b50*/  HMMA.16816.F32.BF16 R8, R24.reuse, R36, R8 ;  /* 0x000000241808723c */ /* 0x048fe20000041808 */
[----:B------:R-:W-:Y:S07]  /*2b60*/  LDSM.16.M88.2 R36, [R0+0x5880] ;  /* 0x005880000024783b */ /* 0x000fee0000000100 */
[C---:B----4-:R-:W-:Y:S01]  /*2b70*/  HMMA.16816.F32.BF16 R12, R24.reuse, R38, R12 ;  /* 0x00000026180c723c */ /* 0x050fe2000004180c */
[----:B------:R-:W-:Y:S07]  /*2b80*/  LDSM.16.M88.2 R38, [R0+0x6080] ;  /* 0x006080000026783b */ /* 0x000fee0000000100 */
[C---:B------:R-:W-:Y:S01]  /*2b90*/  HMMA.16816.F32.BF16 R16, R24.reuse, R40, R16 ;  /* 0x000000281810723c */ /* 0x040fe20000041810 */
[----:B------:R-:W-:Y:S07]  /*2ba0*/  LDSM.16.M88.2 R40, [R0+0x6880] ;  /* 0x006880000028783b */ /* 0x000fee0000000100 */
[----:B------:R-:W-:Y:S01]  /*2bb0*/  HMMA.16816.F32.BF16 R20, R24, R42, R20 ;  /* 0x0000002a1814723c */ /* 0x000fe20000041814 */
[----:B------:R-:W2:Y:S04]  /*2bc0*/  LDSM.16.M88.4 R24, [R110+0x13080] ;  /* 0x013080006e18783b */ /* 0x000ea80000000200 */
[----:B------:R-:W3:Y:S03]  /*2bd0*/  LDSM.16.M88.2 R42, [R0+0x7080] ;  /* 0x00708000002a783b */ /* 0x000ee60000000100 */
[C---:B-1----:R-:W-:Y:S01]  /*2be0*/  HMMA.16816.F32.BF16 R4, R28.reuse, R2, R4 ;  /* 0x000000021c04723c */ /* 0x042fe20000041804 */
[----:B------:R-:W-:Y:S07]  /*2bf0*/  LDSM.16.M88.2 R2, [R208+0x5080] ;  /* 0x00508000d002783b */ /* 0x000fee0000000100 */
[C---:B------:R-:W-:Y:S01]  /*2c00*/  HMMA.16816.F32.BF16 R8, R28.reuse, R32, R8 ;  /* 0x000000201c08723c */ /* 0x040fe20000041808 */
[----:B------:R-:W-:Y:S07]  /*2c10*/  LDSM.16.M88.2 R32, [R208+0x5880] ;  /* 0x00588000d020783b */ /* 0x000fee0000000100 */
[C---:B------:R-:W-:Y:S01]  /*2c20*/  HMMA.16816.F32.BF16 R12, R28.reuse, R104, R12 ;  /* 0x000000681c0c723c */ /* 0x040fe2000004180c */
[----:B------:R-:W-:Y:S07]  /*2c30*/  LDSM.16.M88.2 R104, [R208+0x6080] ;  /* 0x00608000d068783b */ /* 0x000fee0000000100 */
[C---:B------:R-:W-:Y:S01]  /*2c40*/  HMMA.16816.F32.BF16 R16, R28.reuse, R106, R16 ;  /* 0x0000006a1c10723c */ /* 0x040fe20000041810 */
[----:B------:R-:W-:Y:S07]  /*2c50*/  LDSM.16.M88.2 R106, [R208+0x6880] ;  /* 0x00688000d06a783b */ /* 0x000fee0000000100 */
[----:B-----5:R-:W-:Y:S01]  /*2c60*/  HMMA.16816.F32.BF16 R20, R28, R108, R20 ;  /* 0x0000006c1c14723c */ /* 0x020fe20000041814 */
[----:B------:R-:W1:Y:S04]  /*2c70*/  LDSM.16.M88.4 R28, [R111+0x13080] ;  /* 0x013080006f1c783b */ /* 0x000e680000000200 */
[----:B------:R-:W4:Y:S03]  /*2c80*/  LDSM.16.M88.2 R108, [R208+0x7080] ;  /* 0x00708000d06c783b */ /* 0x000f260000000100 */
[C---:B--2---:R-:W-:Y:S01]  /*2c90*/  HMMA.16816.F32.BF16 R4, R24.reuse, R34, R4 ;  /* 0x000000221804723c */ /* 0x044fe20000041804 */
[----:B------:R-:W-:Y:S07]  /*2ca0*/  LDSM.16.M88.2 R34, [R210+0x5080] ;  /* 0x00508000d222783b */ /* 0x000fee0000000100 */
[C---:B------:R-:W-:Y:S01]  /*2cb0*/  HMMA.16816.F32.BF16 R8, R24.reuse, R36, R8 ;  /* 0x000000241808723c */ /* 0x040fe20000041808 */
[----:B------:R-:W-:Y:S07]  /*2cc0*/  LDSM.16.M88.2 R36, [R210+0x5880] ;  /* 0x00588000d224783b */ /* 0x000fee0000000100 */
[C---:B------:R-:W-:Y:S01]  /*2cd0*/  HMMA.16816.F32.BF16 R12, R24.reuse, R38, R12 ;  /* 0x00000026180c723c */ /* 0x040fe2000004180c */
[----:B------:R-:W-:Y:S07]  /*2ce0*/  LDSM.16.M88.2 R38, [R210+0x6080] ;  /* 0x00608000d226783b */ /* 0x000fee0000000100 */
[C---:B------:R-:W-:Y:S01]  /*2cf0*/  HMMA.16816.F32.BF16 R16, R24.reuse, R40, R16 ;  /* 0x000000281810723c */ /* 0x040fe20000041810 */
[----:B------:R-:W-:Y:S07]  /*2d00*/  LDSM.16.M88.2 R40, [R210+0x6880] ;  /* 0x00688000d228783b */ /* 0x000fee0000000100 */
[----:B---3--:R-:W-:Y:S01]  /*2d10*/  HMMA.16816.F32.BF16 R20, R24, R42, R20 ;  /* 0x0000002a1814723c */ /* 0x008fe20000041814 */
        /* <DEDUP_REMOVED lines=10> */
[----:B----4-:R-:W-:Y:S01]  /*2dc0*/  HMMA.16816.F32.BF16 R20, R28, R108, R20 ;  /* 0x0000006c1c14723c */ /* 0x010fe20000041814 */
[----:B------:R-:W1:Y:S04]  /*2dd0*/  LDSM.16.M88.4 R28, [R173+0x13080] ;  /* 0x01308000ad1c783b */ /* 0x000e680000000200 */
[----:B------:R-:W4:Y:S03]  /*2de0*/  LDSM.16.M88.2 R108, [R209+0x7080] ;  /* 0x00708000d16c783b */ /* 0x000f260000000100 */
[C---:B--2---:R-:W-:Y:S08]  /*2df0*/  HMMA.16816.F32.BF16 R4, R24.reuse, R34, R4 ;  /* 0x000000221804723c */ /* 0x044ff00000041804 */
[C---:B------:R-:W-:Y:S08]  /*2e00*/  HMMA.16816.F32.BF16 R8, R24.reuse, R36, R8 ;  /* 0x000000241808723c */ /* 0x040ff00000041808 */
[C---:B------:R-:W-:Y:S08]  /*2e10*/  HMMA.16816.F32.BF16 R12, R24.reuse, R38, R12 ;  /* 0x00000026180c723c */ /* 0x040ff0000004180c */
[C---:B------:R-:W-:Y:S08]  /*2e20*/  HMMA.16816.F32.BF16 R16, R24.reuse, R40, R16 ;  /* 0x000000281810723c */ /* 0x040ff00000041810 */
[----:B---3--:R-:W-:Y:S08]  /*2e30*/  HMMA.16816.F32.BF16 R20, R24, R42, R20 ;  /* 0x0000002a1814723c */ /* 0x008ff00000041814 */
[C---:B-1----:R-:W-:Y:S07]  /*2e40*/  HMMA.16816.F32.BF16 R4, R28.reuse, R2, R4 ;  /* 0x000000021c04723c */ /* 0x042fee0000041804 */
[----:B------:R-:W-:Y:S01]  /*2e50*/  MOV R2, UR8 ;  /* 0x0000000800027c02 */ /* 0x000fe20008000f00 */
[C---:B------:R-:W-:Y:S04]  /*2e60*/  HMMA.16816.F32.BF16 R8, R28.reuse, R32, R8 ;  /* 0x000000201c08723c */ /* 0x040fe80000041808 */
[----:B------:R-:W-:Y:S04]  /*2e70*/  IMAD R2, R2, 0x40, R226 ;  /* 0x0000004002027824 */ /* 0x000fe800078e02e2 */
[C---:B------:R-:W-:Y:S04]  /*2e80*/  HMMA.16816.F32.BF16 R12, R28.reuse, R104, R12 ;  /* 0x000000681c0c723c */ /* 0x040fe8000004180c */
[C---:B------:R-:W-:Y:S01]  /*2e90*/  IADD3 R193, R2.reuse, R234, RZ ;  /* 0x000000ea02c17210 */ /* 0x040fe20007ffe0ff */
[----:B------:R-:W-:Y:S03]  /*2ea0*/  IMAD.IADD R192, R2, 0x1, R190 ;  /* 0x0000000102c07824 */ /* 0x000fe600078e02be */
[C---:B------:R-:W-:Y:S04]  /*2eb0*/  HMMA.16816.F32.BF16 R16, R28.reuse, R106, R16 ;  /* 0x0000006a1c10723c */ /* 0x040fe80000041810 */
[----:B------:R-:W-:Y:S04]  /*2ec0*/  IMNMX R193, R231, R193, PT ;  /* 0x000000c1e7c17217 */ /* 0x000fe80003800200 */
[----:B----4-:R-:W-:Y:S01]  /*2ed0*/  HMMA.16816.F32.BF16 R20, R28, R108, R20 ;  /* 0x0000006c1c14723c */ /* 0x010fe20000041814 */
[----:B------:R-:W-:-:S07]  /*2ee0*/  @!P5 BRA `(.L_x_832) ;  /* 0x000001800000d947 */ /* 0x000fce0003800000 */
[----:B------:R-:W-:Y:S01]  /*2ef0*/  IMAD.MOV.U32 R3, RZ, RZ, c[0x0][0x168] ;  /* 0x00005a00ff037624 */ /* 0x000fe200078e00ff */
[----:B------:R-:W-:Y:S04]  /*2f00*/  BSSY B0, `(.L_x_833) ;  /* 0x000000f000007945 */ /* 0x000fe80003800000 */
[----:B------:R-:W-:Y:S04]  /*2f10*/  IADD3 R3, R2, c[0x0][0x198], -R3 ;  /* 0x0000660002037a10 */ /* 0x000fe80007ffe803 */
[----:B------:R-:W-:Y:S11]  /*2f20*/  ISETP.GT.AND P0, PT, R3, -0x1, PT ;  /* 0xffffffff0300780c */ /* 0x000ff60003f04270 */
[----:B------:R-:W-:Y:S02]  /*2f30*/  @!UPT UIADD3 URZ, URZ, URZ, URZ ;  /* 0x0000003f3f3ff290 */ /* 0x000fe4000fffe03f */
[----:B------:R-:W-:-:S05]  /*2f40*/  @P0 BRA `(.L_x_834) ;  /* 0x0000006000000947 */ /* 0x000fca0003800000 */
[----:B------:R-:W-:Y:S02]  /*2f50*/  ISETP.NE.AND P0, PT, R249, c[0x0][0x2a8], PT ;  /* 0x0000aa00f9007a0c */ /* 0x000fe40003f05270 */
[----:B------:R-:W-:Y:S11]  /*2f60*/  LOP3.LUT R3, RZ, R3, RZ, 0x33, !PT ;  /* 0x00000003ff037212 */ /* 0x000ff600078e33ff */
[----:B------:R-:W-:Y:S05]  /*2f70*/  @P0 IMAD.HI.U32 R24, R3, c[0x0][0x2ac], RZ ;  /* 0x0000ab0003180a27 */ /* 0x000fea00078e00ff */
[----:B------:R-:W-:Y:S04]  /*2f80*/  @P0 SHF.R.U32.HI R3, RZ, c[0x0][0x2b0], R24 ;  /* 0x0000ac00ff030a19 */ /* 0x000fe80000011618 */
[----:B------:R-:W-:Y:S01]  /*2f90*/  LOP3.LUT R3, RZ, R3, RZ, 0x33, !PT ;  /* 0x00000003ff037212 */ /* 0x000fe200078e33ff */
[----:B------:R-:W-:-:S05]  /*2fa0*/  BRA `(.L_x_835) ;  /* 0x0000004000007947 */ /* 0x000fca0003800000 */
.L_x_834:
[----:B------:R-:W-:Y:S11]  /*2fb0*/  ISETP.NE.AND P0, PT, R249, c[0x0][0x2a8], PT ;  /* 0x0000aa00f9007a0c */ /* 0x000ff60003f05270 */
[----:B------:R-:W-:Y:S02]  /*2fc0*/  @!UPT UIADD3 URZ, URZ, URZ, URZ ;  /* 0x0000003f3f3ff290 */ /* 0x000fe4000fffe03f */
[----:B------:R-:W-:Y:S05]  /*2fd0*/  @P0 IMAD.HI.U32 R24, R3, c[0x0][0x2ac], RZ ;  /* 0x0000ab0003180a27 */ /* 0x000fea00078e00ff */
[----:B------:R-:W-:Y:S02]  /*2fe0*/  @P0 SHF.R.U32.HI R3, RZ, c[0x0][0x2b0], R24 ;  /* 0x0000ac00ff030a19 */ /* 0x000fe40000011618 */
.L_x_835:
[----:B------:R-:W-:Y:S05]  /*2ff0*/  BSYNC B0 ;  /* 0x0000000000007941 */ /* 0x000fea0003800000 */
.L_x_833:
[C-C-:B------:R-:W-:Y:S01]  /*3000*/  IADD3 R24, R2.reuse, c[0x0][0x2a4], R230.reuse ;  /* 0x0000a90002187a10 */ /* 0x140fe20007ffe0e6 */
[----:B------:R-:W-:Y:S01]  /*3010*/  IMAD R3, R3, c[0x0][0x2a8], R235 ;  /* 0x0000aa0003037a24 */ /* 0x000fe200078e02eb */
[----:B------:R-:W-:Y:S02]  /*3020*/  IADD3 R192, R2, UR10, R230 ;  /* 0x0000000a02c07c10 */ /* 0x000fe4000fffe0e6 */
[----:B------:R-:W-:Y:S02]  /*3030*/  IMNMX R24, R231, R24, PT ;  /* 0x00000018e7187217 */ /* 0x000fe40003800200 */
[----:B------:R-:W-:Y:S02]  /*3040*/  IADD3 R193, R3, c[0x0][0x2a8], RZ ;  /* 0x0000aa0003c17a10 */ /* 0x000fe40007ffe0ff */
[----:B------:R-:W-:Y:S02]  /*3050*/  IMNMX R192, R192, R3, !PT ;  /* 0x00000003c0c07217 */ /* 0x000fe40007800200 */
[----:B------:R-:W-:Y:S02]  /*3060*/  IMNMX R193, R24, R193, PT ;  /* 0x000000c118c17217 */ /* 0x000fe40003800200 */
.L_x_832:
[----:B------:R-:W-:Y:S05]  /*3070*/  IADD3 R2, R2, 0x8, RZ ;  /* 0x0000000802027810 */ /* 0x000fea0007ffe0ff */
[--C-:B------:R-:W-:Y:S02]  /*3080*/  IMAD.IADD R191, R234, 0x1, R2.reuse ;  /* 0x00000001eabf7824 */ /* 0x100fe400078e0202 */
[----:B------:R-:W-:Y:S03]  /*3090*/  IMAD.IADD R190, R190, 0x1, R2 ;  /* 0x00000001bebe7824 */ /* 0x000fe600078e0202 */
[----:B------:R-:W-:Y:S01]  /*30a0*/  IMNMX R191, R231, R191, PT ;  /* 0x000000bfe7bf7217 */ /* 0x000fe20003800200 */
[----:B------:R-:W-:-:S05]  /*30b0*/  @!P5 BRA `(.L_x_836) ;  /* 0x000001500000d947 */ /* 0x000fca0003800000 */
        /* <DEDUP_REMOVED lines=12> */
.L_x_838:
[----:B------:R-:W-:Y:S11]  /*3180*/  ISETP.NE.AND P0, PT, R249, c[0x0][0x2a8], PT ;  /* 0x0000aa00f9007a0c */ /* 0x000ff60003f05270 */
[----:B------:R-:W-:Y:S02]  /*3190*/  @!UPT UIADD3 URZ, URZ, URZ, URZ ;  /* 0x0000003f3f3ff290 */ /* 0x000fe4000fffe03f */
[----:B------:R-:W-:Y:S05]  /*31a0*/  @P0 IMAD.HI.U32 R3, R2, c[0x0][0x2ac], RZ ;  /* 0x0000ab0002030a27 */ /* 0x000fea00078e00ff */
[----:B------:R-:W-:Y:S02]  /*31b0*/  @P0 SHF.R.U32.HI R2, RZ, c[0x0][0x2b0], R3 ;  /* 0x0000ac00ff020a19 */ /* 0x000fe40000011603 */
.L_x_839:
[----:B------:R-:W-:Y:S05]  /*31c0*/  BSYNC B0 ;  /* 0x0000000000007941 */ /* 0x000fea0003800000 */
.L_x_837:
[----:B------:R-:W-:Y:S05]  /*31d0*/  IMAD R2, R2, c[0x0][0x2a8], R235 ;  /* 0x0000aa0002027a24 */ /* 0x000fea00078e02eb */
[----:B------:R-:W-:Y:S02]  /*31e0*/  IADD3 R3, R2, c[0x0][0x2a8], RZ ;  /* 0x0000aa0002037a10 */ /* 0x000fe40007ffe0ff */
[----:B------:R-:W-:Y:S02]  /*31f0*/  IMNMX R190, R190, R2, !PT ;  /* 0x00000002bebe7217 */ /* 0x000fe40007800200 */
[----:B------:R-:W-:Y:S02]  /*3200*/  IMNMX R191, R191, R3, PT ;  /* 0x00000003bfbf7217 */ /* 0x000fe40003800200 */
.L_x_836:
[----:B------:R-:W-:Y:S04]  /*3210*/  DEPBAR.LE SB0, 0x0 ;  /* 0x000080000000791a */ /* 0x000fe80000000000 */
[----:B------:R-:W-:Y:S01]  /*3220*/  BAR.SYNC.DEFER_BLOCKING 0x0 ;  /* 0x0000000000007b1d */ /* 0x000fe20000010000 */
[----:B------:R-:W-:Y:S01]  /*3230*/  IMAD.IADD R188, R216, 0x1, R219 ;  /* 0x00000001d8bc7824 */ /* 0x000fe200078e02db */
[----:B------:R-:W-:Y:S01]  /*3240*/  UIADD3 UR9, UR8, 0x1, URZ ;  /* 0x0000000108097890 */ /* 0x000fe2000fffe03f */
[----:B------:R-:W-:Y:S03]  /*3250*/  IMAD.SHL.U32 R196, R228, 0x4, RZ ;  /* 0x00000004e4c47824 */ /* 0x000fe600078e00ff */
[----:B------:R-:W-:Y:S02]  /*3260*/  UISETP.GE.AND UP0, UPT, UR9, UR12, UPT ;  /* 0x0000000c0900728c */ /* 0x000fe4000bf06270 */
[----:B------:R-:W-:Y:S04]  /*3270*/  SHF.R.S32.HI R197, RZ, 0x1f, R196 ;  /* 0x0000001fffc57819 */ /* 0x000fe800000114c4 */
[----:B------:R-:W-:Y:S01]  /*3280*/  PLOP3.LUT P0, PT, PT, PT, UP0, 0x80, 0x0 ;  /* 0x000000000000781c */ /* 0x000fe20003f0f008 */
[----:B------:R1:W2:Y:S04]  /*3290*/  LDSM.16.M88.2 R2, [R0+0x7880] ;  /* 0x007880000002783b */ /* 0x0002a80000000100 */
[----:B------:R1:W3:Y:S04]  /*32a0*/  LDSM.16.M88.2 R28, [R0+0x8080] ;  /* 0x00808000001c783b */ /* 0x0002e80000000100 */
[----:B------:R1:W4:Y:S04]  /*32b0*/  LDSM.16.M88.2 R32, [R0+0x8880] ;  /* 0x008880000020783b */ /* 0x0003280000000100 */
[----:B------:R1:W5:Y:S04]  /*32c0*/  LDSM.16.M88.2 R36, [R0+0x9080] ;  /* 0x009080000024783b */ /* 0x0003680000000100 */
[----:B------:R1:W1:Y:S04]  /*32d0*/  LDSM.16.M88.2 R104, [R0+0x9880] ;  /* 0x009880000068783b */ /* 0x0002680000000100 */
[----:B------:R1:W1:Y:S04]  /*32e0*/  LDSM.16.M88.2 R106, [R208+0x7880] ;  /* 0x00788000d06a783b */ /* 0x0002680000000100 */
[----:B------:R1:W1:Y:S04]  /*32f0*/  LDSM.16.M88.2 R172, [R208+0x8080] ;  /* 0x00808000d0ac783b */ /* 0x0002680000000100 */
[----:B------:R1:W1:Y:S04]  /*3300*/  LDSM.16.M88.2 R174, [R208+0x8880] ;  /* 0x00888000d0ae783b */ /* 0x0002680000000100 */
[----:B------:R1:W1:Y:S04]  /*3310*/  LDSM.16.M88.2 R176, [R208+0x9080] ;  /* 0x00908000d0b0783b */ /* 0x0002680000000100 */
[----:B------:R1:W1:Y:S04]  /*3320*/  LDSM.16.M88.2 R178, [R208+0x9880] ;  /* 0x00988000d0b2783b */ /* 0x0002680000000100 */
[----:B------:R1:W1:Y:S04]  /*3330*/  LDSM.16.M88.4 R40, [R216+0x1b080] ;  /* 0x01b08000d828783b */ /* 0x0002680000000200 */
[----:B------:R1:W1:Y:S01]  /*3340*/  LDSM.16.M88.4 R108, [R188+0x1b080] ;  /* 0x01b08000bc6c783b */ /* 0x0002620000000200 */
[----:B------:R-:W-:-:S05]  /*3350*/  @P0 BRA `(.L_x_840) ;  /* 0x0000038000000947 */ /* 0x000fca0003800000 */
[----:B--23--:R-:W2:Y:S01]  /*3360*/  @!P1 S2R R26, SR_CTAID.Y ;  /* 0x00000000001a9919 */ /* 0x00cea20000002600 */
[----:B------:R-:W-:Y:S01]  /*3370*/  ULDC.64 UR6, c[0x0][0x178] ;  /* 0x00005e0000067ab9 */ /* 0x000fe20000000a00 */
[----:B------:R-:W-:Y:S01]  /*3380*/  IMAD R35, R252, c[0x0][0x278], RZ ;  /* 0x00009e00fc237a24 */ /* 0x000fe200078e02ff */
[----:B------:R-:W-:Y:S01]  /*3390*/  UIMAD.WIDE.U32 UR20, UR9, UR6, URZ ;  /* 0x00000006091472a5 */ /* 0x000fe2000f8e003f */
[----:B------:R-:W-:Y:S01]  /*33a0*/  IMAD.MOV.U32 R34, RZ, RZ, c[0x0][0x178] ;  /* 0x00005e00ff227624 */ /* 0x000fe200078e00ff */
[----:B------:R-:W-:Y:S03]  /*33b0*/  USHF.R.S32.HI UR17, URZ, 0x1f, UR9 ;  /* 0x0000001f3f117899 */ /* 0x000fe60008011409 */
[----:B------:R-:W-:Y:S01]  /*33c0*/  IMAD.SHL.U32 R34, R34, 0x20, RZ ;  /* 0x0000002022227824 */ /* 0x000fe200078e00ff */
[----:B------:R-:W-:Y:S02]  /*33d0*/  UIMAD UR17, UR17, UR6, URZ ;  /* 0x00000006111172a4 */ /* 0x000fe4000f8e023f */
[----:B------:R-:W-:Y:S02]  /*33e0*/  USHF.L.U32 UR6, UR20, 0x6, URZ ;  /* 0x0000000614067899 */ /* 0x000fe4000800063f */
[----:B------:R-:W-:Y:S04]  /*33f0*/  UIMAD UR17, UR9, UR7, UR17 ;  /* 0x00000007091172a4 */ /* 0x000fe8000f8e0211 */
[----:B------:R-:W-:Y:S04]  /*3400*/  UIADD3 UR17, UR21, UR17, URZ ;  /* 0x0000001115117290 */ /* 0x000fe8000fffe03f */
[----:B------:R-:W-:Y:S01]  /*3410*/  USHF.L.U64.HI UR17, UR20, 0x6, UR17 ;  /* 0x0000000614117899 */ /* 0x000fe20008010211 */
[----:B--2---:R-:W-:Y:S05]  /*3420*/  @!P1 SHF.R.S32.HI R24, RZ, 0x1f, R26 ;  /* 0x0000001fff189819 */ /* 0x004fea000001141a */
[----:B------:R-:W-:Y:S02]  /*3430*/  @!P1 IMAD R27, R24, c[0x0][0x270], RZ ;  /* 0x00009c00181b9a24 */ /* 0x000fe400078e02ff */
[C---:B------:R-:W-:Y:S04]  /*3440*/  @!P1 IMAD.WIDE.U32 R24, R26.reuse, c[0x0][0x270], R196 ;  /* 0x00009c001a189a25 */ /* 0x040fe800078e00c4 */
[----:B------:R-:W-:Y:S02]  /*3450*/  @!P1 IMAD R27, R26, c[0x0][0x274], R27 ;  /* 0x00009d001a1b9a24 */ /* 0x000fe400078e021b */
[----:B------:R-:W-:Y:S05]  /*3460*/  IMAD.U32 R26, RZ, RZ, UR8 ;  /* 0x00000008ff1a7e24 */ /* 0x000fea000f8e00ff */
[----:B------:R-:W-:Y:S04]  /*3470*/  @!P1 LEA R26, R26, 0x40, 0x6 ;  /* 0x000000401a1a9811 */ /* 0x000fe800078e30ff */
[----:B------:R-:W-:Y:S01]  /*3480*/  @!P1 IADD3 R35, P5, P0, R26, R24, R35 ;  /* 0x000000181a239210 */ /* 0x000fe200078be023 */
[----:B------:R-:W-:Y:S01]  /*3490*/  @!P1 IMAD.IADD R24, R25, 0x1, R27 ;  /* 0x0000000119189824 */ /* 0x000fe200078e021b */
[----:B------:R-:W-:Y:S04]  /*34a0*/  @!P1 SHF.R.S32.HI R26, RZ, 0x1f, R26 ;  /* 0x0000001fff1a9819 */ /* 0x000fe8000001141a */
[----:B------:R-:W-:Y:S02]  /*34b0*/  @!P1 IADD3.X R38, R26, R24, R248, P5, P0 ;  /* 0x000000181a269210 */ /* 0x000fe40002fe04f8 */
[----:B------:R-:W-:Y:S04]  /*34c0*/  IADD3 R24, P5, R242, UR6, RZ ;  /* 0x00000006f2187c10 */ /* 0x000fe8000ffbe0ff */
[C---:B------:R-:W-:Y:S02]  /*34d0*/  LEA R30, P0, R24.reuse, c[0x0][0x160], 0x1 ;  /* 0x00005800181e7a11 */ /* 0x040fe400078008ff */
[C---:B------:R-:W-:Y:S04]  /*34e0*/  IADD3.X R25, R239.reuse, UR17, RZ, P5, !PT ;  /* 0x00000011ef197c10 */ /* 0x040fe8000affe4ff */
[----:B------:R-:W-:Y:S02]  /*34f0*/  LEA.HI.X R31, R24, c[0x0][0x164], R25, 0x1, P0 ;  /* 0x00005900181f7a11 */ /* 0x000fe400000f0c19 */
[----:B------:R-:W-:Y:S01]  /*3500*/  IADD3 R24, P5, P0, R242, UR6, R34 ;  /* 0x00000006f2187c10 */ /* 0x000fe2000f8be022 */
[----:B------:R-:W-:Y:S03]  /*3510*/  UIMAD UR6, UR9, -0x40, UR5 ;  /* 0xffffffc0090678a4 */ /* 0x000fe6000f8e0205 */
[----:B------:R-:W-:Y:S02]  /*3520*/  IADD3.X R27, R239, UR17, R251, P5, P0 ;  /* 0x00000011ef1b7c10 */ /* 0x000fe4000afe04fb */
[----:B------:R-:W-:Y:S02]  /*3530*/  LEA R26, P5, R24, c[0x0][0x160], 0x1 ;  /* 0x00005800181a7a11 */ /* 0x000fe400078a08ff */
[----:B------:R-:W-:Y:S02]  /*3540*/  IADD3 R25, -R232, UR6, RZ ;  /* 0x00000006e8197c10 */ /* 0x000fe4000fffe1ff */
[----:B------:R-:W-:Y:S02]  /*3550*/  @!P1 LEA R34, P0, R35, c[0x0][0x258], 0x2 ;  /* 0x0000960023229a11 */ /* 0x000fe400078010ff */
[----:B------:R-:W-:Y:S02]  /*3560*/  LEA.HI.X R27, R24, c[0x0][0x164], R27, 0x1, P5 ;  /* 0x00005900181b7a11 */ /* 0x000fe400028f0c1b */
[----:B------:R-:W-:Y:S02]  /*3570*/  ISETP.LT.OR P5, PT, R25, 0x1, !P4 ;  /* 0x000000011900780c */ /* 0x000fe400067a1670 */
[----:B------:R-:W-:Y:S02]  /*3580*/  IADD3 R24, R225, 0xf080, RZ ;  /* 0x0000f080e1187810 */ /* 0x000fe40007ffe0ff */
[----:B------:R-:W-:Y:S01]  /*3590*/  @!P1 LEA.HI.X R35, R35, c[0x0][0x25c], R38, 0x2, P0 ;  /* 0x0000970023239a11 */ /* 0x000fe200000f1426 */
[----:B------:R-:W-:Y:S01]  /*35a0*/  IMAD.U32 R38, RZ, RZ, UR11 ;  /* 0x0000000bff267e24 */ /* 0x000fe2000f8e00ff */
[C---:B------:R-:W-:Y:S03]  /*35b0*/  ISETP.LT.OR P0, PT, R25.reuse, 0x1, !P3 ;  /* 0x000000011900780c */ /* 0x040fe60005f01670 */
[----:B------:R-:W-:Y:S05]  /*35c0*/  IMAD R24, R38, 0x6000, R24 ;  /* 0x0000600026187824 */ /* 0x000fea00078e0218 */
[----:B------:R-:W-:Y:S01]  /*35d0*/  @!PT LDS RZ, [RZ] ;  /* 0x00000000fffff984 */ /* 0x000fe20000000800 */
[----:B------:R-:W-:Y:S01]  /*35e0*/  @!PT LDS RZ, [RZ] ;  /* 0x00000000fffff984 */ /* 0x000fe20000000800 */
[----:B------:R-:W-:Y:S01]  /*35f0*/  @!PT LDS RZ, [RZ] ;  /* 0x00000000fffff984 */ /* 0x000fe20000000800 */
[----:B------:R2:W-:Y:S01]  /*3600*/  LDGSTS.E.BYPASS.LTC128B.128 [R24], [R30.64], !P5 ;  /* 0x000000001e187fae */ /* 0x0005e2000e901d52 */
[C---:B------:R-:W-:Y:S04]  /*3610*/  ISETP.LT.OR P5, PT, R25.reuse, 0x1, !P2 ;  /* 0x000000011900780c */ /* 0x040fe800057a1670 */
[----:B------:R2:W-:Y:S01]  /*3620*/  LDGSTS.E.BYPASS.LTC128B.128 [R24+0x2000], [R30.64+0x80], !P0 ;  /* 0x020000801e187fae */ /* 0x0005e2000c101d52 */
[C---:B------:R-:W-:Y:S08]  /*3630*/  ISETP.LT.OR P0, PT, R25.reuse, 0x21, !P4 ;  /* 0x000000211900780c */ /* 0x040ff00006701670 */
[----:B------:R2:W-:Y:S01]  /*3640*/  LDGSTS.E.BYPASS.LTC128B.128 [R24+0x4000], [R30.64+0x100], !P5 ;  /* 0x040001001e187fae */ /* 0x0005e2000e901d52 */
[C---:B------:R-:W-:Y:S04]  /*3650*/  ISETP.LT.OR P5, PT, R25.reuse, 0x21, !P3 ;  /* 0x000000211900780c */ /* 0x040fe80005fa1670 */
[----:B------:R2:W-:Y:S01]  /*3660*/  LDGSTS.E.BYPASS.LTC128B.128 [R24+0x1000], [R26.64], !P0 ;  /* 0x010000001a187fae */ /* 0x0005e2000c101d52 */
[----:B------:R-:W-:Y:S01]  /*3670*/  ISETP.LT.OR P0, PT, R25, 0x21, !P2 ;  /* 0x000000211900780c */ /* 0x000fe20005701670 */
[----:B------:R-:W-:Y:S04]  /*3680*/  IMAD.U32 R25, RZ, RZ, UR11 ;  /* 0x0000000bff197e24 */ /* 0x000fe8000f8e00ff */
[----:B------:R-:W-:Y:S03]  /*3690*/  @!P1 IMAD R25, R25, 0x40, R196 ;  /* 0x0000004019199824 */ /* 0x000fe600078e02c4 */
[----:B------:R2:W-:Y:S01]  /*36a0*/  LDGSTS.E.BYPASS.LTC128B.128 [R24+0x3000], [R26.64+0x80], !P5 ;  /* 0x030000801a187fae */ /* 0x0005e2000e901d52 */
[----:B------:R-:W-:Y:S04]  /*36b0*/  @!P1 IMAD.SHL.U32 R25, R25, 0x4, RZ ;  /* 0x0000000419199824 */ /* 0x000fe800078e00ff */
[----:B------:R2:W-:Y:S04]  /*36c0*/  LDGSTS.E.BYPASS.LTC128B.128 [R24+0x5000], [R26.64+0x100], !P0 ;  /* 0x050001001a187fae */ /* 0x0005e8000c101d52 */
[----:B------:R2:W-:Y:S02]  /*36d0*/  @!P1 LDGSTS.E.BYPASS.LTC128B.128 [R25+0x21080], [R34.64] ;  /* 0x2108000022199fae */ /* 0x0005e4000b901d52 */
.L_x_840:
[C---:B-123--:R-:W-:Y:S01]  /*36e0*/  HMMA.16816.F32.BF16 R24, R40.reuse, R2, RZ ;  /* 0x000000022818723c */ /* 0x04efe200000418ff */
[----:B------:R-:W-:Y:S01]  /*36f0*/  LDSM.16.M88.2 R2, [R210+0x7880] ;  /* 0x00788000d202783b */ /* 0x000fe20000000100 */
[----:B------:R-:W-:Y:S01]  /*3700*/  UP2UR UR7, UPR, URZ, 0x4 ;  /* 0x000000043f077883 */ /* 0x000fe20008000000 */
[----:B------:R-:W-:Y:S01]  /*3710*/  PLOP3.LUT P0, PT, PT, PT, UP0, 0x80, 0x0 ;  /* 0x000000000000781c */ /* 0x000fe20003f0f008 */
[----:B------:R-:W-:Y:S01]  /*3720*/  IMAD.IADD R189, R219, 0x1, R215 ;  /* 0x00000001dbbd7824 */ /* 0x000fe200078e02d7 */
[----:B------:R-:W-:Y:S01]  /*3730*/  UISETP.NE.AND UP2, UPT, UR16, URZ, UPT ;  /* 0x0000003f1000728c */ /* 0x000fe2000bf45270 */
[----:B------:R-:W1:Y:S01]  /*3740*/  LDSM.16.M88.4 R180, [R215] ;  /* 0x00000000d7b4783b */ /* 0x000e620000000200 */
[----:B------:R-:W-:Y:S01]  /*3750*/  UISETP.NE.AND UP0, UPT, UR15, URZ, UPT ;  /* 0x0000003f0f00728c */ /* 0x000fe2000bf05270 */
[C---:B------:R-:W-:Y:S01]  /*3760*/  HMMA.16816.F32.BF16 R28, R40.reuse, R28, RZ ;  /* 0x0000001c281c723c */ /* 0x040fe200000418ff */
[----:B------:R-:W-:Y:S02]  /*3770*/  UP2UR UR6, UPR, URZ, 0x2 ;  /* 0x000000023f067883 */ /* 0x000fe40008000000 */
[----:B------:R-:W-:Y:S01]  /*3780*/  LDSM.16.M88.4 R184, [R189] ;  /* 0x00000000bdb8783b */ /* 0x000fe20000000200 */
[----:B------:R-:W-:Y:S01]  /*3790*/  PLOP3.LUT P5, PT, PT, PT, UP2, 0x40, 0x0 ;  /* 0x000000000000781c */ /* 0x000fe20003fae828 */
[----:B------:R-:W-:Y:S03]  /*37a0*/  UISETP.NE.AND UP1, UPT, UR14, URZ, UPT ;  /* 0x0000003f0e00728c */ /* 0x000fe6000bf25270 */
[C---:B----4-:R-:W-:Y:S01]  /*37b0*/  HMMA.16816.F32.BF16 R32, R40.reuse, R32, RZ ;  /* 0x000000202820723c */ /* 0x050fe200000418ff */
[----:B------:R-:W0:Y:S01]  /*37c0*/  LDGDEPBAR ;  /* 0x00000000000079af */ /* 0x000e220000000000 */
[----:B------:R-:W-:Y:S04]  /*37d0*/  ISETP.GT.AND P5, PT, R190, RZ, P5 ;  /* 0x000000ffbe00720c */ /* 0x000fe80002fa4270 */
[C---:B------:R-:W-:Y:S02]  /*37e0*/  ISETP.LT.OR P5, PT, R191.reuse, 0x1, P5 ;  /* 0x00000001bf00780c */ /* 0x040fe40002fa1670 */
[C---:B-----5:R-:W-:Y:S08]  /*37f0*/  HMMA.16816.F32.BF16 R36, R40.reuse, R36, RZ ;  /* 0x000000242824723c */ /* 0x060ff000000418ff */
[----:B------:R-:W-:Y:S01]  /*3800*/  HMMA.16816.F32.BF16 R40, R40, R104, RZ ;  /* 0x000000682828723c */ /* 0x000fe200000418ff */
[----:B------:R-:W2:Y:S07]  /*3810*/  LDSM.16.M88.2 R104, [R210+0x8080] ;  /* 0x00808000d268783b */ /* 0x000eae0000000100 */
[C---:B------:R-:W-:Y:S01]  /*3820*/  HMMA.16816.F32.BF16 R24, R108.reuse, R106, R24 ;  /* 0x0000006a6c18723c */ /* 0x040fe20000041818 */
[----:B------:R-:W3:Y:S07]  /*3830*/  LDSM.16.M88.2 R106, [R210+0x8880] ;  /* 0x00888000d26a783b */ /* 0x000eee0000000100 */
[C---:B------:R-:W-:Y:S01]  /*3840*/  HMMA.16816.F32.BF16 R28, R108.reuse, R172, R28 ;  /* 0x000000ac6c1c723c */ /* 0x040fe2000004181c */
[----:B------:R-:W4:Y:S07]  /*3850*/  LDSM.16.M88.2 R172, [R210+0x9080] ;  /* 0x00908000d2ac783b */ /* 0x000f2e0000000100 */
[C---:B------:R-:W-:Y:S01]  /*3860*/  HMMA.16816.F32.BF16 R32, R108.reuse, R174, R32 ;  /* 0x000000ae6c20723c */ /* 0x040fe20000041820 */
[----:B------:R-:W5:Y:S07]  /*3870*/  LDSM.16.M88.2 R174, [R210+0x9880] ;  /* 0x00988000d2ae783b */ /* 0x000f6e0000000100 */
[C---:B------:R-:W-:Y:S01]  /*3880*/  HMMA.16816.F32.BF16 R36, R108.reuse, R176, R36 ;  /* 0x000000b06c24723c */ /* 0x040fe20000041824 */
[----:B------:R-:W5:Y:S07]  /*3890*/  LDSM.16.M88.2 R176, [R209+0x7880] ;  /* 0x00788000d1b0783b */ /* 0x000f6e0000000100 */
[----:B------:R-:W-:Y:S01]  /*38a0*/  HMMA.16816.F32.BF16 R40, R108, R178, R40 ;  /* 0x000000b26c28723c */ /* 0x000fe20000041828 */
[----:B------:R-:W-:Y:S05]  /*38b0*/  LDSM.16.M88.2 R108, [R209+0x9880] ;  /* 0x00988000d16c783b */ /* 0x000fea0000000100 */
[----:B------:R-:W-:Y:S02]  /*38c0*/  LDSM.16.M88.2 R110, [R0+0xa080] ;  /* 0x00a08000006e783b */ /* 0x000fe40000000100 */
[C---:B-1----:R-:W-:Y:S03]  /*38d0*/  HMMA.16816.F32.BF16 R24, R180.reuse, R2, R24 ;  /* 0x00000002b418723c */ /* 0x042fe60000041818 */
[----:B------:R-:W1:Y:S05]  /*38e0*/  LDSM.16.M88.2 R2, [R209+0x8080] ;  /* 0x00808000d102783b */ /* 0x000e6a0000000100 */
[C---:B--2---:R-:W-:Y:S01]  /*38f0*/  HMMA.16816.F32.BF16 R28, R180.reuse, R104, R28 ;  /* 0x00000068b41c723c */ /* 0x044fe2000004181c */
[----:B------:R-:W2:Y:S07]  /*3900*/  LDSM.16.M88.2 R104, [R209+0x8880] ;  /* 0x00888000d168783b */ /* 0x000eae0000000100 */
[C---:B---3--:R-:W-:Y:S01]  /*3910*/  HMMA.16816.F32.BF16 R32, R180.reuse, R106, R32 ;  /* 0x0000006ab420723c */ /* 0x048fe20000041820 */
[----:B------:R-:W3:Y:S07]  /*3920*/  LDSM.16.M88.2 R106, [R209+0x9080] ;  /* 0x00908000d16a783b */ /* 0x000eee0000000100 */
[C---:B----4-:R-:W-:Y:S08]  /*3930*/  HMMA.16816.F32.BF16 R36, R180.reuse, R172, R36 ;  /* 0x000000acb424723c */ /* 0x050ff00000041824 */
[----:B-----5:R-:W-:Y:S01]  /*3940*/  HMMA.16816.F32.BF16 R40, R180, R174, R40 ;  /* 0x000000aeb428723c */ /* 0x020fe20000041828 */
[----:B------:R-:W4:Y:S05]  /*3950*/  LDSM.16.M88.4 R172, [R216+0x1d080] ;  /* 0x01d08000d8ac783b */ /* 0x000f2a0000000200 */
[----:B------:R-:W-:Y:S02]  /*3960*/  LDSM.16.M88.4 R180, [R188+0x1d080] ;  /* 0x01d08000bcb4783b */ /* 0x000fe40000000200 */
[C---:B------:R-:W-:Y:S03]  /*3970*/  HMMA.16816.F32.BF16 R24, R184.reuse, R176, R24 ;  /* 0x000000b0b818723c */ /* 0x040fe60000041818 */
[----:B------:R-:W5:Y:S05]  /*3980*/  LDSM.16.M88.2 R176, [R0+0xa880] ;  /* 0x00a8800000b0783b */ /* 0x000f6a0000000100 */
[C---:B-1----:R-:W-:Y:S01]  /*3990*/  HMMA.16816.F32.BF16 R28, R184.reuse, R2, R28 ;  /* 0x00000002b81c723c */ /* 0x042fe2000004181c */
[----:B------:R-:W1:Y:S07]  /*39a0*/  LDSM.16.M88.2 R2, [R0+0xb080] ;  /* 0x00b080000002783b */ /* 0x000e6e0000000100 */
[C---:B--2---:R-:W-:Y:S01]  /*39b0*/  HMMA.16816.F32.BF16 R32, R184.reuse, R104, R32 ;  /* 0x00000068b820723c */ /* 0x044fe20000041820 */
[----:B------:R-:W2:Y:S07]  /*39c0*/  LDSM.16.M88.2 R104, [R0+0xb880] ;  /* 0x00b880000068783b */ /* 0x000eae0000000100 */
[C---:B---3--:R-:W-:Y:S01]  /*39d0*/  HMMA.16816.F32.BF16 R36, R184.reuse, R106, R36 ;  /* 0x0000006ab824723c */ /* 0x048fe20000041824 */
[----:B------:R-:W3:Y:S07]  /*39e0*/  LDSM.16.M88.2 R106, [R0+0xc080] ;  /* 0x00c08000006a783b */ /* 0x000eee0000000100 */
[----:B------:R-:W-:Y:S01]  /*39f0*/  HMMA.16816.F32.BF16 R40, R184, R108, R40 ;  /* 0x0000006cb828723c */ /* 0x000fe20000041828 */
[----:B------:R-:W3:Y:S07]  /*3a00*/  LDSM.16.M88.2 R108, [R208+0xa080] ;  /* 0x00a08000d06c783b */ /* 0x000eee0000000100 */
        /* <DEDUP_REMOVED lines=9> */
[----:B------:R-:W3:Y:S05]  /*3aa0*/  LDSM.16.M88.2 R106, [R208+0xc080] ;  /* 0x00c08000d06a783b */ /* 0x000eea0000000100 */
[----:B------:R-:W-:Y:S02]  /*3ab0*/  LDSM.16.M88.4 R172, [R215+0x2000] ;  /* 0x00200000d7ac783b */ /* 0x000fe40000000200 */
[C---:B------:R-:W-:Y:S03]  /*3ac0*/  HMMA.16816.F32.BF16 R24, R180.reuse, R108, R24 ;  /* 0x0000006cb418723c */ /* 0x040fe60000041818 */
[----:B------:R-:W5:Y:S05]  /*3ad0*/  LDSM.16.M88.2 R108, [R210+0xa080] ;  /* 0x00a08000d26c783b */ /* 0x000f6a0000000100 */
[C---:B----4-:R-:W-:Y:S01]  /*3ae0*/  HMMA.16816.F32.BF16 R28, R180.reuse, R110, R28 ;  /* 0x0000006eb41c723c */ /* 0x050fe2000004181c */
[----:B------:R-:W4:Y:S07]  /*3af0*/  LDSM.16.M88.2 R110, [R210+0xa880] ;  /* 0x00a88000d26e783b */ /* 0x000f2e0000000100 */
[C---:B-1----:R-:W-:Y:S01]  /*3b00*/  HMMA.16816.F32.BF16 R32, R180.reuse, R2, R32 ;  /* 0x00000002b420723c */ /* 0x042fe20000041820 */
[----:B------:R-:W1:Y:S07]  /*3b10*/  LDSM.16.M88.2 R2, [R210+0xb080] ;  /* 0x00b08000d202783b */ /* 0x000e6e0000000100 */
[C---:B--2---:R-:W-:Y:S01]  /*3b20*/  HMMA.16816.F32.BF16 R36, R180.reuse, R104, R36 ;  /* 0x00000068b424723c */ /* 0x044fe20000041824 */
[----:B------:R-:W2:Y:S07]  /*3b30*/  LDSM.16.M88.2 R104, [R210+0xb880] ;  /* 0x00b88000d268783b */ /* 0x000eae0000000100 */
[----:B---3--:R-:W-:Y:S01]  /*3b40*/  HMMA.16816.F32.BF16 R40, R180, R106, R40 ;  /* 0x0000006ab428723c */ /* 0x008fe20000041828 */
[----:B------:R-:W3:Y:S06]  /*3b50*/  LDSM.16.M88.2 R106, [R210+0xc080] ;  /* 0x00c08000d26a783b */ /* 0x000eec0000000100 */
[----:B------:R-:W-:Y:S02]  /*3b60*/  FSEL R183, R6, -INF , !P5 ;  /* 0xff80000006b77808 */ /* 0x000fe40006800000 */
[----:B------:R-:W-:Y:S01]  /*3b70*/  PLOP3.LUT P5, PT, PT, PT, UP0, 0x40, 0x0 ;  /* 0x000000000000781c */ /* 0x000fe20003fae808 */
[C---:B-----5:R-:W-:Y:S01]  /*3b80*/  HMMA.16816.F32.BF16 R24, R172.reuse, R108, R24 ;  /* 0x0000006cac18723c */ /* 0x060fe20000041818 */
[----:B------:R-:W5:Y:S04]  /*3b90*/  LDSM.16.M88.2 R108, [R209+0xa080] ;  /* 0x00a08000d16c783b */ /* 0x000f680000000100 */
[----:B------:R-:W-:Y:S03]  /*3ba0*/  ISETP.GT.AND P5, PT, R190, 0x1, P5 ;  /* 0x00000001be00780c */ /* 0x000fe60002fa4270 */
[C---:B----4-:R-:W-:Y:S01]  /*3bb0*/  HMMA.16816.F32.BF16 R28, R172.reuse, R110, R28 ;  /* 0x0000006eac1c723c */ /* 0x050fe2000004181c */
[----:B------:R-:W4:Y:S02]  /*3bc0*/  LDSM.16.M88.2 R110, [R209+0xa880] ;  /* 0x00a88000d16e783b */ /* 0x000f240000000100 */
[----:B------:R-:W-:Y:S04]  /*3bd0*/  ISETP.LT.OR P5, PT, R191, 0x2, P5 ;  /* 0x00000002bf00780c */ /* 0x000fe80002fa1670 */
[----:B------:R-:W-:Y:S01]  /*3be0*/  FSEL R182, R7, -INF , !P5 ;  /* 0xff80000007b67808 */ /* 0x000fe20006800000 */
[C---:B-1----:R-:W-:Y:S01]  /*3bf0*/  HMMA.16816.F32.BF16 R32, R172.reuse, R2, R32 ;  /* 0x00000002ac20723c */ /* 0x042fe20000041820 */
[----:B------:R-:W1:Y:S01]  /*3c00*/  LDSM.16.M88.2 R2, [R209+0xb080] ;  /* 0x00b08000d102783b */ /* 0x000e620000000100 */
[----:B------:R-:W-:Y:S01]  /*3c10*/  PLOP3.LUT P5, PT, PT, PT, UP0, 0x40, 0x0 ;  /* 0x000000000000781c */ /* 0x000fe20003fae808 */
[----:B------:R-:W-:Y:S03]  /*3c20*/  UISETP.NE.AND UP0, UPT, UR13, URZ, UPT ;  /* 0x0000003f0d00728c */ /* 0x000fe6000bf05270 */
[C---:B------:R-:W-:Y:S01]  /*3c30*/  ISETP.GT.AND P5, PT, R192.reuse, 0x1, P5 ;  /* 0x00000001c000780c */ /* 0x040fe20002fa4270 */
[----:B------:R-:W1:Y:S01]  /*3c40*/  LDSM.16.M88.2 R6, [R209+0xb880] ;  /* 0x00b88000d106783b */ /* 0x000e620000000100 */
[C---:B--2---:R-:W-:Y:S03]  /*3c50*/  HMMA.16816.F32.BF16 R36, R172.reuse, R104, R36 ;  /* 0x00000068ac24723c */ /* 0x044fe60000041824 */
[----:B------:R-:W-:Y:S01]  /*3c60*/  ISETP.LT.OR P5, PT, R193, 0x2, P5 ;  /* 0x00000002c100780c */ /* 0x000fe20002fa1670 */
[----:B------:R-:W2:Y:S03]  /*3c70*/  LDSM.16.M88.2 R104, [R209+0xc080] ;  /* 0x00c08000d168783b */ /* 0x000ea60000000100 */
[----:B------:R-:W-:Y:S01]  /*3c80*/  FSEL R185, R5, -INF , !P5 ;  /* 0xff80000005b97808 */ /* 0x000fe20006800000 */
[----:B---3--:R-:W-:Y:S01]  /*3c90*/  HMMA.16816.F32.BF16 R40, R172, R106, R40 ;  /* 0x0000006aac28723c */ /* 0x008fe20000041828 */
[----:B------:R-:W-:Y:S01]  /*3ca0*/  PLOP3.LUT P5, PT, PT, PT, UP2, 0x40, 0x0 ;  /* 0x000000000000781c */ /* 0x000fe20003fae828 */
[----:B------:R-:W-:Y:S01]  /*3cb0*/  LDSM.16.M88.4 R172, [R216+0x1f080] ;  /* 0x01f08000d8ac783b */ /* 0x000fe20000000200 */
[----:B------:R-:W-:Y:S02]  /*3cc0*/  UISETP.NE.AND UP2, UPT, UR7, URZ, UPT ;  /* 0x0000003f0700728c */ /* 0x000fe4000bf45270 */
[----:B------:R-:W-:Y:S02]  /*3cd0*/  ISETP.GT.AND P5, PT, R192, RZ, P5 ;  /* 0x000000ffc000720c */ /* 0x000fe40002fa4270 */
[----:B------:R-:W-:Y:S01]  /*3ce0*/  LDSM.16.M88.2 R106, [R0+0xd080] ;  /* 0x00d08000006a783b */ /* 0x000fe20000000100 */
[C---:B-----5:R-:W-:Y:S05]  /*3cf0*/  HMMA.16816.F32.BF16 R24, R176.reuse, R108, R24 ;  /* 0x0000006cb018723c */ /* 0x060fea0000041818 */
[----:B------:R-:W-:Y:S03]  /*3d00*/  ISETP.LT.OR P5, PT, R193, 0x1, P5 ;  /* 0x00000001c100780c */ /* 0x000fe60002fa1670 */
[C---:B----4-:R-:W-:Y:S01]  /*3d10*/  HMMA.16816.F32.BF16 R28, R176.reuse, R110, R28 ;  /* 0x0000006eb01c723c */ /* 0x050fe2000004181c */
[----:B------:R-:W-:Y:S03]  /*3d20*/  LDSM.16.M88.4 R108, [R188+0x1f080] ;  /* 0x01f08000bc6c783b */ /* 0x000fe60000000200 */
[----:B------:R-:W-:Y:S02]  /*3d30*/  FSEL R184, R4, -INF , !P5 ;  /* 0xff80000004b87808 */ /* 0x000fe40006800000 */
[----:B------:R-:W-:Y:S01]  /*3d40*/  PLOP3.LUT P5, PT, PT, PT, UP1, 0x40, 0x0 ;  /* 0x000000000000781c */ /* 0x000fe20003fae818 */
[----:B------:R-:W3:Y:S01]  /*3d50*/  LDSM.16.M88.2 R4, [R0+0xc880] ;  /* 0x00c880000004783b */ /* 0x000ee20000000100 */
[C---:B-1----:R-:W-:Y:S01]  /*3d60*/  HMMA.16816.F32.BF16 R32, R176.reuse, R2, R32 ;  /* 0x00000002b020723c */ /* 0x042fe20000041820 */
[----:B------:R-:W-:Y:S02]  /*3d70*/  UISETP.NE.AND UP1, UPT, UR6, URZ, UPT ;  /* 0x0000003f0600728c */ /* 0x000fe4000bf25270 */
[----:B------:R-:W-:Y:S01]  /*3d80*/  ISETP.GT.AND P5, PT, R190, 0x10, P5 ;  /* 0x00000010be00780c */ /* 0x000fe20002fa4270 */
[----:B------:R-:W1:Y:S01]  /*3d90*/  LDSM.16.M88.2 R2, [R0+0xd880] ;  /* 0x00d880000002783b */ /* 0x000e620000000100 */
[----:B------:R-:W-:Y:S02]  /*3da0*/  UP2UR UR6, UPR, URZ, 0x1 ;  /* 0x000000013f067883 */ /* 0x000fe40008000000 */
[C---:B------:R-:W-:Y:S01]  /*3db0*/  ISETP.LT.OR P5, PT, R191.reuse, 0x11, P5 ;  /* 0x00000011bf00780c */ /* 0x040fe20002fa1670 */
[C---:B------:R-:W-:Y:S01]  /*3dc0*/  HMMA.16816.F32.BF16 R36, R176.reuse, R6, R36 ;  /* 0x00000006b024723c */ /* 0x040fe20000041824 */
[----:B------:R-:W4:Y:S03]  /*3dd0*/  LDSM.16.M88.2 R6, [R0+0xe080] ;  /* 0x00e080000006783b */ /* 0x000f260000000100 */
[----:B------:R-:W-:Y:S02]  /*3de0*/  FSEL R180, R10, -INF , !P5 ;  /* 0xff8000000ab47808 */ /* 0x000fe40006800000 */
[----:B------:R-:W-:Y:S01]  /*3df0*/  PLOP3.LUT P5, PT, PT, PT, UP0, 0x40, 0x0 ;  /* 0x000000000000781c */ /* 0x000fe20003fae808 */
[----:B------:R-:W-:Y:S01]  /*3e00*/  UISETP.NE.AND UP0, UPT, UR14, URZ, UPT ;  /* 0x0000003f0e00728c */ /* 0x000fe2000bf05270 */
[----:B--2---:R-:W-:Y:S03]  /*3e10*/  HMMA.16816.F32.BF16 R40, R176, R104, R40 ;  /* 0x00000068b028723c */ /* 0x004fe60000041828 */
[----:B------:R-:W-:Y:S04]  /*3e20*/  ISETP.GT.AND P5, PT, R190, 0x11, P5 ;  /* 0x00000011be00780c */ /* 0x000fe80002fa4270 */
[----:B------:R-:W-:Y:S01]  /*3e30*/  ISETP.LT.OR P5, PT, R191, 0x12, P5 ;  /* 0x00000012bf00780c */ /* 0x000fe20002fa1670 */
[--C-:B------:R-:W-:Y:S04]  /*3e40*/  FFMA.FTZ R104, R182, c[0x0][0x29c], -R194.reuse ;  /* 0x0000a700b6687a23 */ /* 0x100fe800000108c2 */
[----:B------:R-:W-:Y:S02]  /*3e50*/  FSEL R181, R11, -INF , !P5 ;  /* 0xff8000000bb57808 */ /* 0x000fe40006800000 */
[----:B------:R-:W-:Y:S01]  /*3e60*/  PLOP3.LUT P5, PT, PT, PT, UP6, 0x40, 0x0 ;  /* 0x000000000000781c */ /* 0x000fe20003fae868 */
[----:B------:R-:W2:Y:S03]  /*3e70*/  LDSM.16.M88.2 R10, [R0+0xe880] ;  /* 0x00e88000000a783b */ /* 0x000ea60000000100 */
[----:B------:R-:W-:Y:S04]  /*3e80*/  ISETP.GT.AND P5, PT, R190, 0x20, P5 ;  /* 0x00000020be00780c */ /* 0x000fe80002fa4270 */
[----:B------:R-:W-:Y:S01]  /*3e90*/  ISETP.LT.OR P5, PT, R191, 0x21, P5 ;  /* 0x00000021bf00780c */ /* 0x000fe20002fa1670 */
[C---:B---3--:R-:W-:Y:S01]  /*3ea0*/  HMMA.16816.F32.BF16 R24, R172.reuse, R4, R24 ;  /* 0x00000004ac18723c */ /* 0x048fe20000041818 */
[----:B------:R-:W3:Y:S04]  /*3eb0*/  LDSM.16.M88.2 R4, [R208+0xc880] ;  /* 0x00c88000d004783b */ /* 0x000ee80000000100 */
[----:B------:R-:W-:Y:S01]  /*3ec0*/  FSEL R105, R14, -INF , !P5 ;  /* 0xff8000000e697808 */ /* 0x000fe20006800000 */
[--C-:B------:R-:W-:Y:S01]  /*3ed0*/  FFMA.FTZ R14, R183, c[0x0][0x29c], -R194.reuse ;  /* 0x0000a700b70e7a23 */ /* 0x100fe200000108c2 */
[----:B------:R-:W-:Y:S01]  /*3ee0*/  PLOP3.LUT P5, PT, PT, PT, UP5, 0x40, 0x0 ;  /* 0x000000000000781c */ /* 0x000fe20003fae858 */
[C---:B------:R-:W-:Y:S01]  /*3ef0*/  HMMA.16816.F32.BF16 R28, R172.reuse, R106, R28 ;  /* 0x0000006aac1c723c */ /* 0x040fe2000004181c */
[----:B------:R-:W-:Y:S02]  /*3f00*/  MUFU.EX2 R183, R104 ;  /* 0x0000006800b77308 */ /* 0x000fe40000000800 */
[C---:B------:R-:W-:Y:S04]  /*3f10*/  ISETP.GT.AND P5, PT, R190.reuse, 0x21, P5 ;  /* 0x00000021be00780c */ /* 0x040fe80002fa4270 */
[----:B------:R-:W-:Y:S01]  /*3f20*/  ISETP.LT.OR P5, PT, R191, 0x22, P5 ;  /* 0x00000022bf00780c */ /* 0x000fe20002fa1670 */
[C---:B-1----:R-:W-:Y:S01]  /*3f30*/  HMMA.16816.F32.BF16 R32, R172.reuse, R2, R32 ;  /* 0x00000002ac20723c */ /* 0x042fe20000041820 */
[----:B------:R-:W-:Y:S02]  /*3f40*/  LDSM.16.M88.2 R2, [R208+0xd880] ;  /* 0x00d88000d002783b */ /* 0x000fe40000000100 */
[----:B------:R1:W5:Y:S01]  /*3f50*/  MUFU.EX2 R186, R14 ;  /* 0x0000000e00ba7308 */ /* 0x0003620000000800 */
[----:B------:R-:W-:Y:S02]  /*3f60*/  FSEL R177, R15, -INF , !P5 ;  /* 0xff8000000fb17808 */ /* 0x000fe40006800000 */
[----:B------:R-:W-:Y:S02]  /*3f70*/  PLOP3.LUT P5, PT, PT, PT, UP4, 0x40, 0x0 ;  /* 0x000000000000781c */ /* 0x000fe40003fae848 */
[C---:B----4-:R-:W-:Y:S01]  /*3f80*/  HMMA.16816.F32.BF16 R36, R172.reuse, R6, R36 ;  /* 0x00000006ac24723c */ /* 0x050fe20000041824 */
[----:B------:R-:W-:Y:S02]  /*3f90*/  LDSM.16.M88.2 R6, [R208+0xe080] ;  /* 0x00e08000d006783b */ /* 0x000fe40000000100 */
[----:B------:R-:W-:Y:S04]  /*3fa0*/  ISETP.GT.AND P5, PT, R190, 0x30, P5 ;  /* 0x00000030be00780c */ /* 0x000fe80002fa4270 */
[C---:B------:R-:W-:Y:S01]  /*3fb0*/  ISETP.LT.OR P5, PT, R191.reuse, 0x31, P5 ;  /* 0x00000031bf00780c */ /* 0x040fe20002fa1670 */
[----:B--2---:R-:W-:Y:S01]  /*3fc0*/  HMMA.16816.F32.BF16 R40, R172, R10, R40 ;  /* 0x0000000aac28723c */ /* 0x004fe20000041828 */
[----:B------:R-:W-:Y:S03]  /*3fd0*/  LDSM.16.M88.2 R10, [R208+0xe880] ;  /* 0x00e88000d00a783b */ /* 0x000fe60000000100 */
[----:B------:R-:W-:Y:S01]  /*3fe0*/  FSEL R176, R18, -INF , !P5 ;  /* 0xff80000012b07808 */ /* 0x000fe20006800000 */
[--C-:B------:R-:W-:Y:S01]  /*3ff0*/  FFMA.FTZ R18, R180, c[0x0][0x29c], -R194.reuse ;  /* 0x0000a700b4127a23 */ /* 0x100fe200000108c2 */
[----:B------:R-:W-:Y:S02]  /*4000*/  PLOP3.LUT P5, PT, PT, PT, UP3, 0x40, 0x0 ;  /* 0x000000000000781c */ /* 0x000fe40003fae838 */
[C---:B---3--:R-:W-:Y:S01]  /*4010*/  HMMA.16816.F32.BF16 R24, R108.reuse, R4, R24 ;  /* 0x000000046c18723c */ /* 0x048fe20000041818 */
[----:B------:R2:W-:Y:S01]  /*4020*/  MUFU.EX2 R182, R18 ;  /* 0x0000001200b67308 */ /* 0x0005e20000000800 */
[----:B-1----:R-:W1:Y:S03]  /*4030*/  LDSM.16.M88.2 R14, [R208+0xd080] ;  /* 0x00d08000d00e783b */ /* 0x002e660000000100 */
[C---:B------:R-:W-:Y:S02]  /*4040*/  ISETP.GT.AND P5, PT, R190.reuse, 0x31, P5 ;  /* 0x00000031be00780c */ /* 0x040fe40002fa4270 */
[----:B------:R-:W-:Y:S02]  /*4050*/  LDSM.16.M88.2 R4, [R210+0xc880] ;  /* 0x00c88000d204783b */ /* 0x000fe40000000100 */
[----:B------:R-:W-:Y:S04]  /*4060*/  ISETP.LT.OR P5, PT, R191, 0x32, P5 ;  /* 0x00000032bf00780c */ /* 0x000fe80002fa1670 */
[----:B------:R-:W-:Y:S02]  /*4070*/  FSEL R19, R19, -INF , !P5 ;  /* 0xff80000013137808 */ /* 0x000fe40006800000 */
[----:B------:R-:W-:Y:S04]  /*4080*/  PLOP3.LUT P5, PT, PT, PT, UP2, 0x40, 0x0 ;  /* 0x000000000000781c */ /* 0x000fe80003fae828 */
[----:B------:R-:W-:Y:S04]  /*4090*/  ISETP.GT.AND P5, PT, R190, 0x40, P5 ;  /* 0x00000040be00780c */ /* 0x000fe80002fa4270 */
[----:B------:R-:W-:Y:S01]  /*40a0*/  ISETP.LT.OR P5, PT, R191, 0x41, P5 ;  /* 0x00000041bf00780c */ /* 0x000fe20002fa1670 */
[--C-:B--2---:R-:W-:Y:S03]  /*40b0*/  FFMA.FTZ R18, R181, c[0x0][0x29c], -R194.reuse ;  /* 0x0000a700b5127a23 */ /* 0x104fe600000108c2 */
[----:B------:R-:W-:Y:S01]  /*40c0*/  FSEL R22, R22, -INF , !P5 ;  /* 0xff80000016167808 */ /* 0x000fe20006800000 */
[----:B------:R2:W3:Y:S01]  /*40d0*/  MUFU.EX2 R180, R18 ;  /* 0x0000001200b47308 */ /* 0x0004e20000000800 */
[----:B------:R-:W-:Y:S04]  /*40e0*/  PLOP3.LUT P5, PT, PT, PT, UP1, 0x40, 0x0 ;  /* 0x000000000000781c */ /* 0x000fe80003fae818 */
[----:B------:R-:W-:Y:S04]  /*40f0*/  ISETP.GT.AND P5, PT, R190, 0x41, P5 ;  /* 0x00000041be00780c */ /* 0x000fe80002fa4270 */
[----:B------:R-:W-:Y:S01]  /*4100*/  ISETP.LT.OR P5, PT, R191, 0x42, P5 ;  /* 0x00000042bf00780c */ /* 0x000fe20002fa1670 */
[C---:B-1----:R-:W-:Y:S01]  /*4110*/  HMMA.16816.F32.BF16 R28, R108.reuse, R14, R28 ;  /* 0x0000000e6c1c723c */ /* 0x042fe2000004181c */
[----:B------:R-:W-:Y:S02]  /*4120*/  LDSM.16.M88.2 R14, [R210+0xd080] ;  /* 0x00d08000d20e783b */ /* 0x000fe40000000100 */
[----:B------:R-:W-:Y:S02]  /*4130*/  FSEL R23, R23, -INF , !P5 ;  /* 0xff80000017177808 */ /* 0x000fe40006800000 */
[----:B------:R-:W-:Y:S01]  /*4140*/  PLOP3.LUT P5, PT, PT, PT, UP0, 0x40, 0x0 ;  /* 0x000000000000781c */ /* 0x000fe20003fae808 */
[----:B------:R-:W-:Y:S02]  /*4150*/  UISETP.NE.AND UP0, UPT, UR6, URZ, UPT ;  /* 0x0000003f0600728c */ /* 0x000fe4000bf05270 */
[C---:B------:R-:W-:Y:S03]  /*4160*/  HMMA.16816.F32.BF16 R32, R108.reuse, R2, R32 ;  /* 0x000000026c20723c */ /* 0x040fe60000041820 */
[----:B------:R-:W-:Y:S01]  /*4170*/  ISETP.GT.AND P5, PT, R192, 0x10, P5 ;  /* 0x00000010c000780c */ /* 0x000fe20002fa4270 */
[--C-:B--2---:R-:W-:Y:S02]  /*4180*/  FFMA.FTZ R18, R105, c[0x0][0x29c], -R194.reuse ;  /* 0x0000a70069127a23 */ /* 0x104fe400000108c2 */
[----:B------:R-:W1:Y:S01]  /*4190*/  LDSM.16.M88.4 R104, [R215+0x4000] ;  /* 0x00400000d768783b */ /* 0x000e620000000200 */
[--C-:B------:R-:W-:Y:S01]  /*41a0*/  FFMA.FTZ R2, R176, c[0x0][0x29c], -R194.reuse ;  /* 0x0000a700b0027a23 */ /* 0x100fe200000108c2 */
[C---:B------:R-:W-:Y:S01]  /*41b0*/  HMMA.16816.F32.BF16 R36, R108.reuse, R6, R36 ;  /* 0x000000066c24723c */ /* 0x040fe20000041824 */
[----:B------:R2:W-:Y:S02]  /*41c0*/  MUFU.EX2 R179, R18 ;  /* 0x0000001200b37308 */ /* 0x0005e40000000800 */
[----:B------:R-:W-:Y:S04]  /*41d0*/  ISETP.LT.OR P5, PT, R193, 0x11, P5 ;  /* 0x00000011c100780c */ /* 0x000fe80002fa1670 */
[--C-:B------:R-:W-:Y:S01]  /*41e0*/  FFMA.FTZ R6, R19, c[0x0][0x29c], -R194.reuse ;  /* 0x0000a70013067a23 */ /* 0x100fe200000108c2 */
[----:B------:R-:W-:Y:S01]  /*41f0*/  HMMA.16816.F32.BF16 R40, R108, R10, R40 ;  /* 0x0000000a6c28723c */ /* 0x000fe20000041828 */
[----:B------:R-:W-:Y:S02]  /*4200*/  LDSM.16.M88.2 R10, [R210+0xe880] ;  /* 0x00e88000d20a783b */ /* 0x000fe40000000100 */
[----:B------:R4:W-:Y:S01]  /*4210*/  MUFU.EX2 R176, R6 ;  /* 0x0000000600b07308 */ /* 0x0009e20000000800 */
[----:B------:R-:W-:Y:S01]  /*4220*/  FSEL R19, R8, -INF , !P5 ;  /* 0xff80000008137808 */ /* 0x000fe20006800000 */
[--C-:B------:R-:W-:Y:S01]  /*4230*/  FFMA.FTZ R8, R22, c[0x0][0x29c], -R194.reuse ;  /* 0x0000a70016087a23 */ /* 0x100fe200000108c2 */
[----:B------:R-:W-:Y:S01]  /*4240*/  PLOP3.LUT P5, PT, PT, PT, UP0, 0x40, 0x0 ;  /* 0x000000000000781c */ /* 0x000fe20003fae808 */
[----:B------:R-:W-:Y:S03]  /*4250*/  LDSM.16.M88.4 R108, [R189+0x4000] ;  /* 0x00400000bd6c783b */ /* 0x000fe60000000200 */
[C---:B------:R-:W-:Y:S03]  /*4260*/  ISETP.GT.AND P5, PT, R192.reuse, 0x11, P5 ;  /* 0x00000011c000780c */ /* 0x040fe60002fa4270 */
[----:B------:R-:W-:Y:S01]  /*4270*/  MUFU.EX2 R175, R8 ;  /* 0x0000000800af7308 */ /* 0x000fe20000000800 */
[----:B------:R-:W-:Y:S01]  /*4280*/  ISETP.LT.OR P5, PT, R193, 0x12, P5 ;  /* 0x00000012c100780c */ /* 0x000fe20002fa1670 */
[--C-:B--2---:R-:W-:Y:S02]  /*4290*/  FFMA.FTZ R18, R177, c[0x0][0x29c], -R194.reuse ;  /* 0x0000a700b1127a23 */ /* 0x104fe400000108c2 */
[----:B------:R-:W-:Y:S06]  /*42a0*/  FFMA.FTZ R194, R23, c[0x0][0x29c], -R194 ;  /* 0x0000a70017c27a23 */ /* 0x000fec00000108c2 */
[----:B------:R2:W2:Y:S01]  /*42b0*/  MUFU.EX2 R177, R2 ;  /* 0x0000000200b17308 */ /* 0x0004a20000000800 */
[----:B----4-:R-:W-:Y:S01]  /*42c0*/  LDSM.16.M88.2 R6, [R210+0xe080] ;  /* 0x00e08000d206783b */ /* 0x010fe20000000100 */
[C---:B-1----:R-:W-:Y:S04]  /*42d0*/  HMMA.16816.F32.BF16 R24, R104.reuse, R4, R24 ;  /* 0x000000046818723c */ /* 0x042fe80000041818 */
[----:B------:R-:W-:Y:S04]  /*42e0*/  LDSM.16.M88.2 R4, [R209+0xc880] ;  /* 0x00c88000d104783b */ /* 0x000fe80000000100 */
[----:B------:R1:W4:Y:S01]  /*42f0*/  MUFU.EX2 R178, R18 ;  /* 0x0000001200b27308 */ /* 0x0003220000000800 */
[C---:B------:R-:W-:Y:S09]  /*4300*/  HMMA.16816.F32.BF16 R28, R104.reuse, R14, R28 ;  /* 0x0000000e681c723c */ /* 0x040ff2000004181c */
[----:B------:R-:W3:Y:S01]  /*4310*/  MUFU.EX2 R194, R194 ;  /* 0x000000c200c27308 */ /* 0x000ee20000000800 */
[----:B--2---:R-:W2:Y:S02]  /*4320*/  LDSM.16.M88.2 R2, [R210+0xd880] ;  /* 0x00d88000d202783b */ /* 0x004ea40000000100 */
[----:B-1----:R-:W-:Y:S03]  /*4330*/  FSEL R18, R9, -INF , !P5 ;  /* 0xff80000009127808 */ /* 0x002fe60006800000 */
[----:B------:R-:W1:Y:S01]  /*4340*/  LDSM.16.M88.2 R8, [R209+0xd080] ;  /* 0x00d08000d108783b */ /* 0x000e620000000100 */
[----:B------:R-:W-:Y:S04]  /*4350*/  PLOP3.LUT P5, PT, PT, PT, UP6, 0x40, 0x0 ;  /* 0x000000000000781c */ /* 0x000fe80003fae868 */
[----:B------:R-:W-:Y:S04]  /*4360*/  ISETP.GT.AND P5, PT, R192, 0x20, P5 ;  /* 0x00000020c000780c */ /* 0x000fe80002fa4270 */
[----:B------:R-:W-:Y:S04]  /*4370*/  ISETP.LT.OR P5, PT, R193, 0x21, P5 ;  /* 0x00000021c100780c */ /* 0x000fe80002fa1670 */
[----:B------:R-:W-:Y:S01]  /*4380*/  FSEL R15, R12, -INF , !P5 ;  /* 0xff8000000c0f7808 */ /* 0x000fe20006800000 */
[--C-:B------:R-:W-:Y:S01]  /*4390*/  FFMA.FTZ R12, R185, c[0x0][0x29c], -R195.reuse ;  /* 0x0000a700b90c7a23 */ /* 0x100fe200000108c3 */
[----:B------:R-:W-:Y:S03]  /*43a0*/  PLOP3.LUT P5, PT, PT, PT, UP5, 0x40, 0x0 ;  /* 0x000000000000781c */ /* 0x000fe60003fae858 */
[----:B------:R1:W-:Y:S01]  /*43b0*/  MUFU.EX2 R174, R12 ;  /* 0x0000000c00ae7308 */ /* 0x0003e20000000800 */
[----:B------:R-:W-:Y:S04]  /*43c0*/  ISETP.GT.AND P5, PT, R192, 0x21, P5 ;  /* 0x00000021c000780c */ /* 0x000fe80002fa4270 */
[----:B------:R-:W-:Y:S04]  /*43d0*/  ISETP.LT.OR P5, PT, R193, 0x22, P5 ;  /* 0x00000022c100780c */ /* 0x000fe80002fa1670 */
[----:B------:R-:W-:Y:S01]  /*43e0*/  FSEL R14, R13, -INF , !P5 ;  /* 0xff8000000d0e7808 */ /* 0x000fe20006800000 */
[C---:B--2---:R-:W-:Y:S01]  /*43f0*/  HMMA.16816.F32.BF16 R32, R104.reuse, R2, R32 ;  /* 0x000000026820723c */ /* 0x044fe20000041820 */
[----:B------:R-:W2:Y:S01]  /*4400*/  LDSM.16.M88.2 R2, [R209+0xd880] ;  /* 0x00d88000d102783b */ /* 0x000ea20000000100 */
[----:B------:R-:W-:Y:S01]  /*4410*/  PLOP3.LUT P5, PT, PT, PT, UP4, 0x40, 0x0 ;  /* 0x000000000000781c */ /* 0x000fe20003fae848 */
[--C-:B------:R-:W-:Y:S03]  /*4420*/  FFMA.FTZ R13, R18, c[0x0][0x29c], -R195.reuse ;  /* 0x0000a700120d7a23 */ /* 0x100fe600000108c3 */
[----:B------:R-:W-:Y:S01]  /*4430*/  ISETP.GT.AND P5, PT, R192, 0x30, P5 ;  /* 0x00000030c000780c */ /* 0x000fe20002fa4270 */
[----:B------:R3:W-:Y:S01]  /*4440*/  MUFU.EX2 R23, R13 ;  /* 0x0000000d00177308 */ /* 0x0007e20000000800 */
[C---:B------:R-:W-:Y:S01]  /*4450*/  HMMA.16816.F32.BF16 R36, R104.reuse, R6, R36 ;  /* 0x000000066824723c */ /* 0x040fe20000041824 */
[----:B------:R-:W4:Y:S02]  /*4460*/  LDSM.16.M88.2 R6, [R209+0xe080] ;  /* 0x00e08000d106783b */ /* 0x000f240000000100 */
[C---:B------:R-:W-:Y:S01]  /*4470*/  ISETP.LT.OR P5, PT, R193.reuse, 0x31, P5 ;  /* 0x00000031c100780c */ /* 0x040fe20002fa1670 */
[--C-:B-1----:R-:W-:Y:S03]  /*4480*/  FFMA.FTZ R12, R184, c[0x0][0x29c], -R195.reuse ;  /* 0x0000a700b80c7a23 */ /* 0x102fe600000108c3 */
[----:B------:R-:W-:Y:S01]  /*4490*/  FSEL R16, R16, -INF , !P5 ;  /* 0xff80000010107808 */ /* 0x000fe20006800000 */
[----:B------:R-:W-:Y:S01]  /*44a0*/  HMMA.16816.F32.BF16 R40, R104, R10, R40 ;  /* 0x0000000a6828723c */ /* 0x000fe20000041828 */
[----:B------:R-:W1:Y:S01]  /*44b0*/  LDSM.16.M88.2 R10, [R209+0xe880] ;  /* 0x00e88000d10a783b */ /* 0x000e620000000100 */
[----:B------:R2:W1:Y:S01]  /*44c0*/  MUFU.EX2 R173, R12 ;  /* 0x0000000c00ad7308 */ /* 0x0004620000000800 */
[----:B------:R-:W-:Y:S04]  /*44d0*/  PLOP3.LUT P5, PT, PT, PT, UP3, 0x40, 0x0 ;  /* 0x000000000000781c */ /* 0x000fe80003fae838 */
[----:B------:R-:W-:Y:S01]  /*44e0*/  ISETP.GT.AND P5, PT, R192, 0x31, P5 ;  /* 0x00000031c000780c */ /* 0x000fe20002fa4270 */
[C---:B------:R-:W-:Y:S05]  /*44f0*/  HMMA.16816.F32.BF16 R24, R108.reuse, R4, R24 ;  /* 0x000000046c18723c */ /* 0x040fea0000041818 */
[----:B------:R-:W-:Y:S02]  /*4500*/  ISETP.LT.OR P5, PT, R193, 0x32, P5 ;  /* 0x00000032c100780c */ /* 0x000fe40002fa1670 */
[----:B-----5:R-:W-:Y:S01]  /*4510*/  F2FP.BF16.PACK_AB R5, R183, R186 ;  /* 0x000000bab705723e */ /* 0x020fe200000010ff */
[C---:B------:R-:W-:Y:S04]  /*4520*/  HMMA.16816.F32.BF16 R28, R108.reuse, R8, R28 ;  /* 0x000000086c1c723c */ /* 0x040fe8000004181c */
[----:B------:R-:W-:Y:S01]  /*4530*/  FSEL R17, R17, -INF , !P5 ;  /* 0xff80000011117808 */ /* 0x000fe20006800000 */
[--C-:B------:R-:W-:Y:S01]  /*4540*/  FFMA.FTZ R4, R15, c[0x0][0x29c], -R195.reuse ;  /* 0x0000a7000f047a23 */ /* 0x100fe200000108c3 */
[----:B---3--:R-:W-:Y:S02]  /*4550*/  F2FP.BF16.PACK_AB R13, R180, R182 ;  /* 0x000000b6b40d723e */ /* 0x008fe400000010ff */
[----:B------:R-:W-:Y:S01]  /*4560*/  PLOP3.LUT P5, PT, PT, PT, UP2, 0x40, 0x0 ;  /* 0x000000000000781c */ /* 0x000fe20003fae828 */
[C---:B--2---:R-:W-:Y:S01]  /*4570*/  HMMA.16816.F32.BF16 R32, R108.reuse, R2, R32 ;  /* 0x000000026c20723c */ /* 0x044fe20000041820 */
[----:B------:R2:W-:Y:S02]  /*4580*/  MUFU.EX2 R22, R4 ;  /* 0x0000000400167308 */ /* 0x0005e40000000800 */
[--C-:B------:R-:W-:Y:S01]  /*4590*/  FFMA.FTZ R12, R19, c[0x0][0x29c], -R195.reuse ;  /* 0x0000a700130c7a23 */ /* 0x100fe200000108c3 */
[----:B------:R-:W-:Y:S03]  /*45a0*/  ISETP.GT.AND P5, PT, R192, 0x40, P5 ;  /* 0x00000040c000780c */ /* 0x000fe60002fa4270 */
[--C-:B------:R-:W-:Y:S01]  /*45b0*/  FFMA.FTZ R2, R16, c[0x0][0x29c], -R195.reuse ;  /* 0x0000a70010027a23 */ /* 0x100fe200000108c3 */
[C---:B----4-:R-:W-:Y:S03]  /*45c0*/  HMMA.16816.F32.BF16 R36, R108.reuse, R6, R36 ;  /* 0x000000066c24723c */ /* 0x050fe60000041824 */
[----:B------:R3:W-:Y:S01]  /*45d0*/  MUFU.EX2 R18, R2 ;  /* 0x0000000200127308 */ /* 0x0007e20000000800 */
[----:B------:R-:W-:Y:S03]  /*45e0*/  ISETP.LT.OR P5, PT, R193, 0x41, P5 ;  /* 0x00000041c100780c */ /* 0x000fe60002fa1670 */
[----:B------:R-:W-:Y:S01]  /*45f0*/  F2FP.BF16.PACK_AB R7, R176, R177 ;  /* 0x000000b1b007723e */ /* 0x000fe200000010ff */
[----:B-1----:R-:W-:Y:S04]  /*4600*/  HMMA.16816.F32.BF16 R40, R108, R10, R40 ;  /* 0x0000000a6c28723c */ /* 0x002fe80000041828 */
[----:B------:R-:W-:Y:S01]  /*4610*/  FSEL R3, R20, -INF , !P5 ;  /* 0xff80000014037808 */ /* 0x000fe20006800000 */
[----:B------:R1:W4:Y:S01]  /*4620*/  MUFU.EX2 R172, R12 ;  /* 0x0000000c00ac7308 */ /* 0x0003220000000800 */
[----:B------:R-:W-:Y:S02]  /*4630*/  PLOP3.LUT P5, PT, PT, PT, UP1, 0x40, 0x0 ;  /* 0x000000000000781c */ /* 0x000fe40003fae818 */
[----:B------:R-:W-:Y:S01]  /*4640*/  F2FP.BF16.PACK_AB R10, R178, R179 ;  /* 0x000000b3b20a723e */ /* 0x000fe200000010ff */
[--C-:B--2---:R-:W-:Y:S01]  /*4650*/  FFMA.FTZ R4, R14, c[0x0][0x29c], -R195.reuse ;  /* 0x0000a7000e047a23 */ /* 0x104fe200000108c3 */
[----:B------:R-:W-:Y:S02]  /*4660*/  ISETP.GT.AND P5, PT, R192, 0x41, P5 ;  /* 0x00000041c000780c */ /* 0x000fe40002fa4270 */
[--C-:B------:R-:W-:Y:S01]  /*4670*/  FFMA.FTZ R3, R3, c[0x0][0x29c], -R195.reuse ;  /* 0x0000a70003037a23 */ /* 0x100fe200000108c3 */
[----:B------:R-:W-:Y:S02]  /*4680*/  F2FP.BF16.PACK_AB R6, R194, R175 ;  /* 0x000000afc206723e */ /* 0x000fe400000010ff */
[----:B------:R2:W-:Y:S01]  /*4690*/  MUFU.EX2 R19, R4 ;  /* 0x0000000400137308 */ /* 0x0005e20000000800 */
[----:B------:R-:W-:Y:S01]  /*46a0*/  ISETP.LT.OR P5, PT, R193, 0x42, P5 ;  /* 0x00000042c100780c */ /* 0x000fe20002fa1670 */
[--C-:B---3--:R-:W-:Y:S03]  /*46b0*/  FFMA.FTZ R2, R17, c[0x0][0x29c], -R195.reuse ;  /* 0x0000a70011027a23 */ /* 0x108fe600000108c3 */
[----:B------:R-:W-:Y:S05]  /*46c0*/  FSEL R21, R21, -INF , !P5 ;  /* 0xff80000015157808 */ /* 0x000fea0006800000 */
[----:B------:R3:W5:Y:S01]  /*46d0*/  MUFU.EX2 R16, R2 ;  /* 0x0000000200107308 */ /* 0x0007620000000800 */
[----:B------:R-:W-:Y:S01]  /*46e0*/  FFMA.FTZ R195, R21, c[0x0][0x29c], -R195 ;  /* 0x0000a70015c37a23 */ /* 0x000fe200000108c3 */
[----:B-1----:R-:W1:Y:S08]  /*46f0*/  LDS R12, [R226.X4+0x212a0] ;  /* 0x0212a000e20c7984 */ /* 0x002e700000004800 */
[----:B------:R4:W-:Y:S01]  /*4700*/  MUFU.EX2 R15, R3 ;  /* 0x00000003000f7308 */ /* 0x0009e20000000800 */
[----:B--2---:R-:W-:Y:S09]  /*4710*/  F2FP.BF16.PACK_AB R4, R174, R173 ;  /* 0x000000adae04723e */ /* 0x004ff200000010ff */
[----:B------:R-:W2:Y:S01]  /*4720*/  MUFU.EX2 R195, R195 ;  /* 0x000000c300c37308 */ /* 0x000ea20000000800 */
[----:B---3--:R-:W3:Y:S05]  /*4730*/  LDS R2, [R226.X4+0x21280] ;  /* 0x02128000e2027984 */ /* 0x008eea0000004800 */
[----:B------:R5:W-:Y:S05]  /*4740*/  STS [R223+0x21480], R4 ;  /* 0x02148004df007388 */ /* 0x000bea0000000800 */
[----:B------:R2:W-:Y:S01]  /*4750*/  STS [R224], R5 ;  /* 0x00000005e0007388 */ /* 0x0005e20000000800 */
[----:B----4-:R-:W-:Y:S05]  /*4760*/  F2FP.BF16.PACK_AB R3, R23, R172 ;  /* 0x000000ac1703723e */ /* 0x010fea00000010ff */
[----:B------:R4:W-:Y:S01]  /*4770*/  STS [R223+0x21c80], R3 ;  /* 0x021c8003df007388 */ /* 0x0009e20000000800 */
[--C-:B-1----:R-:W-:Y:S04]  /*4780*/  FADD.FTZ R27, R27, -R12.reuse ;  /* 0x8000000c1b1b7221 */ /* 0x102fe80000010000 */
[----:B------:R-:W-:Y:S01]  /*4790*/  STS [R224+0x800], R13 ;  /* 0x0008000de0007388 */ /* 0x000fe20000000800 */
[--C-:B------:R-:W-:Y:S02]  /*47a0*/  FADD.FTZ R26, R26, -R12.reuse ;  /* 0x8000000c1a1a7221 */ /* 0x100fe40000010000 */
[----:B------:R-:W-:Y:S02]  /*47b0*/  FMUL.FTZ R14, R183, R27 ;  /* 0x0000001bb70e7220 */ /* 0x000fe40000410000 */
[----:B------:R-:W-:Y:S02]  /*47c0*/  FMUL.FTZ R26, R186, R26 ;  /* 0x0000001aba1a7220 */ /* 0x000fe40000410000 */
[--C-:B------:R-:W-:Y:S01]  /*47d0*/  FADD.FTZ R31, R31, -R12.reuse ;  /* 0x8000000c1f1f7221 */ /* 0x100fe20000010000 */
[----:B-----5:R-:W-:Y:S01]  /*47e0*/  F2FP.BF16.PACK_AB R4, R16, R18 ;  /* 0x000000121004723e */ /* 0x020fe200000010ff */
[--C-:B------:R-:W-:Y:S01]  /*47f0*/  FADD.FTZ R30, R30, -R12.reuse ;  /* 0x8000000c1e1e7221 */ /* 0x100fe20000010000 */
[----:B------:R-:W-:Y:S01]  /*4800*/  F2FP.BF16.PACK_AB R14, R14, R26 ;  /* 0x0000001a0e0e723e */ /* 0x000fe200000010ff */
[----:B------:R-:W-:Y:S01]  /*4810*/  FMUL.FTZ R9, R180, R31 ;  /* 0x0000001fb4097220 */ /* 0x000fe20000410000 */
[----:B--2---:R-:W-:Y:S01]  /*4820*/  F2FP.BF16.PACK_AB R5, R19, R22 ;  /* 0x000000161305723e */ /* 0x004fe200000010ff */
[----:B------:R-:W-:Y:S02]  /*4830*/  FMUL.FTZ R30, R182, R30 ;  /* 0x0000001eb61e7220 */ /* 0x000fe40000410000 */
[----:B------:R-:W-:Y:S02]  /*4840*/  FADD.FTZ R35, R35, -R12 ;  /* 0x8000000c23237221 */ /* 0x000fe40000010000 */
[----:B------:R-:W-:Y:S01]  /*4850*/  STS [R223+0x22480], R5 ;  /* 0x02248005df007388 */ /* 0x000fe20000000800 */
[----:B----4-:R-:W-:Y:S01]  /*4860*/  F2FP.BF16.PACK_AB R3, R195, R15 ;  /* 0x0000000fc303723e */ /* 0x010fe200000010ff */
[--C-:B---3--:R-:W-:Y:S01]  /*4870*/  FADD.FTZ R24, R24, -R2.reuse ;  /* 0x8000000218187221 */ /* 0x108fe20000010000 */
[----:B------:R-:W-:Y:S01]  /*4880*/  F2FP.BF16.PACK_AB R9, R9, R30 ;  /* 0x0000001e0909723e */ /* 0x000fe200000010ff */
[--C-:B------:R-:W-:Y:S01]  /*4890*/  FADD.FTZ R25, R25, -R2.reuse ;  /* 0x8000000219197221 */ /* 0x100fe20000010000 */
[----:B------:R-:W-:Y:S01]  /*48a0*/  STS [R224+0x1000], R10 ;  /* 0x0010000ae0007388 */ /* 0x000fe20000000800 */
[--C-:B------:R-:W-:Y:S02]  /*48b0*/  FADD.FTZ R29, R29, -R2.reuse ;  /* 0x800000021d1d7221 */ /* 0x100fe40000010000 */
[----:B------:R-:W-:Y:S02]  /*48c0*/  FMUL.FTZ R25, R174, R25 ;  /* 0x00000019ae197220 */ /* 0x000fe40000410000 */
[----:B------:R1:W-:Y:S01]  /*48d0*/  STS [R223+0x22c80], R4 ;  /* 0x022c8004df007388 */ /* 0x0003e20000000800 */
[--C-:B------:R-:W-:Y:S02]  /*48e0*/  FADD.FTZ R28, R28, -R2.reuse ;  /* 0x800000021c1c7221 */ /* 0x100fe40000010000 */
[--C-:B------:R-:W-:Y:S02]  /*48f0*/  FADD.FTZ R32, R32, -R2.reuse ;  /* 0x8000000220207221 */ /* 0x100fe40000010000 */
[----:B------:R-:W-:Y:S01]  /*4900*/  STS [R224+0x1800], R7 ;  /* 0x00180007e0007388 */ /* 0x000fe20000000800 */
[----:B------:R-:W-:Y:S02]  /*4910*/  FMUL.FTZ R28, R172, R28 ;  /* 0x0000001cac1c7220 */ /* 0x000fe40000410000 */
[----:B------:R-:W-:Y:S02]  /*4920*/  FADD.FTZ R33, R33, -R2 ;  /* 0x8000000221217221 */ /* 0x000fe40000010000 */
[----:B------:R2:W-:Y:S01]  /*4930*/  STS [R223+0x23480], R3 ;  /* 0x02348003df007388 */ /* 0x0005e20000000800 */
[----:B------:R-:W-:Y:S02]  /*4940*/  FMUL.FTZ R32, R22, R32 ;  /* 0x0000002016207220 */ /* 0x000fe40000410000 */
[----:B------:R-:W-:Y:S02]  /*4950*/  FMUL.FTZ R33, R19, R33 ;  /* 0x0000002113217220 */ /* 0x000fe40000410000 */
[----:B------:R-:W-:Y:S01]  /*4960*/  STS [R224+0x2000], R6 ;  /* 0x00200006e0007388 */ /* 0x000fe20000000800 */
[----:B------:R-:W-:Y:S02]  /*4970*/  FADD.FTZ R34, R34, -R12 ;  /* 0x8000000c22227221 */ /* 0x000fe40000010000 */
[----:B------:R-:W-:Y:S02]  /*4980*/  FMUL.FTZ R8, R178, R35 ;  /* 0x00000023b2087220 */ /* 0x000fe40000410000 */
[----:B------:R-:W-:Y:S01]  /*4990*/  BAR.SYNC.DEFER_BLOCKING 0x0 ;  /* 0x0000000000007b1d */ /* 0x000fe20000010000 */
[----:B------:R-:W-:Y:S02]  /*49a0*/  FMUL.FTZ R34, R179, R34 ;  /* 0x00000022b3227220 */ /* 0x000fe40000410000 */
[--C-:B------:R-:W-:Y:S02]  /*49b0*/  FADD.FTZ R37, R37, -R2.reuse ;  /* 0x8000000225257221 */ /* 0x100fe40000010000 */
[----:B-1----:R-:W-:Y:S01]  /*49c0*/  FMUL.FTZ R4, R23, R29 ;  /* 0x0000001d17047220 */ /* 0x002fe20000410000 */
[----:B------:R-:W-:Y:S01]  /*49d0*/  F2FP.BF16.PACK_AB R8, R8, R34 ;  /* 0x000000220808723e */ /* 0x000fe200000010ff */
[--C-:B------:R-:W-:Y:S02]  /*49e0*/  FADD.FTZ R36, R36, -R2.reuse ;  /* 0x8000000224247221 */ /* 0x100fe40000010000 */
[--C-:B------:R-:W-:Y:S01]  /*49f0*/  FADD.FTZ R40, R40, -R2.reuse ;  /* 0x8000000228287221 */ /* 0x100fe20000010000 */
[----:B------:R-:W-:Y:S01]  /*4a00*/  F2FP.BF16.PACK_AB R4, R4, R28 ;  /* 0x0000001c0404723e */ /* 0x000fe200000010ff */
[----:B------:R-:W-:Y:S02]  /*4a10*/  FMUL.FTZ R36, R18, R36 ;  /* 0x0000002412247220 */ /* 0x000fe40000410000 */
[----:B------:R-:W-:Y:S02]  /*4a20*/  FADD.FTZ R41, R41, -R2 ;  /* 0x8000000229297221 */ /* 0x000fe40000010000 */
[----:B--2---:R-:W-:Y:S02]  /*4a30*/  FMUL.FTZ R3, R173, R24 ;  /* 0x00000018ad037220 */ /* 0x004fe40000410000 */
[----:B------:R-:W-:Y:S02]  /*4a40*/  FMUL.FTZ R2, R16, R37 ;  /* 0x0000002510027220 */ /* 0x000fe40000410000 */
[--C-:B------:R-:W-:Y:S01]  /*4a50*/  FADD.FTZ R39, R39, -R12.reuse ;  /* 0x8000000c27277221 */ /* 0x100fe20000010000 */
[----:B------:R-:W-:Y:S01]  /*4a60*/  F2FP.BF16.PACK_AB R3, R25, R3 ;  /* 0x000000031903723e */ /* 0x000fe200000010ff */
[--C-:B------:R-:W-:Y:S01]  /*4a70*/  FADD.FTZ R38, R38, -R12.reuse ;  /* 0x8000000c26267221 */ /* 0x100fe20000010000 */
[----:B------:R-:W-:Y:S01]  /*4a80*/  F2FP.BF16.PACK_AB R2, R2, R36 ;  /* 0x000000240202723e */ /* 0x000fe200000010ff */
[--C-:B------:R-:W-:Y:S02]  /*4a90*/  FADD.FTZ R43, R43, -R12.reuse ;  /* 0x8000000c2b2b7221 */ /* 0x100fe40000010000 */
[----:B------:R1:W-:Y:S01]  /*4aa0*/  STS [R223+0x23c80], R3 ;  /* 0x023c8003df007388 */ /* 0x0003e20000000800 */
[----:B------:R-:W-:Y:S02]  /*4ab0*/  FMUL.FTZ R38, R177, R38 ;  /* 0x00000026b1267220 */ /* 0x000fe40000410000 */
[----:B------:R-:W-:Y:S02]  /*4ac0*/  FADD.FTZ R42, R42, -R12 ;  /* 0x8000000c2a2a7221 */ /* 0x000fe40000010000 */
[----:B------:R-:W-:Y:S01]  /*4ad0*/  STS [R224+0x2800], R14 ;  /* 0x0028000ee0007388 */ /* 0x000fe20000000800 */
[----:B------:R-:W-:Y:S02]  /*4ae0*/  FMUL.FTZ R12, R176, R39 ;  /* 0x00000027b00c7220 */ /* 0x000fe40000410000 */
[----:B------:R-:W-:Y:S02]  /*4af0*/  FMUL.FTZ R40, R15, R40 ;  /* 0x000000280f287220 */ /* 0x000fe40000410000 */
[----:B------:R2:W-:Y:S01]  /*4b00*/  STS [R223+0x24480], R4 ;  /* 0x02448004df007388 */ /* 0x0005e20000000800 */
[----:B------:R-:W-:Y:S01]  /*4b10*/  F2FP.BF16.PACK_AB R12, R12, R38 ;  /* 0x000000260c0c723e */ /* 0x000fe200000010ff */
[----:B------:R-:W-:Y:S02]  /*4b20*/  FMUL.FTZ R41, R195, R41 ;  /* 0x00000029c3297220 */ /* 0x000fe40000410000 */
[----:B------:R-:W-:Y:S01]  /*4b30*/  FMUL.FTZ R42, R175, R42 ;  /* 0x0000002aaf2a7220 */ /* 0x000fe20000410000 */
[----:B------:R-:W-:Y:S01]  /*4b40*/  STS [R224+0x3000], R9 ;  /* 0x00300009e0007388 */ /* 0x000fe20000000800 */
[----:B------:R-:W-:Y:S05]  /*4b50*/  FMUL.FTZ R11, R194, R43 ;  /* 0x0000002bc20b7220 */ /* 0x000fea0000410000 */
[----:B------:R-:W-:Y:S01]  /*4b60*/  F2FP.BF16.PACK_AB R11, R11, R42 ;  /* 0x0000002a0b0b723e */ /* 0x000fe200000010ff */
[----:B------:R-:W-:Y:S01]  /*4b70*/  IMAD.SHL.U32 R42, R217, 0x2, RZ ;  /* 0x00000002d92a7824 */ /* 0x000fe200078e00ff */
[----:B-1----:R-:W-:Y:S05]  /*4b80*/  F2FP.BF16.PACK_AB R3, R33, R32 ;  /* 0x000000202103723e */ /* 0x002fea00000010ff */
[----:B------:R-:W-:Y:S05]  /*4b90*/  STS [R223+0x24c80], R3 ;  /* 0x024c8003df007388 */ /* 0x000fea0000000800 */
[----:B------:R-:W-:Y:S01]  /*4ba0*/  STS [R224+0x3800], R8 ;  /* 0x00380008e0007388 */ /* 0x000fe20000000800 */
[----:B--2---:R-:W-:Y:S04]  /*4bb0*/  F2FP.BF16.PACK_AB R4, R41, R40 ;  /* 0x000000282904723e */ /* 0x004fe800000010ff */
[----:B------:R-:W-:Y:S05]  /*4bc0*/  STS [R223+0x25480], R2 ;  /* 0x02548002df007388 */ /* 0x000fea0000000800 */
[----:B------:R-:W-:Y:S05]  /*4bd0*/  STS [R224+0x4000], R12 ;  /* 0x0040000ce0007388 */ /* 0x000fea0000000800 */
[----:B------:R-:W-:Y:S05]  /*4be0*/  STS [R223+0x25c80], R4 ;  /* 0x025c8004df007388 */ /* 0x000fea0000000800 */
[----:B------:R-:W-:Y:S05]  /*4bf0*/  STS [R224+0x4800], R11 ;  /* 0x0048000be0007388 */ /* 0x000fea0000000800 */
[----:B------:R-:W-:Y:S05]  /*4c00*/  LDSM.16.MT88.2 R2, [R211+0x21480] ;  /* 0x02148000d302783b */ /* 0x000fea0000004100 */
[----:B------:R-:W1:Y:S05]  /*4c10*/  LDSM.16.MT88.4 R4, [R42+0x1b080] ;  /* 0x01b080002a04783b */ /* 0x000e6a0000004200 */
[----:B------:R-:W2:Y:S05]  /*4c20*/  LDSM.16.MT88.4 R8, [R42+0x1d080] ;  /* 0x01d080002a08783b */ /* 0x000eaa0000004200 */
[----:B------:R-:W3:Y:S05]  /*4c30*/  LDSM.16.MT88.4 R12, [R42+0x1f080] ;  /* 0x01f080002a0c783b */ /* 0x000eea0000004200 */
[----:B------:R-:W4:Y:S05]  /*4c40*/  LDSM.16.MT88.2 R16, [R211+0x21c80] ;  /* 0x021c8000d310783b */ /* 0x000f2a0000004100 */
[----:B------:R-:W5:Y:S05]  /*4c50*/  LDSM.16.MT88.2 R18, [R211+0x22480] ;  /* 0x02248000d312783b */ /* 0x000f6a0000004100 */
[----:B------:R-:W5:Y:S05]  /*4c60*/  LDSM.16.MT88.2 R20, [R211+0x22c80] ;  /* 0x022c8000d314783b */ /* 0x000f6a0000004100 */
[----:B------:R-:W5:Y:S05]  /*4c70*/  LDSM.16.MT88.2 R22, [R211+0x23480] ;  /* 0x02348000d316783b */ /* 0x000f6a0000004100 */
[----:B------:R-:W-:Y:S01]  /*4c80*/  LDSM.16.MT88.2 R28, [R212+0x21480] ;  /* 0x02148000d41c783b */ /* 0x000fe20000004100 */
[-C--:B-1----:R-:W-:Y:S04]  /*4c90*/  HMMA.16816.F32.BF16 R44, R4, R2.reuse, R44 ;  /* 0x00000002042c723c */ /* 0x082fe8000004182c */
[----:B------:R-:W1:Y:S05]  /*4ca0*/  LDSM.16.MT88.4 R24, [R42+0x1b880] ;  /* 0x01b880002a18783b */ /* 0x000e6a0000004200 */
[----:B------:R-:W1:Y:S01]  /*4cb0*/  LDSM.16.MT88.4 R32, [R42+0x1d880] ;  /* 0x01d880002a20783b */ /* 0x000e620000004200 */
[-C--:B--2---:R-:W-:Y:S04]  /*4cc0*/  HMMA.16816.F32.BF16 R48, R8, R2.reuse, R48 ;  /* 0x000000020830723c */ /* 0x084fe80000041830 */
[----:B------:R-:W2:Y:S04]  /*4cd0*/  LDSM.16.MT88.4 R36, [R42+0x1f880] ;  /* 0x01f880002a24783b */ /* 0x000ea80000004200 */
[C---:B---3--:R-:W-:Y:S01]  /*4ce0*/  HMMA.16816.F32.BF16 R52, R12.reuse, R2, R52 ;  /* 0x000000020c34723c */ /* 0x048fe20000041834 */
[----:B------:R-:W3:Y:S05]  /*4cf0*/  LDSM.16.MT88.2 R30, [R212+0x21c80] ;  /* 0x021c8000d41e783b */ /* 0x000eea0000004100 */
[----:B------:R-:W1:Y:S02]  /*4d00*/  LDSM.16.MT88.2 R40, [R212+0x22480] ;  /* 0x02248000d428783b */ /* 0x000e640000004100 */
[-C--:B----4-:R-:W-:Y:S03]  /*4d10*/  HMMA.16816.F32.BF16 R56, R12, R16.reuse, R56 ;  /* 0x000000100c38723c */ /* 0x090fe60000041838 */
[----:B------:R-:W4:Y:S05]  /*4d20*/  LDSM.16.MT88.2 R2, [R212+0x22c80] ;  /* 0x022c8000d402783b */ /* 0x000f2a0000004100 */
[-C--:B------:R-:W-:Y:S01]  /*4d30*/  HMMA.16816.F32.BF16 R60, R8, R16.reuse, R60 ;  /* 0x00000010083c723c */ /* 0x080fe2000004183c */
[----:B------:R-:W-:Y:S07]  /*4d40*/  LDSM.16.MT88.2 R104, [R212+0x22080] ;  /* 0x02208000d468783b */ /* 0x000fee0000004100 */
        /* <DEDUP_REMOVED lines=10> */
[----:B------:R-:W5:Y:S05]  /*4df0*/  LDSM.16.MT88.2 R4, [R212+0x23480] ;  /* 0x02348000d404783b */ /* 0x000f6a0000004100 */
[----:B------:R-:W-:Y:S02]  /*4e00*/  LDSM.16.MT88.2 R6, [R211+0x21880] ;  /* 0x02188000d306783b */ /* 0x000fe40000004100 */
[-C--:B------:R-:W-:Y:S03]  /*4e10*/  HMMA.16816.F32.BF16 R96, R8, R22.reuse, R96 ;  /* 0x000000160860723c */ /* 0x080fe60000041860 */
[----:B------:R-:W4:Y:S05]  /*4e20*/  LDSM.16.MT88.4 R8, [R42+0x1c080] ;  /* 0x01c080002a08783b */ /* 0x000f2a0000004200 */
[----:B------:R-:W-:Y:S01]  /*4e30*/  HMMA.16816.F32.BF16 R100, R12, R22, R100 ;  /* 0x000000160c64723c */ /* 0x000fe20000041864 */
[----:B------:R-:W4:Y:S05]  /*4e40*/  LDSM.16.MT88.4 R12, [R42+0x1e080] ;  /* 0x01e080002a0c783b */ /* 0x000f2a0000004200 */
[----:B------:R-:W4:Y:S02]  /*4e50*/  LDSM.16.MT88.2 R22, [R211+0x22880] ;  /* 0x02288000d316783b */ /* 0x000f240000004100 */
[-C--:B-1----:R-:W-:Y:S08]  /*4e60*/  HMMA.16816.F32.BF16 R44, R24, R28.reuse, R44 ;  /* 0x0000001c182c723c */ /* 0x082ff0000004182c */
[-C--:B------:R-:W-:Y:S08]  /*4e70*/  HMMA.16816.F32.BF16 R48, R32, R28.reuse, R48 ;  /* 0x0000001c2030723c */ /* 0x080ff00000041830 */
[C---:B--2---:R-:W-:Y:S01]  /*4e80*/  HMMA.16816.F32.BF16 R52, R36.reuse, R28, R52 ;  /* 0x0000001c2434723c */ /* 0x044fe20000041834 */
[----:B------:R-:W1:Y:S07]  /*4e90*/  LDSM.16.MT88.2 R28, [R211+0x23080] ;  /* 0x02308000d31c783b */ /* 0x000e6e0000004100 */
[-C--:B---3--:R-:W-:Y:S08]  /*4ea0*/  HMMA.16816.F32.BF16 R56, R36, R30.reuse, R56 ;  /* 0x0000001e2438723c */ /* 0x088ff00000041838 */
[-C--:B------:R-:W-:Y:S08]  /*4eb0*/  HMMA.16816.F32.BF16 R60, R32, R30.reuse, R60 ;  /* 0x0000001e203c723c */ /* 0x080ff0000004183c */
[C---:B------:R-:W-:Y:S01]  /*4ec0*/  HMMA.16816.F32.BF16 R64, R24.reuse, R30, R64 ;  /* 0x0000001e1840723c */ /* 0x040fe20000041840 */
[----:B------:R-:W-:Y:S07]  /*4ed0*/  LDSM.16.MT88.2 R30, [R212+0x21880] ;  /* 0x02188000d41e783b */ /* 0x000fee0000004100 */
[-C--:B------:R-:W-:Y:S08]  /*4ee0*/  HMMA.16816.F32.BF16 R68, R24, R40.reuse, R68 ;  /* 0x000000281844723c */ /* 0x080ff00000041844 */
[-C--:B------:R-:W-:Y:S08]  /*4ef0*/  HMMA.16816.F32.BF16 R72, R32, R40.reuse, R72 ;  /* 0x000000282048723c */ /* 0x080ff00000041848 */
[C---:B------:R-:W-:Y:S08]  /*4f00*/  HMMA.16816.F32.BF16 R76, R36.reuse, R40, R76 ;  /* 0x00000028244c723c */ /* 0x040ff0000004184c */
[-C--:B----4-:R-:W-:Y:S08]  /*4f10*/  HMMA.16816.F32.BF16 R80, R36, R2.reuse, R80 ;  /* 0x000000022450723c */ /* 0x090ff00000041850 */
[-C--:B------:R-:W-:Y:S08]  /*4f20*/  HMMA.16816.F32.BF16 R84, R32, R2.reuse, R84 ;  /* 0x000000022054723c */ /* 0x080ff00000041854 */
[C---:B------:R-:W-:Y:S01]  /*4f30*/  HMMA.16816.F32.BF16 R88, R24.reuse, R2, R88 ;  /* 0x000000021858723c */ /* 0x040fe20000041858 */
[----:B------:R-:W2:Y:S07]  /*4f40*/  LDSM.16.MT88.2 R2, [R211+0x23880] ;  /* 0x02388000d302783b */ /* 0x000eae0000004100 */
[-C--:B-----5:R-:W-:Y:S01]  /*4f50*/  HMMA.16816.F32.BF16 R92, R24, R4.reuse, R92 ;  /* 0x00000004185c723c */ /* 0x0a0fe2000004185c */
[----:B------:R-:W3:Y:S07]  /*4f60*/  LDSM.16.MT88.4 R24, [R42+0x1c880] ;  /* 0x01c880002a18783b */ /* 0x000eee0000004200 */
[-C--:B------:R-:W-:Y:S01]  /*4f70*/  HMMA.16816.F32.BF16 R96, R32, R4.reuse, R96 ;  /* 0x000000042060723c */ /* 0x080fe20000041860 */
[----:B------:R-:W4:Y:S05]  /*4f80*/  LDSM.16.MT88.4 R32, [R42+0x1e880] ;  /* 0x01e880002a20783b */ /* 0x000f2a0000004200 */
[----:B------:R-:W5:Y:S02]  /*4f90*/  LDSM.16.MT88.4 R40, [R42+0x20880] ;  /* 0x020880002a28783b */ /* 0x000f640000004200 */
[----:B------:R-:W-:Y:S03]  /*4fa0*/  HMMA.16816.F32.BF16 R100, R36, R4, R100 ;  /* 0x000000042464723c */ /* 0x000fe60000041864 */
[----:B------:R-:W1:Y:S05]  /*4fb0*/  LDSM.16.MT88.2 R4, [R212+0x22880] ;  /* 0x02288000d404783b */ /* 0x000e6a0000004100 */
[-C--:B------:R-:W-:Y:S08]  /*4fc0*/  HMMA.16816.F32.BF16 R44, R8, R6.reuse, R44 ;  /* 0x00000006082c723c */ /* 0x080ff0000004182c */
[-C--:B------:R-:W-:Y:S08]  /*4fd0*/  HMMA.16816.F32.BF16 R48, R12, R6.reuse, R48 ;  /* 0x000000060c30723c */ /* 0x080ff00000041830 */
[C---:B------:R-:W-:Y:S01]  /*4fe0*/  HMMA.16816.F32.BF16 R52, R16.reuse, R6, R52 ;  /* 0x000000061034723c */ /* 0x040fe20000041834 */
[----:B------:R-:W1:Y:S07]  /*4ff0*/  LDSM.16.MT88.2 R6, [R212+0x23080] ;  /* 0x02308000d406783b */ /* 0x000e6e0000004100 */
        /* <DEDUP_REMOVED lines=10> */
[----:B------:R-:W1:Y:S05]  /*50a0*/  LDSM.16.MT88.2 R8, [R212+0x23880] ;  /* 0x02388000d408783b */ /* 0x000e6a0000004100 */
[----:B------:R-:W-:Y:S02]  /*50b0*/  BAR.SYNC.DEFER_BLOCKING 0x0 ;  /* 0x0000000000007b1d */ /* 0x000fe40000010000 */
[-C--:B------:R-:W-:Y:S08]  /*50c0*/  HMMA.16816.F32.BF16 R96, R12, R2.reuse, R96 ;  /* 0x000000020c60723c */ /* 0x080ff00000041860 */
[----:B------:R-:W-:Y:S08]  /*50d0*/  HMMA.16816.F32.BF16 R100, R16, R2, R100 ;  /* 0x000000021064723c */ /* 0x000ff00000041864 */
[-C--:B---3--:R-:W-:Y:S01]  /*50e0*/  HMMA.16816.F32.BF16 R44, R24, R30.reuse, R44 ;  /* 0x0000001e182c723c */ /* 0x088fe2000004182c */
[----:B------:R2:W3:Y:S07]  /*50f0*/  LDSM.16.M88.4 R108, [R214] ;  /* 0x00000000d66c783b */ /* 0x0004ee0000000200 */
[-C--:B----4-:R-:W-:Y:S01]  /*5100*/  HMMA.16816.F32.BF16 R48, R32, R30.reuse, R48 ;  /* 0x0000001e2030723c */ /* 0x090fe20000041830 */
[----:B------:R2:W4:Y:S07]  /*5110*/  LDSM.16.MT88.4 R16, [R213] ;  /* 0x00000000d510783b */ /* 0x00052e0000004200 */
[C---:B-----5:R-:W-:Y:S01]  /*5120*/  HMMA.16816.F32.BF16 R52, R40.reuse, R30, R52 ;  /* 0x0000001e2834723c */ /* 0x060fe20000041834 */
[----:B------:R2:W5:Y:S05]  /*5130*/  LDSM.16.MT88.4 R36, [R213+0x2800] ;  /* 0x00280000d524783b */ /* 0x00056a0000004200 */
[----:B------:R2:W1:Y:S02]  /*5140*/  LDSM.16.MT88.4 R172, [R213+0x5000] ;  /* 0x00500000d5ac783b */ /* 0x0004640000004200 */
[-C--:B------:R-:W-:Y:S03]  /*5150*/  HMMA.16816.F32.BF16 R56, R40, R104.reuse, R56 ;  /* 0x000000682838723c */ /* 0x080fe60000041838 */
[----:B------:R2:W1:Y:S05]  /*5160*/  LDSM.16.M88.4 R176, [R214+0x800] ;  /* 0x00080000d6b0783b */ /* 0x00046a0000000200 */
[-C--:B------:R-:W-:Y:S01]  /*5170*/  HMMA.16816.F32.BF16 R60, R32, R104.reuse, R60 ;  /* 0x00000068203c723c */ /* 0x080fe2000004183c */
[----:B------:R2:W1:Y:S05]  /*5180*/  LDSM.16.M88.4 R184, [R214+0xc00] ;  /* 0x000c0000d6b8783b */ /* 0x00046a0000000200 */
[----:B------:R2:W1:Y:S02]  /*5190*/  LDSM.16.MT88.4 R180, [R213+0x800] ;  /* 0x00080000d5b4783b */ /* 0x0004640000004200 */
[C---:B------:R-:W-:Y:S03]  /*51a0*/  HMMA.16816.F32.BF16 R64, R24.reuse, R104, R64 ;  /* 0x000000681840723c */ /* 0x040fe60000041840 */
[----:B------:R2:W1:Y:S05]  /*51b0*/  LDSM.16.M88.4 R104, [R214+0x400] ;  /* 0x00040000d668783b */ /* 0x00046a0000000200 */
[-C--:B------:R-:W-:Y:S01]  /*51c0*/  HMMA.16816.F32.BF16 R68, R24, R4.reuse, R68 ;  /* 0x000000041844723c */ /* 0x080fe20000041844 */
[----:B------:R2:W1:Y:S05]  /*51d0*/  LDSM.16.MT88.4 R188, [R213+0x3000] ;  /* 0x00300000d5bc783b */ /* 0x00046a0000004200 */
[----:B------:R2:W1:Y:S02]  /*51e0*/  LDSM.16.MT88.4 R192, [R213+0x5800] ;  /* 0x00580000d5c0783b */ /* 0x0004640000004200 */
        /* <DEDUP_REMOVED lines=8> */
[----:B------:R-:W-:-:S07]  /*5270*/  @P0 BRA `(.L_x_841) ;  /* 0x0000039000000947 */ /* 0x000fce0003800000 */
[----:B--2345:R-:W-:Y:S01]  /*5280*/  LOP3.LUT P6, RZ, R227, 0x1, RZ, 0xc0, !PT ;  /* 0x00000001e3ff7812 */ /* 0x03cfe200078cc0ff */
[----:B------:R-:W1:Y:S01]  /*5290*/  S2R R7, SR_CTAID.Y ;  /* 0x0000000000077919 */ /* 0x000e620000002600 */
[----:B------:R-:W-:Y:S01]  /*52a0*/  P2R R12, PR, RZ, 0x4 ;  /* 0x00000004ff0c7803 */ /* 0x000fe20000000000 */
[----:B------:R-:W-:Y:S01]  /*52b0*/  USHF.R.S32.HI UR17, URZ, 0x1f, UR9 ;  /* 0x0000001f3f117899 */ /* 0x000fe20008011409 */
[----:B------:R-:W-:Y:S01]  /*52c0*/  IMAD.MOV.U32 R198, RZ, RZ, c[0x0][0x208] ;  /* 0x00008200ffc67624 */ /* 0x000fe200078e00ff */
[----:B------:R-:W-:Y:S01]  /*52d0*/  ULDC.64 UR6, c[0x0][0x208] ;  /* 0x0000820000067ab9 */ /* 0x000fe20000000a00 */
[----:B------:R-:W-:Y:S01]  /*52e0*/  IMAD.MOV.U32 R8, RZ, RZ, R196 ;  /* 0x000000ffff087224 */ /* 0x000fe200078e00c4 */
[----:B------:R-:W-:Y:S01]  /*52f0*/  UIMAD UR17, UR17, UR6, URZ ;  /* 0x00000006111172a4 */ /* 0x000fe2000f8e023f */
[----:B------:R-:W-:Y:S01]  /*5300*/  IMAD.SHL.U32 R198, R198, 0x20, RZ ;  /* 0x00000020c6c67824 */ /* 0x000fe200078e00ff */
[----:B------:R-:W-:Y:S01]  /*5310*/  UIMAD.WIDE.U32 UR20, UR9, UR6, URZ ;  /* 0x00000006091472a5 */ /* 0x000fe2000f8e003f */
[----:B------:R-:W-:Y:S01]  /*5320*/  IMAD.MOV.U32 R9, RZ, RZ, R197 ;  /* 0x000000ffff097224 */ /* 0x000fe200078e00c5 */
[----:B------:R-:W-:Y:S01]  /*5330*/  UIMAD UR17, UR9, UR7, UR17 ;  /* 0x00000007091172a4 */ /* 0x000fe2000f8e0211 */
[----:B------:R-:W-:Y:S01]  /*5340*/  IMAD R13, R252, c[0x0][0x290], RZ ;  /* 0x0000a400fc0d7a24 */ /* 0x000fe200078e02ff */
[----:B------:R-:W-:Y:S02]  /*5350*/  USHF.L.U32 UR6, UR20, 0x6, URZ ;  /* 0x0000000614067899 */ /* 0x000fe4000800063f */
[----:B------:R-:W-:Y:S04]  /*5360*/  UIADD3 UR17, UR21, UR17, URZ ;  /* 0x0000001115117290 */ /* 0x000fe8000fffe03f */
[C---:B------:R-:W-:Y:S01]  /*5370*/  IADD3 R3, P5, P0, R240.reuse, UR6, R198 ;  /* 0x00000006f0037c10 */ /* 0x040fe2000f8be0c6 */
[----:B------:R-:W-:Y:S01]  /*5380*/  USHF.L.U64.HI UR17, UR20, 0x6, UR17 ;  /* 0x0000000614117899 */ /* 0x000fe20008010211 */
[----:B-1----:R-:W-:Y:S01]  /*5390*/  SHF.R.S32.HI R10, RZ, 0x1f, R7 ;  /* 0x0000001fff0a7819 */ /* 0x002fe20000011407 */
[----:B------:R-:W-:Y:S04]  /*53a0*/  IMAD.WIDE.U32 R8, R7, c[0x0][0x288], R8 ;  /* 0x0000a20007087a25 */ /* 0x000fe800078e0008 */
[----:B------:R-:W-:Y:S02]  /*53b0*/  IADD3.X R11, R237, UR17, R250, P5, P0 ;  /* 0x00000011ed0b7c10 */ /* 0x000fe4000afe04fa */
[----:B------:R-:W-:Y:S01]  /*53c0*/  IADD3 R2, P0, R240, UR6, RZ ;  /* 0x00000006f0027c10 */ /* 0x000fe2000ff1e0ff */
[----:B------:R-:W-:Y:S01]  /*53d0*/  IMAD R10, R10, c[0x0][0x288], RZ ;  /* 0x0000a2000a0a7a24 */ /* 0x000fe200078e02ff */
[----:B------:R-:W-:Y:S02]  /*53e0*/  USHF.L.U32 UR6, UR9, 0x6, URZ ;  /* 0x0000000609067899 */ /* 0x000fe4000800063f */
[C---:B------:R-:W-:Y:S01]  /*53f0*/  LEA R6, P5, R2.reuse, c[0x0][0x1f0], 0x1 ;  /* 0x00007c0002067a11 */ /* 0x040fe200078a08ff */
[----:B------:R-:W-:Y:S01]  /*5400*/  IMAD R10, R7, c[0x0][0x28c], R10 ;  /* 0x0000a300070a7a24 */ /* 0x000fe200078e020a */
[----:B------:R-:W-:Y:S01]  /*5410*/  IADD3.X R5, R237, UR17, RZ, P0, !PT ;  /* 0x00000011ed057c10 */ /* 0x000fe200087fe4ff */
[----:B------:R-:W-:Y:S01]  /*5420*/  USHF.R.S32.HI UR7, URZ, 0x1f, UR6 ;  /* 0x0000001f3f077899 */ /* 0x000fe20008011406 */
[----:B------:R-:W-:Y:S01]  /*5430*/  LEA R4, P0, R3, c[0x0][0x1f0], 0x1 ;  /* 0x00007c0003047a11 */ /* 0x000fe200078008ff */
[----:B------:R-:W-:Y:S01]  /*5440*/  IMAD.IADD R9, R9, 0x1, R10 ;  /* 0x0000000109097824 */ /* 0x000fe200078e020a */
[----:B------:R-:W-:Y:S01]  /*5450*/  LEA.HI.X R7, R2, c[0x0][0x1f4], R5, 0x1, P5 ;  /* 0x00007d0002077a11 */ /* 0x000fe200028f0c05 */
[----:B------:R-:W-:Y:S01]  /*5460*/  IMAD.U32 R2, RZ, RZ, UR6 ;  /* 0x00000006ff027e24 */ /* 0x000fe2000f8e00ff */
[----:B------:R-:W-:Y:S02]  /*5470*/  LEA.HI.X R5, R3, c[0x0][0x1f4], R11, 0x1, P0 ;  /* 0x00007d0003057a11 */ /* 0x000fe400000f0c0b */
[----:B------:R-:W-:Y:S02]  /*5480*/  IADD3 R3, P5, P0, R8, UR6, R13 ;  /* 0x0000000608037c10 */ /* 0x000fe4000f8be00d */
[----:B------:R-:W-:Y:S02]  /*5490*/  IADD3 R2, -R232, c[0x0][0x168], -R2 ;  /* 0x00005a00e8027a10 */ /* 0x000fe40007ffe902 */
[----:B------:R-:W-:Y:S02]  /*54a0*/  IADD3.X R9, R9, UR7, R247, P5, P0 ;  /* 0x0000000709097c10 */ /* 0x000fe4000afe04f7 */
[----:B------:R-:W-:Y:S02]  /*54b0*/  LEA R8, P0, R3, c[0x0][0x280], 0x2 ;  /* 0x0000a00003087a11 */ /* 0x000fe400078010ff */
[----:B------:R-:W-:Y:S02]  /*54c0*/  LOP3.LUT P5, RZ, R227, 0x2, RZ, 0xc0, !PT ;  /* 0x00000002e3ff7812 */ /* 0x000fe400078ac0ff */
[----:B------:R-:W-:Y:S02]  /*54d0*/  LEA.HI.X R9, R3, c[0x0][0x284], R9, 0x2, P0 ;  /* 0x0000a10003097a11 */ /* 0x000fe400000f1409 */
[C---:B------:R-:W-:Y:S02]  /*54e0*/  ISETP.LT.OR P0, PT, R2.reuse, 0x1, !P6 ;  /* 0x000000010200780c */ /* 0x040fe40007701670 */
[C---:B------:R-:W-:Y:S11]  /*54f0*/  ISETP.LT.OR P6, PT, R2.reuse, 0x21, !P6 ;  /* 0x000000210200780c */ /* 0x040ff600077c1670 */
        /* <DEDUP_REMOVED lines=10> */
[----:B------:R-:W-:Y:S10]  /*55a0*/  @!P1 IMAD.SHL.U32 R2, R228, 0x10, RZ ;  /* 0x00000010e4029824 */ /* 0x000ff400078e00ff */
[----:B------:R1:W-:Y:S01]  /*55b0*/  LDGSTS.E.BYPASS.LTC128B.128 [R225+0x1f080], [R6.64+0x100], !P2 ;  /* 0x1f08010006e17fae */ /* 0x0003e2000d101d52 */
[----:B------:R-:W-:Y:S04]  /*55c0*/  ISETP.NE.AND P2, PT, R12, RZ, PT ;  /* 0x000000ff0c00720c */ /* 0x000fe80003f45270 */
[----:B------:R1:W-:Y:S05]  /*55d0*/  LDGSTS.E.BYPASS.LTC128B.128 [R225+0x1c080], [R4.64], !P6 ;  /* 0x1c08000004e17fae */ /* 0x0003ea000f101d52 */
[----:B------:R1:W-:Y:S05]  /*55e0*/  LDGSTS.E.BYPASS.LTC128B.128 [R225+0x1e080], [R4.64+0x80], !P5 ;  /* 0x1e08008004e17fae */ /* 0x0003ea000e901d52 */
[----:B------:R1:W-:Y:S05]  /*55f0*/  LDGSTS.E.BYPASS.LTC128B.128 [R225+0x20080], [R4.64+0x100], !P0 ;  /* 0x2008010004e17fae */ /* 0x0003ea000c101d52 */
[----:B------:R1:W-:Y:S02]  /*5600*/  @!P1 LDGSTS.E.BYPASS.LTC128B.128 [R2+0x21280], [R8.64] ;  /* 0x2128000008029fae */ /* 0x0003e4000b901d52 */
.L_x_841:
[-C--:B-12345:R-:W-:Y:S01]  /*5610*/  HMMA.16816.F32.BF16 R4, R108, R16.reuse, RZ ;  /* 0x000000106c04723c */ /* 0x0befe200000418ff */
[----:B------:R-:W-:Y:S01]  /*5620*/  LDSM.16.M88.4 R196, [R214+0x1000] ;  /* 0x00100000d6c4783b */ /* 0x000fe20000000200 */
[----:B------:R-:W-:Y:S02]  /*5630*/  UIMAD UR8, UR8, 0x3000, URZ ;  /* 0x00003000080878a4 */ /* 0x000fe4000f8e023f */
[----:B------:R-:W-:Y:S01]  /*5640*/  IMAD.U32 R2, RZ, RZ, UR4 ;  /* 0x00000004ff027e24 */ /* 0x000fe2000f8e00ff */
[----:B------:R-:W1:Y:S01]  /*5650*/  LDSM.16.MT88.4 R200, [R213+0x1000] ;  /* 0x00100000d5c8783b */ /* 0x000e620000004200 */
[----:B------:R-:W-:Y:S02]  /*5660*/  UIADD3 UR6, UR4, 0x1, URZ ;  /* 0x0000000104067890 */ /* 0x000fe4000fffe03f */
[C---:B------:R-:W-:Y:S01]  /*5670*/  HMMA.16816.F32.BF16 R8, R104.reuse, R16, RZ ;  /* 0x000000106808723c */ /* 0x040fe200000418ff */
[----:B------:R-:W-:Y:S01]  /*5680*/  LDSM.16.MT88.4 R204, [R213+0x3800] ;  /* 0x00380000d5cc783b */ /* 0x000fe20000004200 */
[----:B------:R-:W-:Y:S02]  /*5690*/  UISETP.GE.AND UP0, UPT, UR4, 0x1, UPT ;  /* 0x000000010400788c */ /* 0x000fe4000bf06270 */
[----:B------:R-:W-:Y:S01]  /*56a0*/  IADD3 R3, P5, R244, UR8, RZ ;  /* 0x00000008f4037c10 */ /* 0x000fe2000ffbe0ff */
[----:B------:R-:W0:Y:S01]  /*56b0*/  LDGDEPBAR ;  /* 0x00000000000079af */ /* 0x000e220000000000 */
[----:B------:R-:W-:Y:S01]  /*56c0*/  IMAD R2, R2, 0x3000, R217 ;  /* 0x0000300002027824 */ /* 0x000fe200078e02d9 */
[----:B------:R-:W-:Y:S01]  /*56d0*/  USEL UR4, UR6, URZ, !UP0 ;  /* 0x0000003f06047287 */ /* 0x000fe2000c000000 */
[-C--:B------:R-:W-:Y:S01]  /*56e0*/  HMMA.16816.F32.BF16 R12, R104, R18.reuse, RZ ;  /* 0x00000012680c723c */ /* 0x080fe200000418ff */
[----:B------:R-:W-:Y:S02]  /*56f0*/  UISETP.GE.AND UP0, UPT, UR9, UR12, UPT ;  /* 0x0000000c0900728c */ /* 0x000fe4000bf06270 */
[----:B------:R-:W-:Y:S04]  /*5700*/  UIADD3 UR6, UR11, 0x1, URZ ;  /* 0x000000010b067890 */ /* 0x000fe8000fffe03f */
[----:B------:R-:W-:Y:S01]  /*5710*/  PLOP3.LUT P0, PT, PT, PT, UP0, 0x80, 0x0 ;  /* 0x000000000000781c */ /* 0x000fe20003f0f008 */
[C---:B------:R-:W-:Y:S01]  /*5720*/  HMMA.16816.F32.BF16 R16, R108.reuse, R18, RZ ;  /* 0x000000126c10723c */ /* 0x040fe200000418ff */
[----:B------:R-:W-:Y:S04]  /*5730*/  UISETP.GE.AND UP0, UPT, UR11, 0x1, UPT ;  /* 0x000000010b00788c */ /* 0x000fe8000bf06270 */
[----:B------:R-:W-:Y:S03]  /*5740*/  USEL UR11, UR6, URZ, !UP0 ;  /* 0x0000003f060b7287 */ /* 0x000fe6000c000000 */
        /* <DEDUP_REMOVED lines=16> */
[-C--:B------:R-:W-:Y:S08]  /*5850*/  HMMA.16816.F32.BF16 R28, R184, R190.reuse, R28 ;  /* 0x000000beb81c723c */ /* 0x080ff0000004181c */
[C---:B------:R-:W-:Y:S01]  /*5860*/  HMMA.16816.F32.BF16 R32, R176.reuse, R190, R32 ;  /* 0x000000beb020723c */ /* 0x040fe20000041820 */
[----:B------:R-:W-:Y:S07]  /*5870*/  LDSM.16.M88.4 R188, [R214+0x1c00] ;  /* 0x001c0000d6bc783b */ /* 0x000fee0000000200 */
[-C--:B------:R-:W-:Y:S08]  /*5880*/  HMMA.16816.F32.BF16 R36, R176, R192.reuse, R36 ;  /* 0x000000c0b024723c */ /* 0x080ff00000041824 */
[C---:B------:R-:W-:Y:S08]  /*5890*/  HMMA.16816.F32.BF16 R40, R184.reuse, R192, R40 ;  /* 0x000000c0b828723c */ /* 0x040ff00000041828 */
[-C--:B------:R-:W-:Y:S01]  /*58a0*/  HMMA.16816.F32.BF16 R104, R184, R194.reuse, R104 ;  /* 0x000000c2b868723c */ /* 0x080fe20000041868 */
[----:B------:R-:W-:Y:S07]  /*58b0*/  LDSM.16.MT88.4 R184, [R213+0x1800] ;  /* 0x00180000d5b8783b */ /* 0x000fee0000004200 */
[----:B------:R-:W-:Y:S01]  /*58c0*/  HMMA.16816.F32.BF16 R108, R176, R194, R108 ;  /* 0x000000c2b06c723c */ /* 0x000fe2000004186c */
[----:B------:R-:W4:Y:S04]  /*58d0*/  LDSM.16.M88.4 R176, [R214+0x1800] ;  /* 0x00180000d6b0783b */ /* 0x000f280000000200 */
[----:B------:R-:W5:Y:S03]  /*58e0*/  LDSM.16.MT88.4 R192, [R213+0x4000] ;  /* 0x00400000d5c0783b */ /* 0x000f660000004200 */
        /* <DEDUP_REMOVED lines=9> */
[----:B------:R-:W-:Y:S07]  /*5980*/  LDSM.16.MT88.4 R204, [R213+0x4800] ;  /* 0x00480000d5cc783b */ /* 0x000fee0000004200 */
[-C--:B---3--:R-:W-:Y:S08]  /*5990*/  HMMA.16816.F32.BF16 R36, R196, R180.reuse, R36 ;  /* 0x000000b4c424723c */ /* 0x088ff00000041824 */
[C---:B------:R-:W-:Y:S08]  /*59a0*/  HMMA.16816.F32.BF16 R40, R172.reuse, R180, R40 ;  /* 0x000000b4ac28723c */ /* 0x040ff00000041828 */
[-C--:B------:R-:W-:Y:S01]  /*59b0*/  HMMA.16816.F32.BF16 R104, R172, R182.reuse, R104 ;  /* 0x000000b6ac68723c */ /* 0x080fe20000041868 */
[----:B------:R-:W1:Y:S07]  /*59c0*/  LDSM.16.MT88.4 R172, [R213+0x6800] ;  /* 0x00680000d5ac783b */ /* 0x000e6e0000004200 */
[----:B------:R-:W-:Y:S01]  /*59d0*/  HMMA.16816.F32.BF16 R108, R196, R182, R108 ;  /* 0x000000b6c46c723c */ /* 0x000fe2000004186c */
[----:B------:R-:W-:Y:S04]  /*59e0*/  LDSM.16.M88.4 R180, [R214+0x2000] ;  /* 0x00200000d6b4783b */ /* 0x000fe80000000200 */
[----:B------:R-:W2:Y:S03]  /*59f0*/  LDSM.16.MT88.4 R196, [R213+0x2000] ;  /* 0x00200000d5c4783b */ /* 0x000ea60000004200 */
[-C--:B----4-:R-:W-:Y:S08]  /*5a00*/  HMMA.16816.F32.BF16 R4, R176, R184.reuse, R4 ;  /* 0x000000b8b004723c */ /* 0x090ff00000041804 */
[C---:B------:R-:W-:Y:S08]  /*5a10*/  HMMA.16816.F32.BF16 R8, R188.reuse, R184, R8 ;  /* 0x000000b8bc08723c */ /* 0x040ff00000041808 */
[-C--:B------:R-:W-:Y:S08]  /*5a20*/  HMMA.16816.F32.BF16 R12, R188, R186.reuse, R12 ;  /* 0x000000babc0c723c */ /* 0x080ff0000004180c */
[C---:B------:R-:W-:Y:S01]  /*5a30*/  HMMA.16816.F32.BF16 R16, R176.reuse, R186, R16 ;  /* 0x000000bab010723c */ /* 0x040fe20000041810 */
[----:B------:R-:W3:Y:S07]  /*5a40*/  LDSM.16.MT88.4 R184, [R213+0x7000] ;  /* 0x00700000d5b8783b */ /* 0x000eee0000004200 */
[-C--:B-----5:R-:W-:Y:S08]  /*5a50*/  HMMA.16816.F32.BF16 R20, R176, R192.reuse, R20 ;  /* 0x000000c0b014723c */ /* 0x0a0ff00000041814 */
[C---:B------:R-:W-:Y:S08]  /*5a60*/  HMMA.16816.F32.BF16 R24, R188.reuse, R192, R24 ;  /* 0x000000c0bc18723c */ /* 0x040ff00000041818 */
[-C--:B------:R-:W-:Y:S08]  /*5a70*/  HMMA.16816.F32.BF16 R28, R188, R194.reuse, R28 ;  /* 0x000000c2bc1c723c */ /* 0x080ff0000004181c */
[C---:B------:R-:W-:Y:S08]  /*5a80*/  HMMA.16816.F32.BF16 R32, R176.reuse, R194, R32 ;  /* 0x000000c2b020723c */ /* 0x040ff00000041820 */
[-C--:B-1----:R-:W-:Y:S08]  /*5a90*/  HMMA.16816.F32.BF16 R36, R176, R172.reuse, R36 ;  /* 0x000000acb024723c */ /* 0x082ff00000041824 */
[C---:B------:R-:W-:Y:S07]  /*5aa0*/  HMMA.16816.F32.BF16 R40, R188.reuse, R172, R40 ;  /* 0x000000acbc28723c */ /* 0x040fee0000041828 */
[----:B------:R-:W-:Y:S01]  /*5ab0*/  IMAD.U32 R173, RZ, RZ, UR8 ;  /* 0x00000008ffad7e24 */ /* 0x000fe2000f8e00ff */
[-C--:B------:R-:W-:Y:S01]  /*5ac0*/  HMMA.16816.F32.BF16 R104, R188, R174.reuse, R104 ;  /* 0x000000aebc68723c */ /* 0x080fe20000041868 */
[----:B------:R-:W-:Y:S03]  /*5ad0*/  UMOV UR8, UR9 ;  /* 0x0000000900087c82 */ /* 0x000fe60008000000 */
[----:B------:R-:W-:Y:S02]  /*5ae0*/  LEA.HI.X.SX32 R173, R173, R246, 0x1, P5 ;  /* 0x000000f6adad7211 */ /* 0x000fe400028f0eff */
[C---:B------:R-:W-:Y:S02]  /*5af0*/  LEA R172, P5, R3.reuse, c[0x0][0x220], 0x2 ;  /* 0x0000880003ac7a11 */ /* 0x040fe400078a10ff */
[----:B------:R-:W-:Y:S04]  /*5b00*/  HMMA.16816.F32.BF16 R108, R176, R174, R108 ;  /* 0x000000aeb06c723c */ /* 0x000fe8000004186c */
[----:B------:R-:W-:Y:S04]  /*5b10*/  LEA.HI.X R173, R3, c[0x0][0x224], R173, 0x2, P5 ;  /* 0x0000890003ad7a11 */ /* 0x000fe800028f14ad */
[-C--:B--2---:R-:W-:Y:S08]  /*5b20*/  HMMA.16816.F32.BF16 R4, R180, R196.reuse, R4 ;  /* 0x000000c4b404723c */ /* 0x084ff00000041804 */
[C---:B------:R-:W-:Y:S08]  /*5b30*/  HMMA.16816.F32.BF16 R8, R200.reuse, R196, R8 ;  /* 0x000000c4c808723c */ /* 0x040ff00000041808 */
[-C--:B------:R-:W-:Y:S07]  /*5b40*/  HMMA.16816.F32.BF16 R12, R200, R198.reuse, R12 ;  /* 0x000000c6c80c723c */ /* 0x080fee000004180c */
[----:B------:R-:W-:Y:S01]  /*5b50*/  RED.E.ADD.F32.FTZ.RN.STRONG.GPU [R172.64], R4 ;  /* 0x00000004ac00798e */ /* 0x000fe2000c10e792 */
        /* <DEDUP_REMOVED lines=24> */
[----:B------:R-:W-:Y:S03]  /*5ce0*/  HMMA.16816.F32.BF16 R108, R180, R186, R108 ;  /* 0x000000bab46c723c */ /* 0x000fe6000004186c */
        /* <DEDUP_REMOVED lines=19> */
[----:B------:R1:W-:Y:S04]  /*5e20*/  RED.E.ADD.F32.FTZ.RN.STRONG.GPU [R172.64+0x9000], R40 ;  /* 0x00900028ac00798e */ /* 0x0003e8000c10e792 */
[----:B------:R-:W-:Y:S04]  /*5e30*/  LDSM.16.MT88.2 R16, [R211+0x24480] ;  /* 0x02448000d310783b */ /* 0x000fe80000004100 */
[----:B------:R-:W-:Y:S04]  /*5e40*/  LDSM.16.MT88.2 R18, [R211+0x24c80] ;  /* 0x024c8000d312783b */ /* 0x000fe80000004100 */
[----:B------:R-:W-:Y:S04]  /*5e50*/  LDSM.16.MT88.2 R20, [R211+0x25480] ;  /* 0x02548000d314783b */ /* 0x000fe80000004100 */
[----:B------:R-:W-:Y:S04]  /*5e60*/  LDSM.16.MT88.2 R22, [R211+0x25c80] ;  /* 0x025c8000d316783b */ /* 0x000fe80000004100 */
[----:B------:R-:W-:Y:S04]  /*5e70*/  LDSM.16.MT88.2 R28, [R212+0x23c80] ;  /* 0x023c8000d41c783b */ /* 0x000fe80000004100 */
[----:B------:R-:W-:Y:S01]  /*5e80*/  LDSM.16.MT88.2 R30, [R212+0x24480] ;  /* 0x02448000d41e783b */ /* 0x000fe20000004100 */
[----:B-1----:R-:W-:Y:S03]  /*5e90*/  IMAD.SHL.U32 R40, R2, 0x2, RZ ;  /* 0x0000000202287824 */ /* 0x002fe600078e00ff */
[----:B------:R-:W-:Y:S04]  /*5ea0*/  RED.E.ADD.F32.FTZ.RN.STRONG.GPU [R172.64+0x9400], R41 ;  /* 0x00940029ac00798e */ /* 0x000fe8000c10e792 */
[----:B------:R-:W-:Y:S04]  /*5eb0*/  LDSM.16.MT88.2 R2, [R211+0x23c80] ;  /* 0x023c8000d302783b */ /* 0x000fe80000004100 */
[----:B------:R-:W1:Y:S04]  /*5ec0*/  LDSM.16.MT88.4 R4, [R40+0xf080] ;  /* 0x00f080002804783b */ /* 0x000e680000004200 */
[----:B------:R-:W2:Y:S04]  /*5ed0*/  LDSM.16.MT88.4 R8, [R40+0x11080] ;  /* 0x011080002808783b */ /* 0x000ea80000004200 */
[----:B------:R-:W3:Y:S04]  /*5ee0*/  LDSM.16.MT88.4 R12, [R40+0x13080] ;  /* 0x01308000280c783b */ /* 0x000ee80000004200 */
[----:B------:R-:W4:Y:S04]  /*5ef0*/  LDSM.16.MT88.4 R24, [R40+0xf880] ;  /* 0x00f880002818783b */ /* 0x000f280000004200 */
[----:B------:R-:W5:Y:S04]  /*5f00*/  LDSM.16.MT88.4 R32, [R40+0x11880] ;  /* 0x011880002820783b */ /* 0x000f680000004200 */
[----:B------:R-:W4:Y:S04]  /*5f10*/  LDSM.16.MT88.4 R36, [R40+0x13880] ;  /* 0x013880002824783b */ /* 0x000f280000004200 */
[----:B------:R-:W-:Y:S04]  /*5f20*/  RED.E.ADD.F32.FTZ.RN.STRONG.GPU [R172.64+0x9800], R42 ;  /* 0x0098002aac00798e */ /* 0x000fe8000c10e792 */
[----:B------:R-:W-:Y:S04]  /*5f30*/  RED.E.ADD.F32.FTZ.RN.STRONG.GPU [R172.64+0x9c00], R43 ;  /* 0x009c002bac00798e */ /* 0x000fe8000c10e792 */
[----:B------:R-:W-:Y:S04]  /*5f40*/  LDSM.16.MT88.2 R42, [R212+0x25880] ;  /* 0x02588000d42a783b */ /* 0x000fe80000004100 */
[----:B------:R-:W-:Y:S01]  /*5f50*/  RED.E.ADD.F32.FTZ.RN.STRONG.GPU [R172.64+0xa000], R108 ;  /* 0x00a0006cac00798e */ /* 0x000fe2000c10e792 */
[-C--:B-1----:R-:W-:Y:S03]  /*5f60*/  HMMA.16816.F32.BF16 R112, R4, R2.reuse, R112 ;  /* 0x000000020470723c */ /* 0x082fe60000041870 */
[----:B------:R-:W-:Y:S04]  /*5f70*/  RED.E.ADD.F32.FTZ.RN.STRONG.GPU [R172.64+0xa400], R109 ;  /* 0x00a4006dac00798e */ /* 0x000fe8000c10e792 */
[----:B------:R-:W-:Y:S01]  /*5f80*/  RED.E.ADD.F32.FTZ.RN.STRONG.GPU [R172.64+0xa800], R110 ;  /* 0x00a8006eac00798e */ /* 0x000fe2000c10e792 */
[-C--:B--2---:R-:W-:Y:S03]  /*5f90*/  HMMA.16816.F32.BF16 R116, R8, R2.reuse, R116 ;  /* 0x000000020874723c */ /* 0x084fe60000041874 */
[----:B------:R-:W-:Y:S04]  /*5fa0*/  RED.E.ADD.F32.FTZ.RN.STRONG.GPU [R172.64+0xac00], R111 ;  /* 0x00ac006fac00798e */ /* 0x000fe8000c10e792 */
[----:B------:R-:W-:Y:S01]  /*5fb0*/  RED.E.ADD.F32.FTZ.RN.STRONG.GPU [R172.64+0xb000], R104 ;  /* 0x00b00068ac00798e */ /* 0x000fe2000c10e792 */
[C---:B---3--:R-:W-:Y:S03]  /*5fc0*/  HMMA.16816.F32.BF16 R120, R12.reuse, R2, R120 ;  /* 0x000000020c78723c */ /* 0x048fe60000041878 */
[----:B------:R-:W1:Y:S04]  /*5fd0*/  LDSM.16.MT88.2 R2, [R212+0x24c80] ;  /* 0x024c8000d402783b */ /* 0x000e680000004100 */
[----:B------:R-:W-:Y:S01]  /*5fe0*/  RED.E.ADD.F32.FTZ.RN.STRONG.GPU [R172.64+0xb400], R105 ;  /* 0x00b40069ac00798e */ /* 0x000fe2000c10e792 */
[-C--:B------:R-:W-:Y:S03]  /*5ff0*/  HMMA.16816.F32.BF16 R124, R12, R16.reuse, R124 ;  /* 0x000000100c7c723c */ /* 0x080fe6000004187c */
[----:B------:R-:W-:Y:S04]  /*6000*/  RED.E.ADD.F32.FTZ.RN.STRONG.GPU [R172.64+0xb800], R106 ;  /* 0x00b8006aac00798e */ /* 0x000fe8000c10e792 */
[----:B------:R-:W-:Y:S01]  /*6010*/  RED.E.ADD.F32.FTZ.RN.STRONG.GPU [R172.64+0xbc00], R107 ;  /* 0x00bc006bac00798e */ /* 0x000fe2000c10e792 */
[-C--:B------:R-:W-:Y:S08]  /*6020*/  HMMA.16816.F32.BF16 R128, R8, R16.reuse, R128 ;  /* 0x000000100880723c */ /* 0x080ff00000041880 */
[C---:B------:R-:W-:Y:S01]  /*6030*/  HMMA.16816.F32.BF16 R132, R4.reuse, R16, R132 ;  /* 0x000000100484723c */ /* 0x040fe20000041884 */
[----:B------:R-:W2:Y:S07]  /*6040*/  LDSM.16.MT88.2 R16, [R212+0x25480] ;  /* 0x02548000d410783b */ /* 0x000eae0000004100 */
[-C--:B------:R-:W-:Y:S08]  /*6050*/  HMMA.16816.F32.BF16 R136, R4, R18.reuse, R136 ;  /* 0x000000120488723c */ /* 0x080ff00000041888 */
[-C--:B------:R-:W-:Y:S08]  /*6060*/  HMMA.16816.F32.BF16 R140, R8, R18.reuse, R140 ;  /* 0x00000012088c723c */ /* 0x080ff0000004188c */
[C---:B------:R-:W-:Y:S01]  /*6070*/  HMMA.16816.F32.BF16 R144, R12.reuse, R18, R144 ;  /* 0x000000120c90723c */ /* 0x040fe20000041890 */
[----:B------:R-:W-:Y:S07]  /*6080*/  LDSM.16.MT88.2 R18, [R211+0x25880] ;  /* 0x02588000d312783b */ /* 0x000fee0000004100 */
[-C--:B------:R-:W-:Y:S08]  /*6090*/  HMMA.16816.F32.BF16 R148, R12, R20.reuse, R148 ;  /* 0x000000140c94723c */ /* 0x080ff00000041894 */
[-C--:B------:R-:W-:Y:S08]  /*60a0*/  HMMA.16816.F32.BF16 R152, R8, R20.reuse, R152 ;  /* 0x000000140898723c */ /* 0x080ff00000041898 */
[C---:B------:R-:W-:Y:S08]  /*60b0*/  HMMA.16816.F32.BF16 R156, R4.reuse, R20, R156 ;  /* 0x00000014049c723c */ /* 0x040ff0000004189c */
[-C--:B------:R-:W-:Y:S01]  /*60c0*/  HMMA.16816.F32.BF16 R160, R4, R22.reuse, R160 ;  /* 0x0000001604a0723c */ /* 0x080fe200000418a0 */
[----:B------:R-:W3:Y:S04]  /*60d0*/  LDSM.16.MT88.2 R4, [R212+0x25c80] ;  /* 0x025c8000d404783b */ /* 0x000ee80000004100 */
[----:B------:R-:W-:Y:S03]  /*60e0*/  LDSM.16.MT88.2 R6, [R211+0x24880] ;  /* 0x02488000d306783b */ /* 0x000fe60000004100 */
[-C--:B------:R-:W-:Y:S01]  /*60f0*/  HMMA.16816.F32.BF16 R164, R8, R22.reuse, R164 ;  /* 0x0000001608a4723c */ /* 0x080fe200000418a4 */
[----:B------:R-:W-:Y:S07]  /*6100*/  LDSM.16.MT88.4 R8, [R40+0x10080] ;  /* 0x010080002808783b */ /* 0x000fee0000004200 */
[----:B------:R-:W-:Y:S01]  /*6110*/  HMMA.16816.F32.BF16 R168, R12, R22, R168 ;  /* 0x000000160ca8723c */ /* 0x000fe200000418a8 */
[----:B------:R-:W-:Y:S04]  /*6120*/  LDSM.16.MT88.4 R12, [R40+0x12080] ;  /* 0x01208000280c783b */ /* 0x000fe80000004200 */
[----:B------:R-:W-:Y:S03]  /*6130*/  LDSM.16.MT88.4 R20, [R40+0x14080] ;  /* 0x014080002814783b */ /* 0x000fe60000004200 */
[-C--:B----4-:R-:W-:Y:S08]  /*6140*/  HMMA.16816.F32.BF16 R112, R24, R28.reuse, R112 ;  /* 0x0000001c1870723c */ /* 0x090ff00000041870 */
[-C--:B-----5:R-:W-:Y:S08]  /*6150*/  HMMA.16816.F32.BF16 R116, R32, R28.reuse, R116 ;  /* 0x0000001c2074723c */ /* 0x0a0ff00000041874 */
[C---:B------:R-:W-:Y:S08]  /*6160*/  HMMA.16816.F32.BF16 R120, R36.reuse, R28, R120 ;  /* 0x0000001c2478723c */ /* 0x040ff00000041878 */
[-C--:B------:R-:W-:Y:S08]  /*6170*/  HMMA.16816.F32.BF16 R124, R36, R30.reuse, R124 ;  /* 0x0000001e247c723c */ /* 0x080ff0000004187c */
[-C--:B------:R-:W-:Y:S08]  /*6180*/  HMMA.16816.F32.BF16 R128, R32, R30.reuse, R128 ;  /* 0x0000001e2080723c */ /* 0x080ff00000041880 */
[C---:B------:R-:W-:Y:S01]  /*6190*/  HMMA.16816.F32.BF16 R132, R24.reuse, R30, R132 ;  /* 0x0000001e1884723c */ /* 0x040fe20000041884 */
[----:B------:R-:W-:Y:S07]  /*61a0*/  LDSM.16.MT88.4 R28, [R40+0x10880] ;  /* 0x01088000281c783b */ /* 0x000fee0000004200 */
[-C--:B-1----:R-:W-:Y:S08]  /*61b0*/  HMMA.16816.F32.BF16 R136, R24, R2.reuse, R136 ;  /* 0x000000021888723c */ /* 0x082ff00000041888 */
[-C--:B------:R-:W-:Y:S08]  /*61c0*/  HMMA.16816.F32.BF16 R140, R32, R2.reuse, R140 ;  /* 0x00000002208c723c */ /* 0x080ff0000004188c */
[C---:B------:R-:W-:Y:S01]  /*61d0*/  HMMA.16816.F32.BF16 R144, R36.reuse, R2, R144 ;  /* 0x000000022490723c */ /* 0x040fe20000041890 */
[----:B------:R-:W1:Y:S07]  /*61e0*/  LDSM.16.MT88.2 R2, [R211+0x24080] ;  /* 0x02408000d302783b */ /* 0x000e6e0000004100 */
[-C--:B--2---:R-:W-:Y:S08]  /*61f0*/  HMMA.16816.F32.BF16 R148, R36, R16.reuse, R148 ;  /* 0x000000102494723c */ /* 0x084ff00000041894 */
[-C--:B------:R-:W-:Y:S08]  /*6200*/  HMMA.16816.F32.BF16 R152, R32, R16.reuse, R152 ;  /* 0x000000102098723c */ /* 0x080ff00000041898 */
[C---:B------:R-:W-:Y:S01]  /*6210*/  HMMA.16816.F32.BF16 R156, R24.reuse, R16, R156 ;  /* 0x00000010189c723c */ /* 0x040fe2000004189c */
[----:B------:R-:W2:Y:S07]  /*6220*/  LDSM.16.MT88.2 R16, [R211+0x25080] ;  /* 0x02508000d310783b */ /* 0x000eae0000004100 */
[-C--:B---3--:R-:W-:Y:S01]  /*6230*/  HMMA.16816.F32.BF16 R160, R24, R4.reuse, R160 ;  /* 0x0000000418a0723c */ /* 0x088fe200000418a0 */
[----:B------:R-:W3:Y:S04]  /*6240*/  LDSM.16.MT88.2 R24, [R211+0x26080] ;  /* 0x02608000d318783b */ /* 0x000ee80000004100 */
[----:B------:R-:W-:Y:S03]  /*6250*/  LDSM.16.MT88.2 R26, [R212+0x24880] ;  /* 0x02488000d41a783b */ /* 0x000fe60000004100 */
[-C--:B------:R-:W-:Y:S01]  /*6260*/  HMMA.16816.F32.BF16 R164, R32, R4.reuse, R164 ;  /* 0x0000000420a4723c */ /* 0x080fe200000418a4 */
[----:B------:R-:W-:Y:S07]  /*6270*/  LDSM.16.MT88.4 R32, [R40+0x12880] ;  /* 0x012880002820783b */ /* 0x000fee0000004200 */
[----:B------:R-:W-:Y:S01]  /*6280*/  HMMA.16816.F32.BF16 R168, R36, R4, R168 ;  /* 0x0000000424a8723c */ /* 0x000fe200000418a8 */
[----:B------:R-:W4:Y:S04]  /*6290*/  LDSM.16.MT88.2 R4, [R212+0x24080] ;  /* 0x02408000d404783b */ /* 0x000f280000004100 */
[----:B------:R-:W5:Y:S03]  /*62a0*/  LDSM.16.MT88.4 R36, [R40+0x14880] ;  /* 0x014880002824783b */ /* 0x000f660000004200 */
[-C--:B-1----:R-:W-:Y:S01]  /*62b0*/  HMMA.16816.F32.BF16 R112, R8, R2.reuse, R112 ;  /* 0x000000020870723c */ /* 0x082fe20000041870 */
[----:B------:R-:W1:Y:S07]  /*62c0*/  LDSM.16.MT88.2 R40, [R212+0x25080] ;  /* 0x02508000d428783b */ /* 0x000e6e0000004100 */
        /* <DEDUP_REMOVED lines=21> */
[-C--:B-1----:R-:W-:Y:S08]  /*6420*/  HMMA.16816.F32.BF16 R136, R28, R40.reuse, R136 ;  /* 0x000000281c88723c */ /* 0x082ff00000041888 */
[-C--:B------:R-:W-:Y:S08]  /*6430*/  HMMA.16816.F32.BF16 R140, R32, R40.reuse, R140 ;  /* 0x00000028208c723c */ /* 0x080ff0000004188c */
[C---:B------:R-:W-:Y:S08]  /*6440*/  HMMA.16816.F32.BF16 R144, R36.reuse, R40, R144 ;  /* 0x000000282490723c */ /* 0x040ff00000041890 */
[-C--:B------:R-:W-:Y:S08]  /*6450*/  HMMA.16816.F32.BF16 R148, R36, R42.reuse, R148 ;  /* 0x0000002a2494723c */ /* 0x080ff00000041894 */
[-C--:B------:R-:W-:Y:S08]  /*6460*/  HMMA.16816.F32.BF16 R152, R32, R42.reuse, R152 ;  /* 0x0000002a2098723c */ /* 0x080ff00000041898 */
[C---:B------:R-:W-:Y:S08]  /*6470*/  HMMA.16816.F32.BF16 R156, R28.reuse, R42, R156 ;  /* 0x0000002a1c9c723c */ /* 0x040ff0000004189c */
[-C--:B------:R-:W-:Y:S08]  /*6480*/  HMMA.16816.F32.BF16 R160, R28, R2.reuse, R160 ;  /* 0x000000021ca0723c */ /* 0x080ff000000418a0 */
        /* <DEDUP_REMOVED lines=64> */
.L_x_831:
[----:B------:R-:W-:Y:S05]  /*6890*/  @P1 BRA `(.L_x_843) ;  /* 0x0000371000001947 */ /* 0x000fea0003800000 */
[----:B------:R-:W-:Y:S01]  /*68a0*/  SHF.R.S32.HI R4, RZ, 0x1f, R228 ;  /* 0x0000001fff047819 */ /* 0x000fe200000114e4 */
[----:B------:R-:W-:Y:S01]  /*68b0*/  BAR.SYNC.DEFER_BLOCKING 0x1, 0x100 ;  /* 0x0044000000007b1d */ /* 0x000fe20000010000 */
[----:B------:R-:W-:Y:S02]  /*68c0*/  F2FP.BF16.PACK_AB R91, R91, R90 ;  /* 0x0000005a5b5b723e */ /* 0x000fe400000010ff */
[----:B------:R-:W-:-:S02]  /*68d0*/  LEA.HI R0, R4, R228, RZ, 0x3 ;  /* 0x000000e404007211 */ /* 0x000fc400078f18ff */
[-C--:B------:R-:W-:Y:S01]  /*68e0*/  LEA.HI R2, R4, R228.reuse, RZ, 0x2 ;  /* 0x000000e404027211 */ /* 0x080fe200078f10ff */
[----:B------:R-:W-:Y:S01]  /*68f0*/  BSSY B0, `(.L_x_844) ;  /* 0x0000304000007945 */ /* 0x000fe20003800000 */
[----:B------:R-:W-:Y:S02]  /*6900*/  LOP3.LUT R3, R0, 0x1ffffff8, RZ, 0xc0, !PT ;  /* 0x1ffffff800037812 */ /* 0x000fe400078ec0ff */
[----:B------:R-:W-:Y:S02]  /*6910*/  SHF.R.S32.HI R90, RZ, 0x3, R0 ;  /* 0x00000003ff5a7819 */ /* 0x000fe40000011400 */
[-C--:B------:R-:W-:Y:S01]  /*6920*/  LEA.HI R5, R4, R228.reuse, RZ, 0x7 ;  /* 0x000000e404057211 */ /* 0x080fe200078f38ff */
[----:B------:R-:W-:Y:S01]  /*6930*/  IMAD.IADD R6, R228, 0x1, -R3 ;  /* 0x00000001e4067824 */ /* 0x000fe200078e0a03 */
[-C--:B------:R-:W-:Y:S01]  /*6940*/  LEA.HI R7, R4, R228.reuse, RZ, 0x5 ;  /* 0x000000e404077211 */ /* 0x080fe200078f28ff */
[----:B------:R-:W-:Y:S01]  /*6950*/  IMAD.SHL.U32 R3, R228, 0x80, RZ ;  /* 0x00000080e4037824 */ /* 0x000fe200078e00ff */
[----:B------:R-:W-:-:S02]  /*6960*/  LEA.HI R9, R4, R228, RZ, 0x6 ;  /* 0x000000e404097211 */ /* 0x000fc400078f30ff */
[--C-:B------:R-:W-:Y:S02]  /*6970*/  SHF.R.S32.HI R4, RZ, 0x2, R2.reuse ;  /* 0x00000002ff047819 */ /* 0x100fe40000011402 */
[----:B------:R-:W-:Y:S01]  /*6980*/  SHF.R.S32.HI R0, RZ, 0x1f, R2 ;  /* 0x0000001fff007819 */ /* 0x000fe20000011402 */
[----:B------:R-:W-:Y:S01]  /*6990*/  IMAD.SHL.U32 R2, R90, 0x40, RZ ;  /* 0x000000405a027824 */ /* 0x000fe200078e00ff */
[----:B------:R-:W-:Y:S01]  /*69a0*/  LOP3.LUT R10, R3, 0x180, RZ, 0xc0, !PT ;  /* 0x00000180030a7812 */ /* 0x000fe200078ec0ff */
[----:B------:R-:W-:Y:S01]  /*69b0*/  IMAD.SHL.U32 R3, R5, 0x4, RZ ;  /* 0x0000000405037824 */ /* 0x000fe200078e00ff */
[----:B------:R-:W-:Y:S01]  /*69c0*/  F2FP.BF16.PACK_AB R182, R89, R88 ;  /* 0x0000005859b6723e */ /* 0x000fe200000010ff */
[----:B------:R-:W-:Y:S01]  /*69d0*/  IMAD.SHL.U32 R88, R6, 0x8, RZ ;  /* 0x0000000806587824 */ /* 0x000fe200078e00ff */
[----:B------:R-:W-:Y:S02]  /*69e0*/  LEA.HI R0, R0, R4, RZ, 0x3 ;  /* 0x0000000400007211 */ /* 0x000fe400078f18ff */
[----:B------:R-:W-:-:S02]  /*69f0*/  LOP3.LUT R8, R2, 0x1c0, RZ, 0xc0, !PT ;  /* 0x000001c002087812 */ /* 0x000fc400078ec0ff */
[----:B------:R-:W-:Y:S02]  /*6a00*/  SHF.R.U32.HI R6, RZ, 0x1, R7 ;  /* 0x00000001ff067819 */ /* 0x000fe40000011607 */
[----:B------:R-:W-:Y:S02]  /*6a10*/  LOP3.LUT R5, R3, 0xfffffe00, RZ, 0xc0, !PT ;  /* 0xfffffe0003057812 */ /* 0x000fe400078ec0ff */
[----:B------:R-:W-:Y:S02]  /*6a20*/  LOP3.LUT R2, R0, 0xfffffff8, RZ, 0xc0, !PT ;  /* 0xfffffff800027812 */ /* 0x000fe400078ec0ff */
[----:B------:R-:W-:Y:S02]  /*6a30*/  LOP3.LUT R3, R8, 0x38, R88, 0xf8, !PT ;  /* 0x0000003808037812 */ /* 0x000fe400078ef858 */
[----:B------:R-:W-:Y:S02]  /*6a40*/  LOP3.LUT R0, R10, 0x30, R6, 0xf8, !PT ;  /* 0x000000300a007812 */ /* 0x000fe400078ef806 */
[----:B------:R-:W-:-:S02]  /*6a50*/  SHF.R.U32.HI R8, RZ, 0x3, R8 ;  /* 0x00000003ff087819 */ /* 0x000fc40000011608 */
[----:B------:R-:W-:Y:S02]  /*6a60*/  SHF.R.U32.HI R6, RZ, 0x3, R10 ;  /* 0x00000003ff067819 */ /* 0x000fe4000001160a */
[----:B------:R-:W-:Y:S01]  /*6a70*/  F2FP.BF16.PACK_AB R186, R83, R82 ;  /* 0x0000005253ba723e */ /* 0x000fe200000010ff */
[----:B------:R-:W-:Y:S01]  /*6a80*/  IMAD.SHL.U32 R83, R9, 0x8, RZ ;  /* 0x0000000809537824 */ /* 0x000fe200078e00ff */
[C---:B------:R-:W-:Y:S02]  /*6a90*/  LOP3.LUT R10, R0.reuse, 0x2800, RZ, 0xfc, !PT ;  /* 0x00002800000a7812 */ /* 0x040fe400078efcff */
[----:B------:R-:W-:Y:S02]  /*6aa0*/  F2FP.BF16.PACK_AB R105, R49, R48 ;  /* 0x000000303169723e */ /* 0x000fe400000010ff */
[----:B------:R-:W-:Y:S02]  /*6ab0*/  LOP3.LUT R82, R3, R8, RZ, 0x3c, !PT ;  /* 0x0000000803527212 */ /* 0x000fe400078e3cff */
[----:B------:R-:W-:-:S02]  /*6ac0*/  LOP3.LUT R27, R0, 0x2c40, RZ, 0xfc, !PT ;  /* 0x00002c40001b7812 */ /* 0x000fc400078efcff */
[----:B------:R-:W-:Y:S02]  /*6ad0*/  F2FP.BF16.PACK_AB R174, R57, R56 ;  /* 0x0000003839ae723e */ /* 0x000fe400000010ff */
[----:B------:R-:W-:Y:S02]  /*6ae0*/  IADD3 R2, R5, R4, -R2 ;  /* 0x0000000405027210 */ /* 0x000fe40007ffe802 */
[----:B------:R-:W-:Y:S02]  /*6af0*/  LOP3.LUT R43, R6, R0, RZ, 0x3c, !PT ;  /* 0x00000000062b7212 */ /* 0x000fe400078e3cff */
[C---:B------:R-:W-:Y:S02]  /*6b00*/  LOP3.LUT R3, R0.reuse, 0x3848, RZ, 0xfc, !PT ;  /* 0x0000384800037812 */ /* 0x040fe400078efcff */
[C---:B------:R-:W-:Y:S02]  /*6b10*/  LOP3.LUT R16, R0.reuse, 0x8, RZ, 0xfc, !PT ;  /* 0x0000000800107812 */ /* 0x040fe400078efcff */
[----:B------:R-:W-:-:S02]  /*6b20*/  LOP3.LUT R48, R0, 0x3040, RZ, 0xfc, !PT ;  /* 0x0000304000307812 */ /* 0x000fc400078efcff */
[----:B------:R-:W-:Y:S02]  /*6b30*/  F2FP.BF16.PACK_AB R176, R59, R58 ;  /* 0x0000003a3bb0723e */ /* 0x000fe400000010ff */
[C---:B------:R-:W-:Y:S02]  /*6b40*/  LOP3.LUT R17, R0.reuse, 0x40, RZ, 0xfc, !PT ;  /* 0x0000004000117812 */ /* 0x040fe400078efcff */
[C---:B------:R-:W-:Y:S02]  /*6b50*/  LOP3.LUT R14, R0.reuse, 0x1400, RZ, 0xfc, !PT ;  /* 0x00001400000e7812 */ /* 0x040fe400078efcff */
[C---:B------:R-:W-:Y:S02]  /*6b60*/  LOP3.LUT R7, R0.reuse, 0x2848, RZ, 0xfc, !PT ;  /* 0x0000284800077812 */ /* 0x040fe400078efcff */
[C---:B------:R-:W-:Y:S02]  /*6b70*/  LOP3.LUT R6, R0.reuse, 0x400, RZ, 0xfc, !PT ;  /* 0x0000040000067812 */ /* 0x040fe400078efcff */
[----:B------:R-:W-:-:S02]  /*6b80*/  LOP3.LUT R5, R0, 0x440, RZ, 0xfc, !PT ;  /* 0x0000044000057812 */ /* 0x000fc400078efcff */
[C---:B------:R-:W-:Y:S02]  /*6b90*/  LOP3.LUT R18, R0.reuse, 0x448, RZ, 0xfc, !PT ;  /* 0x0000044800127812 */ /* 0x040fe400078efcff */
[C---:B------:R-:W-:Y:S02]  /*6ba0*/  LOP3.LUT R56, R0.reuse, 0xc08, RZ, 0xfc, !PT ;  /* 0x00000c0800387812 */ /* 0x040fe400078efcff */
[----:B------:R-:W-:Y:S02]  /*6bb0*/  F2FP.BF16.PACK_AB R109, R55, R54 ;  /* 0x00000036376d723e */ /* 0x000fe400000010ff */
[C---:B------:R-:W-:Y:S02]  /*6bc0*/  LOP3.LUT R15, R0.reuse, 0x48, RZ, 0xfc, !PT ;  /* 0x00000048000f7812 */ /* 0x040fe400078efcff */
[C---:B------:R-:W-:Y:S02]  /*6bd0*/  LOP3.LUT R4, R0.reuse, 0x408, RZ, 0xfc, !PT ;  /* 0x0000040800047812 */ /* 0x040fe400078efcff */
[----:B------:R-:W-:-:S02]  /*6be0*/  LOP3.LUT R33, R0, 0x840, RZ, 0xfc, !PT ;  /* 0x0000084000217812 */ /* 0x000fc400078efcff */
[C---:B------:R-:W-:Y:S02]  /*6bf0*/  LOP3.LUT R34, R0.reuse, 0x808, RZ, 0xfc, !PT ;  /* 0x0000080800227812 */ /* 0x040fe400078efcff */
[C---:B------:R-:W-:Y:S02]  /*6c00*/  LOP3.LUT R40, R0.reuse, 0x1c40, RZ, 0xfc, !PT ;  /* 0x00001c4000287812 */ /* 0x040fe400078efcff */
[----:B------:R-:W-:Y:S02]  /*6c10*/  LOP3.LUT R58, R0, 0x2000, RZ, 0xfc, !PT ;  /* 0x00002000003a7812 */ /* 0x000fe400078efcff */
[----:B------:R-:W-:Y:S02]  /*6c20*/  LOP3.LUT R35, R10, 0x180, RZ, 0xc0, !PT ;  /* 0x000001800a237812 */ /* 0x000fe400078ec0ff */
[----:B------:R-:W-:Y:S02]  /*6c30*/  F2FP.BF16.PACK_AB R104, R45, R44 ;  /* 0x0000002c2d68723e */ /* 0x000fe400000010ff */
[----:B------:R-:W-:-:S02]  /*6c40*/  F2FP.BF16.PACK_AB R107, R53, R52 ;  /* 0x00000034356b723e */ /* 0x000fc400000010ff */
        /* <DEDUP_REMOVED lines=11> */
[----:B------:R-:W-:-:S02]  /*6d00*/  F2FP.BF16.PACK_AB R106, R47, R46 ;  /* 0x0000002e2f6a723e */ /* 0x000fc400000010ff */
[----:B------:R-:W-:Y:S02]  /*6d10*/  F2FP.BF16.PACK_AB R108, R51, R50 ;  /* 0x00000032336c723e */ /* 0x000fe400000010ff */
[----:B------:R-:W-:Y:S02]  /*6d20*/  F2FP.BF16.PACK_AB R173, R61, R60 ;  /* 0x0000003c3dad723e */ /* 0x000fe400000010ff */
[----:B------:R-:W-:Y:S02]  /*6d30*/  F2FP.BF16.PACK_AB R180, R79, R78 ;  /* 0x0000004e4fb4723e */ /* 0x000fe400000010ff */
        /* <DEDUP_REMOVED lines=10> */
[----:B------:R-:W-:Y:S02]  /*6de0*/  LOP3.LUT R77, R0, 0x2448, RZ, 0xfc, !PT ;  /* 0x00002448004d7812 */ /* 0x000fe400078efcff */
[----:B------:R-:W-:Y:S02]  /*6df0*/  LOP3.LUT R52, R3, 0x1c0, RZ, 0xc0, !PT ;  /* 0x000001c003347812 */ /* 0x000fe400078ec0ff */
[----:B------:R-:W-:Y:S02]  /*6e00*/  LOP3.LUT R49, R16, 0x180, RZ, 0xc0, !PT ;  /* 0x0000018010317812 */ /* 0x000fe400078ec0ff */
[----:B------:R-:W-:Y:S02]  /*6e10*/  LOP3.LUT R27, R48, 0x1c0, RZ, 0xc0, !PT ;  /* 0x000001c0301b7812 */ /* 0x000fe400078ec0ff */
[----:B------:R-:W-:-:S02]  /*6e20*/  F2FP.BF16.PACK_AB R111, R65, R64 ;  /* 0x00000040416f723e */ /* 0x000fc400000010ff */
[----:B------:R-:W-:Y:S02]  /*6e30*/  F2FP.BF16.PACK_AB R172, R63, R62 ;  /* 0x0000003e3fac723e */ /* 0x000fe400000010ff */
[----:B------:R-:W-:Y:S02]  /*6e40*/  F2FP.BF16.PACK_AB R175, R69, R68 ;  /* 0x0000004445af723e */ /* 0x000fe400000010ff */
[----:B------:R-:W-:Y:S02]  /*6e50*/  F2FP.BF16.PACK_AB R178, R71, R70 ;  /* 0x0000004647b2723e */ /* 0x000fe400000010ff */
[----:B------:R-:W-:Y:S02]  /*6e60*/  F2FP.BF16.PACK_AB R177, R73, R72 ;  /* 0x0000004849b1723e */ /* 0x000fe400000010ff */
[----:B------:R-:W-:Y:S02]  /*6e70*/  F2FP.BF16.PACK_AB R179, R75, R74 ;  /* 0x0000004a4bb3723e */ /* 0x000fe400000010ff */
[----:B------:R-:W-:-:S02]  /*6e80*/  LOP3.LUT R44, R0, 0x1c08, RZ, 0xfc, !PT ;  /* 0x00001c08002c7812 */ /* 0x000fc400078efcff */
[C---:B------:R-:W-:Y:S02]  /*6e90*/  LOP3.LUT R47, R0.reuse, 0x3000, RZ, 0xfc, !PT ;  /* 0x00003000002f7812 */ /* 0x040fe400078efcff */
[C---:B------:R-:W-:Y:S02]  /*6ea0*/  LOP3.LUT R50, R0.reuse, 0x3008, RZ, 0xfc, !PT ;  /* 0x0000300800327812 */ /* 0x040fe400078efcff */
[C---:B------:R-:W-:Y:S02]  /*6eb0*/  LOP3.LUT R53, R0.reuse, 0x3048, RZ, 0xfc, !PT ;  /* 0x0000304800357812 */ /* 0x040fe400078efcff */
[C---:B------:R-:W-:Y:S02]  /*6ec0*/  LOP3.LUT R55, R0.reuse, 0xc40, RZ, 0xfc, !PT ;  /* 0x00000c4000377812 */ /* 0x040fe400078efcff */
[C---:B------:R-:W-:Y:S02]  /*6ed0*/  LOP3.LUT R60, R0.reuse, 0x2008, RZ, 0xfc, !PT ;  /* 0x00002008003c7812 */ /* 0x040fe400078efcff */
        /* <DEDUP_REMOVED lines=8> */
[----:B------:R-:W-:Y:S01]  /*6f60*/  F2FP.BF16.PACK_AB R184, R81, R80 ;  /* 0x0000005051b8723e */ /* 0x000fe200000010ff */
[----:B------:R-:W-:Y:S01]  /*6f70*/  IMAD.IADD R81, R2, 0x1, R43 ;  /* 0x0000000102517824 */ /* 0x000fe200078e022b */
        /* <DEDUP_REMOVED lines=43> */
[----:B------:R-:W-:Y:S02]  /*7230*/  LOP3.LUT R31, R50, 0x180, RZ, 0xc0, !PT ;  /* 0x00000180321f7812 */ /* 0x000fe400078ec0ff */
[----:B------:R-:W-:Y:S02]  /*7240*/  LOP3.LUT R34, R53, 0x1c0, RZ, 0xc0, !PT ;  /* 0x000001c035227812 */ /* 0x000fe400078ec0ff */
[----:B------:R-:W-:-:S02]  /*7250*/  LOP3.LUT R45, R55, 0x1c0, RZ, 0xc0, !PT ;  /* 0x000001c0372d7812 */ /* 0x000fc400078ec0ff */
[----:B------:R-:W-:Y:S02]  /*7260*/  LOP3.LUT R60, R60, 0x180, RZ, 0xc0, !PT ;  /* 0x000001803c3c7812 */ /* 0x000fe400078ec0ff */
[----:B------:R-:W-:Y:S02]  /*7270*/  LOP3.LUT R78, R78, 0x180, RZ, 0xc0, !PT ;  /* 0x000001804e4e7812 */ /* 0x000fe400078ec0ff */
[----:B------:R-:W-:Y:S02]  /*7280*/  SHF.R.U32.HI R57, RZ, 0x3, R51 ;  /* 0x00000003ff397819 */ /* 0x000fe40000011633 */
[----:B------:R-:W-:Y:S02]  /*7290*/  SHF.R.U32.HI R52, RZ, 0x3, R42 ;  /* 0x00000003ff347819 */ /* 0x000fe4000001162a */
[----:B------:R-:W-:Y:S02]  /*72a0*/  SHF.R.U32.HI R43, RZ, 0x3, R25 ;  /* 0x00000003ff2b7819 */ /* 0x000fe40000011619 */
        /* <DEDUP_REMOVED lines=15> */
[----:B------:R-:W-:Y:S02]  /*73a0*/  SHF.R.U32.HI R42, RZ, 0x3, R22 ;  /* 0x00000003ff2a7819 */ /* 0x000fe40000011616 */
[----:B------:R-:W-:Y:S02]  /*73b0*/  SHF.R.U32.HI R25, RZ, 0x3, R6 ;  /* 0x00000003ff197819 */ /* 0x000fe40000011606 */
[----:B------:R-:W-:Y:S02]  /*73c0*/  SHF.R.U32.HI R24, RZ, 0x3, R5 ;  /* 0x00000003ff187819 */ /* 0x000fe40000011605 */
[----:B------:R-:W-:-:S02]  /*73d0*/  LOP3.LUT R80, R80, 0x180, RZ, 0xc0, !PT ;  /* 0x0000018050507812 */ /* 0x000fc400078ec0ff */
        /* <DEDUP_REMOVED lines=22> */
[----:B------:R-:W-:Y:S02]  /*7540*/  F2FP.BF16.PACK_AB R110, R67, R66 ;  /* 0x00000042436e723e */ /* 0x000fe400000010ff */
        /* <DEDUP_REMOVED lines=14> */
[----:B------:R-:W-:Y:S02]  /*7630*/  LOP3.LUT R68, R57, 0x40, R0, 0x1e, !PT ;  /* 0x0000004039447812 */ /* 0x000fe400078e1e00 */
[----:B------:R-:W-:Y:S02]  /*7640*/  F2FP.BF16.PACK_AB R185, R87, R86 ;  /* 0x0000005657b9723e */ /* 0x000fe400000010ff */
        /* <DEDUP_REMOVED lines=13> */
[--C-:B------:R-:W-:Y:S02]  /*7720*/  LOP3.LUT R67, R55, 0x8, R0.reuse, 0x1e, !PT ;  /* 0x0000000837437812 */ /* 0x100fe400078e1e00 */
[----:B------:R-:W-:-:S02]  /*7730*/  LOP3.LUT R45, R25, 0x840, R0, 0x1e, !PT ;  /* 0x00000840192d7812 */ /* 0x000fc400078e1e00 */
[----:B------:R-:W-:Y:S02]  /*7740*/  SHF.R.U32.HI R80, RZ, 0x3, R80 ;  /* 0x00000003ff507819 */ /* 0x000fe40000011650 */
[--C-:B------:R-:W-:Y:S01]  /*7750*/  LOP3.LUT R86, R59, 0x3848, R0.reuse, 0x1e, !PT ;  /* 0x000038483b567812 */ /* 0x100fe200078e1e00 */
[C---:B------:R-:W-:Y:S01]  /*7760*/  IMAD.IADD R45, R2.reuse, 0x1, R45 ;  /* 0x00000001022d7824 */ /* 0x040fe200078e022d */
[--C-:B------:R-:W-:Y:S02]  /*7770*/  LOP3.LUT R66, R53, 0x48, R0.reuse, 0x1e, !PT ;  /* 0x0000004835427812 */ /* 0x100fe400078e1e00 */
[----:B------:R-:W-:Y:S01]  /*7780*/  LOP3.LUT R64, R51, 0x1440, R0, 0x1e, !PT ;  /* 0x0000144033407812 */ /* 0x000fe200078e1e00 */
[----:B------:R-:W-:Y:S01]  /*7790*/  IMAD.IADD R86, R2, 0x1, R86 ;  /* 0x0000000102567824 */ /* 0x000fe200078e0256 */
[--C-:B------:R-:W-:Y:S02]  /*77a0*/  LOP3.LUT R62, R47, 0x2800, R0.reuse, 0x1e, !PT ;  /* 0x000028002f3e7812 */ /* 0x100fe400078e1e00 */
[----:B------:R-:W-:-:S02]  /*77b0*/  LOP3.LUT R61, R46, 0x2840, R0, 0x1e, !PT ;  /* 0x000028402e3d7812 */ /* 0x000fc400078e1e00 */
[--C-:B------:R-:W-:Y:S02]  /*77c0*/  LOP3.LUT R25, R5, 0x2000, R0.reuse, 0x1e, !PT ;  /* 0x0000200005197812 */ /* 0x100fe400078e1e00 */
[--C-:B------:R-:W-:Y:S02]  /*77d0*/  LOP3.LUT R65, R52, 0x1400, R0.reuse, 0x1e, !PT ;  /* 0x0000140034417812 */ /* 0x100fe400078e1e00 */
[--C-:B------:R-:W-:Y:S02]  /*77e0*/  LOP3.LUT R31, R49, 0x1448, R0.reuse, 0x1e, !PT ;  /* 0x00001448311f7812 */ /* 0x100fe400078e1e00 */
[--C-:B------:R-:W-:Y:S02]  /*77f0*/  LOP3.LUT R60, R44, 0x2808, R0.reuse, 0x1e, !PT ;  /* 0x000028082c3c7812 */ /* 0x100fe400078e1e00 */
[--C-:B------:R-:W-:Y:S01]  /*7800*/  LOP3.LUT R51, R42, 0x400, R0.reuse, 0x1e, !PT ;  /* 0x000004002a337812 */ /* 0x100fe200078e1e00 */
[----:B------:R-:W-:Y:S01]  /*7810*/  IMAD.IADD R31, R2, 0x1, R31 ;  /* 0x00000001021f7824 */ /* 0x000fe200078e021f */
[----:B------:R-:W-:-:S02]  /*7820*/  LOP3.LUT R55, R39, 0x408, R0, 0x1e, !PT ;  /* 0x0000040827377812 */ /* 0x000fc400078e1e00 */
[--C-:B------:R-:W-:Y:S01]  /*7830*/  LOP3.LUT R57, R38, 0x448, R0.reuse, 0x1e, !PT ;  /* 0x0000044826397812 */ /* 0x100fe200078e1e00 */
[C---:B------:R-:W-:Y:S01]  /*7840*/  IMAD.IADD R51, R2.reuse, 0x1, R51 ;  /* 0x0000000102337824 */ /* 0x040fe200078e0233 */
[--C-:B------:R-:W-:Y:S01]  /*7850*/  LOP3.LUT R59, R37, 0x1800, R0.reuse, 0x1e, !PT ;  /* 0x00001800253b7812 */ /* 0x100fe200078e1e00 */
[----:B------:R-:W-:Y:S01]  /*7860*/  IMAD.IADD R55, R2, 0x1, R55 ;  /* 0x0000000102377824 */ /* 0x000fe200078e0237 */
[--C-:B------:R-:W-:Y:S01]  /*7870*/  LOP3.LUT R58, R36, 0x1840, R0.reuse, 0x1e, !PT ;  /* 0x00001840243a7812 */ /* 0x100fe200078e1e00 */
[C---:B------:R-:W-:Y:S01]  /*7880*/  IMAD.IADD R57, R2.reuse, 0x1, R57 ;  /* 0x0000000102397824 */ /* 0x040fe200078e0239 */
[--C-:B------:R-:W-:Y:S01]  /*7890*/  LOP3.LUT R56, R35, 0x1808, R0.reuse, 0x1e, !PT ;  /* 0x0000180823387812 */ /* 0x100fe200078e1e00 */
[C---:B------:R-:W-:Y:S01]  /*78a0*/  IMAD.IADD R59, R2.reuse, 0x1, R59 ;  /* 0x00000001023b7824 */ /* 0x040fe200078e023b */
[----:B------:R-:W-:Y:S01]  /*78b0*/  LOP3.LUT R54, R33, 0x1848, R0, 0x1e, !PT ;  /* 0x0000184821367812 */ /* 0x000fe200078e1e00 */
[C---:B------:R-:W-:Y:S01]  /*78c0*/  IMAD.IADD R58, R2.reuse, 0x1, R58 ;  /* 0x00000001023a7824 */ /* 0x040fe200078e023a */
[----:B------:R-:W-:Y:S01]  /*78d0*/  LOP3.LUT R48, R29, 0x2c08, R0, 0x1e, !PT ;  /* 0x00002c081d307812 */ /* 0x000fe200078e1e00 */
[----:B------:R-:W-:Y:S01]  /*78e0*/  IMAD.IADD R56, R2, 0x1, R56 ;  /* 0x0000000102387824 */ /* 0x000fe200078e0238 */
[----:B------:R-:W-:Y:S01]  /*78f0*/  LOP3.LUT R47, R28, 0x2c48, R0, 0x1e, !PT ;  /* 0x00002c481c2f7812 */ /* 0x000fe200078e1e00 */
[----:B------:R-:W-:Y:S01]  /*7900*/  IMAD.IADD R54, R2, 0x1, R54 ;  /* 0x0000000102367824 */ /* 0x000fe200078e0236 */
[----:B------:R-:W-:Y:S01]  /*7910*/  LOP3.LUT R46, R26, 0x800, R0, 0x1e, !PT ;  /* 0x000008001a2e7812 */ /* 0x000fe200078e1e00 */
[----:B------:R-:W-:Y:S01]  /*7920*/  IMAD.IADD R48, R2, 0x1, R48 ;  /* 0x0000000102307824 */ /* 0x000fe200078e0230 */
[--C-:B------:R-:W-:Y:S01]  /*7930*/  LOP3.LUT R19, R4, 0x2040, R0.reuse, 0x1e, !PT ;  /* 0x0000204004137812 */ /* 0x100fe200078e1e00 */
[C---:B------:R-:W-:Y:S01]  /*7940*/  IMAD.IADD R47, R2.reuse, 0x1, R47 ;  /* 0x00000001022f7824 */ /* 0x040fe200078e022f */
[----:B------:R-:W-:Y:S01]  /*7950*/  LOP3.LUT R5, R77, 0x2448, R0, 0x1e, !PT ;  /* 0x000024484d057812 */ /* 0x000fe200078e1e00 */
[----:B------:R-:W-:Y:S01]  /*7960*/  IMAD.IADD R46, R2, 0x1, R46 ;  /* 0x00000001022e7824 */ /* 0x000fe200078e022e */
[--C-:B------:R-:W-:Y:S01]  /*7970*/  LOP3.LUT R63, R50, 0x1408, R0.reuse, 0x1e, !PT ;  /* 0x00001408323f7812 */ /* 0x100fe200078e1e00 */
[----:B------:R-:W-:Y:S01]  /*7980*/  IMAD.SHL.U32 R31, R31, 0x2, RZ ;  /* 0x000000021f1f7824 */ /* 0x000fe200078e00ff */
[----:B------:R-:W-:-:S02]  /*7990*/  LOP3.LUT R49, R43, 0x2848, R0, 0x1e, !PT ;  /* 0x000028482b317812 */ /* 0x000fc400078e1e00 */
[----:B------:R-:W-:Y:S01]  /*79a0*/  LOP3.LUT R44, R24, 0x808, R0, 0x1e, !PT ;  /* 0x00000808182c7812 */ /* 0x000fe200078e1e00 */
[C---:B------:R-:W-:Y:S01]  /*79b0*/  IMAD.IADD R24, R2.reuse, 0x1, R68 ;  /* 0x0000000102187824 */ /* 0x040fe200078e0244 */
[--C-:B------:R-:W-:Y:S01]  /*79c0*/  LOP3.LUT R42, R17, 0x1c00, R0.reuse, 0x1e, !PT ;  /* 0x00001c00112a7812 */ /* 0x100fe200078e1e00 */
[----:B------:R-:W-:Y:S01]  /*79d0*/  IMAD.IADD R49, R2, 0x1, R49 ;  /* 0x0000000102317824 */ /* 0x000fe200078e0231 */
[--C-:B------:R-:W-:Y:S01]  /*79e0*/  LOP3.LUT R40, R16, 0x1c40, R0.reuse, 0x1e, !PT ;  /* 0x00001c4010287812 */ /* 0x100fe200078e1e00 */
[----:B------:R-:W-:Y:S01]  /*79f0*/  IMAD.SHL.U32 R24, R24, 0x2, RZ ;  /* 0x0000000218187824 */ /* 0x000fe200078e00ff */
[----:B------:R-:W-:Y:S01]  /*7a00*/  LOP3.LUT R39, R15, 0x1c08, R0, 0x1e, !PT ;  /* 0x00001c080f277812 */ /* 0x000fe200078e1e00 */
[----:B------:R-:W-:Y:S01]  /*7a10*/  IMAD.IADD R44, R2, 0x1, R44 ;  /* 0x00000001022c7824 */ /* 0x000fe200078e022c */
[----:B------:R-:W-:Y:S01]  /*7a20*/  LOP3.LUT R38, R14, 0x1c48, R0, 0x1e, !PT ;  /* 0x00001c480e267812 */ /* 0x000fe200078e1e00 */
[C---:B------:R-:W-:Y:S01]  /*7a30*/  IMAD.IADD R42, R2.reuse, 0x1, R42 ;  /* 0x00000001022a7824 */ /* 0x040fe200078e022a */
[----:B------:R-:W-:Y:S01]  /*7a40*/  LOP3.LUT R37, R13, 0x3000, R0, 0x1e, !PT ;  /* 0x000030000d257812 */ /* 0x000fe200078e1e00 */
[----:B------:R-:W-:Y:S01]  /*7a50*/  IMAD.IADD R40, R2, 0x1, R40 ;  /* 0x0000000102287824 */ /* 0x000fe200078e0228 */
[--C-:B------:R-:W-:Y:S01]  /*7a60*/  LOP3.LUT R36, R12, 0x3040, R0.reuse, 0x1e, !PT ;  /* 0x000030400c247812 */ /* 0x100fe200078e1e00 */
[----:B------:R-:W-:Y:S01]  /*7a70*/  IMAD.IADD R39, R2, 0x1, R39 ;  /* 0x0000000102277824 */ /* 0x000fe200078e0227 */
[----:B------:R-:W-:-:S02]  /*7a80*/  LOP3.LUT R35, R11, 0x3008, R0, 0x1e, !PT ;  /* 0x000030080b237812 */ /* 0x000fc400078e1e00 */
[--C-:B------:R-:W-:Y:S02]  /*7a90*/  LOP3.LUT R34, R10, 0x3048, R0.reuse, 0x1e, !PT ;  /* 0x000030480a227812 */ /* 0x100fe400078e1e00 */
[--C-:B------:R-:W-:Y:S02]  /*7aa0*/  LOP3.LUT R33, R9, 0xc00, R0.reuse, 0x1e, !PT ;  /* 0x00000c0009217812 */ /* 0x100fe400078e1e00 */
[--C-:B------:R-:W-:Y:S02]  /*7ab0*/  LOP3.LUT R29, R8, 0xc40, R0.reuse, 0x1e, !PT ;  /* 0x00000c40081d7812 */ /* 0x100fe400078e1e00 */
[--C-:B------:R-:W-:Y:S02]  /*7ac0*/  LOP3.LUT R28, R7, 0xc08, R0.reuse, 0x1e, !PT ;  /* 0x00000c08071c7812 */ /* 0x100fe400078e1e00 */
[--C-:B------:R-:W-:Y:S02]  /*7ad0*/  LOP3.LUT R26, R6, 0xc48, R0.reuse, 0x1e, !PT ;  /* 0x00000c48061a7812 */ /* 0x100fe400078e1e00 */
[----:B------:R-:W-:-:S02]  /*7ae0*/  LOP3.LUT R18, R3, 0x2008, R0, 0x1e, !PT ;  /* 0x0000200803127812 */ /* 0x000fc400078e1e00 */
[--C-:B------:R-:W-:Y:S02]  /*7af0*/  LOP3.LUT R4, R78, 0x3800, R0.reuse, 0x1e, !PT ;  /* 0x000038004e047812 */ /* 0x100fe400078e1e00 */
[----:B------:R-:W-:Y:S01]  /*7b00*/  LOP3.LUT R53, R41, 0x440, R0, 0x1e, !PT ;  /* 0x0000044029357812 */ /* 0x000fe200078e1e00 */
[----:B------:R-:W-:Y:S01]  /*7b10*/  IMAD.IADD R41, R2, 0x1, R60 ;  /* 0x0000000102297824 */ /* 0x000fe200078e023c */
[--C-:B------:R-:W-:Y:S01]  /*7b20*/  LOP3.LUT R52, R32, 0x2c00, R0.reuse, 0x1e, !PT ;  /* 0x00002c0020347812 */ /* 0x100fe200078e1e00 */
[----:B------:R-:W-:Y:S01]  /*7b30*/  IMAD.IADD R32, R2, 0x1, R63 ;  /* 0x0000000102207824 */ /* 0x000fe200078e023f */
[----:B------:R-:W-:Y:S01]  /*7b40*/  LOP3.LUT R50, R30, 0x2c40, R0, 0x1e, !PT ;  /* 0x00002c401e327812 */ /* 0x000fe200078e1e00 */
[----:B------:R-:W-:Y:S01]  /*7b50*/  IMAD.IADD R30, R2, 0x1, R62 ;  /* 0x00000001021e7824 */ /* 0x000fe200078e023e */
[----:B------:R-:W-:Y:S01]  /*7b60*/  LOP3.LUT R43, R22, 0x848, R0, 0x1e, !PT ;  /* 0x00000848162b7812 */ /* 0x000fe200078e1e00 */
[----:B------:R-:W-:Y:S01]  /*7b70*/  IMAD.IADD R22, R2, 0x1, R66 ;  /* 0x0000000102167824 */ /* 0x000fe200078e0242 */
[----:B------:R-:W-:Y:S01]  /*7b80*/  LOP3.LUT R17, R20, 0x2048, R0, 0x1e, !PT ;  /* 0x0000204814117812 */ /* 0x000fe200078e1e00 */
[C---:B------:R-:W-:Y:S01]  /*7b90*/  IMAD.IADD R20, R2.reuse, 0x1, R64 ;  /* 0x0000000102147824 */ /* 0x040fe200078e0240 */
[--C-:B------:R-:W-:Y:S01]  /*7ba0*/  LOP3.LUT R16, R21, 0x3400, R0.reuse, 0x1e, !PT ;  /* 0x0000340015107812 */ /* 0x100fe200078e1e00 */
[C---:B------:R-:W-:Y:S01]  /*7bb0*/  IMAD.IADD R21, R2.reuse, 0x1, R65 ;  /* 0x0000000102157824 */ /* 0x040fe200078e0241 */
[--C-:B------:R-:W-:Y:S01]  /*7bc0*/  LOP3.LUT R15, R23, 0x3440, R0.reuse, 0x1e, !PT ;  /* 0x00003440170f7812 */ /* 0x100fe200078e1e00 */
[C---:B------:R-:W-:Y:S01]  /*7bd0*/  IMAD.IADD R23, R2.reuse, 0x1, R67 ;  /* 0x0000000102177824 */ /* 0x040fe200078e0243 */
[--C-:B------:R-:W-:Y:S01]  /*7be0*/  LOP3.LUT R14, R27, 0x3408, R0.reuse, 0x1e, !PT ;  /* 0x000034081b0e7812 */ /* 0x100fe200078e1e00 */
[C---:B------:R-:W-:Y:S01]  /*7bf0*/  IMAD.IADD R27, R2.reuse, 0x1, R61 ;  /* 0x00000001021b7824 */ /* 0x040fe200078e023d */
[----:B------:R-:W-:Y:S01]  /*7c00*/  LOP3.LUT R13, R69, 0x3448, R0, 0x1e, !PT ;  /* 0x00003448450d7812 */ /* 0x000fe200078e1e00 */
[----:B------:R-:W-:Y:S01]  /*7c10*/  IMAD.IADD R62, R2, 0x1, R38 ;  /* 0x00000001023e7824 */ /* 0x000fe200078e0226 */
[--C-:B------:R-:W-:Y:S01]  /*7c20*/  LOP3.LUT R12, R70, 0x1000, R0.reuse, 0x1e, !PT ;  /* 0x00001000460c7812 */ /* 0x100fe200078e1e00 */
[----:B------:R-:W-:Y:S01]  /*7c30*/  IMAD.IADD R61, R2, 0x1, R37 ;  /* 0x00000001023d7824 */ /* 0x000fe200078e0225 */
[--C-:B------:R-:W-:Y:S01]  /*7c40*/  LOP3.LUT R11, R71, 0x1040, R0.reuse, 0x1e, !PT ;  /* 0x00001040470b7812 */ /* 0x100fe200078e1e00 */
[----:B------:R-:W-:Y:S01]  /*7c50*/  IMAD.SHL.U32 R23, R23, 0x2, RZ ;  /* 0x0000000217177824 */ /* 0x000fe200078e00ff */
[--C-:B------:R-:W-:Y:S01]  /*7c60*/  LOP3.LUT R10, R72, 0x1008, R0.reuse, 0x1e, !PT ;  /* 0x00001008480a7812 */ /* 0x100fe200078e1e00 */
[----:B------:R-:W-:Y:S01]  /*7c70*/  IMAD.IADD R53, R2, 0x1, R53 ;  /* 0x0000000102357824 */ /* 0x000fe200078e0235 */
[--C-:B------:R-:W-:Y:S01]  /*7c80*/  LOP3.LUT R9, R73, 0x1048, R0.reuse, 0x1e, !PT ;  /* 0x0000104849097812 */ /* 0x100fe200078e1e00 */
[----:B------:R-:W-:Y:S01]  /*7c90*/  IMAD.SHL.U32 R73, R81, 0x2, RZ ;  /* 0x0000000251497824 */ /* 0x000fe200078e00ff */
[----:B------:R-:W-:Y:S01]  /*7ca0*/  LOP3.LUT R8, R74, 0x2400, R0, 0x1e, !PT ;  /* 0x000024004a087812 */ /* 0x000fe200078e1e00 */
[C---:B------:R-:W-:Y:S01]  /*7cb0*/  IMAD.IADD R52, R2.reuse, 0x1, R52 ;  /* 0x0000000102347824 */ /* 0x040fe200078e0234 */
[----:B------:R-:W-:Y:S01]  /*7cc0*/  LOP3.LUT R7, R75, 0x2440, R0, 0x1e, !PT ;  /* 0x000024404b077812 */ /* 0x000fe200078e1e00 */
[----:B------:R-:W-:Y:S01]  /*7cd0*/  IMAD.IADD R50, R2, 0x1, R50 ;  /* 0x0000000102327824 */ /* 0x000fe200078e0232 */
[--C-:B------:R-:W-:Y:S01]  /*7ce0*/  LOP3.LUT R6, R76, 0x2408, R0.reuse, 0x1e, !PT ;  /* 0x000024084c067812 */ /* 0x100fe200078e1e00 */
[C---:B------:R-:W-:Y:S01]  /*7cf0*/  IMAD.IADD R43, R2.reuse, 0x1, R43 ;  /* 0x00000001022b7824 */ /* 0x040fe200078e022b */
[--C-:B------:R-:W-:Y:S01]  /*7d00*/  LOP3.LUT R3, R79, 0x3840, R0.reuse, 0x1e, !PT ;  /* 0x000038404f037812 */ /* 0x100fe200078e1e00 */
[----:B------:R-:W-:Y:S01]  /*7d10*/  IMAD.IADD R79, R2, 0x1, R5 ;  /* 0x00000001024f7824 */ /* 0x000fe200078e0205 */
[----:B------:R-:W-:Y:S01]  /*7d20*/  LOP3.LUT R0, R80, 0x3808, R0, 0x1e, !PT ;  /* 0x0000380850007812 */ /* 0x000fe200078e1e00 */
[C---:B------:R-:W-:Y:S01]  /*7d30*/  IMAD.IADD R60, R2.reuse, 0x1, R36 ;  /* 0x00000001023c7824 */ /* 0x040fe200078e0224 */
[----:B------:R-:W-:Y:S01]  /*7d40*/  F2FP.BF16.PACK_AB R183, R85, R84 ;  /* 0x0000005455b7723e */ /* 0x000fe200000010ff */
[----:B------:R-:W-:Y:S01]  /*7d50*/  IMAD.IADD R85, R2, 0x1, R4 ;  /* 0x0000000102557824 */ /* 0x000fe200078e0204 */
[----:B------:R-:W-:Y:S01]  /*7d60*/  PRMT R89, R104, 0x7610, R89 ;  /* 0x0000761068597816 */ /* 0x000fe20000000059 */
[C---:B------:R-:W-:Y:S01]  /*7d70*/  IMAD.IADD R84, R2.reuse, 0x1, R3 ;  /* 0x0000000102547824 */ /* 0x040fe200078e0203 */
[----:B------:R-:W-:Y:S01]  /*7d80*/  F2FP.BF16.PACK_AB R92, R93, R92 ;  /* 0x0000005c5d5c723e */ /* 0x000fe200000010ff */
[----:B------:R-:W-:Y:S01]  /*7d90*/  IMAD.IADD R37, R2, 0x1, R35 ;  /* 0x0000000102257824 */ /* 0x000fe200078e0223 */
[----:B------:R-:W-:Y:S01]  /*7da0*/  PRMT R5, R104, 0x7632, R5 ;  /* 0x0000763268057816 */ /* 0x000fe20000000005 */
[----:B------:R-:W-:Y:S01]  /*7db0*/  IMAD.IADD R38, R2, 0x1, R34 ;  /* 0x0000000102267824 */ /* 0x000fe200078e0222 */
[----:B------:R-:W-:Y:S01]  /*7dc0*/  LOP3.LUT R93, R82, 0x7ffffe00, R83, 0xf8, !PT ;  /* 0x7ffffe00525d7812 */ /* 0x000fe200078ef853 */
[----:B------:R-:W-:Y:S01]  /*7dd0*/  IMAD.IADD R67, R2, 0x1, R33 ;  /* 0x0000000102437824 */ /* 0x000fe200078e0221 */
[----:B------:R-:W-:Y:S01]  /*7de0*/  PRMT R4, R106, 0x7610, R4 ;  /* 0x000076106a047816 */ /* 0x000fe20000000004 */
[----:B------:R-:W-:Y:S01]  /*7df0*/  IMAD.IADD R66, R2, 0x1, R29 ;  /* 0x0000000102427824 */ /* 0x000fe200078e021d */
[----:B------:R-:W-:Y:S01]  /*7e00*/  PRMT R3, R106, 0x7632, R3 ;  /* 0x000076326a037816 */ /* 0x000fe20000000003 */
[C---:B------:R-:W-:Y:S01]  /*7e10*/  IMAD.IADD R65, R2.reuse, 0x1, R28 ;  /* 0x0000000102417824 */ /* 0x040fe200078e021c */
[----:B------:R1:W-:Y:S01]  /*7e20*/  STS.U16 [R73+0x7880], R89 ;  /* 0x0078805949007388 */ /* 0x0003e20000000400 */
[C---:B------:R-:W-:Y:S01]  /*7e30*/  IMAD.IADD R64, R2.reuse, 0x1, R26 ;  /* 0x0000000102407824 */ /* 0x040fe200078e021a */
[----:B------:R-:W-:Y:S01]  /*7e40*/  F2FP.BF16.PACK_AB R94, R95, R94 ;  /* 0x0000005e5f5e723e */ /* 0x000fe200000010ff */
        /* <DEDUP_REMOVED lines=9> */
[----:B------:R-:W-:Y:S01]  /*7ee0*/  F2FP.BF16.PACK_AB R100, R101, R100 ;  /* 0x000000646564723e */ /* 0x000fe200000010ff */
[C---:B------:R-:W-:Y:S01]  /*7ef0*/  IMAD.IADD R68, R2.reuse, 0x1, R15 ;  /* 0x0000000102447824 */ /* 0x040fe200078e020f */
[----:B------:R-:W-:Y:S01]  /*7f00*/  F2FP.BF16.PACK_AB R102, R103, R102 ;  /* 0x000000666766723e */ /* 0x000fe200000010ff */
[----:B------:R-:W-:Y:S01]  /*7f10*/  IMAD.IADD R78, R2, 0x1, R14 ;  /* 0x00000001024e7824 */ /* 0x000fe200078e020e */
[----:B------:R-:W-:Y:S01]  /*7f20*/  ISETP.GT.AND P2, PT, R228, 0x27f, PT ;  /* 0x0000027fe400780c */ /* 0x000fe20003f44270 */
[----:B------:R-:W-:Y:S01]  /*7f30*/  IMAD.IADD R77, R2, 0x1, R13 ;  /* 0x00000001024d7824 */ /* 0x000fe200078e020d */
[----:B------:R-:W-:Y:S01]  /*7f40*/  ISETP.GT.AND P1, PT, R228, 0x17f, PT ;  /* 0x0000017fe400780c */ /* 0x000fe20003f24270 */
[----:B------:R-:W-:Y:S01]  /*7f50*/  IMAD.IADD R76, R2, 0x1, R12 ;  /* 0x00000001024c7824 */ /* 0x000fe200078e020c */
[----:B------:R-:W-:Y:S01]  /*7f60*/  ISETP.GT.AND P0, PT, R228, 0x7f, PT ;  /* 0x0000007fe400780c */ /* 0x000fe20003f04270 */
[----:B------:R-:W-:-:S02]  /*7f70*/  IMAD.IADD R75, R2, 0x1, R11 ;  /* 0x00000001024b7824 */ /* 0x000fc400078e020b */
[C---:B------:R-:W-:Y:S02]  /*7f80*/  IMAD.IADD R74, R2.reuse, 0x1, R10 ;  /* 0x00000001024a7824 */ /* 0x040fe400078e020a */
[C---:B------:R-:W-:Y:S01]  /*7f90*/  IMAD.IADD R83, R2.reuse, 0x1, R9 ;  /* 0x0000000102537824 */ /* 0x040fe200078e0209 */
[----:B-1----:R-:W-:Y:S01]  /*7fa0*/  SHF.R.S32.HI R89, RZ, 0x1f, R88 ;  /* 0x0000001fff597819 */ /* 0x002fe20000011458 */
[C---:B------:R-:W-:Y:S02]  /*7fb0*/  IMAD.IADD R82, R2.reuse, 0x1, R8 ;  /* 0x0000000102527824 */ /* 0x040fe400078e0208 */
[----:B------:R-:W-:Y:S01]  /*7fc0*/  IMAD.IADD R81, R2, 0x1, R7 ;  /* 0x0000000102517824 */ /* 0x000fe200078e0207 */
[----:B--2---:R-:W-:Y:S01]  /*7fd0*/  PRMT R5, R108, 0x7610, R5 ;  /* 0x000076106c057816 */ /* 0x004fe20000000005 */
[C---:B------:R-:W-:Y:S02]  /*7fe0*/  IMAD.IADD R80, R2.reuse, 0x1, R6 ;  /* 0x0000000102507824 */ /* 0x040fe400078e0206 */
[----:B------:R-:W-:Y:S01]  /*7ff0*/  IMAD.IADD R87, R2, 0x1, R0 ;  /* 0x0000000102577824 */ /* 0x000fe200078e0200 */
[C---:B------:R-:W-:Y:S01]  /*8000*/  PRMT R2, R105.reuse, 0x7610, R2 ;  /* 0x0000761069027816 */ /* 0x040fe20000000002 */
[----:B------:R-:W-:Y:S01]  /*8010*/  IMAD.SHL.U32 R22, R22, 0x2, RZ ;  /* 0x0000000216167824 */ /* 0x000fe200078e00ff */
[----:B------:R-:W-:Y:S01]  /*8020*/  PRMT R0, R105, 0x7632, R0 ;  /* 0x0000763269007816 */ /* 0x000fe20000000000 */
[----:B------:R-:W-:Y:S01]  /*8030*/  IMAD.SHL.U32 R21, R21, 0x2, RZ ;  /* 0x0000000215157824 */ /* 0x000fe200078e00ff */
[----:B---3--:R-:W-:Y:S01]  /*8040*/  PRMT R4, R108, 0x7632, R4 ;  /* 0x000076326c047816 */ /* 0x008fe20000000004 */
[----:B------:R-:W-:Y:S01]  /*8050*/  IMAD.SHL.U32 R20, R20, 0x2, RZ ;  /* 0x0000000214147824 */ /* 0x000fe200078e00ff */
[----:B------:R1:W-:Y:S01]  /*8060*/  STS.U16 [R22+0x7880], R3 ;  /* 0x0078800316007388 */ /* 0x0003e20000000400 */
[----:B------:R-:W-:-:S02]  /*8070*/  IMAD.SHL.U32 R32, R32, 0x2, RZ ;  /* 0x0000000220207824 */ /* 0x000fc400078e00ff */
[----:B------:R-:W-:Y:S01]  /*8080*/  IMAD.SHL.U32 R30, R30, 0x2, RZ ;  /* 0x000000021e1e7824 */ /* 0x000fe200078e00ff */
[----:B------:R2:W-:Y:S01]  /*8090*/  STS.U16 [R21+0x7880], R2 ;  /* 0x0078800215007388 */ /* 0x0005e20000000400 */
[----:B------:R-:W-:Y:S02]  /*80a0*/  IMAD.SHL.U32 R27, R27, 0x2, RZ ;  /* 0x000000021b1b7824 */ /* 0x000fe400078e00ff */
[----:B------:R-:W-:Y:S01]  /*80b0*/  IMAD.SHL.U32 R41, R41, 0x2, RZ ;  /* 0x0000000229297824 */ /* 0x000fe200078e00ff */
[----:B------:R3:W-:Y:S01]  /*80c0*/  STS.U16 [R20+0x7880], R0 ;  /* 0x0078800014007388 */ /* 0x0007e20000000400 */
[----:B------:R-:W-:Y:S02]  /*80d0*/  IMAD.SHL.U32 R6, R49, 0x2, RZ ;  /* 0x0000000231067824 */ /* 0x000fe400078e00ff */
[----:B------:R-:W-:Y:S01]  /*80e0*/  IMAD.SHL.U32 R8, R51, 0x2, RZ ;  /* 0x0000000233087824 */ /* 0x000fe200078e00ff */
[----:B------:R4:W-:Y:S01]  /*80f0*/  STS.U16 [R32+0x7880], R5 ;  /* 0x0078800520007388 */ /* 0x0009e20000000400 */
[----:B------:R-:W-:-:S02]  /*8100*/  IMAD.SHL.U32 R7, R53, 0x2, RZ ;  /* 0x0000000235077824 */ /* 0x000fc400078e00ff */
[----:B------:R-:W-:Y:S01]  /*8110*/  IMAD.SHL.U32 R9, R55, 0x2, RZ ;  /* 0x0000000237097824 */ /* 0x000fe200078e00ff */
[----:B------:R5:W-:Y:S01]  /*8120*/  STS.U16 [R31+0x7880], R4 ;  /* 0x007880041f007388 */ /* 0x000be20000000400 */
[----:B------:R-:W-:Y:S02]  /*8130*/  IMAD.SHL.U32 R14, R57, 0x2, RZ ;  /* 0x00000002390e7824 */ /* 0x000fe400078e00ff */
[----:B------:R-:W-:Y:S02]  /*8140*/  IMAD.SHL.U32 R11, R59, 0x2, RZ ;  /* 0x000000023b0b7824 */ /* 0x000fe400078e00ff */
[----:B------:R-:W-:Y:S02]  /*8150*/  IMAD.SHL.U32 R10, R58, 0x2, RZ ;  /* 0x000000023a0a7824 */ /* 0x000fe400078e00ff */
[----:B------:R-:W-:Y:S01]  /*8160*/  IMAD.SHL.U32 R13, R56, 0x2, RZ ;  /* 0x00000002380d7824 */ /* 0x000fe200078e00ff */
[----:B-1----:R-:W-:Y:S01]  /*8170*/  PRMT R3, R107, 0x7610, R3 ;  /* 0x000076106b037816 */ /* 0x002fe20000000003 */
[----:B------:R-:W-:-:S02]  /*8180*/  IMAD.SHL.U32 R12, R54, 0x2, RZ ;  /* 0x00000002360c7824 */ /* 0x000fc400078e00ff */
[----:B------:R-:W-:Y:S01]  /*8190*/  IMAD.SHL.U32 R26, R52, 0x2, RZ ;  /* 0x00000002341a7824 */ /* 0x000fe200078e00ff */
[----:B--2---:R-:W-:Y:S01]  /*81a0*/  PRMT R2, R107, 0x7632, R2 ;  /* 0x000076326b027816 */ /* 0x004fe20000000002 */
[----:B------:R1:W-:Y:S01]  /*81b0*/  STS.U16 [R30+0x7880], R3 ;  /* 0x007880031e007388 */ /* 0x0003e20000000400 */
[----:B------:R-:W-:Y:S01]  /*81c0*/  IMAD.SHL.U32 R15, R50, 0x2, RZ ;  /* 0x00000002320f7824 */ /* 0x000fe200078e00ff */
[C---:B---3--:R-:W-:Y:S02]  /*81d0*/  PRMT R0, R109.reuse, 0x7610, R0 ;  /* 0x000076106d007816 */ /* 0x048fe40000000000 */
[----:B------:R2:W-:Y:S01]  /*81e0*/  STS.U16 [R27+0x7880], R2 ;  /* 0x007880021b007388 */ /* 0x0005e20000000400 */
[----:B------:R-:W-:Y:S01]  /*81f0*/  IMAD.SHL.U32 R17, R48, 0x2, RZ ;  /* 0x0000000230117824 */ /* 0x000fe200078e00ff */
[----:B----4-:R-:W-:Y:S02]  /*8200*/  PRMT R5, R109, 0x7632, R5 ;  /* 0x000076326d057816 */ /* 0x010fe40000000005 */
[----:B------:R3:W-:Y:S01]  /*8210*/  STS.U16 [R41+0x7880], R0 ;  /* 0x0078800029007388 */ /* 0x0007e20000000400 */
[----:B------:R-:W-:Y:S01]  /*8220*/  IMAD.SHL.U32 R16, R47, 0x2, RZ ;  /* 0x000000022f107824 */ /* 0x000fe200078e00ff */
[----:B-----5:R-:W-:-:S02]  /*8230*/  PRMT R4, R111, 0x7610, R4 ;  /* 0x000076106f047816 */ /* 0x020fc40000000004 */
[----:B------:R4:W-:Y:S01]  /*8240*/  STS.U16 [R6+0x7880], R5 ;  /* 0x0078800506007388 */ /* 0x0009e20000000400 */
[----:B------:R-:W-:Y:S02]  /*8250*/  IMAD.SHL.U32 R18, R46, 0x2, RZ ;  /* 0x000000022e127824 */ /* 0x000fe400078e00ff */
        /* <DEDUP_REMOVED lines=9> */
[C---:B--2---:R-:W-:Y:S01]  /*82f0*/  PRMT R2, R110.reuse, 0x7610, R2 ;  /* 0x000076106e027816 */ /* 0x044fe20000000002 */
[----:B------:R1:W-:Y:S01]  /*8300*/  STS.U16 [R7+0x7880], R3 ;  /* 0x0078800307007388 */ /* 0x0003e20000000400 */
[----:B------:R-:W-:Y:S01]  /*8310*/  IMAD.SHL.U32 R36, R61, 0x2, RZ ;  /* 0x000000023d247824 */ /* 0x000fe200078e00ff */
[----:B---3--:R-:W-:Y:S02]  /*8320*/  PRMT R0, R110, 0x7632, R0 ;  /* 0x000076326e007816 */ /* 0x008fe40000000000 */
        /* <DEDUP_REMOVED lines=11> */
[----:B------:R-:W-:Y:S01]  /*83e0*/  IMAD.SHL.U32 R43, R65, 0x2, RZ ;  /* 0x00000002412b7824 */ /* 0x000fe200078e00ff */
[----:B------:R-:W-:Y:S01]  /*83f0*/  CS2R R66, SRZ ;  /* 0x0000000000427805 */ /* 0x000fe2000001ff00 */
        /* <DEDUP_REMOVED lines=11> */
[----:B------:R-:W-:Y:S01]  /*84b0*/  CS2R R70, SRZ ;  /* 0x0000000000467805 */ /* 0x000fe2000001ff00 */
[----:B----4-:R-:W-:Y:S01]  /*84c0*/  PRMT R5, R174, 0x7632, R5 ;  /* 0x00007632ae057816 */ /* 0x010fe20000000005 */
[----:B------:R3:W-:Y:S01]  /*84d0*/  STS.U16 [R26+0x7880], R0 ;  /* 0x007880001a007388 */ /* 0x0007e20000000400 */
[----:B------:R-:W-:Y:S01]  /*84e0*/  IMAD.SHL.U32 R54, R68, 0x2, RZ ;  /* 0x0000000244367824 */ /* 0x000fe200078e00ff */
[----:B-----5:R-:W-:-:S02]  /*84f0*/  PRMT R4, R176, 0x7610, R4 ;  /* 0x00007610b0047816 */ /* 0x020fc40000000004 */
[----:B------:R4:W-:Y:S01]  /*8500*/  STS.U16 [R15+0x7880], R5 ;  /* 0x007880050f007388 */ /* 0x0009e20000000400 */
[----:B------:R-:W-:Y:S01]  /*8510*/  IMAD.SHL.U32 R50, R78, 0x2, RZ ;  /* 0x000000024e327824 */ /* 0x000fe200078e00ff */
[----:B------:R-:W-:Y:S01]  /*8520*/  CS2R R68, SRZ ;  /* 0x0000000000447805 */ /* 0x000fe2000001ff00 */
[----:B------:R-:W-:Y:S01]  /*8530*/  IMAD.SHL.U32 R49, R77, 0x2, RZ ;  /* 0x000000024d317824 */ /* 0x000fe200078e00ff */
[----:B------:R5:W-:Y:S01]  /*8540*/  STS.U16 [R17+0x7880], R4 ;  /* 0x0078800411007388 */ /* 0x000be20000000400 */
[----:B------:R-:W-:Y:S02]  /*8550*/  IMAD.SHL.U32 R53, R76, 0x2, RZ ;  /* 0x000000024c357824 */ /* 0x000fe400078e00ff */
[----:B------:R-:W-:Y:S01]  /*8560*/  IMAD.SHL.U32 R52, R75, 0x2, RZ ;  /* 0x000000024b347824 */ /* 0x000fe200078e00ff */
[----:B------:R-:W-:Y:S01]  /*8570*/  CS2R R76, SRZ ;  /* 0x00000000004c7805 */ /* 0x000fe2000001ff00 */
[----:B------:R-:W-:Y:S02]  /*8580*/  IMAD.SHL.U32 R63, R74, 0x2, RZ ;  /* 0x000000024a3f7824 */ /* 0x000fe400078e00ff */
[----:B------:R-:W-:Y:S01]  /*8590*/  IMAD.SHL.U32 R57, R83, 0x2, RZ ;  /* 0x0000000253397824 */ /* 0x000fe200078e00ff */
[----:B------:R-:W-:Y:S01]  /*85a0*/  CS2R R74, SRZ ;  /* 0x00000000004a7805 */ /* 0x000fe2000001ff00 */
[----:B-1----:R-:W-:Y:S01]  /*85b0*/  PRMT R3, R176, 0x7632, R3 ;  /* 0x00007632b0037816 */ /* 0x002fe20000000003 */
[----:B------:R-:W-:-:S02]  /*85c0*/  IMAD.SHL.U32 R56, R82, 0x2, RZ ;  /* 0x0000000252387824 */ /* 0x000fc400078e00ff */
[----:B------:R-:W-:Y:S01]  /*85d0*/  IMAD.SHL.U32 R55, R81, 0x2, RZ ;  /* 0x0000000251377824 */ /* 0x000fe200078e00ff */
[C---:B--2---:R-:W-:Y:S01]  /*85e0*/  PRMT R2, R175.reuse, 0x7610, R2 ;  /* 0x00007610af027816 */ /* 0x044fe20000000002 */
[----:B------:R1:W-:Y:S01]  /*85f0*/  STS.U16 [R16+0x7880], R3 ;  /* 0x0078800310007388 */ /* 0x0003e20000000400 */
[----:B------:R-:W-:Y:S01]  /*8600*/  IMAD.SHL.U32 R58, R80, 0x2, RZ ;  /* 0x00000002503a7824 */ /* 0x000fe200078e00ff */
[----:B------:R-:W-:Y:S01]  /*8610*/  CS2R R82, SRZ ;  /* 0x0000000000527805 */ /* 0x000fe2000001ff00 */
[----:B---3--:R-:W-:Y:S01]  /*8620*/  PRMT R0, R175, 0x7632, R0 ;  /* 0x00007632af007816 */ /* 0x008fe20000000000 */
[----:B------:R2:W-:Y:S01]  /*8630*/  STS.U16 [R18+0x7880], R2 ;  /* 0x0078800212007388 */ /* 0x0005e20000000400 */
[----:B------:R-:W-:Y:S01]  /*8640*/  IMAD.SHL.U32 R64, R79, 0x2, RZ ;  /* 0x000000024f407824 */ /* 0x000fe200078e00ff */
[----:B------:R-:W-:Y:S01]  /*8650*/  CS2R R80, SRZ ;  /* 0x0000000000507805 */ /* 0x000fe2000001ff00 */
[C---:B----4-:R-:W-:Y:S01]  /*8660*/  PRMT R5, R178.reuse, 0x7610, R5 ;  /* 0x00007610b2057816 */ /* 0x050fe20000000005 */
[----:B------:R3:W-:Y:S01]  /*8670*/  STS.U16 [R33+0x7880], R0 ;  /* 0x0078800021007388 */ /* 0x0007e20000000400 */
[----:B------:R-:W-:Y:S01]  /*8680*/  IMAD.SHL.U32 R62, R85, 0x2, RZ ;  /* 0x00000002553e7824 */ /* 0x000fe200078e00ff */
[----:B------:R-:W-:Y:S01]  /*8690*/  CS2R R78, SRZ ;  /* 0x00000000004e7805 */ /* 0x000fe2000001ff00 */
[----:B-----5:R-:W-:Y:S01]  /*86a0*/  PRMT R4, R178, 0x7632, R4 ;  /* 0x00007632b2047816 */ /* 0x020fe20000000004 */
[----:B------:R4:W-:Y:S01]  /*86b0*/  STS.U16 [R25+0x7880], R5 ;  /* 0x0078800519007388 */ /* 0x0009e20000000400 */
[----:B------:R-:W-:-:S02]  /*86c0*/  IMAD.SHL.U32 R61, R84, 0x2, RZ ;  /* 0x00000002543d7824 */ /* 0x000fc400078e00ff */
[----:B------:R-:W-:Y:S01]  /*86d0*/  IMAD.SHL.U32 R60, R87, 0x2, RZ ;  /* 0x00000002573c7824 */ /* 0x000fe200078e00ff */
[----:B------:R5:W-:Y:S01]  /*86e0*/  STS.U16 [R19+0x7880], R4 ;  /* 0x0078800413007388 */ /* 0x000be20000000400 */
[----:B------:R-:W-:Y:S01]  /*86f0*/  IMAD.SHL.U32 R59, R86, 0x2, RZ ;  /* 0x00000002563b7824 */ /* 0x000fe200078e00ff */
[----:B------:R-:W-:Y:S01]  /*8700*/  CS2R R84, SRZ ;  /* 0x0000000000547805 */ /* 0x000fe2000001ff00 */
[----:B------:R-:W-:Y:S01]  /*8710*/  CS2R R86, SRZ ;  /* 0x0000000000567805 */ /* 0x000fe2000001ff00 */
[C---:B-1----:R-:W-:Y:S02]  /*8720*/  PRMT R3, R177.reuse, 0x7610, R3 ;  /* 0x00007610b1037816 */ /* 0x042fe40000000003 */
[----:B--2---:R-:W-:-:S03]  /*8730*/  PRMT R2, R177, 0x7632, R2 ;  /* 0x00007632b1027816 */ /* 0x004fc60000000002 */
[----:B------:R1:W-:Y:S01]  /*8740*/  STS.U16 [R29+0x7880], R3 ;  /* 0x007880031d007388 */ /* 0x0003e20000000400 */
[----:B---3--:R-:W-:-:S03]  /*8750*/  PRMT R0, R179, 0x7610, R0 ;  /* 0x00007610b3007816 */ /* 0x008fc60000000000 */
[----:B------:R2:W-:Y:S01]  /*8760*/  STS.U16 [R28+0x7880], R2 ;  /* 0x007880021c007388 */ /* 0x0005e20000000400 */
[----:B----4-:R-:W-:-:S03]  /*8770*/  PRMT R5, R179, 0x7632, R5 ;  /* 0x00007632b3057816 */ /* 0x010fc60000000005 */
[----:B------:R3:W-:Y:S01]  /*8780*/  STS.U16 [R40+0x7880], R0 ;  /* 0x0078800028007388 */ /* 0x0007e20000000400 */
[----:B-----5:R-:W-:-:S03]  /*8790*/  PRMT R4, R181, 0x7610, R4 ;  /* 0x00007610b5047816 */ /* 0x020fc60000000004 */
[----:B------:R4:W-:Y:S04]  /*87a0*/  STS.U16 [R34+0x7880], R5 ;  /* 0x0078800522007388 */ /* 0x0009e80000000400 */
[----:B------:R5:W-:Y:S01]  /*87b0*/  STS.U16 [R36+0x7880], R4 ;  /* 0x0078800424007388 */ /* 0x000be20000000400 */
[----:B-1----:R-:W-:Y:S02]  /*87c0*/  PRMT R3, R181, 0x7632, R3 ;  /* 0x00007632b5037816 */ /* 0x002fe40000000003 */
        /* <DEDUP_REMOVED lines=9> */
[C---:B-1----:R-:W-:Y:S02]  /*8860*/  PRMT R3, R91.reuse, 0x7610, R3 ;  /* 0x000076105b037816 */ /* 0x042fe40000000003 */
[----:B--2---:R-:W-:-:S03]  /*8870*/  PRMT R2, R91, 0x7632, R2 ;  /* 0x000076325b027816 */ /* 0x004fc60000000002 */
[----:B------:R1:W-:Y:S01]  /*8880*/  STS.U16 [R43+0x7880], R3 ;  /* 0x007880032b007388 */ /* 0x0003e20000000400 */
[----:B------:R-:W-:Y:S02]  /*8890*/  SHF.R.S32.HI R91, RZ, 0x1f, R90 ;  /* 0x0000001fff5b7819 */ /* 0x000fe4000001145a */
[C---:B---3--:R-:W-:Y:S01]  /*88a0*/  PRMT R0, R183.reuse, 0x7610, R0 ;  /* 0x00007610b7007816 */ /* 0x048fe20000000000 */
        /* <DEDUP_REMOVED lines=24> */
[----:B------:R-:W-:Y:S04]  /*8a30*/  STS.U16 [R57+0x7880], R5 ;  /* 0x0078800539007388 */ /* 0x000fe80000000400 */
[----:B------:R4:W-:Y:S04]  /*8a40*/  STS.U16 [R56+0x7880], R4 ;  /* 0x0078800438007388 */ /* 0x0009e80000000400 */
[----:B------:R-:W5:Y:S01]  /*8a50*/  S2R R92, SR_CTAID.Z ;  /* 0x00000000005c7919 */ /* 0x000f620000002700 */
[----:B-1----:R-:W-:Y:S02]  /*8a60*/  PRMT R3, R96, 0x7632, R3 ;  /* 0x0000763260037816 */ /* 0x002fe40000000003 */
[----:B--2---:R-:W-:-:S03]  /*8a70*/  PRMT R2, R98, 0x7610, R2 ;  /* 0x0000761062027816 */ /* 0x004fc60000000002 */
[----:B------:R1:W-:Y:S01]  /*8a80*/  STS.U16 [R55+0x7880], R3 ;  /* 0x0078800337007388 */ /* 0x0003e20000000400 */
[----:B---3--:R-:W-:-:S03]  /*8a90*/  PRMT R0, R98, 0x7632, R0 ;  /* 0x0000763262007816 */ /* 0x008fc60000000000 */
[----:B------:R2:W-:Y:S04]  /*8aa0*/  STS.U16 [R58+0x7880], R2 ;  /* 0x007880023a007388 */ /* 0x0005e80000000400 */
[----:B------:R3:W-:Y:S01]  /*8ab0*/  STS.U16 [R64+0x7880], R0 ;  /* 0x0078800040007388 */ /* 0x0007e20000000400 */
[C---:B----4-:R-:W-:Y:S02]  /*8ac0*/  PRMT R4, R102.reuse, 0x7610, R4 ;  /* 0x0000761066047816 */ /* 0x050fe40000000004 */
[----:B-----5:R-:W-:Y:S02]  /*8ad0*/  SHF.R.S32.HI R94, RZ, 0x1f, R92 ;  /* 0x0000001fff5e7819 */ /* 0x020fe4000001145c */
[----:B-1----:R-:W-:Y:S02]  /*8ae0*/  PRMT R3, R102, 0x7632, R3 ;  /* 0x0000763266037816 */ /* 0x002fe40000000003 */
[----:B--2---:R-:W-:-:S02]  /*8af0*/  PRMT R2, R100, 0x7610, R2 ;  /* 0x0000761064027816 */ /* 0x004fc40000000002 */
[----:B---3--:R-:W-:-:S03]  /*8b00*/  PRMT R0, R100, 0x7632, R0 ;  /* 0x0000763264007816 */ /* 0x008fc60000000000 */
[----:B------:R1:W-:Y:S04]  /*8b10*/  STS.U16 [R62+0x7880], R2 ;  /* 0x007880023e007388 */ /* 0x0003e80000000400 */
[----:B------:R2:W-:Y:S04]  /*8b20*/  STS.U16 [R61+0x7880], R0 ;  /* 0x007880003d007388 */ /* 0x0005e80000000400 */
[----:B------:R3:W-:Y:S04]  /*8b30*/  STS.U16 [R60+0x7880], R4 ;  /* 0x007880043c007388 */ /* 0x0007e80000000400 */
[----:B------:R4:W-:Y:S01]  /*8b40*/  STS.U16 [R59+0x7880], R3 ;  /* 0x007880033b007388 */ /* 0x0009e20000000400 */
[----:B-1----:R-:W-:-:S02]  /*8b50*/  F2FP.BF16.PACK_AB R2, R115, R114 ;  /* 0x000000727302723e */ /* 0x002fc400000010ff */
[----:B--2---:R-:W-:-:S04]  /*8b60*/  F2FP.BF16.PACK_AB R0, R113, R112 ;  /* 0x000000707100723e */ /* 0x004fc800000010ff */
[C---:B------:R-:W-:Y:S02]  /*8b70*/  PRMT R5, R0.reuse, 0x7610, R5 ;  /* 0x0000761000057816 */ /* 0x040fe40000000005 */
[----:B---3--:R-:W-:Y:S02]  /*8b80*/  PRMT R4, R0, 0x7632, R4 ;  /* 0x0000763200047816 */ /* 0x008fe40000000004 */
[C---:B----4-:R-:W-:Y:S01]  /*8b90*/  PRMT R3, R2.reuse, 0x7610, R3 ;  /* 0x0000761002037816 */ /* 0x050fe20000000003 */
[----:B------:R1:W-:Y:S01]  /*8ba0*/  STS.U16 [R73+0x80], R5 ;  /* 0x0000800549007388 */ /* 0x0003e20000000400 */
[----:B------:R-:W-:Y:S02]  /*8bb0*/  PRMT R2, R2, 0x7632, R2 ;  /* 0x0000763202027816 */ /* 0x000fe40000000002 */
[----:B------:R-:W-:Y:S01]  /*8bc0*/  F2FP.BF16.PACK_AB R0, R117, R116 ;  /* 0x000000747500723e */ /* 0x000fe200000010ff */
[----:B------:R2:W-:Y:S04]  /*8bd0*/  STS.U16 [R24+0x80], R4 ;  /* 0x0000800418007388 */ /* 0x0005e80000000400 */
[----:B------:R-:W-:Y:S04]  /*8be0*/  STS.U16 [R23+0x80], R3 ;  /* 0x0000800317007388 */ /* 0x000fe80000000400 */
[----:B------:R3:W-:Y:S04]  /*8bf0*/  STS.U16 [R22+0x80], R2 ;  /* 0x0000800216007388 */ /* 0x0007e80000000400 */
[----:B------:R4:W-:Y:S01]  /*8c00*/  STS.U16 [R21+0x80], R0 ;  /* 0x0000800015007388 */ /* 0x0009e20000000400 */
[----:B-1----:R-:W-:Y:S01]  /*8c10*/  CS2R R72, SRZ ;  /* 0x0000000000487805 */ /* 0x002fe2000001ff00 */
[----:B--2---:R-:W-:-:S05]  /*8c20*/  PRMT R4, R0, 0x7632, R4 ;  /* 0x0000763200047816 */ /* 0x004fca0000000004 */
[----:B------:R1:W-:Y:S01]  /*8c30*/  STS.U16 [R20+0x80], R4 ;  /* 0x0000800414007388 */ /* 0x0003e20000000400 */
[----:B---3--:R-:W-:Y:S01]  /*8c40*/  F2FP.BF16.PACK_AB R2, R119, R118 ;  /* 0x000000767702723e */ /* 0x008fe200000010ff */
[----:B------:R-:W-:Y:S01]  /*8c50*/  CS2R R22, SRZ ;  /* 0x0000000000167805 */ /* 0x000fe2000001ff00 */
[----:B----4-:R-:W-:Y:S02]  /*8c60*/  F2FP.BF16.PACK_AB R0, R121, R120 ;  /* 0x000000787900723e */ /* 0x010fe400000010ff */
[C---:B------:R-:W-:Y:S02]  /*8c70*/  PRMT R5, R2.reuse, 0x7610, R5 ;  /* 0x0000761002057816 */ /* 0x040fe40000000005 */
[----:B------:R-:W-:Y:S02]  /*8c80*/  PRMT R3, R2, 0x7632, R3 ;  /* 0x0000763202037816 */ /* 0x000fe40000000003 */
[C---:B------:R-:W-:Y:S01]  /*8c90*/  PRMT R2, R0.reuse, 0x7632, R2 ;  /* 0x0000763200027816 */ /* 0x040fe20000000002 */
[----:B------:R2:W-:Y:S04]  /*8ca0*/  STS.U16 [R32+0x80], R5 ;  /* 0x0000800520007388 */ /* 0x0005e80000000400 */
[----:B------:R-:W-:Y:S01]  /*8cb0*/  STS.U16 [R31+0x80], R3 ;  /* 0x000080031f007388 */ /* 0x000fe20000000400 */
[----:B-1----:R-:W-:Y:S01]  /*8cc0*/  PRMT R4, R0, 0x7610, R4 ;  /* 0x0000761000047816 */ /* 0x002fe20000000004 */
[----:B------:R-:W-:Y:S01]  /*8cd0*/  CS2R R20, SRZ ;  /* 0x0000000000147805 */ /* 0x000fe2000001ff00 */
[----:B------:R-:W-:-:S03]  /*8ce0*/  F2FP.BF16.PACK_AB R0, R123, R122 ;  /* 0x0000007a7b00723e */ /* 0x000fc600000010ff */
[----:B------:R1:W-:Y:S04]  /*8cf0*/  STS.U16 [R30+0x80], R4 ;  /* 0x000080041e007388 */ /* 0x0003e80000000400 */
[----:B------:R3:W-:Y:S01]  /*8d00*/  STS.U16 [R27+0x80], R2 ;  /* 0x000080021b007388 */ /* 0x0007e20000000400 */
[----:B--2---:R-:W-:-:S05]  /*8d10*/  PRMT R5, R0, 0x7610, R5 ;  /* 0x0000761000057816 */ /* 0x004fca0000000005 */
[----:B------:R-:W-:Y:S01]  /*8d20*/  STS.U16 [R41+0x80], R5 ;  /* 0x0000800529007388 */ /* 0x000fe20000000400 */
[----:B-1----:R-:W-:Y:S01]  /*8d30*/  PRMT R4, R0, 0x7632, R4 ;  /* 0x0000763200047816 */ /* 0x002fe20000000004 */
[----:B------:R-:W-:Y:S01]  /*8d40*/  CS2R R30, SRZ ;  /* 0x00000000001e7805 */ /* 0x000fe2000001ff00 */
[----:B------:R-:W-:Y:S02]  /*8d50*/  F2FP.BF16.PACK_AB R0, R135, R134 ;  /* 0x000000868700723e */ /* 0x000fe400000010ff */
[----:B---3--:R-:W-:Y:S01]  /*8d60*/  F2FP.BF16.PACK_AB R2, R133, R132 ;  /* 0x000000848502723e */ /* 0x008fe200000010ff */
[----:B------:R1:W-:Y:S03]  /*8d70*/  STS.U16 [R6+0x80], R4 ;  /* 0x0000800406007388 */ /* 0x0003e60000000400 */
[C---:B------:R-:W-:Y:S02]  /*8d80*/  PRMT R3, R2.reuse, 0x7610, R3 ;  /* 0x0000761002037816 */ /* 0x040fe40000000003 */
[----:B------:R-:W-:-:S03]  /*8d90*/  PRMT R2, R2, 0x7632, R2 ;  /* 0x0000763202027816 */ /* 0x000fc60000000002 */
[----:B------:R-:W-:Y:S04]  /*8da0*/  STS.U16 [R8+0x80], R3 ;  /* 0x0000800308007388 */ /* 0x000fe80000000400 */
[----:B------:R2:W-:Y:S04]  /*8db0*/  STS.U16 [R7+0x80], R2 ;  /* 0x0000800207007388 */ /* 0x0005e80000000400 */
[----:B------:R3:W-:Y:S01]  /*8dc0*/  STS.U16 [R9+0x80], R0 ;  /* 0x0000800009007388 */ /* 0x0007e20000000400 */
[----:B-1----:R-:W-:Y:S01]  /*8dd0*/  PRMT R4, R0, 0x7632, R4 ;  /* 0x0000763200047816 */ /* 0x002fe20000000004 */
[----:B------:R-:W-:-:S04]  /*8de0*/  IMAD R6, R94, c[0x0][0x340], RZ ;  /* 0x0000d0005e067a24 */ /* 0x000fc800078e02ff */
[----:B------:R1:W-:Y:S01]  /*8df0*/  STS.U16 [R14+0x80], R4 ;  /* 0x000080040e007388 */ /* 0x0003e20000000400 */
[----:B------:R-:W-:Y:S01]  /*8e00*/  IMAD R6, R92, c[0x0][0x344], R6 ;  /* 0x0000d1005c067a24 */ /* 0x000fe200078e0206 */
[----:B--2---:R-:W-:Y:S02]  /*8e10*/  F2FP.BF16.PACK_AB R2, R129, R128 ;  /* 0x000000808102723e */ /* 0x004fe400000010ff */
[----:B---3--:R-:W-:Y:S02]  /*8e20*/  F2FP.BF16.PACK_AB R0, R131, R130 ;  /* 0x000000828300723e */ /* 0x008fe400000010ff */
[C---:B------:R-:W-:Y:S02]  /*8e30*/  PRMT R5, R2.reuse, 0x7610, R5 ;  /* 0x0000761002057816 */ /* 0x040fe40000000005 */
[----:B------:R-:W-:Y:S02]  /*8e40*/  PRMT R3, R2, 0x7632, R3 ;  /* 0x0000763202037816 */ /* 0x000fe40000000003 */
[C---:B------:R-:W-:Y:S01]  /*8e50*/  PRMT R2, R0.reuse, 0x7632, R2 ;  /* 0x0000763200027816 */ /* 0x040fe20000000002 */
[----:B------:R2:W-:Y:S04]  /*8e60*/  STS.U16 [R11+0x80], R5 ;  /* 0x000080050b007388 */ /* 0x0005e80000000400 */
[----:B------:R-:W-:Y:S01]  /*8e70*/  STS.U16 [R10+0x80], R3 ;  /* 0x000080030a007388 */ /* 0x000fe20000000400 */
[----:B-1----:R-:W-:-:S02]  /*8e80*/  PRMT R4, R0, 0x7610, R4 ;  /* 0x0000761000047816 */ /* 0x002fc40000000004 */
[----:B------:R-:W-:-:S03]  /*8e90*/  F2FP.BF16.PACK_AB R0, R125, R124 ;  /* 0x0000007c7d00723e */ /* 0x000fc600000010ff */
[----:B------:R1:W-:Y:S04]  /*8ea0*/  STS.U16 [R13+0x80], R4 ;  /* 0x000080040d007388 */ /* 0x0003e80000000400 */
[----:B------:R3:W-:Y:S01]  /*8eb0*/  STS.U16 [R12+0x80], R2 ;  /* 0x000080020c007388 */ /* 0x0007e20000000400 */
[----:B--2---:R-:W-:-:S05]  /*8ec0*/  PRMT R5, R0, 0x7610, R5 ;  /* 0x0000761000057816 */ /* 0x004fca0000000005 */
[----:B------:R2:W-:Y:S01]  /*8ed0*/  STS.U16 [R26+0x80], R5 ;  /* 0x000080051a007388 */ /* 0x0005e20000000400 */
[----:B-1----:R-:W-:Y:S02]  /*8ee0*/  PRMT R4, R0, 0x7632, R4 ;  /* 0x0000763200047816 */ /* 0x002fe40000000004 */
[----:B------:R-:W-:Y:S02]  /*8ef0*/  F2FP.BF16.PACK_AB R0, R137, R136 ;  /* 0x000000888900723e */ /* 0x000fe400000010ff */
[----:B---3--:R-:W-:Y:S01]  /*8f00*/  F2FP.BF16.PACK_AB R2, R127, R126 ;  /* 0x0000007e7f02723e */ /* 0x008fe200000010ff */
[----:B------:R1:W-:Y:S01]  /*8f10*/  STS.U16 [R15+0x80], R4 ;  /* 0x000080040f007388 */ /* 0x0003e20000000400 */
[----:B------:R-:W-:Y:S02]  /*8f20*/  CS2R R12, SRZ ;  /* 0x00000000000c7805 */ /* 0x000fe4000001ff00 */
[C---:B------:R-:W-:Y:S02]  /*8f30*/  PRMT R3, R2.reuse, 0x7610, R3 ;  /* 0x0000761002037816 */ /* 0x040fe40000000003 */
[----:B------:R-:W-:-:S03]  /*8f40*/  PRMT R2, R2, 0x7632, R2 ;  /* 0x0000763202027816 */ /* 0x000fc60000000002 */
[----:B------:R-:W-:Y:S04]  /*8f50*/  STS.U16 [R17+0x80], R3 ;  /* 0x0000800311007388 */ /* 0x000fe80000000400 */
[----:B------:R3:W-:Y:S01]  /*8f60*/  STS.U16 [R16+0x80], R2 ;  /* 0x0000800210007388 */ /* 0x0007e20000000400 */
[----:B--2---:R-:W-:-:S03]  /*8f70*/  CS2R R26, SRZ ;  /* 0x00000000001a7805 */ /* 0x004fc6000001ff00 */
[----:B------:R2:W-:Y:S01]  /*8f80*/  STS.U16 [R18+0x80], R0 ;  /* 0x0000800012007388 */ /* 0x0005e20000000400 */
[----:B-1----:R-:W-:Y:S01]  /*8f90*/  PRMT R4, R0, 0x7632, R4 ;  /* 0x0000763200047816 */ /* 0x002fe20000000004 */
[----:B------:R-:W-:-:S04]  /*8fa0*/  CS2R R14, SRZ ;  /* 0x00000000000e7805 */ /* 0x000fc8000001ff00 */
[----:B------:R1:W-:Y:S01]  /*8fb0*/  STS.U16 [R33+0x80], R4 ;  /* 0x0000800421007388 */ /* 0x0003e20000000400 */
[----:B---3--:R-:W-:Y:S01]  /*8fc0*/  F2FP.BF16.PACK_AB R2, R139, R138 ;  /* 0x0000008a8b02723e */ /* 0x008fe200000010ff */
[----:B------:R-:W-:Y:S01]  /*8fd0*/  CS2R R16, SRZ ;  /* 0x0000000000107805 */ /* 0x000fe2000001ff00 */
[----:B--2---:R-:W-:Y:S02]  /*8fe0*/  F2FP.BF16.PACK_AB R0, R141, R140 ;  /* 0x0000008c8d00723e */ /* 0x004fe400000010ff */
[C---:B------:R-:W-:Y:S02]  /*8ff0*/  PRMT R5, R2.reuse, 0x7610, R5 ;  /* 0x0000761002057816 */ /* 0x040fe40000000005 */
[----:B------:R-:W-:Y:S02]  /*9000*/  PRMT R3, R2, 0x7632, R3 ;  /* 0x0000763202037816 */ /* 0x000fe40000000003 */
[C---:B------:R-:W-:Y:S01]  /*9010*/  PRMT R2, R0.reuse, 0x7632, R2 ;  /* 0x0000763200027816 */ /* 0x040fe20000000002 */
[----:B------:R2:W-:Y:S04]  /*9020*/  STS.U16 [R25+0x80], R5 ;  /* 0x0000800519007388 */ /* 0x0005e80000000400 */
[----:B------:R3:W-:Y:S01]  /*9030*/  STS.U16 [R19+0x80], R3 ;  /* 0x0000800313007388 */ /* 0x0007e20000000400 */
[----:B-1----:R-:W-:Y:S01]  /*9040*/  PRMT R4, R0, 0x7610, R4 ;  /* 0x0000761000047816 */ /* 0x002fe20000000004 */
[----:B------:R-:W-:Y:S01]  /*9050*/  CS2R R32, SRZ ;  /* 0x0000000000207805 */ /* 0x000fe2000001ff00 */
[----:B------:R-:W-:-:S03]  /*9060*/  F2FP.BF16.PACK_AB R0, R143, R142 ;  /* 0x0000008e8f00723e */ /* 0x000fc600000010ff */
[----:B------:R1:W-:Y:S04]  /*9070*/  STS.U16 [R29+0x80], R4 ;  /* 0x000080041d007388 */ /* 0x0003e80000000400 */
[----:B------:R4:W-:Y:S01]  /*9080*/  STS.U16 [R28+0x80], R2 ;  /* 0x000080021c007388 */ /* 0x0009e20000000400 */
[----:B--2---:R-:W-:Y:S01]  /*9090*/  PRMT R5, R0, 0x7610, R5 ;  /* 0x0000761000057816 */ /* 0x004fe20000000005 */
[----:B------:R-:W-:Y:S01]  /*90a0*/  CS2R R24, SRZ ;  /* 0x0000000000187805 */ /* 0x000fe2000001ff00 */
[----:B---3--:R-:W-:-:S03]  /*90b0*/  CS2R R18, SRZ ;  /* 0x0000000000127805 */ /* 0x008fc6000001ff00 */
[----:B------:R2:W-:Y:S01]  /*90c0*/  STS.U16 [R40+0x80], R5 ;  /* 0x0000800528007388 */ /* 0x0005e20000000400 */
[----:B-1----:R-:W-:Y:S02]  /*90d0*/  PRMT R4, R0, 0x7632, R4 ;  /* 0x0000763200047816 */ /* 0x002fe40000000004 */
[----:B------:R-:W-:Y:S02]  /*90e0*/  F2FP.BF16.PACK_AB R0, R147, R146 ;  /* 0x000000929300723e */ /* 0x000fe400000010ff */
[----:B----4-:R-:W-:Y:S01]  /*90f0*/  F2FP.BF16.PACK_AB R2, R145, R144 ;  /* 0x000000909102723e */ /* 0x010fe200000010ff */
        /* <DEDUP_REMOVED lines=8> */
[----:B-1----:R-:W-:-:S05]  /*9180*/  PRMT R4, R0, 0x7632, R4 ;  /* 0x0000763200047816 */ /* 0x002fca0000000004 */
[----:B------:R1:W-:Y:S01]  /*9190*/  STS.U16 [R44+0x80], R4 ;  /* 0x000080042c007388 */ /* 0x0003e20000000400 */
[----:B---3--:R-:W-:Y:S01]  /*91a0*/  F2FP.BF16.PACK_AB R2, R157, R156 ;  /* 0x0000009c9d02723e */ /* 0x008fe200000010ff */
[----:B------:R-:W-:Y:S01]  /*91b0*/  CS2R R34, SRZ ;  /* 0x0000000000227805 */ /* 0x000fe2000001ff00 */
[----:B--2---:R-:W-:Y:S01]  /*91c0*/  F2FP.BF16.PACK_AB R0, R159, R158 ;  /* 0x0000009e9f00723e */ /* 0x004fe200000010ff */
[----:B------:R-:W-:Y:S01]  /*91d0*/  CS2R R36, SRZ ;  /* 0x0000000000247805 */ /* 0x000fe2000001ff00 */
[C---:B------:R-:W-:Y:S02]  /*91e0*/  PRMT R5, R2.reuse, 0x7610, R5 ;  /* 0x0000761002057816 */ /* 0x040fe40000000005 */
[----:B------:R-:W-:Y:S02]  /*91f0*/  PRMT R3, R2, 0x7632, R3 ;  /* 0x0000763202037816 */ /* 0x000fe40000000003 */
[C---:B------:R-:W-:Y:S01]  /*9200*/  PRMT R2, R0.reuse, 0x7632, R2 ;  /* 0x0000763200027816 */ /* 0x040fe20000000002 */
[----:B------:R2:W-:Y:S04]  /*9210*/  STS.U16 [R39+0x80], R5 ;  /* 0x0000800527007388 */ /* 0x0005e80000000400 */
[----:B------:R3:W-:Y:S01]  /*9220*/  STS.U16 [R38+0x80], R3 ;  /* 0x0000800326007388 */ /* 0x0007e20000000400 */
[----:B-1----:R-:W-:-:S02]  /*9230*/  PRMT R4, R0, 0x7610, R4 ;  /* 0x0000761000047816 */ /* 0x002fc40000000004 */
[----:B------:R-:W-:-:S03]  /*9240*/  F2FP.BF16.PACK_AB R0, R153, R152 ;  /* 0x000000989900723e */ /* 0x000fc600000010ff */
[----:B------:R1:W-:Y:S04]  /*9250*/  STS.U16 [R43+0x80], R4 ;  /* 0x000080042b007388 */ /* 0x0003e80000000400 */
[----:B------:R4:W-:Y:S01]  /*9260*/  STS.U16 [R42+0x80], R2 ;  /* 0x000080022a007388 */ /* 0x0009e20000000400 */
[----:B--2---:R-:W-:Y:S01]  /*9270*/  PRMT R5, R0, 0x7610, R5 ;  /* 0x0000761000057816 */ /* 0x004fe20000000005 */
[----:B---3--:R-:W-:-:S04]  /*9280*/  CS2R R38, SRZ ;  /* 0x0000000000267805 */ /* 0x008fc8000001ff00 */
        /* <DEDUP_REMOVED lines=8> */
[----:B------:R3:W-:Y:S04]  /*9310*/  STS.U16 [R47+0x80], R3 ;  /* 0x000080032f007388 */ /* 0x0007e80000000400 */
[----:B------:R4:W-:Y:S04]  /*9320*/  STS.U16 [R46+0x80], R2 ;  /* 0x000080022e007388 */ /* 0x0009e80000000400 */
[----:B------:R5:W-:Y:S04]  /*9330*/  STS.U16 [R48+0x80], R0 ;  /* 0x0000800030007388 */ /* 0x000be80000000400 */
[----:B--2---:R-:W2:Y:S01]  /*9340*/  S2R R51, SR_CTAID.Y ;  /* 0x0000000000337919 */ /* 0x004ea20000002600 */
[----:B-1----:R-:W-:Y:S01]  /*9350*/  CS2R R44, SRZ ;  /* 0x00000000002c7805 */ /* 0x002fe2000001ff00 */
[----:B---3--:R-:W-:-:S02]  /*9360*/  PRMT R3, R0, 0x7632, R3 ;  /* 0x0000763200037816 */ /* 0x008fc40000000003 */
[----:B----4-:R-:W-:-:S03]  /*9370*/  F2FP.BF16.PACK_AB R2, R151, R150 ;  /* 0x000000969702723e */ /* 0x010fc600000010ff */
[----:B------:R1:W-:Y:S01]  /*9380*/  STS.U16 [R54+0x80], R3 ;  /* 0x0000800336007388 */ /* 0x0003e20000000400 */
[----:B------:R-:W-:Y:S01]  /*9390*/  CS2R R46, SRZ ;  /* 0x00000000002e7805 */ /* 0x000fe2000001ff00 */
[----:B-----5:R-:W-:Y:S02]  /*93a0*/  F2FP.BF16.PACK_AB R0, R161, R160 ;  /* 0x000000a0a100723e */ /* 0x020fe400000010ff */
[C---:B------:R-:W-:Y:S02]  /*93b0*/  PRMT R4, R2.reuse, 0x7610, R4 ;  /* 0x0000761002047816 */ /* 0x040fe40000000004 */
[----:B------:R-:W-:Y:S02]  /*93c0*/  PRMT R2, R2, 0x7632, R2 ;  /* 0x0000763202027816 */ /* 0x000fe40000000002 */
[----:B------:R-:W-:Y:S01]  /*93d0*/  IADD3 R48, R88, 0x40, RZ ;  /* 0x0000004058307810 */ /* 0x000fe20007ffe0ff */
[----:B------:R3:W-:Y:S04]  /*93e0*/  STS.U16 [R50+0x80], R4 ;  /* 0x0000800432007388 */ /* 0x0007e80000000400 */
[----:B------:R4:W-:Y:S01]  /*93f0*/  STS.U16 [R49+0x80], R2 ;  /* 0x0000800231007388 */ /* 0x0009e20000000400 */
[----:B-1----:R-:W-:-:S02]  /*9400*/  PRMT R3, R0, 0x7610, R3 ;  /* 0x0000761000037816 */ /* 0x002fc40000000003 */
[----:B------:R-:W-:-:S03]  /*9410*/  PRMT R0, R0, 0x7632, R0 ;  /* 0x0000763200007816 */ /* 0x000fc60000000000 */
[----:B------:R1:W-:Y:S04]  /*9420*/  STS.U16 [R53+0x80], R3 ;  /* 0x0000800335007388 */ /* 0x0003e80000000400 */
[----:B------:R5:W-:Y:S01]  /*9430*/  STS.U16 [R52+0x80], R0 ;  /* 0x0000800034007388 */ /* 0x000be20000000400 */
[----:B---3--:R-:W-:Y:S01]  /*9440*/  IMAD.MOV.U32 R50, RZ, RZ, -0x50 ;  /* 0xffffffb0ff327424 */ /* 0x008fe200078e00ff */
[----:B----4-:R-:W-:Y:S02]  /*9450*/  F2FP.BF16.PACK_AB R2, R163, R162 ;  /* 0x000000a2a302723e */ /* 0x010fe400000010ff */
[----:B------:R-:W-:Y:S02]  /*9460*/  IADD3 R49, R88, 0x80, RZ ;  /* 0x0000008058317810 */ /* 0x000fe40007ffe0ff */
[----:B------:R-:W-:-:S02]  /*9470*/  PRMT R5, R2, 0x7610, R5 ;  /* 0x0000761002057816 */ /* 0x000fc40000000005 */
[----:B------:R-:W-:-:S03]  /*9480*/  PRMT R4, R2, 0x7632, R4 ;  /* 0x0000763202047816 */ /* 0x000fc60000000004 */
[----:B------:R3:W-:Y:S04]  /*9490*/  STS.U16 [R63+0x80], R5 ;  /* 0x000080053f007388 */ /* 0x0007e80000000400 */
[----:B------:R-:W-:Y:S01]  /*94a0*/  STS.U16 [R57+0x80], R4 ;  /* 0x0000800439007388 */ /* 0x000fe20000000400 */
[----:B-1----:R-:W-:Y:S02]  /*94b0*/  F2FP.BF16.PACK_AB R3, R167, R166 ;  /* 0x000000a6a703723e */ /* 0x002fe400000010ff */
[----:B-----5:R-:W-:Y:S01]  /*94c0*/  F2FP.BF16.PACK_AB R0, R165, R164 ;  /* 0x000000a4a500723e */ /* 0x020fe200000010ff */
[----:B------:R-:W-:-:S03]  /*94d0*/  CS2R R52, SRZ ;  /* 0x0000000000347805 */ /* 0x000fc6000001ff00 */
[C---:B------:R-:W-:Y:S02]  /*94e0*/  PRMT R2, R0.reuse, 0x7610, R2 ;  /* 0x0000761000027816 */ /* 0x040fe40000000002 */
[----:B------:R-:W-:-:S03]  /*94f0*/  PRMT R0, R0, 0x7632, R0 ;  /* 0x0000763200007816 */ /* 0x000fc60000000000 */
[----:B------:R1:W-:Y:S04]  /*9500*/  STS.U16 [R56+0x80], R2 ;  /* 0x0000800238007388 */ /* 0x0003e80000000400 */
[----:B------:R4:W-:Y:S01]  /*9510*/  STS.U16 [R55+0x80], R0 ;  /* 0x0000800037007388 */ /* 0x0009e20000000400 */
[----:B---3--:R-:W-:-:S03]  /*9520*/  PRMT R5, R3, 0x7632, R5 ;  /* 0x0000763203057816 */ /* 0x008fc60000000005 */
[----:B------:R3:W-:Y:S04]  /*9530*/  STS.U16 [R58+0x80], R3 ;  /* 0x000080033a007388 */ /* 0x0007e80000000400 */
[----:B------:R5:W-:Y:S01]  /*9540*/  STS.U16 [R64+0x80], R5 ;  /* 0x0000800540007388 */ /* 0x000be20000000400 */
[----:B-1----:R-:W-:Y:S01]  /*9550*/  F2FP.BF16.PACK_AB R2, R169, R168 ;  /* 0x000000a8a902723e */ /* 0x002fe200000010ff */
[----:B------:R-:W-:-:S03]  /*9560*/  CS2R R56, SRZ ;  /* 0x0000000000387805 */ /* 0x000fc6000001ff00 */
[C---:B------:R-:W-:Y:S01]  /*9570*/  PRMT R4, R2.reuse, 0x7610, R4 ;  /* 0x0000761002047816 */ /* 0x040fe20000000004 */
[----:B----4-:R-:W-:Y:S01]  /*9580*/  CS2R R54, SRZ ;  /* 0x0000000000367805 */ /* 0x010fe2000001ff00 */
[----:B------:R-:W-:Y:S02]  /*9590*/  F2FP.BF16.PACK_AB R0, R171, R170 ;  /* 0x000000aaab00723e */ /* 0x000fe400000010ff */
[----:B---3--:R-:W-:Y:S01]  /*95a0*/  PRMT R3, R2, 0x7632, R3 ;  /* 0x0000763202037816 */ /* 0x008fe20000000003 */
[----:B------:R1:W-:Y:S01]  /*95b0*/  STS.U16 [R62+0x80], R4 ;  /* 0x000080043e007388 */ /* 0x0003e20000000400 */
[C---:B------:R-:W-:Y:S02]  /*95c0*/  PRMT R2, R0.reuse, 0x7610, R2 ;  /* 0x0000761000027816 */ /* 0x040fe40000000002 */
[----:B------:R-:W-:Y:S01]  /*95d0*/  PRMT R0, R0, 0x7632, R0 ;  /* 0x0000763200007816 */ /* 0x000fe20000000000 */
[----:B------:R-:W-:Y:S01]  /*95e0*/  STS.U16 [R61+0x80], R3 ;  /* 0x000080033d007388 */ /* 0x000fe20000000400 */
[----:B-----5:R-:W-:-:S03]  /*95f0*/  CS2R R64, SRZ ;  /* 0x0000000000407805 */ /* 0x020fc6000001ff00 */
[----:B------:R3:W-:Y:S04]  /*9600*/  STS.U16 [R60+0x80], R2 ;  /* 0x000080023c007388 */ /* 0x0007e80000000400 */
[----:B------:R4:W-:Y:S04]  /*9610*/  STS.U16 [R59+0x80], R0 ;  /* 0x000080003b007388 */ /* 0x0009e80000000400 */
[----:B-1----:R-:W1:Y:S01]  /*9620*/  S2R R4, SR_CTAID.X ;  /* 0x0000000000047919 */ /* 0x002e620000002500 */
[----:B------:R-:W-:Y:S01]  /*9630*/  CS2R R62, SRZ ;  /* 0x00000000003e7805 */ /* 0x000fe2000001ff00 */
[----:B---3--:R-:W-:Y:S01]  /*9640*/  CS2R R60, SRZ ;  /* 0x00000000003c7805 */ /* 0x008fe2000001ff00 */
[----:B--2---:R-:W-:Y:S01]  /*9650*/  IMAD.WIDE.U32 R2, R51, c[0x0][0x338], R88 ;  /* 0x0000ce0033027a25 */ /* 0x004fe200078e0058 */
[----:B----4-:R-:W-:-:S03]  /*9660*/  CS2R R58, SRZ ;  /* 0x00000000003a7805 */ /* 0x010fc6000001ff00 */
[----:B------:R-:W-:Y:S01]  /*9670*/  IMAD.SHL.U32 R0, R93, 0x2, RZ ;  /* 0x000000025d007824 */ /* 0x000fe200078e00ff */
[----:B------:R-:W-:Y:S01]  /*9680*/  BAR.SYNC.DEFER_BLOCKING 0x1, 0x100 ;  /* 0x0044000000007b1d */ /* 0x000fe20000010000 */
[----:B------:R-:W-:Y:S01]  /*9690*/  SHF.R.S32.HI R93, RZ, 0x1f, R51 ;  /* 0x0000001fff5d7819 */ /* 0x000fe20000011433 */
[----:B-1----:R-:W-:-:S05]  /*96a0*/  IMAD R50, R4, R50, c[0x0][0x2f0] ;  /* 0x0000bc0004327624 */ /* 0x002fca00078e0232 */
[----:B------:R-:W-:-:S04]  /*96b0*/  IMNMX R50, R50, 0x50, PT ;  /* 0x0000005032327817 */ /* 0x000fc80003800200 */
[----:B------:R-:W-:Y:S01]  /*96c0*/  ISETP.GE.AND P6, PT, R90, R50, PT ;  /* 0x000000325a00720c */ /* 0x000fe20003fc6270 */
[----:B------:R-:W1:Y:S04]  /*96d0*/  @!P2 LDS.128 R12, [R0+0x7880] ;  /* 0x00788000000ca984 */ /* 0x000e680000000c00 */
[----:B------:R-:W2:Y:S04]  /*96e0*/  @!P2 LDS.128 R16, [R0+0xa080] ;  /* 0x00a080000010a984 */ /* 0x000ea80000000c00 */
[----:B------:R-:W3:Y:S04]  /*96f0*/  @!P2 LDS.128 R20, [R0+0xc880] ;  /* 0x00c880000014a984 */ /* 0x000ee80000000c00 */
[----:B------:R-:W4:Y:S04]  /*9700*/  @!P1 LDS.128 R24, [R0+0x8880] ;  /* 0x0088800000189984 */ /* 0x000f280000000c00 */
[----:B------:R-:W5:Y:S04]  /*9710*/  @!P1 LDS.128 R28, [R0+0xb080] ;  /* 0x00b08000001c9984 */ /* 0x000f680000000c00 */
        /* <DEDUP_REMOVED lines=15> */
[----:B------:R-:W-:-:S04]  /*9810*/  IMAD.IADD R3, R3, 0x1, R0 ;  /* 0x0000000103037824 */ /* 0x000fc800078e0200 */
[----:B------:R-:W-:-:S04]  /*9820*/  IMAD.WIDE.U32 R10, R92, c[0x0][0x340], R2 ;  /* 0x0000d0005c0a7a25 */ /* 0x000fc800078e0002 */
[----:B------:R-:W-:-:S04]  /*9830*/  IMAD.WIDE R2, R4, 0x50, R90 ;  /* 0x0000005004027825 */ /* 0x000fc800078e025a */
[----:B------:R-:W-:Y:S01]  /*9840*/  IMAD.IADD R7, R11, 0x1, R6 ;  /* 0x000000010b077824 */ /* 0x000fe200078e0206 */
[----:B------:R-:W-:Y:S05]  /*9850*/  @P6 BRA `(.L_x_845) ;  /* 0x000000d000006947 */ /* 0x000fea0003800000 */
[----:B-1-345:R-:W-:Y:S01]  /*9860*/  IMAD R0, R3, c[0x0][0x330], RZ ;  /* 0x0000cc0003007a24 */ /* 0x03afe200078e02ff */
        /* <DEDUP_REMOVED lines=12> */
.L_x_845:
[----:B-1-345:R-:W-:Y:S05]  /*9930*/  BSYNC B0 ;  /* 0x0000000000007941 */ /* 0x03afea0003800000 */
.L_x_844:
[----:B------:R-:W-:Y:S01]  /*9940*/  IADD3 R0, R90, 0x20, RZ ;  /* 0x000000205a007810 */ /* 0x000fe20007ffe0ff */
[----:B------:R-:W-:Y:S03]  /*9950*/  BSSY B0, `(.L_x_846) ;  /* 0x0000013000007945 */ /* 0x000fe60003800000 */
[----:B------:R-:W-:-:S13]  /*9960*/  ISETP.GE.AND P5, PT, R0, R50, PT ;  /* 0x000000320000720c */ /* 0x000fda0003fa6270 */
[----:B------:R-:W-:Y:S05]  /*9970*/  @P5 BRA `(.L_x_847) ;  /* 0x0000010000005947 */ /* 0x000fea0003800000 */
[----:B------:R-:W-:Y:S02]  /*9980*/  IADD3 R0, P0, R2, 0x20, RZ ;  /* 0x0000002002007810 */ /* 0x000fe40007f1e0ff */
[----:B------:R-:W-:Y:S02]  /*9990*/  MOV R5, R7 ;  /* 0x0000000700057202 */ /* 0x000fe40000000f00 */
        /* <DEDUP_REMOVED lines=11> */
[----:B------:R1:W-:Y:S04]  /*9a50*/  @!P2 STG.E.128 [R4.64], R24 ;  /* 0x000000180400a986 */ /* 0x0003e8000c101d12 */
[----:B------:R1:W-:Y:S04]  /*9a60*/  @!P1 STG.E.128 [R4.64+0x80], R28 ;  /* 0x0000801c04009986 */ /* 0x0003e8000c101d12 */
[----:B------:R1:W-:Y:S02]  /*9a70*/  @!P0 STG.E.128 [R4.64+0x100], R32 ;  /* 0x0001002004008986 */ /* 0x0003e4000c101d12 */
.L_x_847:
[----:B------:R-:W-:Y:S05]  /*9a80*/  BSYNC B0 ;  /* 0x0000000000007941 */ /* 0x000fea0003800000 */
.L_x_846:
[----:B------:R-:W-:Y:S01]  /*9a90*/  IADD3 R0, R90, 0x40, RZ ;  /* 0x000000405a007810 */ /* 0x000fe20007ffe0ff */
[----:B------:R-:W-:Y:S03]  /*9aa0*/  BSSY B0, `(.L_x_848) ;  /* 0x0000012000007945 */ /* 0x000fe60003800000 */
[----:B------:R-:W-:-:S13]  /*9ab0*/  ISETP.GE.AND P4, PT, R0, R50, PT ;  /* 0x000000320000720c */ /* 0x000fda0003f86270 */
[----:B------:R-:W-:Y:S05]  /*9ac0*/  @P4 BRA `(.L_x_849) ;  /* 0x000000f000004947 */ /* 0x000fea0003800000 */
[----:B------:R-:W-:Y:S01]  /*9ad0*/  IADD3 R0, P0, R2, 0x40, RZ ;  /* 0x0000004002007810 */ /* 0x000fe20007f1e0ff */
[----:B------:R-:W-:Y:S01]  /*9ae0*/  IMAD.MOV.U32 R6, RZ, RZ, R10 ;  /* 0x000000ffff067224 */ /* 0x000fe200078e000a */
[----:B------:R-:W-:Y:S02]  /*9af0*/  ISETP.GE.AND P2, PT, R88, c[0x0][0x324], PT ;  /* 0x0000c90058007a0c */ /* 0x000fe40003f46270 */
[----:B------:R-:W-:Y:S01]  /*9b00*/  ISETP.GE.AND P1, PT, R48, c[0x0][0x324], PT ;  /* 0x0000c90030007a0c */ /* 0x000fe20003f26270 */
[----:B-1----:R-:W-:Y:S01]  /*9b10*/  IMAD.X R4, RZ, RZ, R3, P0 ;  /* 0x000000ffff047224 */ /* 0x002fe200000e0603 */
[----:B------:R-:W-:Y:S01]  /*9b20*/  ISETP.GE.AND P0, PT, R49, c[0x0][0x324], PT ;  /* 0x0000c90031007a0c */ /* 0x000fe20003f06270 */
[----:B------:R-:W-:-:S04]  /*9b30*/  IMAD.WIDE.U32 R6, R0, c[0x0][0x330], R6 ;  /* 0x0000cc0000067a25 */ /* 0x000fc800078e0006 */
        /* <DEDUP_REMOVED lines=8> */
.L_x_849:
[----:B------:R-:W-:Y:S05]  /*9bc0*/  BSYNC B0 ;  /* 0x0000000000007941 */ /* 0x000fea0003800000 */
.L_x_848:
        /* <DEDUP_REMOVED lines=23> */
.L_x_851:
[----:B------:R-:W-:Y:S05]  /*9d40*/  BSYNC B0 ;  /* 0x0000000000007941 */ /* 0x000fea0003800000 */
.L_x_850:
        /* <DEDUP_REMOVED lines=18> */
.L_x_853:
[----:B------:R-:W-:Y:S05]  /*9e70*/  BSYNC B0 ;  /* 0x0000000000007941 */ /* 0x000fea0003800000 */
.L_x_852:
[----:B------:R-:W-:Y:S05]  /*9e80*/  @P4 EXIT ;  /* 0x000000000000494d */ /* 0x000fea0003800000 */
[----:B------:R-:W-:Y:S02]  /*9e90*/  IADD3 R0, P0, R2, 0x40, RZ ;  /* 0x0000004002007810 */ /* 0x000fe40007f1e0ff */
[----:B------:R-:W-:-:S03]  /*9ea0*/  ISETP.GE.AND P1, PT, R88, c[0x0][0x2f4], PT ;  /* 0x0000bd0058007a0c */ /* 0x000fc60003f26270 */
[----:B------:R-:W-:Y:S01]  /*9eb0*/  IMAD.X R2, RZ, RZ, R3, P0 ;  /* 0x000000ffff027224 */ /* 0x000fe200000e0603 */
[----:B------:R-:W-:Y:S02]  /*9ec0*/  MOV R3, R7 ;  /* 0x0000000700037202 */ /* 0x000fe40000000f00 */
[----:B------:R-:W-:Y:S01]  /*9ed0*/  ISETP.GE.AND P0, PT, R48, c[0x0][0x2f4], PT ;  /* 0x0000bd0030007a0c */ /* 0x000fe20003f06270 */
[----:B------:R-:W-:Y:S02]  /*9ee0*/  IMAD R6, R2, c[0x0][0x300], RZ ;  /* 0x0000c00002067a24 */ /* 0x000fe400078e02ff */
[----:B------:R-:W-:-:S04]  /*9ef0*/  IMAD.MOV.U32 R2, RZ, RZ, R10 ;  /* 0x000000ffff027224 */ /* 0x000fc800078e000a */
[----:B-1----:R-:W-:-:S04]  /*9f00*/  IMAD.WIDE.U32 R4, R0, c[0x0][0x300], R2 ;  /* 0x0000c00000047a25 */ /* 0x002fc800078e0002 */
[----:B------:R-:W-:Y:S01]  /*9f10*/  IMAD R0, R0, c[0x0][0x304], R6 ;  /* 0x0000c10000007a24 */ /* 0x000fe200078e0206 */
[----:B------:R-:W-:-:S03]  /*9f20*/  LEA R2, P2, R4, c[0x0][0x2e8], 0x1 ;  /* 0x0000ba0004027a11 */ /* 0x000fc600078408ff */
        /* <DEDUP_REMOVED lines=8> */
.L_x_843:
[----:B------:R-:W1:Y:S01]  /*9fb0*/  S2R R19, SR_CTAID.Y ;  /* 0x0000000000137919 */ /* 0x000e620000002600 */
[----:B------:R-:W-:Y:S01]  /*9fc0*/  SHF.R.S32.HI R0, RZ, 0x1f, R228 ;  /* 0x0000001fff007819 */ /* 0x000fe200000114e4 */
[----:B------:R-:W-:Y:S01]  /*9fd0*/  BSSY B0, `(.L_x_854) ;  /* 0x0000028000007945 */ /* 0x000fe20003800000 */
[----:B------:R-:W-:Y:S01]  /*9fe0*/  MOV R18, 0xffffffb0 ;  /* 0xffffffb000127802 */ /* 0x000fe20000000f00 */
[----:B------:R-:W2:Y:S01]  /*9ff0*/  S2R R4, SR_CTAID.X ;  /* 0x0000000000047919 */ /* 0x000ea20000002500 */
[----:B------:R-:W-:-:S03]  /*a000*/  LEA.HI R8, R0, R228, RZ, 0x3 ;  /* 0x000000e400087211 */ /* 0x000fc600078f18ff */
[----:B------:R-:W3:Y:S01]  /*a010*/  S2R R20, SR_CTAID.Z ;  /* 0x0000000000147919 */ /* 0x000ee20000002700 */
[----:B------:R-:W-:Y:S02]  /*a020*/  LOP3.LUT R0, R8, 0x1ffffff8, RZ, 0xc0, !PT ;  /* 0x1ffffff808007812 */ /* 0x000fe400078ec0ff */
[----:B------:R-:W-:-:S03]  /*a030*/  SHF.R.S32.HI R8, RZ, 0x3, R8 ;  /* 0x00000003ff087819 */ /* 0x000fc60000011408 */
[----:B------:R-:W-:Y:S01]  /*a040*/  IMAD.IADD R0, R228, 0x1, -R0 ;  /* 0x00000001e4007824 */ /* 0x000fe200078e0a00 */
[----:B------:R-:W-:-:S03]  /*a050*/  SHF.R.S32.HI R9, RZ, 0x1f, R8 ;  /* 0x0000001fff097819 */ /* 0x000fc60000011408 */
[----:B------:R-:W-:-:S05]  /*a060*/  IMAD.SHL.U32 R10, R0, 0x8, RZ ;  /* 0x00000008000a7824 */ /* 0x000fca00078e00ff */
[----:B------:R-:W-:Y:S02]  /*a070*/  SHF.R.S32.HI R11, RZ, 0x1f, R10 ;  /* 0x0000001fff0b7819 */ /* 0x000fe4000001140a */
[----:B-1----:R-:W-:Y:S02]  /*a080*/  SHF.R.S32.HI R21, RZ, 0x1f, R19 ;  /* 0x0000001fff157819 */ /* 0x002fe40000011413 */
[----:B------:R-:W-:Y:S01]  /*a090*/  IADD3 R16, R10, 0x40, RZ ;  /* 0x000000400a107810 */ /* 0x000fe20007ffe0ff */
[----:B--2---:R-:W-:Y:S01]  /*a0a0*/  IMAD R18, R4, R18, c[0x0][0x2f0] ;  /* 0x0000bc0004127624 */ /* 0x004fe200078e0212 */
[----:B------:R-:W-:Y:S01]  /*a0b0*/  IADD3 R17, R10, 0x80, RZ ;  /* 0x000000800a117810 */ /* 0x000fe20007ffe0ff */
[----:B------:R-:W-:Y:S01]  /*a0c0*/  IMAD R0, R21, c[0x0][0x308], RZ ;  /* 0x0000c20015007a24 */ /* 0x000fe200078e02ff */
[----:B---3--:R-:W-:Y:S01]  /*a0d0*/  SHF.R.S32.HI R22, RZ, 0x1f, R20 ;  /* 0x0000001fff167819 */ /* 0x008fe20000011414 */
[----:B------:R-:W-:Y:S01]  /*a0e0*/  IMAD.WIDE.U32 R2, R19, c[0x0][0x308], R10 ;  /* 0x0000c20013027a25 */ /* 0x000fe200078e000a */
[----:B------:R-:W-:-:S03]  /*a0f0*/  ISETP.GE.AND P6, PT, R8, R18, PT ;  /* 0x000000120800720c */ /* 0x000fc60003fc6270 */
[----:B------:R-:W-:Y:S02]  /*a100*/  IMAD R0, R19, c[0x0][0x30c], R0 ;  /* 0x0000c30013007a24 */ /* 0x000fe400078e0200 */
[----:B------:R-:W-:Y:S02]  /*a110*/  IMAD R6, R22, c[0x0][0x310], RZ ;  /* 0x0000c40016067a24 */ /* 0x000fe400078e02ff */
[----:B------:R-:W-:Y:S02]  /*a120*/  IMAD.IADD R3, R3, 0x1, R0 ;  /* 0x0000000103037824 */ /* 0x000fe400078e0200 */
[C---:B------:R-:W-:Y:S02]  /*a130*/  IMAD R6, R20.reuse, c[0x0][0x314], R6 ;  /* 0x0000c50014067a24 */ /* 0x040fe400078e0206 */
[----:B------:R-:W-:-:S04]  /*a140*/  IMAD.WIDE.U32 R14, R20, c[0x0][0x310], R2 ;  /* 0x0000c400140e7a25 */ /* 0x000fc800078e0002 */
[----:B------:R-:W-:Y:S01]  /*a150*/  IMAD.WIDE R2, R4, 0x50, R8 ;  /* 0x0000005004027825 */ /* 0x000fe200078e0208 */
        /* <DEDUP_REMOVED lines=15> */
.L_x_855:
[----:B------:R-:W-:Y:S05]  /*a250*/  BSYNC B0 ;  /* 0x0000000000007941 */ /* 0x000fea0003800000 */
.L_x_854:
        /* <DEDUP_REMOVED lines=8> */
[----:B-1----:R-:W-:Y:S01]  /*a2e0*/  IMAD.X R4, RZ, RZ, R3, P0 ;  /* 0x000000ffff047224 */ /* 0x002fe200000e0603 */
        /* <DEDUP_REMOVED lines=11> */
.L_x_857:
[----:B------:R-:W-:Y:S05]  /*a3a0*/  BSYNC B0 ;  /* 0x0000000000007941 */ /* 0x000fea0003800000 */
.L_x_856:
        /* <DEDUP_REMOVED lines=19> */
.L_x_859:
[----:B------:R-:W-:Y:S05]  /*a4e0*/  BSYNC B0 ;  /* 0x0000000000007941 */ /* 0x000fea0003800000 */
.L_x_858:
        /* <DEDUP_REMOVED lines=23> */
.L_x_861:
[----:B------:R-:W-:Y:S05]  /*a660*/  BSYNC B0 ;  /* 0x0000000000007941 */ /* 0x000fea0003800000 */
.L_x_860:
[----:B------:R-:W-:Y:S01]  /*a670*/  BSSY B0, `(.L_x_862) ;  /* 0x0000012000007945 */ /* 0x000fe20003800000 */
[----:B------:R-:W-:Y:S05]  /*a680*/  @P5 BRA `(.L_x_863) ;  /* 0x0000010000005947 */ /* 0x000fea0003800000 */
[----:B------:R-:W-:Y:S01]  /*a690*/  IADD3 R0, P0, R2, 0x20, RZ ;  /* 0x0000002002007810 */ /* 0x000fe20007f1e0ff */
[----:B------:R-:W-:Y:S01]  /*a6a0*/  IMAD.MOV.U32 R8, RZ, RZ, R12 ;  /* 0x000000ffff087224 */ /* 0x000fe200078e000c */
[----:B------:R-:W-:-:S02]  /*a6b0*/  MOV R9, R7 ;  /* 0x0000000700097202 */ /* 0x000fc40000000f00 */
        /* <DEDUP_REMOVED lines=13> */
.L_x_863:
[----:B------:R-:W-:Y:S05]  /*a790*/  BSYNC B0 ;  /* 0x0000000000007941 */ /* 0x000fea0003800000 */
.L_x_862:
        /* <DEDUP_REMOVED lines=19> */
.L_x_864:
        /* <DEDUP_REMOVED lines=11> */
.L_x_1411:


//--------------------- .text._ZN7cutlass13device_kernelIN5flash19enable_sm80_to_sm89INS1_16FlashAttnBwdSm80INS1_25CollectiveMainloopBwdSm80ILi2ELi1EN4cute5tupleIJNS5_1CILi64EEENS7_ILi80EEENS7_ILi192EEEEEENS_10bfloat16_tEfNS_4arch4Sm80ELb0ELb1ELb0ELb0ELb1ELb0ELb1ELb0ELi2ELi4ELi2ELi2ELb0EEENS1_21CollectiveEpilogueBwdISB_SC_SE_Li256ELb0ELb1ELi4EEENS1_19SingleTileSchedulerILb0ELb0ELb0ELi80EEEEEEEEEvNT_6ParamsE --------------------------
	.section	.text._ZN7cutlass13device_kernelIN5flash19enable_sm80_to_sm89INS1_16FlashAttnBwdSm80INS1_25CollectiveMainloopBwdSm80ILi2ELi1EN4cute5tupleIJNS5_1CILi64EEENS7_ILi80EEENS7_ILi192EEEEEENS_10bfloat16_tEfNS_4arch4Sm80ELb0ELb1ELb0ELb0ELb1ELb0ELb1ELb0ELi2ELi4ELi2ELi2ELb0EEENS1_21CollectiveEpilogueBwdISB_SC_SE_Li256ELb0ELb1ELi4EEENS1_19SingleTileSchedulerILb0ELb0ELb0ELi80EEEEEEEEEvNT_6ParamsE,"ax",@progbits
	.sectioninfo	@"SHI_REGISTERS=255"
	.align	128
.text._ZN7cutlass13device_kernelIN5flash19enable_sm80_to_sm89INS1_16FlashAttnBwdSm80INS1_25CollectiveMainloopBwdSm80ILi2ELi1EN4cute5tupleIJNS5_1CILi64EEENS7_ILi80EEENS7_ILi192EEEEEENS_10bfloat16_tEfNS_4arch4Sm80ELb0ELb1ELb0ELb0ELb1ELb0ELb1ELb0ELi2ELi4ELi2ELi2ELb0EEENS1_21CollectiveEpilogueBwdISB_SC_SE_Li256ELb0ELb1ELi4EEENS1_19SingleTileSchedulerILb0ELb0ELb0ELi80EEEEEEEEEvNT_6ParamsE:
        .type           _ZN7cutlass13device_kernelIN5flash19enable_sm80_to_sm89INS1_16FlashAttnBwdSm80INS1_25CollectiveMainloopBwdSm80ILi2ELi1EN4cute5tupleIJNS5_1CILi64EEENS7_ILi80EEENS7_ILi192EEEEEENS_10bfloat16_tEfNS_4arch4Sm80ELb0ELb1ELb0ELb0ELb1ELb0ELb1ELb0ELi2ELi4ELi2ELi2ELb0EEENS1_21CollectiveEpilogueBwdISB_SC_SE_Li256ELb0ELb1ELi4EEENS1_19SingleTileSchedulerILb0ELb0ELb0ELi80EEEEEEEEEvNT_6ParamsE,@function
        .size           _ZN7cutlass13device_kernelIN5flash19enable_sm80_to_sm89INS1_16FlashAttnBwdSm80INS1_25CollectiveMainloopBwdSm80ILi2ELi1EN4cute5tupleIJNS5_1CILi64EEENS7_ILi80EEENS7_ILi192EEEEEENS_10bfloat16_tEfNS_4arch4Sm80ELb0ELb1ELb0ELb0ELb1ELb0ELb1ELb0ELi2ELi4ELi2ELi2ELb0EEENS1_21CollectiveEpilogueBwdISB_SC_SE_Li256ELb0ELb1ELi4EEENS1_19SingleTileSchedulerILb0ELb0ELb0ELi80EEEEEEEEEvNT_6ParamsE,(.L_x_1412 - _ZN7cutlass13device_kernelIN5flash19enable_sm80_to_sm89INS1_16FlashAttnBwdSm80INS1_25CollectiveMainloopBwdSm80ILi2ELi1EN4cute5tupleIJNS5_1CILi64EEENS7_ILi80EEENS7_ILi192EEEEEENS_10bfloat16_tEfNS_4arch4Sm80ELb0ELb1ELb0ELb0ELb1ELb0ELb1ELb0ELi2ELi4ELi2ELi2ELb0EEENS1_21CollectiveEpilogueBwdISB_SC_SE_Li256ELb0ELb1ELi4EEENS1_19SingleTileSchedulerILb0ELb0ELb0ELi80EEEEEEEEEvNT_6ParamsE)
        .other          _ZN7cutlass13device_kernelIN5flash19enable_sm80_to_sm89INS1_16FlashAttnBwdSm80INS1_25CollectiveMainloopBwdSm80ILi2ELi1EN4cute5tupleIJNS5_1CILi64EEENS7_ILi80EEENS7_ILi192EEEEEENS_10bfloat16_tEfNS_4arch4Sm80ELb0ELb1ELb0ELb0ELb1ELb0ELb1ELb0ELi2ELi4ELi2ELi2ELb0EEENS1_21CollectiveEpilogueBwdISB_SC_SE_Li256ELb0ELb1ELi4EEENS1_19SingleTileSchedulerILb0ELb0ELb0ELi80EEEEEEEEEvNT_6ParamsE,@"STO_CUDA_ENTRY STV_DEFAULT"
_ZN7cutlass13device_kernelIN5flash19enable_sm80_to_sm89INS1_16FlashAttnBwdSm80INS1_25CollectiveMainloopBwdSm80ILi2ELi1EN4cute5tupleIJNS5_1CILi64EEENS7_ILi80EEENS7_ILi192EEEEEENS_10bfloat16_tEfNS_4arch4Sm80ELb0ELb1ELb0ELb0ELb1ELb0ELb1ELb0ELi2ELi4ELi2ELi2ELb0EEENS1_21CollectiveEpilogueBwdISB_SC_SE_Li256ELb0ELb1ELi4EEENS1_19SingleTileSchedulerILb0ELb0ELb0ELi80EEEEEEEEEvNT_6ParamsE:
        /* <DEDUP_REMOVED lines=25> */
.L_x_865:
        /* <DEDUP_REMOVED lines=565> */
.L_x_877:
        /* <DEDUP_REMOVED lines=173> */
.L_x_869:
[----:B------:R-:W-:Y:S11]  /*2fb0*/  ISETP.NE.AND P0, PT, R249, c[0x0][0x2a8], PT ;  /* 0x0000aa00f9007a0c */ /* 0x000ff60003f05270 */
[----:B------:R-:W-:Y:S02]  /*2fc0*/  @!UPT UIADD3 URZ, URZ, URZ, URZ ;  /* 0x0000003f3f3ff290 */ /* 0x000fe4000fffe03f */
[----:B------:R-:W-:Y:S05]  /*2fd0*/  @P0 IMAD.HI.U32 R24, R3, c[0x0][0x2ac], RZ ;  /* 0x0000ab0003180a27 */ /* 0x000fea00078e00ff */
[----:B------:R-:W-:Y:S02]  /*2fe0*/  @P0 SHF.R.U32.HI R3, RZ, c[0x0][0x2b0], R24 ;  /* 0x0000ac00ff030a19 */ /* 0x000fe40000011618 */
.L_x_870:
[----:B------:R-:W-:Y:S05]  /*2ff0*/  BSYNC B0 ;  /* 0x0000000000007941 */ /* 0x000fea0003800000 */
.L_x_868:
[C-C-:B------:R-:W-:Y:S01]  /*3000*/  IADD3 R24, R2.reuse, c[0x0][0x2a4], R230.reuse ;  /* 0x0000a90002187a10 */ /* 0x140fe20007ffe0e6 */
[----:B------:R-:W-:Y:S01]  /*3010*/  IMAD R3, R3, c[0x0][0x2a8], R235 ;  /* 0x0000aa0003037a24 */ /* 0x000fe200078e02eb */
[----:B------:R-:W-:Y:S02]  /*3020*/  IADD3 R192, R2, UR10, R230 ;  /* 0x0000000a02c07c10 */ /* 0x000fe4000fffe0e6 */
[----:B------:R-:W-:Y:S02]  /*3030*/  IMNMX R24, R231, R24, PT ;  /* 0x00000018e7187217 */ /* 0x000fe40003800200 */
[----:B------:R-:W-:Y:S02]  /*3040*/  IADD3 R193, R3, c[0x0][0x2a8], RZ ;  /* 0x0000aa0003c17a10 */ /* 0x000fe40007ffe0ff */
[----:B------:R-:W-:Y:S02]  /*3050*/  IMNMX R192, R192, R3, !PT ;  /* 0x00000003c0c07217 */ /* 0x000fe40007800200 */
[----:B------:R-:W-:Y:S02]  /*3060*/  IMNMX R193, R24, R193, PT ;  /* 0x000000c118c17217 */ /* 0x000fe40003800200 */
.L_x_867:
        /* <DEDUP_REMOVED lines=17> */
.L_x_873:
[----:B------:R-:W-:Y:S11]  /*3180*/  ISETP.NE.AND P0, PT, R249, c[0x0][0x2a8], PT ;  /* 0x0000aa00f9007a0c */ /* 0x000ff60003f05270 */
[----:B------:R-:W-:Y:S02]  /*3190*/  @!UPT UIADD3 URZ, URZ, URZ, URZ ;  /* 0x0000003f3f3ff290 */ /* 0x000fe4000fffe03f */
[----:B------:R-:W-:Y:S05]  /*31a0*/  @P0 IMAD.HI.U32 R3, R2, c[0x0][0x2ac], RZ ;  /* 0x0000ab0002030a27 */ /* 0x000fea00078e00ff */
[----:B------:R-:W-:Y:S02]  /*31b0*/  @P0 SHF.R.U32.HI R2, RZ, c[0x0][0x2b0], R3 ;  /* 0x0000ac00ff020a19 */ /* 0x000fe40000011603 */
.L_x_874:
[----:B------:R-:W-:Y:S05]  /*31c0*/  BSYNC B0 ;  /* 0x0000000000007941 */ /* 0x000fea0003800000 */
.L_x_872:
[----:B------:R-:W-:Y:S05]  /*31d0*/  IMAD R2, R2, c[0x0][0x2a8], R235 ;  /* 0x0000aa0002027a24 */ /* 0x000fea00078e02eb */
[----:B------:R-:W-:Y:S02]  /*31e0*/  IADD3 R3, R2, c[0x0][0x2a8], RZ ;  /* 0x0000aa0002037a10 */ /* 0x000fe40007ffe0ff */
[----:B------:R-:W-:Y:S02]  /*31f0*/  IMNMX R190, R190, R2, !PT ;  /* 0x00000002bebe7217 */ /* 0x000fe40007800200 */
[----:B------:R-:W-:Y:S02]  /*3200*/  IMNMX R191, R191, R3, PT ;  /* 0x00000003bfbf7217 */ /* 0x000fe40003800200 */
.L_x_871:
        /* <DEDUP_REMOVED lines=77> */
.L_x_875:
        /* <DEDUP_REMOVED lines=499> */
.L_x_876:
        /* <DEDUP_REMOVED lines=296> */
.L_x_866:
        /* <DEDUP_REMOVED lines=778> */
.L_x_880:
[----:B-1-345:R-:W-:Y:S05]  /*9930*/  BSYNC B0 ;  /* 0x0000000000007941 */ /* 0x03afea0003800000 */
.L_x_879:
        /* <DEDUP_REMOVED lines=20> */
.L_x_882:
[----:B------:R-:W-:Y:S05]  /*9a80*/  BSYNC B0 ;  /* 0x0000000000007941 */ /* 0x000fea0003800000 */
.L_x_881:
        /* <DEDUP_REMOVED lines=19> */
.L_x_884:
[----:B------:R-:W-:Y:S05]  /*9bc0*/  BSYNC B0 ;  /* 0x0000000000007941 */ /* 0x000fea0003800000 */
.L_x_883:
        /* <DEDUP_REMOVED lines=23> */
.L_x_886:
[----:B------:R-:W-:Y:S05]  /*9d40*/  BSYNC B0 ;  /* 0x0000000000007941 */ /* 0x000fea0003800000 */
.L_x_885:
        /* <DEDUP_REMOVED lines=18> */
.L_x_888:
[----:B------:R-:W-:Y:S05]  /*9e70*/  BSYNC B0 ;  /* 0x0000000000007941 */ /* 0x000fea0003800000 */
.L_x_887:
        /* <DEDUP_REMOVED lines=19> */
.L_x_878:
        /* <DEDUP_REMOVED lines=42> */
.L_x_890:
[----:B------:R-:W-:Y:S05]  /*a250*/  BSYNC B0 ;  /* 0x0000000000007941 */ /* 0x000fea0003800000 */
.L_x_889:
        /* <DEDUP_REMOVED lines=20> */
.L_x_892:
[----:B------:R-:W-:Y:S05]  /*a3a0*/  BSYNC B0 ;  /* 0x0000000000007941 */ /* 0x000fea0003800000 */
.L_x_891:
        /* <DEDUP_REMOVED lines=19> */
.L_x_894:
[----:B------:R-:W-:Y:S05]  /*a4e0*/  BSYNC B0 ;  /* 0x0000000000007941 */ /* 0x000fea0003800000 */
.L_x_893:
        /* <DEDUP_REMOVED lines=23> */
.L_x_896:
[----:B------:R-:W-:Y:S05]  /*a660*/  BSYNC B0 ;  /* 0x0000000000007941 */ /* 0x000fea0003800000 */
.L_x_895:
        /* <DEDUP_REMOVED lines=18> */
.L_x_898:
[----:B------:R-:W-:Y:S05]  /*a790*/  BSYNC B0 ;  /* 0x0000000000007941 */ /* 0x000fea0003800000 */
.L_x_897:
        /* <DEDUP_REMOVED lines=19> */
.L_x_899:
        /* <DEDUP_REMOVED lines=11> */
.L_x_1412:


//--------------------- .text._ZN7cutlass13device_kernelIN5flash19enable_sm80_to_sm89INS1_16FlashAttnBwdSm80INS1_25CollectiveMainloopBwdSm80ILi2ELi1EN4cute5tupleIJNS5_1CILi64EEENS7_ILi80EEENS7_ILi192EEEEEENS_10bfloat16_tEfNS_4arch4Sm80ELb0ELb1ELb0ELb0ELb0ELb0ELb1ELb0ELi2ELi4ELi2ELi2ELb0EEENS1_24CollectiveEpilogueBwdGQAISB_fSE_Li256ELb0ELb0EEENS1_19SingleTileSchedulerILb0ELb0ELb0ELi80EEEEEEEEEvNT_6ParamsE --------------------------
	.section	.text._ZN7cutlass13device_kernelIN5flash19enable_sm80_to_sm89INS1_16FlashAttnBwdSm80INS1_25CollectiveMainloopBwdSm80ILi2ELi1EN4cute5tupleIJNS5_1CILi64EEENS7_ILi80EEENS7_ILi192EEEEEENS_10bfloat16_tEfNS_4arch4Sm80ELb0ELb1ELb0ELb0ELb0ELb0ELb1ELb0ELi2ELi4ELi2ELi2ELb0EEENS1_24CollectiveEpilogueBwdGQAISB_fSE_Li256ELb0ELb0EEENS1_19SingleTileSchedulerILb0ELb0ELb0ELi80EEEEEEEEEvNT_6ParamsE,"ax",@progbits
	.sectioninfo	@"SHI_REGISTERS=255"
	.align	128
.text._ZN7cutlass13device_kernelIN5flash19enable_sm80_to_sm89INS1_16FlashAttnBwdSm80INS1_25CollectiveMainloopBwdSm80ILi2ELi1EN4cute5tupleIJNS5_1CILi64EEENS7_ILi80EEENS7_ILi192EEEEEENS_10bfloat16_tEfNS_4arch4Sm80ELb0ELb1ELb0ELb0ELb0ELb0ELb1ELb0ELi2ELi4ELi2ELi2ELb0EEENS1_24CollectiveEpilogueBwdGQAISB_fSE_Li256ELb0ELb0EEENS1_19SingleTileSchedulerILb0ELb0ELb0ELi80EEEEEEEEEvNT_6ParamsE:
        .type           _ZN7cutlass13device_kernelIN5flash19enable_sm80_to_sm89INS1_16FlashAttnBwdSm80INS1_25CollectiveMainloopBwdSm80ILi2ELi1EN4cute5tupleIJNS5_1CILi64EEENS7_ILi80EEENS7_ILi192EEEEEENS_10bfloat16_tEfNS_4arch4Sm80ELb0ELb1ELb0ELb0ELb0ELb0ELb1ELb0ELi2ELi4ELi2ELi2ELb0EEENS1_24CollectiveEpilogueBwdGQAISB_fSE_Li256ELb0ELb0EEENS1_19SingleTileSchedulerILb0ELb0ELb0ELi80EEEEEEEEEvNT_6ParamsE,@function
        .size           _ZN7cutlass13device_kernelIN5flash19enable_sm80_to_sm89INS1_16FlashAttnBwdSm80INS1_25CollectiveMainloopBwdSm80ILi2ELi1EN4cute5tupleIJNS5_1CILi64EEENS7_ILi80EEENS7_ILi192EEEEEENS_10bfloat16_tEfNS_4arch4Sm80ELb0ELb1ELb0ELb0ELb0ELb0ELb1ELb0ELi2ELi4ELi2ELi2ELb0EEENS1_24CollectiveEpilogueBwdGQAISB_fSE_Li256ELb0ELb0EEENS1_19SingleTileSchedulerILb0ELb0ELb0ELi80EEEEEEEEEvNT_6ParamsE,(.L_x_1413 - _ZN7cutlass13device_kernelIN5flash19enable_sm80_to_sm89INS1_16FlashAttnBwdSm80INS1_25CollectiveMainloopBwdSm80ILi2ELi1EN4cute5tupleIJNS5_1CILi64EEENS7_ILi80EEENS7_ILi192EEEEEENS_10bfloat16_tEfNS_4arch4Sm80ELb0ELb1ELb0ELb0ELb0ELb0ELb1ELb0ELi2ELi4ELi2ELi2ELb0EEENS1_24CollectiveEpilogueBwdGQAISB_fSE_Li256ELb0ELb0EEENS1_19SingleTileSchedulerILb0ELb0ELb0ELi80EEEEEEEEEvNT_6ParamsE)
        .other          _ZN7cutlass13device_kernelIN5flash19enable_sm80_to_sm89INS1_16FlashAttnBwdSm80INS1_25CollectiveMainloopBwdSm80ILi2ELi1EN4cute5tupleIJNS5_1CILi64EEENS7_ILi80EEENS7_ILi192EEEEEENS_10bfloat16_tEfNS_4arch4Sm80ELb0ELb1ELb0ELb0ELb0ELb0ELb1ELb0ELi2ELi4ELi2ELi2ELb0EEENS1_24CollectiveEpilogueBwdGQAISB_fSE_Li256ELb0ELb0EEENS1_19SingleTileSchedulerILb0ELb0ELb0ELi80EEEEEEEEEvNT_6ParamsE,@"STO_CUDA_ENTRY STV_DEFAULT"
_ZN7cutlass13device_kernelIN5flash19enable_sm80_to_sm89INS1_16FlashAttnBwdSm80INS1_25CollectiveMainloopBwdSm80ILi2ELi1EN4cute5tupleIJNS5_1CILi64EEENS7_ILi80EEENS7_ILi192EEEEEENS_10bfloat16_tEfNS_4arch4Sm80ELb0ELb1ELb0ELb0ELb0ELb0ELb1ELb0ELi2ELi4ELi2ELi2ELb0EEENS1_24CollectiveEpilogueBwdGQAISB_fSE_Li256ELb0ELb0EEENS1_19SingleTileSchedulerILb0ELb0ELb0ELi80EEEEEEEEEvNT_6ParamsE:
        /* <DEDUP_REMOVED lines=25> */
.L_x_900:
        /* <DEDUP_REMOVED lines=77> */
[--C-:B------:R-:W-:Y:S01]  /*0660*/  IMAD.MOV.U32 R6, RZ, RZ, R29.reuse ;  /* 0x000000ffff067224 */ /* 0x100fe200078e001d */
[----:B------:R-:W1:Y:S01]  /*0670*/  S2R R248, SR_CTAID.Z ;  /* 0x0000000000f87919 */ /* 0x000e620000002700 */
[----:B------:R-:W-:Y:S01]  /*0680*/  USHF.R.S32.HI UR18, URZ, 0x1f, UR19 ;  /* 0x0000001f3f127899 */ /* 0x000fe20008011413 */
[----:B------:R-:W-:Y:S01]  /*0690*/  ISETP.NE.AND P0, PT, R0, 0x1, PT ;  /* 0x000000010000780c */ /* 0x000fe20003f05270 */
[----:B------:R-:W-:Y:S01]  /*06a0*/  IMAD.SHL.U32 R236, R230, 0x4, RZ ;  /* 0x00000004e6ec7824 */ /* 0x000fe200078e00ff */
[-C--:B------:R-:W-:Y:S01]  /*06b0*/  LEA.HI R19, R16, R230.reuse, RZ, 0x3 ;  /* 0x000000e610137211 */ /* 0x080fe200078f18ff */
[----:B------:R-:W2:Y:S01]  /*06c0*/  S2R R20, SR_CTAID.X ;  /* 0x0000000000147919 */ /* 0x000ea20000002500 */
[----:B------:R-:W-:Y:S01]  /*06d0*/  ULDC.64 UR4, c[0x0][0x278] ;  /* 0x00009e0000047ab9 */ /* 0x000fe20000000a00 */
[----:B------:R-:W-:Y:S01]  /*06e0*/  SHF.R.S32.HI R28, RZ, 0x1f, R29 ;  /* 0x0000001fff1c7819 */ /* 0x000fe2000001141d */
[----:B------:R-:W-:Y:S01]  /*06f0*/  UIMAD UR8, UR18, UR4, URZ ;  /* 0x00000004120872a4 */ /* 0x000fe2000f8e023f */
[--C-:B------:R-:W-:Y:S01]  /*0700*/  SHF.R.S32.HI R237, RZ, 0x1f, R236.reuse ;  /* 0x0000001fffed7819 */ /* 0x100fe200000114ec */
[----:B------:R-:W-:Y:S01]  /*0710*/  USHF.L.U32 UR20, UR14, 0x6, URZ ;  /* 0x000000060e147899 */ /* 0x000fe2000800063f */
[----:B------:R-:W-:Y:S01]  /*0720*/  SHF.R.S32.HI R234, RZ, 0x3, R19 ;  /* 0x00000003ffea7819 */ /* 0x000fe20000011413 */
[C---:B------:R-:W-:Y:S01]  /*0730*/  IMAD R8, R28.reuse, c[0x0][0x270], RZ ;  /* 0x00009c001c087a24 */ /* 0x040fe200078e02ff */
[----:B------:R-:W-:Y:S01]  /*0740*/  UIMAD.WIDE.U32 UR12, UR19, UR4, URZ ;  /* 0x00000004130c72a5 */ /* 0x000fe2000f8e003f */
[C---:B------:R-:W-:Y:S01]  /*0750*/  IMAD.WIDE.U32 R4, R29.reuse, c[0x0][0x270], R236 ;  /* 0x00009c001d047a25 */ /* 0x040fe200078e00ec */
[----:B------:R-:W-:Y:S01]  /*0760*/  UIMAD UR8, UR19, UR5, UR8 ;  /* 0x00000005130872a4 */ /* 0x000fe2000f8e0208 */
[----:B------:R-:W-:Y:S01]  /*0770*/  SHF.R.S32.HI R235, RZ, 0x1f, R234 ;  /* 0x0000001fffeb7819 */ /* 0x000fe200000114ea */
[----:B------:R-:W-:Y:S01]  /*0780*/  ULDC.64 UR6, c[0x0][0x290] ;  /* 0x0000a40000067ab9 */ /* 0x000fe20000000a00 */
[C---:B------:R-:W-:Y:S01]  /*0790*/  @P0 IMAD.HI.U32 R0, R29.reuse, c[0x0][0x24c], RZ ;  /* 0x000093001d000a27 */ /* 0x040fe200078e00ff */
[----:B------:R-:W-:Y:S01]  /*07a0*/  ULDC.64 UR4, c[0x0][0x1e8] ;  /* 0x00007a0000047ab9 */ /* 0x000fe20000000a00 */
[----:B------:R-:W-:Y:S01]  /*07b0*/  SHF.R.S32.HI R231, RZ, 0x1f, R230 ;  /* 0x0000001fffe77819 */ /* 0x000fe200000114e6 */
[----:B------:R-:W-:Y:S01]  /*07c0*/  UIMAD UR4, UR18, UR4, URZ ;  /* 0x00000004120472a4 */ /* 0x000fe2000f8e023f */
[----:B------:R-:W-:Y:S01]  /*07d0*/  IMAD R8, R29, c[0x0][0x274], R8 ;  /* 0x00009d001d087a24 */ /* 0x000fe200078e0208 */
[----:B------:R-:W-:Y:S01]  /*07e0*/  @P0 SHF.R.U32.HI R6, RZ, c[0x0][0x250], R0 ;  /* 0x00009400ff060a19 */ /* 0x000fe20000011600 */
[----:B------:R-:W-:Y:S01]  /*07f0*/  IMAD.U32 R13, RZ, RZ, UR20 ;  /* 0x00000014ff0d7e24 */ /* 0x000fe2000f8e00ff */
[----:B------:R-:W-:Y:S01]  /*0800*/  LOP3.LUT R0, R19, 0xfffffff8, RZ, 0xc0, !PT ;  /* 0xfffffff813007812 */ /* 0x000fe200078ec0ff */
[----:B------:R-:W-:Y:S01]  /*0810*/  IMAD R12, R28, c[0x0][0x288], RZ ;  /* 0x0000a2001c0c7a24 */ /* 0x000fe200078e02ff */
[----:B------:R-:W-:Y:S01]  /*0820*/  SHF.R.S32.HI R7, RZ, 0x1f, R6 ;  /* 0x0000001fff077819 */ /* 0x000fe20000011406 */
[----:B------:R-:W-:Y:S01]  /*0830*/  UIMAD.WIDE.U32 UR10, UR19, UR6, URZ ;  /* 0x00000006130a72a5 */ /* 0x000fe2000f8e003f */
[----:B------:R-:W-:Y:S01]  /*0840*/  IMAD.IADD R15, R5, 0x1, R8 ;  /* 0x00000001050f7824 */ /* 0x000fe200078e0208 */
[----:B------:R-:W-:Y:S01]  /*0850*/  UIMAD UR6, UR18, UR6, URZ ;  /* 0x00000006120672a4 */ /* 0x000fe2000f8e023f */
[----:B------:R-:W-:Y:S01]  /*0860*/  IMAD.IADD R17, R230, 0x1, -R0 ;  /* 0x00000001e6117824 */ /* 0x000fe200078e0a00 */
[----:B------:R-:W-:Y:S01]  /*0870*/  UIMAD UR21, UR19, UR5, UR4 ;  /* 0x00000005131572a4 */ /* 0x000fe2000f8e0204 */
[----:B------:R-:W-:Y:S01]  /*0880*/  IMAD R0, R7, c[0x0][0x1e0], RZ ;  /* 0x0000780007007a24 */ /* 0x000fe200078e02ff */
[----:B------:R-:W-:Y:S01]  /*0890*/  IADD3 R18, P3, P2, R13, UR12, R4 ;  /* 0x0000000c0d127c10 */ /* 0x000fe2000fa7e004 */
[----:B------:R-:W-:Y:S01]  /*08a0*/  IMAD.SHL.U32 R10, R17, 0x8, RZ ;  /* 0x00000008110a7824 */ /* 0x000fe200078e00ff */
[----:B------:R-:W-:Y:S01]  /*08b0*/  ULDC.64 UR4, c[0x0][0x1b8] ;  /* 0x00006e0000047ab9 */ /* 0x000fe20000000a00 */
[----:B------:R-:W-:Y:S01]  /*08c0*/  IMAD R0, R6, c[0x0][0x1e4], R0 ;  /* 0x0000790006007a24 */ /* 0x000fe200078e0200 */
[----:B------:R-:W-:Y:S01]  /*08d0*/  UIMAD UR7, UR19, UR7, UR6 ;  /* 0x00000007130772a4 */ /* 0x000fe2000f8e0206 */
[----:B------:R-:W-:Y:S01]  /*08e0*/  IMAD R7, R7, c[0x0][0x1b0], RZ ;  /* 0x00006c0007077a24 */ /* 0x000fe200078e02ff */
[----:B------:R-:W-:Y:S01]  /*08f0*/  SHF.R.S32.HI R11, RZ, 0x1f, R10 ;  /* 0x0000001fff0b7819 */ /* 0x000fe2000001140a */
[----:B------:R-:W-:Y:S01]  /*0900*/  IMAD.WIDE.U32 R8, R29, c[0x0][0x288], R236 ;  /* 0x0000a2001d087a25 */ /* 0x000fe200078e00ec */
[----:B------:R-:W-:Y:S01]  /*0910*/  UIMAD UR6, UR18, UR4, URZ ;  /* 0x00000004120672a4 */ /* 0x000fe2000f8e023f */
[----:B------:R-:W-:Y:S01]  /*0920*/  ISETP.GE.AND P6, PT, R10, c[0x0][0x1cc], PT ;  /* 0x000073000a007a0c */ /* 0x000fe20003fc6270 */
[----:B------:R-:W-:Y:S01]  /*0930*/  USHF.R.S32.HI UR4, URZ, 0x1f, UR20 ;  /* 0x0000001f3f047899 */ /* 0x000fe20008011414 */
[----:B------:R-:W-:Y:S01]  /*0940*/  IMAD.WIDE.U32 R2, R6, c[0x0][0x1e0], R10 ;  /* 0x0000780006027a25 */ /* 0x000fe200078e000a */
[----:B------:R-:W-:Y:S01]  /*0950*/  IADD3 R22, P1, P0, R13, UR10, R8 ;  /* 0x0000000a0d167c10 */ /* 0x000fe2000f83e008 */
[----:B------:R-:W-:Y:S01]  /*0960*/  UIMAD UR6, UR19, UR5, UR6 ;  /* 0x00000005130672a4 */ /* 0x000fe2000f8e0206 */
[----:B------:R-:W-:Y:S01]  /*0970*/  IADD3 R23, R10, 0x80, RZ ;  /* 0x000000800a177810 */ /* 0x000fe20007ffe0ff */
[----:B------:R-:W-:Y:S01]  /*0980*/  IMAD.IADD R3, R3, 0x1, R0 ;  /* 0x0000000103037824 */ /* 0x000fe200078e0200 */
[----:B------:R-:W-:Y:S01]  /*0990*/  UIADD3 UR5, UR13, UR8, URZ ;  /* 0x000000080d057290 */ /* 0x000fe2000fffe03f */
[----:B------:R-:W-:Y:S01]  /*09a0*/  IMAD R12, R29, c[0x0][0x28c], R12 ;  /* 0x0000a3001d0c7a24 */ /* 0x000fe200078e020c */
[----:B------:R-:W-:Y:S01]  /*09b0*/  UIADD3 UR8, UR11, UR7, URZ ;  /* 0x000000070b087290 */ /* 0x000fe2000fffe03f */
[C---:B------:R-:W-:Y:S01]  /*09c0*/  IMAD R0, R6.reuse, c[0x0][0x1b4], R7 ;  /* 0x00006d0006007a24 */ /* 0x040fe200078e0207 */
[----:B------:R-:W-:Y:S01]  /*09d0*/  UIMAD UR15, UR15, -0x50, URZ ;  /* 0xffffffb00f0f78a4 */ /* 0x000fe2000f8e023f */
[----:B------:R-:W-:Y:S01]  /*09e0*/  IMAD.WIDE.U32 R4, R6, c[0x0][0x1b0], R10 ;  /* 0x00006c0006047a25 */ /* 0x000fe200078e000a */
[----:B------:R-:W-:Y:S01]  /*09f0*/  ULDC UR26, c[0x0][0x198] ;  /* 0x00006600001a7ab9 */ /* 0x000fe20000000800 */
[----:B------:R-:W-:Y:S01]  /*0a00*/  CS2R R170, SRZ ;  /* 0x0000000000aa7805 */ /* 0x000fe2000001ff00 */
[----:B------:R-:W-:Y:S01]  /*0a10*/  UIADD3 UR26, UR15, UR26, URZ ;  /* 0x0000001a0f1a7290 */ /* 0x000fe2000fffe03f */
[----:B-1----:R-:W-:Y:S01]  /*0a20*/  IMAD.WIDE.U32 R6, R248, c[0x0][0x1e8], R2 ;  /* 0x00007a00f8067a25 */ /* 0x002fe200078e0002 */
[----:B------:R-:W-:Y:S01]  /*0a30*/  UISETP.GE.AND UP1, UPT, UR15, 0x1, UPT ;  /* 0x000000010f00788c */ /* 0x000fe2000bf26270 */
[----:B------:R-:W-:Y:S01]  /*0a40*/  CS2R R168, SRZ ;  /* 0x0000000000a87805 */ /* 0x000fe2000001ff00 */
[----:B------:R-:W-:Y:S01]  /*0a50*/  UISETP.GE.AND UP0, UPT, UR15, 0x2, UPT ;  /* 0x000000020f00788c */ /* 0x000fe2000bf06270 */
[----:B------:R-:W-:Y:S01]  /*0a60*/  IMAD.IADD R14, R9, 0x1, R12 ;  /* 0x00000001090e7824 */ /* 0x000fe200078e020c */
[----:B------:R-:W-:Y:S01]  /*0a70*/  UP2UR UR24, UPR, URZ, 0x2 ;  /* 0x000000023f187883 */ /* 0x000fe20008000000 */
[----:B--2---:R-:W-:Y:S01]  /*0a80*/  IMAD.WIDE R12, R20, 0x50, R234 ;  /* 0x00000050140c7825 */ /* 0x004fe200078e02ea */
[----:B------:R-:W-:Y:S01]  /*0a90*/  IADD3 R20, R10, 0x40, RZ ;  /* 0x000000400a147810 */ /* 0x000fe20007ffe0ff */
[----:B------:R-:W-:Y:S01]  /*0aa0*/  UISETP.GE.AND UP1, UPT, UR15, 0x11, UPT ;  /* 0x000000110f00788c */ /* 0x000fe2000bf26270 */
[----:B------:R-:W-:Y:S01]  /*0ab0*/  CS2R R166, SRZ ;  /* 0x0000000000a67805 */ /* 0x000fe2000001ff00 */
[----:B------:R-:W-:Y:S01]  /*0ac0*/  IMAD.IADD R3, R5, 0x1, R0 ;  /* 0x0000000105037824 */ /* 0x000fe200078e0200 */
[----:B------:R-:W-:Y:S01]  /*0ad0*/  IADD3 R5, R7, UR21, RZ ;  /* 0x0000001507057c10 */ /* 0x000fe2000fffe0ff */
[----:B------:R-:W-:Y:S01]  /*0ae0*/  IMAD.SHL.U32 R0, R234, 0x40, RZ ;  /* 0x00000040ea007824 */ /* 0x000fe200078e00ff */
[----:B------:R-:W-:Y:S01]  /*0af0*/  ISETP.GE.AND P5, PT, R20, c[0x0][0x1cc], PT ;  /* 0x0000730014007a0c */ /* 0x000fe20003fa6270 */
[----:B------:R-:W-:Y:S01]  /*0b00*/  IMAD.MOV.U32 R2, RZ, RZ, R4 ;  /* 0x000000ffff027224 */ /* 0x000fe200078e0004 */
[----:B------:R-:W-:Y:S01]  /*0b10*/  UP2UR UR23, UPR, URZ, 0x1 ;  /* 0x000000013f177883 */ /* 0x000fe20008000000 */
[----:B------:R-:W-:Y:S01]  /*0b20*/  IMAD.MOV.U32 R4, RZ, RZ, R6 ;  /* 0x000000ffff047224 */ /* 0x000fe200078e0006 */
[----:B------:R-:W-:Y:S01]  /*0b30*/  LOP3.LUT R0, R0, 0x1c0, RZ, 0xc0, !PT ;  /* 0x000001c000007812 */ /* 0x000fe200078ec0ff */
[----:B------:R-:W-:Y:S01]  /*0b40*/  IMAD R7, R13, c[0x0][0x1d8], RZ ;  /* 0x000076000d077a24 */ /* 0x000fe200078e02ff */
[----:B------:R-:W-:Y:S01]  /*0b50*/  UISETP.GE.AND UP0, UPT, UR15, 0x12, UPT ;  /* 0x000000120f00788c */ /* 0x000fe2000bf06270 */
[----:B------:R-:W-:Y:S01]  /*0b60*/  IMAD.U32 R6, RZ, RZ, UR4 ;  /* 0x00000004ff067e24 */ /* 0x000fe2000f8e00ff */
[----:B------:R-:W-:Y:S01]  /*0b70*/  USHF.R.S32.HI UR4, URZ, 0x1f, UR14 ;  /* 0x0000001f3f047899 */ /* 0x000fe2000801140e */
[----:B------:R-:W-:Y:S01]  /*0b80*/  IMAD.WIDE.U32 R8, R248, c[0x0][0x1b8], R2 ;  /* 0x00006e00f8087a25 */ /* 0x000fe200078e0002 */
[----:B------:R-:W-:Y:S01]  /*0b90*/  CS2R R164, SRZ ;  /* 0x0000000000a47805 */ /* 0x000fe2000001ff00 */
[----:B------:R-:W-:Y:S01]  /*0ba0*/  CS2R R162, SRZ ;  /* 0x0000000000a27805 */ /* 0x000fe2000001ff00 */
[----:B------:R-:W-:Y:S01]  /*0bb0*/  IADD3.X R15, R6, UR5, R15, P3, P2 ;  /* 0x00000005060f7c10 */ /* 0x000fe20009fe440f */
[----:B------:R-:W-:Y:S01]  /*0bc0*/  IMAD R7, R12, c[0x0][0x1dc], R7 ;  /* 0x000077000c077a24 */ /* 0x000fe200078e0207 */
[----:B------:R-:W-:Y:S01]  /*0bd0*/  IADD3.X R24, R6, UR8, R14, P1, P0 ;  /* 0x0000000806187c10 */ /* 0x000fe20008fe040e */
[----:B------:R-:W-:Y:S01]  /*0be0*/  IMAD.WIDE.U32 R2, R12, c[0x0][0x1d8], R4 ;  /* 0x000076000c027a25 */ /* 0x000fe200078e0004 */
[----:B------:R-:W-:Y:S01]  /*0bf0*/  LOP3.LUT R6, R0, 0x38, R10, 0xf8, !PT ;  /* 0x0000003800067812 */ /* 0x000fe200078ef80a */
[----:B------:R-:W-:Y:S01]  /*0c00*/  CS2R R160, SRZ ;  /* 0x0000000000a07805 */ /* 0x000fe2000001ff00 */
[----:B------:R-:W-:Y:S01]  /*0c10*/  SHF.R.U32.HI R5, RZ, 0x3, R0 ;  /* 0x00000003ff057819 */ /* 0x000fe20000011600 */
[----:B------:R-:W-:Y:S01]  /*0c20*/  IMAD.IADD R0, R3, 0x1, R7 ;  /* 0x0000000103007824 */ /* 0x000fe200078e0207 */
[----:B------:R-:W-:Y:S01]  /*0c30*/  LEA R4, P0, R2, c[0x0][0x1c0], 0x1 ;  /* 0x0000700002047a11 */ /* 0x000fe200078008ff */
[----:B------:R-:W-:Y:S01]  /*0c40*/  IMAD.MOV.U32 R7, RZ, RZ, c[0x0][0x1d8] ;  /* 0x00007600ff077624 */ /* 0x000fe200078e00ff */
[----:B------:R-:W-:Y:S01]  /*0c50*/  LOP3.LUT R6, R6, R5, RZ, 0x3c, !PT ;  /* 0x0000000506067212 */ /* 0x000fe200078e3cff */
[----:B------:R-:W-:Y:S01]  /*0c60*/  IMAD.MOV.U32 R3, RZ, RZ, c[0x0][0x1dc] ;  /* 0x00007700ff037624 */ /* 0x000fe200078e00ff */
[----:B------:R-:W-:Y:S01]  /*0c70*/  LEA.HI.X R5, R2, c[0x0][0x1c4], R0, 0x1, P0 ;  /* 0x0000710002057a11 */ /* 0x000fe200000f0c00 */
[----:B------:R-:W-:Y:S01]  /*0c80*/  IMAD.U32 R0, RZ, RZ, UR15 ;  /* 0x0000000fff007e24 */ /* 0x000fe2000f8e00ff */
[----:B------:R-:W-:Y:S01]  /*0c90*/  LEA.HI R2, R16, R230, RZ, 0x6 ;  /* 0x000000e610027211 */ /* 0x000fe200078f30ff */
[----:B------:R-:W-:Y:S01]  /*0ca0*/  IMAD.MOV.U32 R25, RZ, RZ, 0x5 ;  /* 0x00000005ff197424 */ /* 0x000fe200078e00ff */
[----:B------:R-:W-:Y:S01]  /*0cb0*/  ISETP.GE.AND P0, PT, R23, c[0x0][0x1cc], PT ;  /* 0x0000730017007a0c */ /* 0x000fe20003f06270 */
[C---:B------:R-:W-:Y:S01]  /*0cc0*/  IMAD.SHL.U32 R14, R7.reuse, 0x20, RZ ;  /* 0x00000020070e7824 */ /* 0x040fe200078e00ff */
[----:B------:R-:W-:Y:S01]  /*0cd0*/  IADD3 R0, R0, c[0x0][0x198], -R234 ;  /* 0x0000660000007a10 */ /* 0x000fe20007ffe8ea */
[----:B------:R-:W-:Y:S01]  /*0ce0*/  IMAD.MOV.U32 R27, RZ, RZ, 0x6 ;  /* 0x00000006ff1b7424 */ /* 0x000fe200078e00ff */
[----:B------:R-:W-:Y:S01]  /*0cf0*/  SHF.R.S32.HI R21, RZ, 0x6, R2 ;  /* 0x00000006ff157819 */ /* 0x000fe20000011402 */
[----:B------:R-:W-:Y:S01]  /*0d00*/  IMAD.MOV.U32 R222, RZ, RZ, 0x10 ;  /* 0x00000010ffde7424 */ /* 0x000fe200078e00ff */
[C---:B------:R-:W-:Y:S01]  /*0d10*/  ISETP.LT.OR P2, PT, R0.reuse, 0x1, P6 ;  /* 0x000000010000780c */ /* 0x040fe20003741670 */
[----:B------:R-:W-:Y:S01]  /*0d20*/  IMAD.MOV.U32 R212, RZ, RZ, 0x120 ;  /* 0x00000120ffd47424 */ /* 0x000fe200078e00ff */
[----:B------:R-:W-:Y:S01]  /*0d30*/  LEA R2, P4, R7, R4, 0x6 ;  /* 0x0000000407027211 */ /* 0x000fe200078830ff */
[----:B------:R-:W-:Y:S01]  /*0d40*/  IMAD R6, R21, 0x200, R6 ;  /* 0x0000020015067824 */ /* 0x000fe200078e0206 */
[----:B------:R-:W-:Y:S01]  /*0d50*/  ISETP.LT.OR P3, PT, R0, 0x1, P5 ;  /* 0x000000010000780c */ /* 0x000fe20002f61670 */
[----:B------:R-:W-:Y:S01]  /*0d60*/  IMAD.MOV.U32 R251, RZ, RZ, 0x1 ;  /* 0x00000001fffb7424 */ /* 0x000fe200078e00ff */
[----:B------:R-:W-:Y:S01]  /*0d70*/  LEA.HI.X R3, R7, R5, R3, 0x6, P4 ;  /* 0x0000000507037211 */ /* 0x000fe200020f3403 */
[----:B------:R-:W-:Y:S01]  /*0d80*/  IMAD.SHL.U32 R226, R6, 0x2, RZ ;  /* 0x0000000206e27824 */ /* 0x000fe200078e00ff */
[----:B------:R-:W-:Y:S01]  /*0d90*/  ISETP.LT.OR P4, PT, R0, 0x1, P0 ;  /* 0x000000010000780c */ /* 0x000fe20000781670 */
[----:B------:R-:W-:Y:S01]  /*0da0*/  IMAD R6, R13, c[0x0][0x1a8], RZ ;  /* 0x00006a000d067a24 */ /* 0x000fe200078e02ff */
[----:B------:R-:W-:Y:S01]  /*0db0*/  ISETP.GT.AND P1, PT, R230, 0x7f, PT ;  /* 0x0000007fe600780c */ /* 0x000fe20003f24270 */
[----:B------:R-:W-:Y:S01]  /*0dc0*/  CS2R R158, SRZ ;  /* 0x00000000009e7805 */ /* 0x000fe2000001ff00 */
[C---:B------:R-:W-:Y:S01]  /*0dd0*/  ISETP.LT.OR P6, PT, R0.reuse, 0x21, P6 ;  /* 0x000000210000780c */ /* 0x040fe200037c1670 */
[----:B------:R-:W-:Y:S01]  /*0de0*/  @!PT LDS RZ, [RZ] ;  /* 0x00000000fffff984 */ /* 0x000fe20000000800 */
[----:B------:R-:W-:Y:S01]  /*0df0*/  @!PT LDS RZ, [RZ] ;  /* 0x00000000fffff984 */ /* 0x000fe20000000800 */
[----:B------:R-:W-:Y:S01]  /*0e00*/  @!PT LDS RZ, [RZ] ;  /* 0x00000000fffff984 */ /* 0x000fe20000000800 */
[----:B------:R1:W-:Y:S01]  /*0e10*/  LDGSTS.E.BYPASS.LTC128B.128 [R226+0x7880], [R4.64], !P2 ;  /* 0x0788000004e27fae */ /* 0x0003e2000d101d50 */
[----:B------:R-:W-:Y:S01]  /*0e20*/  ISETP.LT.OR P2, PT, R0, 0x21, P5 ;  /* 0x000000210000780c */ /* 0x000fe20002f41670 */
[----:B------:R-:W-:Y:S01]  /*0e30*/  IMAD R13, R12, c[0x0][0x1ac], R6 ;  /* 0x00006b000c0d7a24 */ /* 0x000fe200078e0206 */
[C---:B------:R-:W-:Y:S01]  /*0e40*/  ISETP.LT.OR P0, PT, R0.reuse, 0x21, P0 ;  /* 0x000000210000780c */ /* 0x040fe20000701670 */
[----:B------:R1:W-:Y:S01]  /*0e50*/  LDGSTS.E.BYPASS.LTC128B.128 [R226+0xa080], [R4.64+0x80], !P3 ;  /* 0x0a08008004e27fae */ /* 0x0003e2000d901d50 */
[----:B------:R-:W-:Y:S01]  /*0e60*/  IADD3 R9, R9, UR6, RZ ;  /* 0x0000000609097c10 */ /* 0x000fe2000fffe0ff */
[----:B------:R-:W-:Y:S01]  /*0e70*/  ULDC.64 UR6, c[0x0][0x188] ;  /* 0x0000620000067ab9 */ /* 0x000fe20000000a00 */
[----:B------:R-:W-:Y:S01]  /*0e80*/  SHF.L.U64.HI R7, R7, R25, c[0x0][0x1dc] ;  /* 0x0000770007077619 */ /* 0x000fe20000010219 */
[----:B------:R1:W-:Y:S01]  /*0e90*/  LDGSTS.E.BYPASS.LTC128B.128 [R226+0xc880], [R4.64+0x100], !P4 ;  /* 0x0c88010004e27fae */ /* 0x0003e2000e101d50 */
[----:B------:R-:W-:Y:S01]  /*0ea0*/  UIMAD UR6, UR18, UR6, URZ ;  /* 0x00000006120672a4 */ /* 0x000fe2000f8e023f */
[----:B------:R-:W-:Y:S01]  /*0eb0*/  @!P1 ISETP.GE.AND P4, PT, R0, 0x41, PT ;  /* 0x000000410000980c */ /* 0x000fe20003f86270 */
[----:B------:R-:W-:Y:S01]  /*0ec0*/  IMAD.WIDE.U32 R8, R12, c[0x0][0x1a8], R8 ;  /* 0x00006a000c087a25 */ /* 0x000fe200078e0008 */
[----:B------:R2:W-:Y:S01]  /*0ed0*/  LDGSTS.E.BYPASS.LTC128B.128 [R226+0x8880], [R2.64], !P6 ;  /* 0x0888000002e27fae */ /* 0x0005e2000f101d50 */
[----:B------:R-:W-:Y:S01]  /*0ee0*/  @!P1 ISETP.LT.OR P5, PT, R0, 0x41, P5 ;  /* 0x000000410000980c */ /* 0x000fe20002fa1670 */
[----:B------:R-:W-:Y:S01]  /*0ef0*/  UIMAD UR7, UR19, UR7, UR6 ;  /* 0x00000007130772a4 */ /* 0x000fe2000f8e0206 */
[C---:B------:R-:W-:Y:S01]  /*0f00*/  @!P1 ISETP.GE.OR P6, PT, R10.reuse, c[0x0][0x1cc], !P4 ;  /* 0x000073000a009a0c */ /* 0x040fe200067c6670 */
[----:B------:R2:W-:Y:S01]  /*0f10*/  LDGSTS.E.BYPASS.LTC128B.128 [R226+0xb080], [R2.64+0x80], !P2 ;  /* 0x0b08008002e27fae */ /* 0x0005e2000d101d50 */
[C---:B------:R-:W-:Y:S01]  /*0f20*/  @!P1 ISETP.GE.OR P4, PT, R23.reuse, c[0x0][0x1cc], !P4 ;  /* 0x0000730017009a0c */ /* 0x040fe20006786670 */
[----:B------:R-:W-:Y:S01]  /*0f30*/  CS2R R156, SRZ ;  /* 0x00000000009c7805 */ /* 0x000fe2000001ff00 */
[----:B------:R-:W-:Y:S01]  /*0f40*/  ISETP.GE.AND P2, PT, R10, c[0x0][0x19c], PT ;  /* 0x000067000a007a0c */ /* 0x000fe20003f46270 */
[----:B------:R2:W-:Y:S01]  /*0f50*/  LDGSTS.E.BYPASS.LTC128B.128 [R226+0xd880], [R2.64+0x100], !P0 ;  /* 0x0d88010002e27fae */ /* 0x0005e2000c101d50 */
[----:B------:R-:W-:Y:S01]  /*0f60*/  @!P1 LEA R6, P3, R14, R2, 0x1 ;  /* 0x000000020e069211 */ /* 0x000fe200078608ff */
[----:B------:R-:W-:Y:S01]  /*0f70*/  CS2R R154, SRZ ;  /* 0x00000000009a7805 */ /* 0x000fe2000001ff00 */
[----:B------:R-:W-:Y:S01]  /*0f80*/  ISETP.LT.OR P0, PT, R0, 0x1, P2 ;  /* 0x000000010000780c */ /* 0x000fe20001701670 */
[----:B------:R-:W-:Y:S01]  /*0f90*/  CS2R R152, SRZ ;  /* 0x0000000000987805 */ /* 0x000fe2000001ff00 */
[----:B------:R-:W-:Y:S01]  /*0fa0*/  @!P1 LEA.HI.X R7, R14, R3, R7, 0x1, P3 ;  /* 0x000000030e079211 */ /* 0x000fe200018f0c07 */
[----:B------:R-:W-:Y:S01]  /*0fb0*/  IMAD R14, R28, c[0x0][0x180], RZ ;  /* 0x000060001c0e7a24 */ /* 0x000fe200078e02ff */
[----:B------:R-:W-:Y:S01]  /*0fc0*/  CS2R R150, SRZ ;  /* 0x0000000000967805 */ /* 0x000fe2000001ff00 */
[----:B------:R-:W-:Y:S01]  /*0fd0*/  CS2R R148, SRZ ;  /* 0x0000000000947805 */ /* 0x000fe2000001ff00 */
[----:B------:R-:W-:Y:S01]  /*0fe0*/  CS2R R146, SRZ ;  /* 0x0000000000927805 */ /* 0x000fe2000001ff00 */
[----:B------:R3:W-:Y:S01]  /*0ff0*/  @!P1 LDGSTS.E.BYPASS.LTC128B.128 [R226+0x9880], [R6.64], !P6 ;  /* 0x0988000006e29fae */ /* 0x0007e2000f101d50 */
[----:B------:R-:W-:Y:S01]  /*1000*/  ISETP.GE.AND P6, PT, R20, c[0x0][0x19c], PT ;  /* 0x0000670014007a0c */ /* 0x000fe20003fc6270 */
[----:B------:R-:W-:Y:S01]  /*1010*/  CS2R R144, SRZ ;  /* 0x0000000000907805 */ /* 0x000fe2000001ff00 */
[----:B------:R-:W-:Y:S01]  /*1020*/  CS2R R142, SRZ ;  /* 0x00000000008e7805 */ /* 0x000fe2000001ff00 */
[----:B------:R3:W-:Y:S01]  /*1030*/  @!P1 LDGSTS.E.BYPASS.LTC128B.128 [R226+0xc080], [R6.64+0x80], !P5 ;  /* 0x0c08008006e29fae */ /* 0x0007e2000e901d50 */
[----:B------:R-:W-:Y:S01]  /*1040*/  ISETP.GE.AND P5, PT, R23, c[0x0][0x19c], PT ;  /* 0x0000670017007a0c */ /* 0x000fe20003fa6270 */
[----:B-1----:R-:W-:Y:S01]  /*1050*/  IMAD.MOV.U32 R5, RZ, RZ, c[0x0][0x1ac] ;  /* 0x00006b00ff057624 */ /* 0x002fe200078e00ff */
[----:B------:R-:W-:Y:S01]  /*1060*/  CS2R R140, SRZ ;  /* 0x00000000008c7805 */ /* 0x000fe2000001ff00 */
[----:B------:R3:W-:Y:S01]  /*1070*/  @!P1 LDGSTS.E.BYPASS.LTC128B.128 [R226+0xe880], [R6.64+0x100], !P4 ;  /* 0x0e88010006e29fae */ /* 0x0007e2000e101d50 */
[----:B------:R-:W-:Y:S01]  /*1080*/  ISETP.LT.OR P4, PT, R0, 0x1, P6 ;  /* 0x000000010000780c */ /* 0x000fe20003781670 */
[----:B------:R-:W-:Y:S01]  /*1090*/  CS2R R138, SRZ ;  /* 0x00000000008a7805 */ /* 0x000fe2000001ff00 */
[----:B------:R-:W-:Y:S01]  /*10a0*/  CS2R R136, SRZ ;  /* 0x0000000000887805 */ /* 0x000fe2000001ff00 */
[----:B------:R-:W-:Y:S01]  /*10b0*/  CS2R R134, SRZ ;  /* 0x0000000000867805 */ /* 0x000fe2000001ff00 */
[----:B------:R-:W-:Y:S01]  /*10c0*/  CS2R R132, SRZ ;  /* 0x0000000000847805 */ /* 0x000fe2000001ff00 */
[----:B------:R-:W-:Y:S01]  /*10d0*/  CS2R R130, SRZ ;  /* 0x0000000000827805 */ /* 0x000fe2000001ff00 */
[----:B------:R-:W-:Y:S01]  /*10e0*/  CS2R R128, SRZ ;  /* 0x0000000000807805 */ /* 0x000fe2000001ff00 */
[----:B------:R-:W-:Y:S01]  /*10f0*/  CS2R R126, SRZ ;  /* 0x00000000007e7805 */ /* 0x000fe2000001ff00 */
[----:B--2---:R-:W-:Y:S01]  /*1100*/  IMAD.IADD R3, R9, 0x1, R13 ;  /* 0x0000000109037824 */ /* 0x004fe200078e020d */
[C---:B------:R-:W-:Y:S01]  /*1110*/  LEA R2, P3, R8.reuse, c[0x0][0x190], 0x1 ;  /* 0x0000640008027a11 */ /* 0x040fe200078608ff */
[----:B------:R-:W-:Y:S01]  /*1120*/  CS2R R124, SRZ ;  /* 0x00000000007c7805 */ /* 0x000fe2000001ff00 */
[----:B------:R-:W-:Y:S01]  /*1130*/  CS2R R122, SRZ ;  /* 0x00000000007a7805 */ /* 0x000fe2000001ff00 */
[----:B------:R-:W-:Y:S01]  /*1140*/  CS2R R120, SRZ ;  /* 0x0000000000787805 */ /* 0x000fe2000001ff00 */
[----:B------:R-:W-:Y:S01]  /*1150*/  LEA.HI.X R3, R8, c[0x0][0x194], R3, 0x1, P3 ;  /* 0x0000650008037a11 */ /* 0x000fe200018f0c03 */
[----:B------:R-:W-:Y:S01]  /*1160*/  CS2R R118, SRZ ;  /* 0x0000000000767805 */ /* 0x000fe2000001ff00 */
[C---:B------:R-:W-:Y:S01]  /*1170*/  ISETP.LT.OR P3, PT, R0.reuse, 0x1, P5 ;  /* 0x000000010000780c */ /* 0x040fe20002f61670 */
[----:B------:R-:W-:Y:S01]  /*1180*/  CS2R R116, SRZ ;  /* 0x0000000000747805 */ /* 0x000fe2000001ff00 */
[----:B------:R-:W-:Y:S01]  /*1190*/  CS2R R114, SRZ ;  /* 0x0000000000727805 */ /* 0x000fe2000001ff00 */
[----:B------:R1:W-:Y:S01]  /*11a0*/  LDGSTS.E.BYPASS.LTC128B.128 [R226+0x80], [R2.64], !P0 ;  /* 0x0008000002e27fae */ /* 0x0003e2000c101d50 */
[----:B------:R-:W-:Y:S01]  /*11b0*/  CS2R R112, SRZ ;  /* 0x0000000000707805 */ /* 0x000fe2000001ff00 */
[----:B------:R-:W-:Y:S01]  /*11c0*/  CS2R R102, SRZ ;  /* 0x0000000000667805 */ /* 0x000fe2000001ff00 */
[----:B------:R-:W-:Y:S01]  /*11d0*/  CS2R R100, SRZ ;  /* 0x0000000000647805 */ /* 0x000fe2000001ff00 */
[----:B------:R1:W-:Y:S01]  /*11e0*/  LDGSTS.E.BYPASS.LTC128B.128 [R226+0x2880], [R2.64+0x80], !P4 ;  /* 0x0288008002e27fae */ /* 0x0003e2000e101d50 */
[C---:B------:R-:W-:Y:S01]  /*11f0*/  ISETP.LT.OR P4, PT, R0.reuse, 0x21, P2 ;  /* 0x000000210000780c */ /* 0x040fe20001781670 */
[----:B------:R-:W-:Y:S01]  /*1200*/  CS2R R98, SRZ ;  /* 0x0000000000627805 */ /* 0x000fe2000001ff00 */
[----:B------:R-:W-:Y:S01]  /*1210*/  @!P1 ISETP.LT.OR P2, PT, R0, 0x41, P2 ;  /* 0x000000410000980c */ /* 0x000fe20001741670 */
[----:B---3--:R-:W-:Y:S01]  /*1220*/  IMAD.MOV.U32 R6, RZ, RZ, c[0x0][0x1a8] ;  /* 0x00006a00ff067624 */ /* 0x008fe200078e00ff */
[----:B------:R-:W-:Y:S01]  /*1230*/  CS2R R96, SRZ ;  /* 0x0000000000607805 */ /* 0x000fe2000001ff00 */
[----:B------:R1:W-:Y:S01]  /*1240*/  LDGSTS.E.BYPASS.LTC128B.128 [R226+0x5080], [R2.64+0x100], !P3 ;  /* 0x0508010002e27fae */ /* 0x0003e2000d901d50 */
[----:B------:R-:W-:Y:S01]  /*1250*/  ISETP.GE.AND P3, PT, R20, c[0x0][0x16c], PT ;  /* 0x00005b0014007a0c */ /* 0x000fe20003f66270 */
[C---:B------:R-:W-:Y:S01]  /*1260*/  IMAD.SHL.U32 R7, R6.reuse, 0x20, RZ ;  /* 0x0000002006077824 */ /* 0x040fe200078e00ff */
[C---:B------:R-:W-:Y:S01]  /*1270*/  LEA R4, P0, R6.reuse, R2, 0x6 ;  /* 0x0000000206047211 */ /* 0x040fe200078030ff */
[----:B------:R-:W-:Y:S01]  /*1280*/  CS2R R94, SRZ ;  /* 0x00000000005e7805 */ /* 0x000fe2000001ff00 */
[----:B------:R-:W-:Y:S01]  /*1290*/  SEL R12, RZ, 0xffffffff, P3 ;  /* 0xffffffffff0c7807 */ /* 0x000fe20001800000 */
[----:B------:R-:W-:Y:S01]  /*12a0*/  CS2R R92, SRZ ;  /* 0x00000000005c7805 */ /* 0x000fe2000001ff00 */
[C---:B------:R-:W-:Y:S01]  /*12b0*/  LEA.HI.X R5, R6.reuse, R3, R5, 0x6, P0 ;  /* 0x0000000306057211 */ /* 0x040fe200000f3405 */
[----:B------:R-:W-:Y:S01]  /*12c0*/  CS2R R90, SRZ ;  /* 0x00000000005a7805 */ /* 0x000fe2000001ff00 */
[----:B------:R-:W-:Y:S01]  /*12d0*/  SHF.L.U64.HI R6, R6, R25, c[0x0][0x1ac] ;  /* 0x00006b0006067619 */ /* 0x000fe20000010219 */
[----:B------:R-:W-:Y:S01]  /*12e0*/  IMAD.SHL.U32 R12, R12, 0x2, RZ ;  /* 0x000000020c0c7824 */ /* 0x000fe200078e00ff */
[C---:B------:R-:W-:Y:S01]  /*12f0*/  @!P1 LEA R8, P0, R7.reuse, R4, 0x1 ;  /* 0x0000000407089211 */ /* 0x040fe200078008ff */
[----:B------:R2:W-:Y:S01]  /*1300*/  LDGSTS.E.BYPASS.LTC128B.128 [R226+0x1080], [R4.64], !P4 ;  /* 0x0108000004e27fae */ /* 0x0005e2000e101d50 */
[----:B------:R-:W-:Y:S01]  /*1310*/  ISETP.LT.OR P3, PT, R0, 0x21, P6 ;  /* 0x000000210000780c */ /* 0x000fe20003761670 */
[----:B------:R-:W-:Y:S01]  /*1320*/  CS2R R88, SRZ ;  /* 0x0000000000587805 */ /* 0x000fe2000001ff00 */
[----:B------:R-:W-:Y:S01]  /*1330*/  @!P1 LEA.HI.X R9, R7, R5, R6, 0x1, P0 ;  /* 0x0000000507099211 */ /* 0x000fe200000f0c06 */
[----:B------:R-:W-:Y:S01]  /*1340*/  IMAD R6, R235, c[0x0][0x178], RZ ;  /* 0x00005e00eb067a24 */ /* 0x000fe200078e02ff */
[----:B------:R-:W-:Y:S01]  /*1350*/  ISETP.GE.AND P0, PT, R10, c[0x0][0x16c], PT ;  /* 0x00005b000a007a0c */ /* 0x000fe20003f06270 */
[----:B------:R-:W-:Y:S01]  /*1360*/  CS2R R86, SRZ ;  /* 0x0000000000567805 */ /* 0x000fe2000001ff00 */
[----:B------:R-:W-:Y:S01]  /*1370*/  @!P1 ISETP.LT.OR P6, PT, R0, 0x41, P6 ;  /* 0x000000410000980c */ /* 0x000fe200037c1670 */
[----:B------:R-:W-:Y:S01]  /*1380*/  IMAD R6, R234, c[0x0][0x17c], R6 ;  /* 0x00005f00ea067a24 */ /* 0x000fe200078e0206 */
[----:B------:R-:W-:Y:S01]  /*1390*/  SEL R7, RZ, 0x1, P0 ;  /* 0x00000001ff077807 */ /* 0x000fe20000000000 */
[----:B------:R-:W-:Y:S01]  /*13a0*/  CS2R R84, SRZ ;  /* 0x0000000000547805 */ /* 0x000fe2000001ff00 */
[----:B------:R-:W-:Y:S01]  /*13b0*/  ISETP.GE.AND P0, PT, R23, c[0x0][0x16c], PT ;  /* 0x00005b0017007a0c */ /* 0x000fe20003f06270 */
[----:B------:R-:W-:Y:S01]  /*13c0*/  CS2R R82, SRZ ;  /* 0x0000000000527805 */ /* 0x000fe2000001ff00 */
[----:B------:R-:W-:Y:S01]  /*13d0*/  LOP3.LUT R12, R12, 0x2, R7, 0xe2, !PT ;  /* 0x000000020c0c7812 */ /* 0x000fe200078ee207 */
[----:B------:R2:W-:Y:S01]  /*13e0*/  LDGSTS.E.BYPASS.LTC128B.128 [R226+0x3880], [R4.64+0x80], !P3 ;  /* 0x0388008004e27fae */ /* 0x0005e2000d901d50 */
[----:B-1----:R-:W-:Y:S01]  /*13f0*/  IMAD.WIDE.U32 R2, R234, c[0x0][0x178], R10 ;  /* 0x00005e00ea027a25 */ /* 0x002fe200078e000a */
[----:B------:R-:W-:Y:S01]  /*1400*/  SEL R13, RZ, 0x4, P0 ;  /* 0x00000004ff0d7807 */ /* 0x000fe20000000000 */
[----:B------:R-:W-:Y:S01]  /*1410*/  CS2R R80, SRZ ;  /* 0x0000000000507805 */ /* 0x000fe2000001ff00 */
[C---:B------:R-:W-:Y:S01]  /*1420*/  ISETP.LT.OR P0, PT, R0.reuse, 0x21, P5 ;  /* 0x000000210000780c */ /* 0x040fe20002f01670 */
[----:B------:R-:W-:Y:S01]  /*1430*/  IMAD.IADD R3, R3, 0x1, R6 ;  /* 0x0000000103037824 */ /* 0x000fe200078e0206 */
[----:B------:R-:W-:Y:S01]  /*1440*/  @!P1 ISETP.LT.OR P5, PT, R0, 0x41, P5 ;  /* 0x000000410000980c */ /* 0x000fe20002fa1670 */
[C---:B------:R-:W-:Y:S01]  /*1450*/  IMAD R6, R29.reuse, c[0x0][0x184], R14 ;  /* 0x000061001d067a24 */ /* 0x040fe200078e020e */
[----:B------:R-:W-:Y:S01]  /*1460*/  CS2R R78, SRZ ;  /* 0x00000000004e7805 */ /* 0x000fe2000001ff00 */
[----:B------:R-:W-:Y:S01]  /*1470*/  IMAD.WIDE.U32 R2, R29, c[0x0][0x180], R2 ;  /* 0x000060001d027a25 */ /* 0x000fe200078e0002 */
[----:B------:R-:W-:Y:S01]  /*1480*/  CS2R R76, SRZ ;  /* 0x00000000004c7805 */ /* 0x000fe2000001ff00 */
[----:B------:R-:W-:Y:S01]  /*1490*/  CS2R R74, SRZ ;  /* 0x00000000004a7805 */ /* 0x000fe2000001ff00 */
[----:B------:R-:W-:Y:S01]  /*14a0*/  CS2R R72, SRZ ;  /* 0x0000000000487805 */ /* 0x000fe2000001ff00 */
[----:B------:R-:W-:Y:S01]  /*14b0*/  IMAD.MOV.U32 R14, RZ, RZ, c[0x0][0x178] ;  /* 0x00005e00ff0e7624 */ /* 0x000fe200078e00ff */
[----:B------:R-:W-:Y:S01]  /*14c0*/  CS2R R70, SRZ ;  /* 0x0000000000467805 */ /* 0x000fe2000001ff00 */
[----:B------:R-:W-:Y:S01]  /*14d0*/  IMAD R0, R235, c[0x0][0x208], RZ ;  /* 0x00008200eb007a24 */ /* 0x000fe200078e02ff */
[----:B------:R-:W-:Y:S01]  /*14e0*/  CS2R R68, SRZ ;  /* 0x0000000000447805 */ /* 0x000fe2000001ff00 */
[----:B------:R-:W-:Y:S01]  /*14f0*/  IMAD.IADD R3, R3, 0x1, R6 ;  /* 0x0000000103037824 */ /* 0x000fe200078e0206 */
[----:B------:R2:W-:Y:S01]  /*1500*/  LDGSTS.E.BYPASS.LTC128B.128 [R226+0x6080], [R4.64+0x100], !P0 ;  /* 0x0608010004e27fae */ /* 0x0005e2000c101d50 */
[----:B------:R-:W-:Y:S01]  /*1510*/  IMAD.WIDE.U32 R6, R234, c[0x0][0x208], R10 ;  /* 0x00008200ea067a25 */ /* 0x000fe200078e000a */
[----:B------:R-:W-:Y:S01]  /*1520*/  SHF.L.U64.HI R11, R14, R27, c[0x0][0x17c] ;  /* 0x00005f000e0b7619 */ /* 0x000fe2000001021b */
[----:B------:R-:W-:Y:S01]  /*1530*/  CS2R R66, SRZ ;  /* 0x0000000000427805 */ /* 0x000fe2000001ff00 */
[----:B------:R1:W-:Y:S01]  /*1540*/  @!P1 LDGSTS.E.BYPASS.LTC128B.128 [R226+0x2080], [R8.64], !P2 ;  /* 0x0208000008e29fae */ /* 0x0003e2000d101d50 */
[----:B------:R-:W-:Y:S01]  /*1550*/  IMAD R0, R234, c[0x0][0x20c], R0 ;  /* 0x00008300ea007a24 */ /* 0x000fe200078e0200 */
[----:B------:R-:W-:Y:S01]  /*1560*/  SHF.L.U64.HI R30, R14, R25, c[0x0][0x17c] ;  /* 0x00005f000e1e7619 */ /* 0x000fe20000010219 */
[----:B------:R-:W-:Y:S01]  /*1570*/  IMAD.WIDE.U32 R244, R248, c[0x0][0x188], R2 ;  /* 0x00006200f8f47a25 */ /* 0x000fe200078e0002 */
[----:B------:R1:W-:Y:S01]  /*1580*/  @!P1 LDGSTS.E.BYPASS.LTC128B.128 [R226+0x4880], [R8.64+0x80], !P6 ;  /* 0x0488008008e29fae */ /* 0x0003e2000f101d50 */
[----:B------:R-:W-:Y:S01]  /*1590*/  CS2R R64, SRZ ;  /* 0x0000000000407805 */ /* 0x000fe2000001ff00 */
[----:B------:R-:W-:Y:S01]  /*15a0*/  CS2R R62, SRZ ;  /* 0x00000000003e7805 */ /* 0x000fe2000001ff00 */
[----:B------:R-:W-:Y:S01]  /*15b0*/  IMAD.IADD R3, R7, 0x1, R0 ;  /* 0x0000000107037824 */ /* 0x000fe200078e0200 */
[----:B------:R-:W-:Y:S01]  /*15c0*/  LOP3.LUT R0, R12, R13, RZ, 0xfc, !PT ;  /* 0x0000000d0c007212 */ /* 0x000fe200078efcff */
[----:B------:R-:W-:Y:S01]  /*15d0*/  IMAD R7, R11, UR14, RZ ;  /* 0x0000000e0b077c24 */ /* 0x000fe2000f8e02ff */
[----:B------:R-:W-:Y:S01]  /*15e0*/  IADD3 R241, R245, UR7, RZ ;  /* 0x00000007f5f17c10 */ /* 0x000fe2000fffe0ff */
[----:B------:R-:W-:Y:S01]  /*15f0*/  IMAD.MOV.U32 R2, RZ, RZ, R6 ;  /* 0x000000ffff027224 */ /* 0x000fe200078e0006 */
[----:B------:R-:W-:Y:S01]  /*1600*/  LOP3.LUT P4, RZ, R0, 0x1, RZ, 0xc0, !PT ;  /* 0x0000000100ff7812 */ /* 0x000fe2000788c0ff */
[----:B------:R-:W-:Y:S01]  /*1610*/  IMAD R11, R28, c[0x0][0x210], RZ ;  /* 0x000084001c0b7a24 */ /* 0x000fe200078e02ff */
[C---:B------:R-:W-:Y:S01]  /*1620*/  LOP3.LUT P3, RZ, R0.reuse, 0x2, RZ, 0xc0, !PT ;  /* 0x0000000200ff7812 */ /* 0x040fe2000786c0ff */
[C---:B------:R-:W-:Y:S01]  /*1630*/  IMAD.WIDE.U32 R2, R29.reuse, c[0x0][0x210], R2 ;  /* 0x000084001d027a25 */ /* 0x040fe200078e0002 */
[----:B------:R-:W-:Y:S01]  /*1640*/  LOP3.LUT P2, RZ, R0, 0x4, RZ, 0xc0, !PT ;  /* 0x0000000400ff7812 */ /* 0x000fe2000784c0ff */
[----:B------:R1:W-:Y:S01]  /*1650*/  @!P1 LDGSTS.E.BYPASS.LTC128B.128 [R226+0x7080], [R8.64+0x100], !P5 ;  /* 0x0708010008e29fae */ /* 0x0003e2000e901d50 */
[----:B------:R-:W-:Y:S01]  /*1660*/  ULDC.64 UR6, c[0x0][0x218] ;  /* 0x0000860000067ab9 */ /* 0x000fe20000000a00 */
[----:B------:R-:W-:Y:S01]  /*1670*/  IMAD R11, R29, c[0x0][0x214], R11 ;  /* 0x000085001d0b7a24 */ /* 0x000fe200078e020b */
[----:B------:R-:W-:Y:S01]  /*1680*/  UIMAD UR6, UR18, UR6, URZ ;  /* 0x00000006120672a4 */ /* 0x000fe2000f8e023f */
[----:B------:R-:W-:Y:S01]  /*1690*/  IMAD.SHL.U32 R26, R14, 0x40, RZ ;  /* 0x000000400e1a7824 */ /* 0x000fe200078e00ff */
[----:B------:R-:W0:Y:S01]  /*16a0*/  LDGDEPBAR ;  /* 0x00000000000079af */ /* 0x000e220000000000 */
[----:B------:R-:W-:Y:S01]  /*16b0*/  IMAD.IADD R3, R3, 0x1, R11 ;  /* 0x0000000103037824 */ /* 0x000fe200078e020b */
[----:B------:R-:W-:Y:S01]  /*16c0*/  UIMAD UR6, UR19, UR7, UR6 ;  /* 0x00000007130672a4 */ /* 0x000fe2000f8e0206 */
[----:B------:R-:W-:Y:S01]  /*16d0*/  IMAD.U32 R11, RZ, RZ, UR20 ;  /* 0x00000014ff0b7e24 */ /* 0x000fe2000f8e00ff */
[----:B------:R-:W-:Y:S01]  /*16e0*/  CS2R R60, SRZ ;  /* 0x00000000003c7805 */ /* 0x000fe2000001ff00 */
[----:B------:R-:W-:Y:S01]  /*16f0*/  IMAD.MOV.U32 R240, RZ, RZ, R244 ;  /* 0x000000fffff07224 */ /* 0x000fe200078e00f4 */
[----:B------:R-:W-:Y:S01]  /*1700*/  CS2R R58, SRZ ;  /* 0x00000000003a7805 */ /* 0x000fe2000001ff00 */
[----:B------:R-:W-:Y:S01]  /*1710*/  IMAD R12, R26, UR4, R7 ;  /* 0x000000041a0c7c24 */ /* 0x000fe2000f8e0207 */
[----:B------:R-:W-:Y:S01]  /*1720*/  IADD3 R0, -R234, c[0x0][0x168], -R11 ;  /* 0x00005a00ea007a10 */ /* 0x000fe20007ffe90b */
[----:B------:R-:W-:Y:S01]  /*1730*/  IMAD.WIDE.U32 R6, R26, UR14, R240 ;  /* 0x0000000e1a067c25 */ /* 0x000fe2000f8e00f0 */
[----:B------:R-:W-:Y:S01]  /*1740*/  IADD3 R11, -R11, c[0x0][0x168], -R234 ;  /* 0x00005a000b0b7a10 */ /* 0x000fe20007ffe9ea */
[----:B------:R-:W-:Y:S01]  /*1750*/  CS2R R56, SRZ ;  /* 0x0000000000387805 */ /* 0x000fe2000001ff00 */
[C---:B------:R-:W-:Y:S01]  /*1760*/  ISETP.LT.OR P6, PT, R0.reuse, 0x1, !P4 ;  /* 0x000000010000780c */ /* 0x040fe200067c1670 */
[----:B--2---:R-:W-:Y:S01]  /*1770*/  IMAD.IADD R5, R7, 0x1, R12 ;  /* 0x0000000107057824 */ /* 0x004fe200078e020c */
[C---:B------:R-:W-:Y:S01]  /*1780*/  ISETP.LT.OR P1, PT, R0.reuse, 0x1, !P3 ;  /* 0x000000010000780c */ /* 0x040fe20005f21670 */
[----:B------:R-:W-:Y:S01]  /*1790*/  IMAD.MOV.U32 R13, RZ, RZ, c[0x0][0x208] ;  /* 0x00008200ff0d7624 */ /* 0x000fe200078e00ff */
[----:B------:R-:W-:Y:S01]  /*17a0*/  ISETP.LT.OR P5, PT, R0, 0x1, !P2 ;  /* 0x000000010000780c */ /* 0x000fe200057a1670 */
[----:B------:R-:W-:Y:S01]  /*17b0*/  IMAD.WIDE.U32 R242, R248, c[0x0][0x218], R2 ;  /* 0x00008600f8f27a25 */ /* 0x000fe200078e0002 */
[C---:B------:R-:W-:Y:S01]  /*17c0*/  LEA R4, P0, R6.reuse, c[0x0][0x160], 0x1 ;  /* 0x0000580006047a11 */ /* 0x040fe200078008ff */
[----:B------:R-:W-:Y:S01]  /*17d0*/  CS2R R54, SRZ ;  /* 0x0000000000367805 */ /* 0x000fe2000001ff00 */
[C---:B------:R-:W-:Y:S01]  /*17e0*/  SHF.L.U64.HI R7, R13.reuse, R27, c[0x0][0x20c] ;  /* 0x000083000d077619 */ /* 0x040fe2000001021b */
[----:B------:R-:W-:Y:S01]  /*17f0*/  IMAD.MOV.U32 R238, RZ, RZ, R242 ;  /* 0x000000ffffee7224 */ /* 0x000fe200078e00f2 */
[----:B------:R-:W-:Y:S01]  /*1800*/  LEA.HI.X R5, R6, c[0x0][0x164], R5, 0x1, P0 ;  /* 0x0000590006057a11 */ /* 0x000fe200000f0c05 */
[----:B-1----:R-:W-:Y:S01]  /*1810*/  IMAD.SHL.U32 R9, R14, 0x20, RZ ;  /* 0x000000200e097824 */ /* 0x002fe200078e00ff */
[C---:B------:R-:W-:Y:S01]  /*1820*/  ISETP.LT.OR P0, PT, R0.reuse, 0x21, !P4 ;  /* 0x000000210000780c */ /* 0x040fe20006701670 */
[----:B------:R-:W-:Y:S01]  /*1830*/  IMAD.SHL.U32 R8, R13, 0x40, RZ ;  /* 0x000000400d087824 */ /* 0x000fe200078e00ff */
[----:B------:R-:W-:Y:S01]  /*1840*/  IADD3 R239, R243, UR6, RZ ;  /* 0x00000006f3ef7c10 */ /* 0x000fe2000fffe0ff */
[----:B------:R1:W-:Y:S01]  /*1850*/  LDGSTS.E.BYPASS.LTC128B.128 [R226+0xf080], [R4.64], !P6 ;  /* 0x0f08000004e27fae */ /* 0x0003e2000f101d50 */
[----:B------:R-:W-:Y:S01]  /*1860*/  IMAD R7, R7, UR14, RZ ;  /* 0x0000000e07077c24 */ /* 0x000fe2000f8e02ff */
[----:B------:R-:W-:Y:S01]  /*1870*/  ISETP.LT.OR P6, PT, R0, 0x21, !P3 ;  /* 0x000000210000780c */ /* 0x000fe20005fc1670 */
[----:B------:R-:W-:Y:S01]  /*1880*/  IMAD.SHL.U32 R14, R13, 0x20, RZ ;  /* 0x000000200d0e7824 */ /* 0x000fe200078e00ff */
[----:B------:R1:W-:Y:S01]  /*1890*/  LDGSTS.E.BYPASS.LTC128B.128 [R226+0x11080], [R4.64+0x80], !P1 ;  /* 0x1108008004e27fae */ /* 0x0003e2000c901d50 */
[C---:B------:R-:W-:Y:S01]  /*18a0*/  LEA R6, P1, R9.reuse, R4, 0x1 ;  /* 0x0000000409067211 */ /* 0x040fe200078208ff */
[----:B------:R-:W-:Y:S01]  /*18b0*/  IMAD.WIDE.U32 R2, R8, UR14, R238 ;  /* 0x0000000e08027c25 */ /* 0x000fe2000f8e00ee */
[----:B------:R-:W-:Y:S01]  /*18c0*/  P2R R12, PR, RZ, 0x10 ;  /* 0x00000010ff0c7803 */ /* 0x000fe20000000000 */
[----:B------:R1:W-:Y:S01]  /*18d0*/  LDGSTS.E.BYPASS.LTC128B.128 [R226+0x13080], [R4.64+0x100], !P5 ;  /* 0x1308010004e27fae */ /* 0x0003e2000e901d50 */
[----:B------:R-:W-:Y:S01]  /*18e0*/  ISETP.LT.OR P5, PT, R0, 0x21, !P2 ;  /* 0x000000210000780c */ /* 0x000fe200057a1670 */
[----:B------:R-:W-:Y:S01]  /*18f0*/  IMAD R0, R8, UR4, R7 ;  /* 0x0000000408007c24 */ /* 0x000fe2000f8e0207 */
[----:B------:R-:W-:Y:S01]  /*1900*/  LEA.HI.X R7, R9, R5, R30, 0x1, P1 ;  /* 0x0000000509077211 */ /* 0x000fe200008f0c1e */
[----:B------:R-:W-:Y:S01]  /*1910*/  ULDC.64 UR6, c[0x0][0x240] ;  /* 0x0000900000067ab9 */ /* 0x000fe20000000a00 */
[----:B------:R-:W-:Y:S01]  /*1920*/  ISETP.GT.AND P1, PT, R230, 0xf, PT ;  /* 0x0000000fe600780c */ /* 0x000fe20003f24270 */
[----:B------:R-:W-:Y:S01]  /*1930*/  IMAD.IADD R0, R3, 0x1, R0 ;  /* 0x0000000103007824 */ /* 0x000fe200078e0200 */
[----:B------:R-:W-:Y:S01]  /*1940*/  ISETP.GE.AND P4, PT, R10, c[0x0][0x1fc], PT ;  /* 0x00007f000a007a0c */ /* 0x000fe20003f86270 */
[----:B------:R2:W-:Y:S01]  /*1950*/  LDGSTS.E.BYPASS.LTC128B.128 [R226+0x10080], [R6.64], !P0 ;  /* 0x1008000006e27fae */ /* 0x0005e2000c101d50 */
[C---:B------:R-:W-:Y:S01]  /*1960*/  LEA R8, P0, R18.reuse, c[0x0][0x258], 0x2 ;  /* 0x0000960012087a11 */ /* 0x040fe200078010ff */
[----:B------:R-:W-:Y:S01]  /*1970*/  UIMAD UR6, UR18, UR6, URZ ;  /* 0x00000006120672a4 */ /* 0x000fe2000f8e023f */
[----:B------:R-:W-:Y:S01]  /*1980*/  SHF.L.U64.HI R252, R13, R25, c[0x0][0x20c] ;  /* 0x000083000dfc7619 */ /* 0x000fe20000010219 */
[----:B------:R2:W-:Y:S01]  /*1990*/  LDGSTS.E.BYPASS.LTC128B.128 [R226+0x12080], [R6.64+0x80], !P6 ;  /* 0x1208008006e27fae */ /* 0x0005e2000f101d50 */
[----:B------:R-:W-:Y:S01]  /*19a0*/  LEA.HI.X R9, R18, c[0x0][0x25c], R15, 0x2, P0 ;  /* 0x0000970012097a11 */ /* 0x000fe200000f140f */
[----:B------:R-:W-:Y:S01]  /*19b0*/  UIMAD UR25, UR19, UR7, UR6 ;  /* 0x00000007131972a4 */ /* 0x000fe2000f8e0206 */
[----:B------:R-:W-:Y:S01]  /*19c0*/  ISETP.LT.OR P0, PT, R11, 0x1, P4 ;  /* 0x000000010b00780c */ /* 0x000fe20002701670 */
[----:B------:R2:W-:Y:S01]  /*19d0*/  LDGSTS.E.BYPASS.LTC128B.128 [R226+0x14080], [R6.64+0x100], !P5 ;  /* 0x1408010006e27fae */ /* 0x0005e2000e901d50 */
[----:B------:R-:W-:Y:S01]  /*19e0*/  ISETP.GE.AND P6, PT, R20, c[0x0][0x1fc], PT ;  /* 0x00007f0014007a0c */ /* 0x000fe20003fc6270 */
[----:B------:R-:W-:Y:S01]  /*19f0*/  @!P1 IMAD.SHL.U32 R3, R230, 0x10, RZ ;  /* 0x00000010e6039824 */ /* 0x000fe200078e00ff */
[----:B------:R-:W-:Y:S01]  /*1a00*/  LEA.HI R13, R16, R230, RZ, 0x4 ;  /* 0x000000e6100d7211 */ /* 0x000fe200078f20ff */
[----:B------:R-:W-:Y:S01]  /*1a10*/  UMOV UR7, 0x1 ;  /* 0x0000000100077882 */ /* 0x000fe20000000000 */
[----:B------:R-:W-:Y:S01]  /*1a20*/  CS2R R52, SRZ ;  /* 0x0000000000347805 */ /* 0x000fe2000001ff00 */
[----:B------:R-:W-:Y:S01]  /*1a30*/  ULDC UR6, c[0x0][0x168] ;  /* 0x00005a0000067ab9 */ /* 0x000fe20000000800 */
[----:B------:R3:W-:Y:S01]  /*1a40*/  @!P1 LDGSTS.E.BYPASS.LTC128B.128 [R3+0x21080], [R8.64] ;  /* 0x2108000008039fae */ /* 0x0007e2000b901d50 */
[----:B------:R-:W-:Y:S01]  /*1a50*/  UIADD3 UR6, UR26, -UR6, UR7 ;  /* 0x800000061a067290 */ /* 0x000fe2000fffe007 */
[----:B------:R-:W-:Y:S01]  /*1a60*/  CS2R R50, SRZ ;  /* 0x0000000000327805 */ /* 0x000fe2000001ff00 */
[----:B------:R-:W-:Y:S01]  /*1a70*/  CS2R R48, SRZ ;  /* 0x0000000000307805 */ /* 0x000fe2000001ff00 */
[C---:B-1----:R-:W-:Y:S01]  /*1a80*/  LEA R4, P5, R2.reuse, c[0x0][0x1f0], 0x1 ;  /* 0x00007c0002047a11 */ /* 0x042fe200078a08ff */
[----:B------:R-:W0:Y:S01]  /*1a90*/  LDGDEPBAR ;  /* 0x00000000000079af */ /* 0x000e220000000000 */
[----:B------:R-:W-:Y:S01]  /*1aa0*/  CS2R R46, SRZ ;  /* 0x00000000002e7805 */ /* 0x000fe2000001ff00 */
[----:B------:R-:W-:Y:S01]  /*1ab0*/  CS2R R44, SRZ ;  /* 0x00000000002c7805 */ /* 0x000fe2000001ff00 */
[----:B------:R-:W-:Y:S01]  /*1ac0*/  LEA.HI.X R5, R2, c[0x0][0x1f4], R0, 0x1, P5 ;  /* 0x00007d0002057a11 */ /* 0x000fe200028f0c00 */
[----:B------:R-:W-:Y:S01]  /*1ad0*/  IMAD R0, R28, c[0x0][0x238], RZ ;  /* 0x00008e001c007a24 */ /* 0x000fe200078e02ff */
[----:B------:R-:W-:Y:S01]  /*1ae0*/  ISETP.GE.AND P5, PT, R23, c[0x0][0x1fc], PT ;  /* 0x00007f0017007a0c */ /* 0x000fe20003fa6270 */
[----:B------:R-:W-:Y:S01]  /*1af0*/  ULDC UR19, c[0x0][0x2a0] ;  /* 0x0000a80000137ab9 */ /* 0x000fe20000000800 */
[----:B------:R-:W-:Y:S01]  /*1b00*/  IADD3 R247, R226, 0xf080, RZ ;  /* 0x0000f080e2f77810 */ /* 0x000fe20007ffe0ff */
[----:B------:R1:W-:Y:S01]  /*1b10*/  LDGSTS.E.BYPASS.LTC128B.128 [R226+0x1b080], [R4.64], !P0 ;  /* 0x1b08000004e27fae */ /* 0x0003e2000c101d50 */
[----:B------:R-:W-:Y:S01]  /*1b20*/  ISETP.LT.OR P0, PT, R11, 0x1, P6 ;  /* 0x000000010b00780c */ /* 0x000fe20003701670 */
[----:B------:R-:W-:Y:S01]  /*1b30*/  IMAD R0, R29, c[0x0][0x23c], R0 ;  /* 0x00008f001d007a24 */ /* 0x000fe200078e0200 */
[----:B------:R-:W-:Y:S01]  /*1b40*/  ISETP.LT.OR P6, PT, R11, 0x21, P6 ;  /* 0x000000210b00780c */ /* 0x000fe200037c1670 */
[----:B------:R-:W-:-:S02]  /*1b50*/  UP2UR UR22, UPR, URZ, 0x2 ;  /* 0x000000023f167883 */ /* 0x000fc40008000000 */
[----:B------:R-:W-:Y:S02]  /*1b60*/  UMOV UR4, URZ ;  /* 0x0000003f00047c82 */ /* 0x000fe40008000000 */
[----:B------:R-:W-:Y:S02]  /*1b70*/  UMOV UR20, 0x1 ;  /* 0x0000000100147882 */ /* 0x000fe40000000000 */
[----:B------:R-:W-:Y:S02]  /*1b80*/  ULDC UR18, c[0x0][0x168] ;  /* 0x00005a0000127ab9 */ /* 0x000fe40000000800 */
[----:B------:R-:W-:Y:S02]  /*1b90*/  ULOP3.LUT UR19, URZ, UR19, URZ, 0x33, !UPT ;  /* 0x000000133f137292 */ /* 0x000fe4000f8e333f */
[----:B------:R1:W-:Y:S01]  /*1ba0*/  LDGSTS.E.BYPASS.LTC128B.128 [R226+0x1d080], [R4.64+0x80], !P0 ;  /* 0x1d08008004e27fae */ /* 0x0003e2000c101d50 */
[----:B--2---:R-:W-:Y:S01]  /*1bb0*/  LEA R6, P0, R14, R4, 0x1 ;  /* 0x000000040e067211 */ /* 0x004fe200078008ff */
[----:B---3--:R-:W-:Y:S01]  /*1bc0*/  IMAD.WIDE.U32 R2, R29, c[0x0][0x238], R230 ;  /* 0x00008e001d027a25 */ /* 0x008fe200078e00e6 */
[----:B------:R-:W-:-:S02]  /*1bd0*/  UISETP.GE.AND UP6, UPT, UR15, 0x21, UPT ;  /* 0x000000210f00788c */ /* 0x000fc4000bfc6270 */
[----:B------:R-:W-:Y:S01]  /*1be0*/  LEA.HI.X R7, R14, R5, R252, 0x1, P0 ;  /* 0x000000050e077211 */ /* 0x000fe200000f0cfc */
[----:B------:R-:W-:Y:S01]  /*1bf0*/  IMAD.IADD R3, R3, 0x1, R0 ;  /* 0x0000000103037824 */ /* 0x000fe200078e0200 */
[C---:B------:R-:W-:Y:S01]  /*1c00*/  ISETP.LT.OR P0, PT, R11.reuse, 0x1, P5 ;  /* 0x000000010b00780c */ /* 0x040fe20002f01670 */
[----:B------:R-:W-:Y:S01]  /*1c10*/  UP2UR UR21, UPR, URZ, 0x1 ;  /* 0x000000013f157883 */ /* 0x000fe20008000000 */
[----:B------:R-:W-:Y:S01]  /*1c20*/  ISETP.LT.OR P5, PT, R11, 0x21, P5 ;  /* 0x000000210b00780c */ /* 0x000fe20002fa1670 */
[----:B------:R-:W-:Y:S01]  /*1c30*/  IMAD.WIDE.U32 R248, R248, c[0x0][0x240], R2 ;  /* 0x00009000f8f87a25 */ /* 0x000fe200078e0002 */
[----:B------:R-:W-:Y:S02]  /*1c40*/  UISETP.GE.AND UP5, UPT, UR15, 0x22, UPT ;  /* 0x000000220f00788c */ /* 0x000fe4000bfa6270 */
[----:B------:R-:W-:Y:S02]  /*1c50*/  UISETP.GE.AND UP4, UPT, UR15, 0x31, UPT ;  /* 0x000000310f00788c */ /* 0x000fe4000bf86270 */
[----:B------:R-:W-:Y:S01]  /*1c60*/  IADD3 R250, R249, UR25, RZ ;  /* 0x00000019f9fa7c10 */ /* 0x000fe2000fffe0ff */
[----:B------:R-:W-:-:S02]  /*1c70*/  UISETP.GE.AND UP3, UPT, UR15, 0x32, UPT ;  /* 0x000000320f00788c */ /* 0x000fc4000bf66270 */
[----:B------:R-:W-:Y:S02]  /*1c80*/  UISETP.GE.AND UP2, UPT, UR15, 0x41, UPT ;  /* 0x000000410f00788c */ /* 0x000fe4000bf46270 */
[----:B------:R1:W-:Y:S01]  /*1c90*/  LDGSTS.E.BYPASS.LTC128B.128 [R226+0x1f080], [R4.64+0x100], !P0 ;  /* 0x1f08010004e27fae */ /* 0x0003e2000c101d50 */
[----:B------:R-:W-:Y:S01]  /*1ca0*/  ISETP.LT.OR P0, PT, R11, 0x21, P4 ;  /* 0x000000210b00780c */ /* 0x000fe20002701670 */
[----:B------:R-:W-:Y:S01]  /*1cb0*/  UISETP.GE.AND UP1, UPT, UR15, 0x42, UPT ;  /* 0x000000420f00788c */ /* 0x000fe2000bf26270 */
[----:B------:R-:W-:Y:S02]  /*1cc0*/  ISETP.NE.AND P4, PT, R12, RZ, PT ;  /* 0x000000ff0c00720c */ /* 0x000fe40003f85270 */
[CC--:B------:R-:W-:Y:S02]  /*1cd0*/  LEA.HI R12, R16.reuse, R230.reuse, RZ, 0x2 ;  /* 0x000000e6100c7211 */ /* 0x0c0fe400078f10ff */
[----:B------:R-:W-:Y:S02]  /*1ce0*/  LEA.HI R11, R16, R230, RZ, 0x5 ;  /* 0x000000e6100b7211 */ /* 0x000fe400078f28ff */
[----:B------:R-:W-:-:S02]  /*1cf0*/  SHF.R.S32.HI R0, RZ, 0x2, R12 ;  /* 0x00000002ff007819 */ /* 0x000fc4000001140c */
[--C-:B------:R-:W-:Y:S02]  /*1d00*/  SHF.R.S32.HI R8, RZ, 0x1f, R11.reuse ;  /* 0x0000001fff087819 */ /* 0x100fe4000001140b */
[----:B------:R-:W-:Y:S01]  /*1d10*/  SHF.R.S32.HI R15, RZ, 0x5, R11 ;  /* 0x00000005ff0f7819 */ /* 0x000fe2000001140b */
[----:B------:R2:W-:Y:S01]  /*1d20*/  LDGSTS.E.BYPASS.LTC128B.128 [R226+0x1c080], [R6.64], !P0 ;  /* 0x1c08000006e27fae */ /* 0x0005e2000c101d50 */
[----:B------:R-:W-:Y:S02]  /*1d30*/  ISETP.GE.AND P0, PT, R10, c[0x0][0x1fc], PT ;  /* 0x00007f000a007a0c */ /* 0x000fe40003f06270 */
[----:B------:R-:W-:Y:S01]  /*1d40*/  LEA.HI R10, R16, R230, RZ, 0x7 ;  /* 0x000000e6100a7211 */ /* 0x000fe200078f38ff */
[----:B------:R2:W-:Y:S01]  /*1d50*/  LDGSTS.E.BYPASS.LTC128B.128 [R226+0x1e080], [R6.64+0x80], !P6 ;  /* 0x1e08008006e27fae */ /* 0x0005e2000f101d50 */
[----:B------:R-:W-:Y:S02]  /*1d60*/  ISETP.GE.AND P6, PT, R20, c[0x0][0x1fc], PT ;  /* 0x00007f0014007a0c */ /* 0x000fe40003fc6270 */
[----:B------:R-:W-:Y:S01]  /*1d70*/  SHF.R.S32.HI R18, RZ, 0x7, R10 ;  /* 0x00000007ff127819 */ /* 0x000fe2000001140a */
[----:B------:R2:W-:Y:S01]  /*1d80*/  LDGSTS.E.BYPASS.LTC128B.128 [R226+0x20080], [R6.64+0x100], !P5 ;  /* 0x2008010006e27fae */ /* 0x0005e2000e901d50 */
[----:B------:R-:W-:-:S02]  /*1d90*/  ISETP.GE.AND P5, PT, R230, 0x10, PT ;  /* 0x00000010e600780c */ /* 0x000fc40003fa6270 */
[----:B------:R-:W-:Y:S01]  /*1da0*/  SEL R20, RZ, 0x1, P0 ;  /* 0x00000001ff147807 */ /* 0x000fe20000000000 */
[----:B------:R-:W-:Y:S01]  /*1db0*/  IMAD.SHL.U32 R3, R18, 0x8, RZ ;  /* 0x0000000812037824 */ /* 0x000fe200078e00ff */
[----:B-1----:R-:W-:Y:S02]  /*1dc0*/  SHF.R.S32.HI R5, RZ, 0x1f, R12 ;  /* 0x0000001fff057819 */ /* 0x002fe4000001140c */
[----:B------:R-:W-:Y:S02]  /*1dd0*/  SHF.R.S32.HI R4, RZ, 0x4, R13 ;  /* 0x00000004ff047819 */ /* 0x000fe4000001140d */
[----:B------:R-:W-:Y:S02]  /*1de0*/  LEA.HI R5, R5, R0, RZ, 0x3 ;  /* 0x0000000005057211 */ /* 0x000fe400078f18ff */
[----:B------:R-:W-:Y:S02]  /*1df0*/  LEA.HI R9, R13, R4, RZ, 0x1 ;  /* 0x000000040d097211 */ /* 0x000fe400078f08ff */
[----:B------:R-:W-:-:S02]  /*1e00*/  LOP3.LUT R5, R5, 0xfffffff8, RZ, 0xc0, !PT ;  /* 0xfffffff805057812 */ /* 0x000fc400078ec0ff */
[----:B------:R-:W-:Y:S02]  /*1e10*/  LOP3.LUT R9, R9, 0xfffffffe, RZ, 0xc0, !PT ;  /* 0xfffffffe09097812 */ /* 0x000fe400078ec0ff */
[----:B------:R-:W-:Y:S01]  /*1e20*/  LOP3.LUT R10, R3, 0x8, RZ, 0xc0, !PT ;  /* 0x00000008030a7812 */ /* 0x000fe200078ec0ff */
[----:B------:R-:W-:Y:S01]  /*1e30*/  IMAD.IADD R14, R0, 0x1, -R5 ;  /* 0x00000001000e7824 */ /* 0x000fe200078e0a05 */
[----:B------:R-:W-:Y:S01]  /*1e40*/  LEA.HI R5, R8, R15, RZ, 0x2 ;  /* 0x0000000f08057211 */ /* 0x000fe200078f10ff */
[----:B------:R-:W-:Y:S01]  /*1e50*/  IMAD.IADD R0, R4, 0x1, -R9 ;  /* 0x0000000104007824 */ /* 0x000fe200078e0a09 */
[----:B------:R-:W-:Y:S02]  /*1e60*/  LEA R8, P0, R22, c[0x0][0x280], 0x2 ;  /* 0x0000a00016087a11 */ /* 0x000fe400078010ff */
[----:B------:R-:W-:Y:S02]  /*1e70*/  LOP3.LUT R2, R5, 0xfffffffc, RZ, 0xc0, !PT ;  /* 0xfffffffc05027812 */ /* 0x000fe400078ec0ff */
[----:B------:R-:W-:-:S02]  /*1e80*/  LOP3.LUT R5, R12, 0x3ffffffc, RZ, 0xc0, !PT ;  /* 0x3ffffffc0c057812 */ /* 0x000fc400078ec0ff */
[----:B--2---:R-:W-:Y:S01]  /*1e90*/  LOP3.LUT R6, R11, 0xffffffe0, RZ, 0xc0, !PT ;  /* 0xffffffe00b067812 */ /* 0x004fe200078ec0ff */
[----:B------:R-:W-:Y:S01]  /*1ea0*/  IMAD.IADD R16, R15, 0x1, -R2 ;  /* 0x000000010f107824 */ /* 0x000fe200078e0a02 */
[----:B------:R-:W-:Y:S01]  /*1eb0*/  LEA.HI.X R9, R22, c[0x0][0x284], R24, 0x2, P0 ;  /* 0x0000a10016097a11 */ /* 0x000fe200000f1418 */
[C---:B------:R-:W-:Y:S01]  /*1ec0*/  IMAD.SHL.U32 R2, R14.reuse, 0x10, RZ ;  /* 0x000000100e027824 */ /* 0x040fe200078e00ff */
[----:B------:R-:W-:Y:S01]  /*1ed0*/  LOP3.LUT P0, RZ, R14, 0x1, RZ, 0xc0, !PT ;  /* 0x000000010eff7812 */ /* 0x000fe2000780c0ff */
[C---:B------:R-:W-:Y:S01]  /*1ee0*/  IMAD.SHL.U32 R3, R16.reuse, 0x100, RZ ;  /* 0x0000010010037824 */ /* 0x040fe200078e00ff */
[----:B------:R-:W-:Y:S01]  /*1ef0*/  LEA.HI R4, R16, R16, RZ, 0x1 ;  /* 0x0000001010047211 */ /* 0x000fe200078f08ff */
[----:B------:R-:W-:Y:S01]  /*1f00*/  IMAD.IADD R5, R230, 0x1, -R5 ;  /* 0x00000001e6057824 */ /* 0x000fe200078e0a05 */
[----:B------:R-:W-:Y:S02]  /*1f10*/  LOP3.LUT R2, R10, 0x70, R2, 0xf8, !PT ;  /* 0x000000700a027812 */ /* 0x000fe400078ef802 */
[----:B------:R-:W-:Y:S01]  /*1f20*/  LEA.HI R12, R18, R18, RZ, 0x1 ;  /* 0x00000012120c7211 */ /* 0x000fe200078f08ff */
[----:B------:R-:W-:Y:S01]  /*1f30*/  IMAD.SHL.U32 R4, R4, 0x100, RZ ;  /* 0x0000010004047824 */ /* 0x000fe200078e00ff */
[----:B------:R-:W-:-:S04]  /*1f40*/  LOP3.LUT R2, R2, 0x100, R3, 0xf8, !PT ;  /* 0x0000010002027812 */ /* 0x000fc800078ef803 */
[----:B------:R-:W-:Y:S02]  /*1f50*/  LOP3.LUT R4, R4, 0x7ffffe00, RZ, 0xc0, !PT ;  /* 0x7ffffe0004047812 */ /* 0x000fe400078ec0ff */
[----:B------:R-:W-:-:S03]  /*1f60*/  SHF.R.U32.HI R3, RZ, 0x3, R2 ;  /* 0x00000003ff037819 */ /* 0x000fc60000011602 */
[----:B------:R-:W-:Y:S01]  /*1f70*/  IMAD R7, R5, 0x2, R4 ;  /* 0x0000000205077824 */ /* 0x000fe200078e0204 */
[----:B------:R-:W-:Y:S01]  /*1f80*/  LOP3.LUT R2, R2, 0x28, R3, 0x78, !PT ;  /* 0x0000002802027812 */ /* 0x000fe200078e7803 */
[C---:B------:R-:W-:Y:S01]  /*1f90*/  IMAD.IADD R3, R230.reuse, 0x1, -R6 ;  /* 0x00000001e6037824 */ /* 0x040fe200078e0a06 */
[----:B------:R-:W-:Y:S01]  /*1fa0*/  LOP3.LUT R4, R13, 0xfffffff0, RZ, 0xc0, !PT ;  /* 0xfffffff00d047812 */ /* 0x000fe200078ec0ff */
[C---:B------:R-:W-:Y:S01]  /*1fb0*/  @!P5 IMAD.SHL.U32 R5, R230.reuse, 0x10, RZ ;  /* 0x00000010e605d824 */ /* 0x040fe200078e00ff */
[----:B------:R-:W-:Y:S01]  /*1fc0*/  SEL R13, RZ, 0xffffffff, P6 ;  /* 0xffffffffff0d7807 */ /* 0x000fe20003000000 */
[----:B------:R-:W-:Y:S01]  /*1fd0*/  IMAD.IADD R6, R7, 0x1, R2 ;  /* 0x0000000107067824 */ /* 0x000fe200078e0202 */
[----:B------:R-:W-:Y:S01]  /*1fe0*/  LOP3.LUT P6, RZ, R17, 0x2, RZ, 0xc0, !PT ;  /* 0x0000000211ff7812 */ /* 0x000fe200078cc0ff */
[----:B------:R-:W-:Y:S01]  /*1ff0*/  IMAD.IADD R2, R230, 0x1, -R4 ;  /* 0x00000001e6027824 */ /* 0x000fe200078e0a04 */
[----:B------:R-:W-:Y:S01]  /*2000*/  SHF.R.S32.HI R4, RZ, 0x1f, R3 ;  /* 0x0000001fff047819 */ /* 0x000fe20000011403 */
[----:B------:R1:W-:Y:S01]  /*2010*/  @!P5 LDGSTS.E.BYPASS.LTC128B.128 [R5+0x21280], [R8.64] ;  /* 0x212800000805dfae */ /* 0x0003e2000b901d50 */
[----:B------:R-:W-:Y:S01]  /*2020*/  IMAD.SHL.U32 R224, R6, 0x2, RZ ;  /* 0x0000000206e07824 */ /* 0x000fe200078e00ff */
[----:B------:R-:W-:Y:S01]  /*2030*/  SEL R208, R222, 0xfffffff0, !P6 ;  /* 0xfffffff0ded07807 */ /* 0x000fe20007000000 */
[----:B------:R-:W-:Y:S01]  /*2040*/  IMAD.SHL.U32 R7, R15, 0x100, RZ ;  /* 0x000001000f077824 */ /* 0x000fe200078e00ff */
[C---:B------:R-:W-:Y:S01]  /*2050*/  LOP3.LUT P6, RZ, R2.reuse, 0x2, RZ, 0xc0, !PT ;  /* 0x0000000202ff7812 */ /* 0x040fe200078cc0ff */
[----:B------:R-:W-:Y:S01]  /*2060*/  IMAD.SHL.U32 R211, R2, 0x2, RZ ;  /* 0x0000000202d37824 */ /* 0x000fe200078e00ff */
[----:B------:R-:W-:Y:S01]  /*2070*/  IADD3 R225, R224, 0x215a0, RZ ;  /* 0x000215a0e0e17810 */ /* 0x000fe20007ffe0ff */
[----:B------:R-:W0:Y:S01]  /*2080*/  LDGDEPBAR ;  /* 0x00000000000079af */ /* 0x000e220000000000 */
[----:B------:R-:W-:-:S02]  /*2090*/  ISETP.GE.AND P5, PT, R23, c[0x0][0x1fc], PT ;  /* 0x00007f0017007a0c */ /* 0x000fc40003fa6270 */
[----:B------:R-:W-:Y:S01]  /*20a0*/  SEL R212, R212, 0xe0, !P6 ;  /* 0x000000e0d4d47807 */ /* 0x000fe20007000000 */
[----:B------:R-:W0:Y:S01]  /*20b0*/  LDGDEPBAR ;  /* 0x00000000000079af */ /* 0x000e220000000000 */
[----:B-1----:R-:W-:Y:S01]  /*20c0*/  LEA.HI R8, R4, R3, RZ, 0x2 ;  /* 0x0000000304087211 */ /* 0x002fe200078f10ff */
[----:B------:R-:W-:-:S03]  /*20d0*/  IMAD.SHL.U32 R5, R2, 0x10, RZ ;  /* 0x0000001002057824 */ /* 0x000fc600078e00ff */
[----:B------:R-:W-:Y:S02]  /*20e0*/  LOP3.LUT R6, R8, 0x7ffffffc, RZ, 0xc0, !PT ;  /* 0x7ffffffc08067812 */ /* 0x000fe400078ec0ff */
[----:B------:R-:W-:Y:S02]  /*20f0*/  LOP3.LUT R4, R5, 0xf0, RZ, 0xc0, !PT ;  /* 0x000000f005047812 */ /* 0x000fe400078ec0ff */
[----:B------:R-:W-:Y:S01]  /*2100*/  IADD3 R5, R224, 0x21480, RZ ;  /* 0x00021480e0057810 */ /* 0x000fe20007ffe0ff */
[----:B------:R-:W-:Y:S01]  /*2110*/  IMAD.IADD R11, R3, 0x1, -R6 ;  /* 0x00000001030b7824 */ /* 0x000fe200078e0a06 */
[----:B------:R-:W-:Y:S02]  /*2120*/  SHF.R.S32.HI R3, RZ, 0x1f, R2 ;  /* 0x0000001fff037819 */ /* 0x000fe40000011402 */
[C---:B------:R-:W-:Y:S02]  /*2130*/  LOP3.LUT R10, R4.reuse, R10, RZ, 0xfc, !PT ;  /* 0x0000000a040a7212 */ /* 0x040fe400078efcff */
[----:B------:R-:W-:Y:S01]  /*2140*/  LEA.HI R213, R3, R2, RZ, 0x3 ;  /* 0x0000000203d57211 */ /* 0x000fe200078f18ff */
[----:B------:R-:W-:Y:S01]  /*2150*/  IMAD.SHL.U32 R3, R17, 0x40, RZ ;  /* 0x0000004011037824 */ /* 0x000fe200078e00ff */
[----:B------:R-:W-:Y:S01]  /*2160*/  LOP3.LUT R9, R4, 0x100, R7, 0xf8, !PT ;  /* 0x0000010004097812 */ /* 0x000fe200078ef807 */
[----:B------:R-:W-:Y:S01]  /*2170*/  IMAD.SHL.U32 R7, R21, 0x8, RZ ;  /* 0x0000000815077824 */ /* 0x000fe200078e00ff */
[C---:B------:R-:W-:Y:S01]  /*2180*/  LOP3.LUT R4, R213.reuse, 0xfffffff8, RZ, 0xc0, !PT ;  /* 0xfffffff8d5047812 */ /* 0x040fe200078ec0ff */
[----:B------:R-:W-:Y:S01]  /*2190*/  IMAD.SHL.U32 R213, R213, 0x40, RZ ;  /* 0x00000040d5d57824 */ /* 0x000fe200078e00ff */
[----:B------:R-:W-:Y:S01]  /*21a0*/  LOP3.LUT R6, R3, 0x1c0, RZ, 0xc0, !PT ;  /* 0x000001c003067812 */ /* 0x000fe200078ec0ff */
[----:B------:R-:W-:Y:S01]  /*21b0*/  IMAD.SHL.U32 R3, R16, 0x10, RZ ;  /* 0x0000001010037824 */ /* 0x000fe200078e00ff */
[----:B------:R-:W-:Y:S01]  /*21c0*/  @P0 IADD3 R225, R5, 0xe0, RZ ;  /* 0x000000e005e10810 */ /* 0x000fe20007ffe0ff */
[----:B------:R-:W-:Y:S01]  /*21d0*/  IMAD.IADD R4, R2, 0x1, -R4 ;  /* 0x0000000102047824 */ /* 0x000fe200078e0a04 */
[----:B------:R-:W-:Y:S01]  /*21e0*/  LOP3.LUT R5, R6, 0x8, R19, 0xf8, !PT ;  /* 0x0000000806057812 */ /* 0x000fe200078ef813 */
[----:B------:R-:W-:Y:S01]  /*21f0*/  IMAD.SHL.U32 R2, R0, 0x20, RZ ;  /* 0x0000002000027824 */ /* 0x000fe200078e00ff */
[----:B------:R-:W-:-:S02]  /*2200*/  LEA.HI.SX32 R227, R8, R3, 0x1e ;  /* 0x0000000308e37211 */ /* 0x000fc400078ff2ff */
[----:B------:R-:W-:Y:S02]  /*2210*/  LOP3.LUT R3, R6, 0x30, R3, 0xf8, !PT ;  /* 0x0000003006037812 */ /* 0x000fe400078ef803 */
[----:B------:R-:W-:Y:S02]  /*2220*/  SHF.R.U32.HI R14, RZ, 0x3, R6 ;  /* 0x00000003ff0e7819 */ /* 0x000fe40000011606 */
[----:B------:R-:W-:Y:S02]  /*2230*/  LOP3.LUT R2, R2, 0x20, RZ, 0xc0, !PT ;  /* 0x0000002002027812 */ /* 0x000fe400078ec0ff */
[----:B------:R-:W-:Y:S01]  /*2240*/  LOP3.LUT R6, R12, 0x1ffffffe, RZ, 0xc0, !PT ;  /* 0x1ffffffe0c067812 */ /* 0x000fe200078ec0ff */
[----:B------:R-:W-:Y:S01]  /*2250*/  IMAD.MOV.U32 R12, RZ, RZ, 0x20 ;  /* 0x00000020ff0c7424 */ /* 0x000fe200078e00ff */
[----:B------:R-:W-:Y:S02]  /*2260*/  LOP3.LUT R211, R10, 0x18, R211, 0x78, !PT ;  /* 0x000000180ad37812 */ /* 0x000fe400078e78d3 */
[----:B------:R-:W-:Y:S01]  /*2270*/  LOP3.LUT R10, R2, 0x18, R7, 0xf8, !PT ;  /* 0x00000018020a7812 */ /* 0x000fe200078ef807 */
[----:B------:R-:W-:Y:S01]  /*2280*/  IMAD.IADD R6, R18, 0x1, -R6 ;  /* 0x0000000112067824 */ /* 0x000fe200078e0a06 */
[----:B------:R-:W-:Y:S01]  /*2290*/  LOP3.LUT P0, RZ, R17, 0x4, RZ, 0xc0, !PT ;  /* 0x0000000411ff7812 */ /* 0x000fe2000780c0ff */
[----:B------:R-:W-:Y:S01]  /*22a0*/  IMAD.SHL.U32 R2, R0, 0x8, RZ ;  /* 0x0000000800027824 */ /* 0x000fe200078e00ff */
[----:B------:R-:W-:Y:S01]  /*22b0*/  LOP3.LUT R5, R5, R14, RZ, 0x3c, !PT ;  /* 0x0000000e05057212 */ /* 0x000fe200078e3cff */
[----:B------:R-:W-:Y:S01]  /*22c0*/  IMAD R11, R6, 0x4, R11 ;  /* 0x00000004060b7824 */ /* 0x000fe200078e020b */
[----:B------:R-:W-:Y:S01]  /*22d0*/  SEL R209, R12, 0xffffffe0, !P0 ;  /* 0xffffffe00cd17807 */ /* 0x000fe20004000000 */
[----:B------:R-:W-:Y:S01]  /*22e0*/  IMAD.SHL.U32 R211, R211, 0x2, RZ ;  /* 0x00000002d3d37824 */ /* 0x000fe200078e00ff */
[----:B------:R-:W-:Y:S01]  /*22f0*/  LOP3.LUT R6, R2, 0x8, RZ, 0xc0, !PT ;  /* 0x0000000802067812 */ /* 0x000fe200078ec0ff */
[----:B------:R-:W-:Y:S01]  /*2300*/  IMAD.SHL.U32 R2, R13, 0x2, RZ ;  /* 0x000000020d027824 */ /* 0x000fe200078e00ff */
[----:B------:R-:W-:Y:S01]  /*2310*/  SEL R8, RZ, 0x4, P5 ;  /* 0x00000004ff087807 */ /* 0x000fe20002800000 */
[----:B------:R-:W-:Y:S01]  /*2320*/  IMAD R212, R212, 0x2, R211 ;  /* 0x00000002d4d47824 */ /* 0x000fe200078e02d3 */
[----:B------:R-:W-:-:S02]  /*2330*/  LOP3.LUT P5, RZ, R4, 0x4, RZ, 0xc0, !PT ;  /* 0x0000000404ff7812 */ /* 0x000fc400078ac0ff */
[C---:B------:R-:W-:Y:S01]  /*2340*/  LOP3.LUT P0, RZ, R4.reuse, 0x2, RZ, 0xc0, !PT ;  /* 0x0000000204ff7812 */ /* 0x040fe2000780c0ff */
[----:B------:R-:W-:Y:S01]  /*2350*/  IMAD.SHL.U32 R4, R4, 0x40, RZ ;  /* 0x0000004004047824 */ /* 0x000fe200078e00ff */
[----:B------:R-:W-:Y:S01]  /*2360*/  LOP3.LUT R7, R3, 0x8, R19, 0xf8, !PT ;  /* 0x0000000803077812 */ /* 0x000fe200078ef813 */
[----:B------:R-:W-:Y:S01]  /*2370*/  IMAD R3, R18, 0x200, R5 ;  /* 0x0000020012037824 */ /* 0x000fe200078e0205 */
[----:B------:R-:W-:Y:S02]  /*2380*/  LOP3.LUT R5, R2, 0x2, R20, 0xe2, !PT ;  /* 0x0000000202057812 */ /* 0x000fe400078ee214 */
[----:B------:R-:W-:Y:S02]  /*2390*/  LOP3.LUT R4, R4, 0x1c0, RZ, 0xc0, !PT ;  /* 0x000001c004047812 */ /* 0x000fe400078ec0ff */
[----:B------:R-:W-:Y:S02]  /*23a0*/  LOP3.LUT R2, R7, R14, RZ, 0x3c, !PT ;  /* 0x0000000e07027212 */ /* 0x000fe400078e3cff */
[----:B------:R-:W-:-:S02]  /*23b0*/  LOP3.LUT R228, R5, R8, RZ, 0xfc, !PT ;  /* 0x0000000805e47212 */ /* 0x000fc400078efcff */
[----:B------:R-:W-:Y:S01]  /*23c0*/  LOP3.LUT R213, R213, 0xfffffe00, RZ, 0xc0, !PT ;  /* 0xfffffe00d5d57812 */ /* 0x000fe200078ec0ff */
[----:B------:R-:W-:Y:S01]  /*23d0*/  IMAD R218, R0, 0x200, R2 ;  /* 0x0000020000da7824 */ /* 0x000fe200078e0202 */
[----:B------:R-:W-:Y:S02]  /*23e0*/  SHF.R.U32.HI R5, RZ, 0x3, R4 ;  /* 0x00000003ff057819 */ /* 0x000fe40000011604 */
[----:B------:R-:W-:Y:S01]  /*23f0*/  SHF.R.U32.HI R214, RZ, 0x3, R9 ;  /* 0x00000003ffd67819 */ /* 0x000fe20000011609 */
[----:B------:R-:W-:Y:S01]  /*2400*/  IMAD R2, R16, 0x400, R213 ;  /* 0x0000040010027824 */ /* 0x000fe200078e02d5 */
[C---:B------:R-:W-:Y:S02]  /*2410*/  LOP3.LUT R0, R5.reuse, R4, R6, 0x1e, !PT ;  /* 0x0000000405007212 */ /* 0x040fe400078e1e06 */
[----:B------:R-:W-:Y:S02]  /*2420*/  SEL R222, R222, 0xfffffff0, !P0 ;  /* 0xfffffff0dede7807 */ /* 0x000fe40004000000 */
[----:B------:R-:W-:Y:S01]  /*2430*/  LOP3.LUT R214, R214, 0x38, RZ, 0xc0, !PT ;  /* 0x00000038d6d67812 */ /* 0x000fe200078ec0ff */
[----:B------:R-:W-:Y:S01]  /*2440*/  IMAD.IADD R219, R2, 0x1, R0 ;  /* 0x0000000102db7824 */ /* 0x000fe200078e0200 */
[----:B------:R-:W-:Y:S01]  /*2450*/  LOP3.LUT R4, R5, R10, R4, 0x1e, !PT ;  /* 0x0000000a05047212 */ /* 0x000fe200078e1e04 */
[----:B------:R-:W-:Y:S01]  /*2460*/  IMAD.SHL.U32 R0, R3, 0x2, RZ ;  /* 0x0000000203007824 */ /* 0x000fe200078e00ff */
[----:B------:R-:W-:Y:S01]  /*2470*/  SEL R2, R12, 0xffffffe0, !P5 ;  /* 0xffffffe00c027807 */ /* 0x000fe20006800000 */
[----:B------:R-:W-:Y:S01]  /*2480*/  IMAD.SHL.U32 R216, R219, 0x2, RZ ;  /* 0x00000002dbd87824 */ /* 0x000fe200078e00ff */
[----:B------:R-:W-:Y:S01]  /*2490*/  LOP3.LUT R214, R214, R9, R6, 0x1e, !PT ;  /* 0x00000009d6d67212 */ /* 0x000fe200078e1e06 */
[----:B------:R-:W-:Y:S01]  /*24a0*/  IMAD.SHL.U32 R3, R11, 0x2, RZ ;  /* 0x000000020b037824 */ /* 0x000fe200078e00ff */
[----:B------:R-:W-:Y:S01]  /*24b0*/  LOP3.LUT R213, R4, R213, RZ, 0xfc, !PT ;  /* 0x000000d504d57212 */ /* 0x000fe200078efcff */
[--C-:B------:R-:W-:Y:S01]  /*24c0*/  IMAD R208, R208, 0x2, R0.reuse ;  /* 0x00000002d0d07824 */ /* 0x100fe200078e0200 */
[----:B------:R-:W-:Y:S01]  /*24d0*/  IADD3 R215, R216, 0x1b080, RZ ;  /* 0x0001b080d8d77810 */ /* 0x000fe20007ffe0ff */
[----:B------:R-:W-:Y:S01]  /*24e0*/  IMAD.SHL.U32 R221, R222, 0x2, RZ ;  /* 0x00000002dedd7824 */ /* 0x000fe200078e00ff */
[----:B------:R-:W-:Y:S01]  /*24f0*/  IADD3 R229, -R3, UR6, RZ ;  /* 0x0000000603e57c10 */ /* 0x000fe2000fffe1ff */
[C---:B------:R-:W-:Y:S01]  /*2500*/  IMAD R210, R209.reuse, 0x2, R0 ;  /* 0x00000002d1d27824 */ /* 0x040fe200078e0200 */
[----:B------:R-:W-:Y:S01]  /*2510*/  LEA R214, R214, 0x23c80, 0x1 ;  /* 0x00023c80d6d67811 */ /* 0x000fe200078e08ff */
[----:B------:R-:W-:Y:S01]  /*2520*/  IMAD R209, R209, 0x2, R208 ;  /* 0x00000002d1d17824 */ /* 0x000fe200078e02d0 */
[C---:B------:R-:W-:Y:S01]  /*2530*/  IADD3 R232, -R3.reuse, UR26, RZ ;  /* 0x0000001a03e87c10 */ /* 0x040fe2000fffe1ff */
[----:B------:R-:W-:Y:S01]  /*2540*/  IMAD R215, R2, 0x2, R215 ;  /* 0x0000000202d77824 */ /* 0x000fe200078e02d7 */
[----:B------:R-:W-:Y:S01]  /*2550*/  IADD3 R246, -R3, UR15, RZ ;  /* 0x0000000f03f67c10 */ /* 0x000fe2000fffe1ff */
[----:B------:R-:W-:Y:S01]  /*2560*/  IMAD.IADD R220, R219, 0x1, R2 ;  /* 0x00000001dbdc7824 */ /* 0x000fe200078e0202 */
[----:B------:R-:W-:Y:S01]  /*2570*/  LEA R213, R213, 0x80, 0x1 ;  /* 0x00000080d5d57811 */ /* 0x000fe200078e08ff */
[----:B------:R-:W-:Y:S01]  /*2580*/  IMAD.IADD R217, R216, 0x1, R221 ;  /* 0x00000001d8d97824 */ /* 0x000fe200078e02dd */
[----:B------:R-:W-:Y:S01]  /*2590*/  ISETP.LE.AND P0, PT, R251, c[0x0][0x2a8], PT ;  /* 0x0000aa00fb007a0c */ /* 0x000fe20003f03270 */
[----:B------:R-:W-:Y:S01]  /*25a0*/  IMAD.IADD R223, R219, 0x1, R222 ;  /* 0x00000001dbdf7824 */ /* 0x000fe200078e02de */
[----:B------:R-:W-:-:S02]  /*25b0*/  IADD3 R233, R229, c[0x0][0x2a4], RZ ;  /* 0x0000a900e5e97a10 */ /* 0x000fc40007ffe0ff */
.L_x_912:
        /* <DEDUP_REMOVED lines=173> */
.L_x_904:
[----:B------:R-:W-:Y:S11]  /*3090*/  ISETP.NE.AND P0, PT, R251, c[0x0][0x2a8], PT ;  /* 0x0000aa00fb007a0c */ /* 0x000ff60003f05270 */
[----:B------:R-:W-:Y:S02]  /*30a0*/  @!UPT UIADD3 URZ, URZ, URZ, URZ ;  /* 0x0000003f3f3ff290 */ /* 0x000fe4000fffe03f */
[----:B------:R-:W-:Y:S05]  /*30b0*/  @P0 IMAD.HI.U32 R24, R3, c[0x0][0x2ac], RZ ;  /* 0x0000ab0003180a27 */ /* 0x000fea00078e00ff */
[----:B------:R-:W-:Y:S02]  /*30c0*/  @P0 SHF.R.U32.HI R3, RZ, c[0x0][0x2b0], R24 ;  /* 0x0000ac00ff030a19 */ /* 0x000fe40000011618 */
.L_x_905:
[----:B------:R-:W-:Y:S05]  /*30d0*/  BSYNC B0 ;  /* 0x0000000000007941 */ /* 0x000fea0003800000 */
.L_x_903:
[C-C-:B------:R-:W-:Y:S01]  /*30e0*/  IADD3 R24, R2.reuse, c[0x0][0x2a4], R229.reuse ;  /* 0x0000a90002187a10 */ /* 0x140fe20007ffe0e5 */
[----:B------:R-:W-:Y:S01]  /*30f0*/  IMAD R3, R3, c[0x0][0x2a8], R246 ;  /* 0x0000aa0003037a24 */ /* 0x000fe200078e02f6 */
[----:B------:R-:W-:Y:S02]  /*3100*/  IADD3 R191, R2, UR19, R229 ;  /* 0x0000001302bf7c10 */ /* 0x000fe4000fffe0e5 */
[----:B------:R-:W-:Y:S02]  /*3110*/  IMNMX R24, R232, R24, PT ;  /* 0x00000018e8187217 */ /* 0x000fe40003800200 */
[----:B------:R-:W-:Y:S02]  /*3120*/  IADD3 R192, R3, c[0x0][0x2a8], RZ ;  /* 0x0000aa0003c07a10 */ /* 0x000fe40007ffe0ff */
[----:B------:R-:W-:Y:S02]  /*3130*/  IMNMX R191, R191, R3, !PT ;  /* 0x00000003bfbf7217 */ /* 0x000fe40007800200 */
[----:B------:R-:W-:Y:S02]  /*3140*/  IMNMX R192, R24, R192, PT ;  /* 0x000000c018c07217 */ /* 0x000fe40003800200 */
.L_x_902:
        /* <DEDUP_REMOVED lines=17> */
.L_x_908:
[----:B------:R-:W-:Y:S11]  /*3260*/  ISETP.NE.AND P0, PT, R251, c[0x0][0x2a8], PT ;  /* 0x0000aa00fb007a0c */ /* 0x000ff60003f05270 */
[----:B------:R-:W-:Y:S02]  /*3270*/  @!UPT UIADD3 URZ, URZ, URZ, URZ ;  /* 0x0000003f3f3ff290 */ /* 0x000fe4000fffe03f */
[----:B------:R-:W-:Y:S05]  /*3280*/  @P0 IMAD.HI.U32 R3, R2, c[0x0][0x2ac], RZ ;  /* 0x0000ab0002030a27 */ /* 0x000fea00078e00ff */
[----:B------:R-:W-:Y:S02]  /*3290*/  @P0 SHF.R.U32.HI R2, RZ, c[0x0][0x2b0], R3 ;  /* 0x0000ac00ff020a19 */ /* 0x000fe40000011603 */
.L_x_909:
[----:B------:R-:W-:Y:S05]  /*32a0*/  BSYNC B0 ;  /* 0x0000000000007941 */ /* 0x000fea0003800000 */
.L_x_907:
[----:B------:R-:W-:Y:S05]  /*32b0*/  IMAD R2, R2, c[0x0][0x2a8], R246 ;  /* 0x0000aa0002027a24 */ /* 0x000fea00078e02f6 */
[----:B------:R-:W-:Y:S02]  /*32c0*/  IADD3 R3, R2, c[0x0][0x2a8], RZ ;  /* 0x0000aa0002037a10 */ /* 0x000fe40007ffe0ff */
[----:B------:R-:W-:Y:S02]  /*32d0*/  IMNMX R189, R189, R2, !PT ;  /* 0x00000002bdbd7217 */ /* 0x000fe40007800200 */
[----:B------:R-:W-:Y:S02]  /*32e0*/  IMNMX R190, R190, R3, PT ;  /* 0x00000003bebe7217 */ /* 0x000fe40003800200 */
.L_x_906:
[----:B------:R-:W-:Y:S04]  /*32f0*/  DEPBAR.LE SB0, 0x0 ;  /* 0x000080000000791a */ /* 0x000fe80000000000 */
[----:B------:R-:W-:Y:S01]  /*3300*/  BAR.SYNC.DEFER_BLOCKING 0x0 ;  /* 0x0000000000007b1d */ /* 0x000fe20000010000 */
[----:B------:R-:W-:Y:S04]  /*3310*/  UIADD3 UR15, UR14, 0x1, URZ ;  /* 0x000000010e0f7890 */ /* 0x000fe8000fffe03f */
[----:B------:R-:W-:Y:S06]  /*3320*/  UISETP.GE.AND UP0, UPT, UR15, UR9, UPT ;  /* 0x000000090f00728c */ /* 0x000fec000bf06270 */
        /* <DEDUP_REMOVED lines=16> */
[----:B------:R-:W-:Y:S01]  /*3430*/  IMAD.U32 R30, RZ, RZ, UR14 ;  /* 0x0000000eff1e7e24 */ /* 0x000fe2000f8e00ff */
[----:B------:R-:W-:Y:S01]  /*3440*/  UIMAD.WIDE.U32 UR26, UR15, UR6, URZ ;  /* 0x000000060f1a72a5 */ /* 0x000fe2000f8e003f */
[----:B------:R-:W-:Y:S01]  /*3450*/  IMAD.MOV.U32 R34, RZ, RZ, 0x5 ;  /* 0x00000005ff227424 */ /* 0x000fe200078e00ff */
[----:B------:R-:W-:Y:S01]  /*3460*/  USHF.R.S32.HI UR25, URZ, 0x1f, UR15 ;  /* 0x0000001f3f197899 */ /* 0x000fe2000801140f */
[----:B------:R-:W-:Y:S02]  /*3470*/  IMAD.MOV.U32 R31, RZ, RZ, c[0x0][0x178] ;  /* 0x00005e00ff1f7624 */ /* 0x000fe400078e00ff */
[----:B------:R-:W-:Y:S01]  /*3480*/  @!P1 IMAD.MOV.U32 R25, RZ, RZ, R237 ;  /* 0x000000ffff199224 */ /* 0x000fe200078e00ed */
[----:B------:R-:W-:Y:S01]  /*3490*/  UIMAD UR25, UR25, UR6, URZ ;  /* 0x00000006191972a4 */ /* 0x000fe2000f8e023f */
[----:B------:R-:W-:Y:S01]  /*34a0*/  IMAD.MOV.U32 R38, RZ, RZ, c[0x0][0x178] ;  /* 0x00005e00ff267624 */ /* 0x000fe200078e00ff */
[----:B------:R-:W-:Y:S01]  /*34b0*/  SHF.L.U64.HI R31, R31, R34, c[0x0][0x17c] ;  /* 0x00005f001f1f7619 */ /* 0x000fe20000010222 */
[----:B------:R-:W-:Y:S02]  /*34c0*/  USHF.L.U32 UR6, UR26, 0x6, URZ ;  /* 0x000000061a067899 */ /* 0x000fe4000800063f */
[----:B------:R-:W-:Y:S01]  /*34d0*/  IMAD.SHL.U32 R38, R38, 0x20, RZ ;  /* 0x0000002026267824 */ /* 0x000fe200078e00ff */
[----:B------:R-:W-:Y:S04]  /*34e0*/  UIMAD UR25, UR15, UR7, UR25 ;  /* 0x000000070f1972a4 */ /* 0x000fe8000f8e0219 */
[----:B------:R-:W-:Y:S04]  /*34f0*/  UIADD3 UR25, UR27, UR25, URZ ;  /* 0x000000191b197290 */ /* 0x000fe8000fffe03f */
[----:B------:R-:W-:Y:S01]  /*3500*/  USHF.L.U64.HI UR25, UR26, 0x6, UR25 ;  /* 0x000000061a197899 */ /* 0x000fe20008010219 */
[----:B--2---:R-:W-:Y:S05]  /*3510*/  @!P1 SHF.R.S32.HI R24, RZ, 0x1f, R26 ;  /* 0x0000001fff189819 */ /* 0x004fea000001141a */
[----:B------:R-:W-:Y:S02]  /*3520*/  @!P1 IMAD R27, R24, c[0x0][0x270], RZ ;  /* 0x00009c00181b9a24 */ /* 0x000fe400078e02ff */
[----:B------:R-:W-:Y:S02]  /*3530*/  @!P1 IMAD.MOV.U32 R24, RZ, RZ, R236 ;  /* 0x000000ffff189224 */ /* 0x000fe400078e00ec */
[C---:B------:R-:W-:Y:S02]  /*3540*/  @!P1 IMAD R27, R26.reuse, c[0x0][0x274], R27 ;  /* 0x00009d001a1b9a24 */ /* 0x040fe400078e021b */
[----:B------:R-:W-:Y:S01]  /*3550*/  @!P1 IMAD.WIDE.U32 R24, R26, c[0x0][0x270], R24 ;  /* 0x00009c001a189a25 */ /* 0x000fe200078e0018 */
[----:B------:R-:W-:Y:S04]  /*3560*/  @!P1 LEA R26, R30, 0x40, 0x6 ;  /* 0x000000401e1a9811 */ /* 0x000fe800078e30ff */
[----:B------:R-:W-:Y:S01]  /*3570*/  @!P1 IADD3 R35, P5, P0, R26, UR12, R24 ;  /* 0x0000000c1a239c10 */ /* 0x000fe2000f8be018 */
[----:B------:R-:W-:Y:S01]  /*3580*/  @!P1 IMAD.IADD R24, R25, 0x1, R27 ;  /* 0x0000000119189824 */ /* 0x000fe200078e021b */
[----:B------:R-:W-:Y:S04]  /*3590*/  @!P1 SHF.R.S32.HI R26, RZ, 0x1f, R26 ;  /* 0x0000001fff1a9819 */ /* 0x000fe8000001141a */
[----:B------:R-:W-:Y:S02]  /*35a0*/  @!P1 IADD3.X R39, R26, UR5, R24, P5, P0 ;  /* 0x000000051a279c10 */ /* 0x000fe4000afe0418 */
[C---:B------:R-:W-:Y:S04]  /*35b0*/  IADD3 R27, P5, P0, R244.reuse, UR6, R38 ;  /* 0x00000006f41b7c10 */ /* 0x040fe8000f8be026 */
[C---:B------:R-:W-:Y:S02]  /*35c0*/  IADD3.X R38, R241.reuse, UR25, R31, P5, P0 ;  /* 0x00000019f1267c10 */ /* 0x040fe4000afe041f */
[----:B------:R-:W-:Y:S01]  /*35d0*/  IADD3 R24, P5, R244, UR6, RZ ;  /* 0x00000006f4187c10 */ /* 0x000fe2000ffbe0ff */
[----:B------:R-:W-:Y:S03]  /*35e0*/  UIMAD UR6, UR15, -0x40, UR18 ;  /* 0xffffffc00f0678a4 */ /* 0x000fe6000f8e0212 */
[----:B------:R-:W-:Y:S02]  /*35f0*/  IADD3.X R31, R241, UR25, RZ, P5, !PT ;  /* 0x00000019f11f7c10 */ /* 0x000fe4000affe4ff */
[C---:B------:R-:W-:Y:S02]  /*3600*/  LEA R26, P5, R27.reuse, c[0x0][0x160], 0x1 ;  /* 0x000058001b1a7a11 */ /* 0x040fe400078a08ff */
[----:B------:R-:W-:Y:S02]  /*3610*/  IADD3 R25, -R234, UR6, RZ ;  /* 0x00000006ea197c10 */ /* 0x000fe4000fffe1ff */
[C---:B------:R-:W-:Y:S02]  /*3620*/  LEA R30, P0, R24.reuse, c[0x0][0x160], 0x1 ;  /* 0x00005800181e7a11 */ /* 0x040fe400078008ff */
[----:B------:R-:W-:Y:S02]  /*3630*/  LEA.HI.X R27, R27, c[0x0][0x164], R38, 0x1, P5 ;  /* 0x000059001b1b7a11 */ /* 0x000fe400028f0c26 */
[----:B------:R-:W-:Y:S02]  /*3640*/  ISETP.LT.OR P5, PT, R25, 0x1, !P4 ;  /* 0x000000011900780c */ /* 0x000fe400067a1670 */
[----:B------:R-:W-:Y:S01]  /*3650*/  LEA.HI.X R31, R24, c[0x0][0x164], R31, 0x1, P0 ;  /* 0x00005900181f7a11 */ /* 0x000fe200000f0c1f */
[----:B------:R-:W-:Y:S01]  /*3660*/  IMAD.U32 R24, RZ, RZ, UR20 ;  /* 0x00000014ff187e24 */ /* 0x000fe2000f8e00ff */
[C---:B------:R-:W-:Y:S03]  /*3670*/  @!P1 LEA R34, P0, R35.reuse, c[0x0][0x258], 0x2 ;  /* 0x0000960023229a11 */ /* 0x040fe600078010ff */
[----:B------:R-:W-:Y:S01]  /*3680*/  IMAD R24, R24, 0x6000, R247 ;  /* 0x0000600018187824 */ /* 0x000fe200078e02f7 */
[----:B------:R-:W-:Y:S02]  /*3690*/  @!P1 LEA.HI.X R35, R35, c[0x0][0x25c], R39, 0x2, P0 ;  /* 0x0000970023239a11 */ /* 0x000fe400000f1427 */
[C---:B------:R-:W-:Y:S03]  /*36a0*/  ISETP.LT.OR P0, PT, R25.reuse, 0x1, !P3 ;  /* 0x000000011900780c */ /* 0x040fe60005f01670 */
[----:B------:R-:W-:Y:S01]  /*36b0*/  @!PT LDS RZ, [RZ] ;  /* 0x00000000fffff984 */ /* 0x000fe20000000800 */
[----:B------:R-:W-:Y:S01]  /*36c0*/  @!PT LDS RZ, [RZ] ;  /* 0x00000000fffff984 */ /* 0x000fe20000000800 */
[----:B------:R-:W-:Y:S01]  /*36d0*/  @!PT LDS RZ, [RZ] ;  /* 0x00000000fffff984 */ /* 0x000fe20000000800 */
[----:B------:R2:W-:Y:S01]  /*36e0*/  LDGSTS.E.BYPASS.LTC128B.128 [R24], [R30.64], !P5 ;  /* 0x000000001e187fae */ /* 0x0005e2000e901d50 */
[C---:B------:R-:W-:Y:S09]  /*36f0*/  ISETP.LT.OR P5, PT, R25.reuse, 0x1, !P2 ;  /* 0x000000011900780c */ /* 0x040ff200057a1670 */
[----:B------:R2:W-:Y:S01]  /*3700*/  LDGSTS.E.BYPASS.LTC128B.128 [R24+0x2000], [R30.64+0x80], !P0 ;  /* 0x020000801e187fae */ /* 0x0005e2000c101d50 */
[C---:B------:R-:W-:Y:S04]  /*3710*/  ISETP.LT.OR P0, PT, R25.reuse, 0x21, !P4 ;  /* 0x000000211900780c */ /* 0x040fe80006701670 */
[----:B------:R2:W-:Y:S01]  /*3720*/  LDGSTS.E.BYPASS.LTC128B.128 [R24+0x4000], [R30.64+0x100], !P5 ;  /* 0x040001001e187fae */ /* 0x0005e2000e901d50 */
[C---:B------:R-:W-:Y:S08]  /*3730*/  ISETP.LT.OR P5, PT, R25.reuse, 0x21, !P3 ;  /* 0x000000211900780c */ /* 0x040ff00005fa1670 */
[----:B------:R3:W-:Y:S01]  /*3740*/  LDGSTS.E.BYPASS.LTC128B.128 [R24+0x1000], [R26.64], !P0 ;  /* 0x010000001a187fae */ /* 0x0007e2000c101d50 */
[----:B------:R-:W-:Y:S04]  /*3750*/  ISETP.LT.OR P0, PT, R25, 0x21, !P2 ;  /* 0x000000211900780c */ /* 0x000fe80005701670 */
[----:B------:R3:W-:Y:S09]  /*3760*/  LDGSTS.E.BYPASS.LTC128B.128 [R24+0x3000], [R26.64+0x80], !P5 ;  /* 0x030000801a187fae */ /* 0x0007f2000e901d50 */
[----:B------:R3:W-:Y:S01]  /*3770*/  LDGSTS.E.BYPASS.LTC128B.128 [R24+0x5000], [R26.64+0x100], !P0 ;  /* 0x050001001a187fae */ /* 0x0007e2000c101d50 */
[----:B--2---:R-:W-:Y:S04]  /*3780*/  IMAD.U32 R30, RZ, RZ, UR20 ;  /* 0x00000014ff1e7e24 */ /* 0x004fe8000f8e00ff */
[----:B------:R-:W-:Y:S04]  /*3790*/  @!P1 IMAD R25, R30, 0x10, R230 ;  /* 0x000000101e199824 */ /* 0x000fe800078e02e6 */
[----:B------:R-:W-:Y:S04]  /*37a0*/  @!P1 IMAD.SHL.U32 R25, R25, 0x4, RZ ;  /* 0x0000000419199824 */ /* 0x000fe800078e00ff */
[----:B------:R-:W-:Y:S05]  /*37b0*/  @!P1 IMAD.SHL.U32 R25, R25, 0x4, RZ ;  /* 0x0000000419199824 */ /* 0x000fea00078e00ff */
[----:B------:R3:W-:Y:S02]  /*37c0*/  @!P1 LDGSTS.E.BYPASS.LTC128B.128 [R25+0x21080], [R34.64] ;  /* 0x2108000022199fae */ /* 0x0007e4000b901d50 */
.L_x_910:
        /* <DEDUP_REMOVED lines=15> */
[C---:B------:R-:W-:Y:S04]  /*38c0*/  ISETP.GT.AND P5, PT, R189.reuse, RZ, P5 ;  /* 0x000000ffbd00720c */ /* 0x040fe80002fa4270 */
[----:B------:R-:W-:Y:S02]  /*38d0*/  ISETP.LT.OR P5, PT, R190, 0x1, P5 ;  /* 0x00000001be00780c */ /* 0x000fe40002fa1670 */
        /* <DEDUP_REMOVED lines=68> */
[----:B------:R-:W-:Y:S01]  /*3d20*/  ISETP.GT.AND P5, PT, R191, 0x1, P5 ;  /* 0x00000001bf00780c */ /* 0x000fe20002fa4270 */
[----:B------:R-:W1:Y:S01]  /*3d30*/  LDSM.16.M88.2 R6, [R209+0xb880] ;  /* 0x00b88000d106783b */ /* 0x000e620000000100 */
[C---:B--2---:R-:W-:Y:S03]  /*3d40*/  HMMA.16816.F32.BF16 R36, R172.reuse, R104, R36 ;  /* 0x00000068ac24723c */ /* 0x044fe60000041824 */
[C---:B------:R-:W-:Y:S01]  /*3d50*/  ISETP.LT.OR P5, PT, R192.reuse, 0x2, P5 ;  /* 0x00000002c000780c */ /* 0x040fe20002fa1670 */
        /* <DEDUP_REMOVED lines=17> */
[C---:B------:R-:W-:Y:S01]  /*3e70*/  ISETP.GT.AND P5, PT, R189.reuse, 0x10, P5 ;  /* 0x00000010bd00780c */ /* 0x040fe20002fa4270 */
[----:B------:R-:W1:Y:S01]  /*3e80*/  LDSM.16.M88.2 R2, [R0+0xd880] ;  /* 0x00d880000002783b */ /* 0x000e620000000100 */
[----:B------:R-:W-:Y:S02]  /*3e90*/  UP2UR UR6, UPR, URZ, 0x1 ;  /* 0x000000013f067883 */ /* 0x000fe40008000000 */
[----:B------:R-:W-:Y:S01]  /*3ea0*/  ISETP.LT.OR P5, PT, R190, 0x11, P5 ;  /* 0x00000011be00780c */ /* 0x000fe20002fa1670 */
        /* <DEDUP_REMOVED lines=21> */
[----:B------:R-:W-:Y:S04]  /*4000*/  ISETP.GT.AND P5, PT, R189, 0x21, P5 ;  /* 0x00000021bd00780c */ /* 0x000fe80002fa4270 */
[C---:B------:R-:W-:Y:S01]  /*4010*/  ISETP.LT.OR P5, PT, R190.reuse, 0x22, P5 ;  /* 0x00000022be00780c */ /* 0x040fe20002fa1670 */
[C---:B-1----:R-:W-:Y:S01]  /*4020*/  HMMA.16816.F32.BF16 R32, R172.reuse, R2, R32 ;  /* 0x00000002ac20723c */ /* 0x042fe20000041820 */
[----:B------:R-:W-:Y:S02]  /*4030*/  LDSM.16.M88.2 R2, [R208+0xd880] ;  /* 0x00d88000d002783b */ /* 0x000fe40000000100 */
[----:B------:R1:W5:Y:S01]  /*4040*/  MUFU.EX2 R186, R14 ;  /* 0x0000000e00ba7308 */ /* 0x0003620000000800 */
[----:B------:R-:W-:Y:S02]  /*4050*/  FSEL R177, R15, -INF , !P5 ;  /* 0xff8000000fb17808 */ /* 0x000fe40006800000 */
[----:B------:R-:W-:Y:S02]  /*4060*/  PLOP3.LUT P5, PT, PT, PT, UP4, 0x40, 0x0 ;  /* 0x000000000000781c */ /* 0x000fe40003fae848 */
[C---:B----4-:R-:W-:Y:S01]  /*4070*/  HMMA.16816.F32.BF16 R36, R172.reuse, R6, R36 ;  /* 0x00000006ac24723c */ /* 0x050fe20000041824 */
[----:B------:R-:W-:Y:S02]  /*4080*/  LDSM.16.M88.2 R6, [R208+0xe080] ;  /* 0x00e08000d006783b */ /* 0x000fe40000000100 */
[C---:B------:R-:W-:Y:S04]  /*4090*/  ISETP.GT.AND P5, PT, R189.reuse, 0x30, P5 ;  /* 0x00000030bd00780c */ /* 0x040fe80002fa4270 */
[----:B------:R-:W-:Y:S01]  /*40a0*/  ISETP.LT.OR P5, PT, R190, 0x31, P5 ;  /* 0x00000031be00780c */ /* 0x000fe20002fa1670 */
        /* <DEDUP_REMOVED lines=8> */
[----:B------:R-:W-:Y:S02]  /*4130*/  ISETP.GT.AND P5, PT, R189, 0x31, P5 ;  /* 0x00000031bd00780c */ /* 0x000fe40002fa4270 */
[----:B------:R-:W-:Y:S02]  /*4140*/  LDSM.16.M88.2 R4, [R210+0xc880] ;  /* 0x00c88000d204783b */ /* 0x000fe40000000100 */
[C---:B------:R-:W-:Y:S04]  /*4150*/  ISETP.LT.OR P5, PT, R190.reuse, 0x32, P5 ;  /* 0x00000032be00780c */ /* 0x040fe80002fa1670 */
        /* <DEDUP_REMOVED lines=31> */
[----:B------:R-:W-:Y:S03]  /*4350*/  ISETP.GT.AND P5, PT, R191, 0x11, P5 ;  /* 0x00000011bf00780c */ /* 0x000fe60002fa4270 */
[----:B------:R-:W-:Y:S01]  /*4360*/  MUFU.EX2 R175, R8 ;  /* 0x0000000800af7308 */ /* 0x000fe20000000800 */
[C---:B------:R-:W-:Y:S01]  /*4370*/  ISETP.LT.OR P5, PT, R192.reuse, 0x12, P5 ;  /* 0x00000012c000780c */ /* 0x040fe20002fa1670 */
        /* <DEDUP_REMOVED lines=26> */
[C---:B------:R-:W-:Y:S01]  /*4520*/  ISETP.GT.AND P5, PT, R191.reuse, 0x30, P5 ;  /* 0x00000030bf00780c */ /* 0x040fe20002fa4270 */
[----:B------:R3:W-:Y:S01]  /*4530*/  MUFU.EX2 R23, R13 ;  /* 0x0000000d00177308 */ /* 0x0007e20000000800 */
[C---:B------:R-:W-:Y:S01]  /*4540*/  HMMA.16816.F32.BF16 R36, R104.reuse, R6, R36 ;  /* 0x000000066824723c */ /* 0x040fe20000041824 */
[----:B------:R-:W4:Y:S02]  /*4550*/  LDSM.16.M88.2 R6, [R209+0xe080] ;  /* 0x00e08000d106783b */ /* 0x000f240000000100 */
[----:B------:R-:W-:Y:S01]  /*4560*/  ISETP.LT.OR P5, PT, R192, 0x31, P5 ;  /* 0x00000031c000780c */ /* 0x000fe20002fa1670 */
        /* <DEDUP_REMOVED lines=18> */
[C---:B------:R-:W-:Y:S03]  /*4690*/  ISETP.GT.AND P5, PT, R191.reuse, 0x40, P5 ;  /* 0x00000040bf00780c */ /* 0x040fe60002fa4270 */
        /* <DEDUP_REMOVED lines=208> */
[----:B------:R-:W-:Y:S01]  /*53a0*/  ULDC.64 UR6, c[0x0][0x208] ;  /* 0x0000820000067ab9 */ /* 0x000fe20000000a00 */
[----:B------:R-:W-:Y:S01]  /*53b0*/  IMAD.MOV.U32 R2, RZ, RZ, R236 ;  /* 0x000000ffff027224 */ /* 0x000fe200078e00ec */
[----:B------:R-:W-:Y:S01]  /*53c0*/  USHF.L.U32 UR26, UR15, 0x6, URZ ;  /* 0x000000060f1a7899 */ /* 0x000fe2000800063f */
[----:B------:R-:W-:Y:S01]  /*53d0*/  IMAD.MOV.U32 R3, RZ, RZ, R237 ;  /* 0x000000ffff037224 */ /* 0x000fe200078e00ed */
[----:B------:R-:W-:Y:S01]  /*53e0*/  UIMAD.WIDE.U32 UR28, UR15, UR6, URZ ;  /* 0x000000060f1c72a5 */ /* 0x000fe2000f8e003f */
[----:B------:R-:W-:Y:S01]  /*53f0*/  IMAD.MOV.U32 R196, RZ, RZ, c[0x0][0x208] ;  /* 0x00008200ffc47624 */ /* 0x000fe200078e00ff */
[----:B------:R-:W-:Y:S02]  /*5400*/  USHF.R.S32.HI UR25, URZ, 0x1f, UR15 ;  /* 0x0000001f3f197899 */ /* 0x000fe4000801140f */
[----:B------:R-:W-:Y:S02]  /*5410*/  IMAD.U32 R9, RZ, RZ, UR26 ;  /* 0x0000001aff097e24 */ /* 0x000fe4000f8e00ff */
[----:B------:R-:W-:Y:S01]  /*5420*/  IMAD.SHL.U32 R196, R196, 0x20, RZ ;  /* 0x00000020c4c47824 */ /* 0x000fe200078e00ff */
[----:B------:R-:W-:Y:S02]  /*5430*/  UIMAD UR25, UR25, UR6, URZ ;  /* 0x00000006191972a4 */ /* 0x000fe4000f8e023f */
[----:B------:R-:W-:Y:S02]  /*5440*/  USHF.R.S32.HI UR6, URZ, 0x1f, UR26 ;  /* 0x0000001f3f067899 */ /* 0x000fe4000801141a */
[----:B------:R-:W-:Y:S02]  /*5450*/  UIMAD UR25, UR15, UR7, UR25 ;  /* 0x000000070f1972a4 */ /* 0x000fe4000f8e0219 */
[----:B------:R-:W-:Y:S02]  /*5460*/  USHF.L.U32 UR7, UR28, 0x6, URZ ;  /* 0x000000061c077899 */ /* 0x000fe4000800063f */
[----:B------:R-:W-:Y:S01]  /*5470*/  IMAD.U32 R10, RZ, RZ, UR6 ;  /* 0x00000006ff0a7e24 */ /* 0x000fe2000f8e00ff */
[----:B------:R-:W-:Y:S01]  /*5480*/  UIADD3 UR25, UR29, UR25, URZ ;  /* 0x000000191d197290 */ /* 0x000fe2000fffe03f */
[----:B-1----:R-:W-:Y:S01]  /*5490*/  SHF.R.S32.HI R4, RZ, 0x1f, R5 ;  /* 0x0000001fff047819 */ /* 0x002fe20000011405 */
[----:B------:R-:W-:Y:S02]  /*54a0*/  IMAD.WIDE.U32 R2, R5, c[0x0][0x288], R2 ;  /* 0x0000a20005027a25 */ /* 0x000fe400078e0002 */
[----:B------:R-:W-:Y:S02]  /*54b0*/  USHF.L.U64.HI UR25, UR28, 0x6, UR25 ;  /* 0x000000061c197899 */ /* 0x000fe40008010219 */
[----:B------:R-:W-:Y:S01]  /*54c0*/  IMAD R4, R4, c[0x0][0x288], RZ ;  /* 0x0000a20004047a24 */ /* 0x000fe200078e02ff */
[----:B------:R-:W-:Y:S03]  /*54d0*/  IADD3 R9, P5, P0, R9, UR10, R2 ;  /* 0x0000000a09097c10 */ /* 0x000fe6000f8be002 */
[----:B------:R-:W-:Y:S04]  /*54e0*/  IMAD R4, R5, c[0x0][0x28c], R4 ;  /* 0x0000a30005047a24 */ /* 0x000fe800078e0204 */
[----:B------:R-:W-:Y:S05]  /*54f0*/  IMAD.IADD R2, R3, 0x1, R4 ;  /* 0x0000000103027824 */ /* 0x000fea00078e0204 */
[----:B------:R-:W-:Y:S02]  /*5500*/  IADD3.X R10, R10, UR8, R2, P5, P0 ;  /* 0x000000080a0a7c10 */ /* 0x000fe4000afe0402 */
[C---:B------:R-:W-:Y:S04]  /*5510*/  IADD3 R3, P5, P0, R242.reuse, UR7, R196 ;  /* 0x00000007f2037c10 */ /* 0x040fe8000f8be0c4 */
[C---:B------:R-:W-:Y:S02]  /*5520*/  IADD3.X R8, R239.reuse, UR25, R252, P5, P0 ;  /* 0x00000019ef087c10 */ /* 0x040fe4000afe04fc */
[----:B------:R-:W-:Y:S04]  /*5530*/  IADD3 R2, P0, R242, UR7, RZ ;  /* 0x00000007f2027c10 */ /* 0x000fe8000ff1e0ff */
[C---:B------:R-:W-:Y:S02]  /*5540*/  LEA R6, P5, R2.reuse, c[0x0][0x1f0], 0x1 ;  /* 0x00007c0002067a11 */ /* 0x040fe400078a08ff */
[----:B------:R-:W-:Y:S02]  /*5550*/  IADD3.X R5, R239, UR25, RZ, P0, !PT ;  /* 0x00000019ef057c10 */ /* 0x000fe400087fe4ff */
[C---:B------:R-:W-:Y:S02]  /*5560*/  LEA R4, P0, R3.reuse, c[0x0][0x1f0], 0x1 ;  /* 0x00007c0003047a11 */ /* 0x040fe400078008ff */
[----:B------:R-:W-:Y:S01]  /*5570*/  LEA.HI.X R7, R2, c[0x0][0x1f4], R5, 0x1, P5 ;  /* 0x00007d0002077a11 */ /* 0x000fe200028f0c05 */
[----:B------:R-:W-:Y:S01]  /*5580*/  IMAD.U32 R2, RZ, RZ, UR26 ;  /* 0x0000001aff027e24 */ /* 0x000fe2000f8e00ff */
[----:B------:R-:W-:Y:S02]  /*5590*/  LEA.HI.X R5, R3, c[0x0][0x1f4], R8, 0x1, P0 ;  /* 0x00007d0003057a11 */ /* 0x000fe400000f0c08 */
[C---:B------:R-:W-:Y:S02]  /*55a0*/  LEA R8, P0, R9.reuse, c[0x0][0x280], 0x2 ;  /* 0x0000a00009087a11 */ /* 0x040fe400078010ff */
[----:B------:R-:W-:Y:S02]  /*55b0*/  IADD3 R2, -R234, c[0x0][0x168], -R2 ;  /* 0x00005a00ea027a10 */ /* 0x000fe40007ffe902 */
[----:B------:R-:W-:Y:S02]  /*55c0*/  LEA.HI.X R9, R9, c[0x0][0x284], R10, 0x2, P0 ;  /* 0x0000a10009097a11 */ /* 0x000fe400000f140a */
[----:B------:R-:W-:Y:S02]  /*55d0*/  ISETP.LT.OR P0, PT, R2, 0x1, !P6 ;  /* 0x000000010200780c */ /* 0x000fe40007701670 */
[----:B------:R-:W-:Y:S02]  /*55e0*/  LOP3.LUT P5, RZ, R228, 0x2, RZ, 0xc0, !PT ;  /* 0x00000002e4ff7812 */ /* 0x000fe400078ac0ff */
[C---:B------:R-:W-:Y:S09]  /*55f0*/  ISETP.LT.OR P6, PT, R2.reuse, 0x21, !P6 ;  /* 0x000000210200780c */ /* 0x040ff200077c1670 */
        /* <DEDUP_REMOVED lines=17> */
.L_x_911:
[-C--:B-12345:R-:W-:Y:S01]  /*5710*/  HMMA.16816.F32.BF16 R4, R108, R16.reuse, RZ ;  /* 0x000000106c04723c */ /* 0x0befe200000418ff */
[----:B------:R-:W-:Y:S01]  /*5720*/  LDSM.16.M88.4 R196, [R214+0x1400] ;  /* 0x00140000d6c4783b */ /* 0x000fe20000000200 */
[----:B------:R-:W-:Y:S02]  /*5730*/  UIMAD UR14, UR14, 0x3000, URZ ;  /* 0x000030000e0e78a4 */ /* 0x000fe4000f8e023f */
[----:B------:R-:W-:Y:S01]  /*5740*/  IMAD.U32 R2, RZ, RZ, UR4 ;  /* 0x00000004ff027e24 */ /* 0x000fe2000f8e00ff */
[----:B------:R-:W-:Y:S01]  /*5750*/  LDSM.16.MT88.4 R200, [R213+0x6000] ;  /* 0x00600000d5c8783b */ /* 0x000fe20000004200 */
        /* <DEDUP_REMOVED lines=34> */
[-C--:B------:R-:W-:Y:S08]  /*5980*/  HMMA.16816.F32.BF16 R36, R176, R192.reuse, R36 ;  /* 0x000000c0b024723c */ /* 0x080ff00000041824 */
[C---:B------:R-:W-:Y:S08]  /*5990*/  HMMA.16816.F32.BF16 R40, R184.reuse, R192, R40 ;  /* 0x000000c0b828723c */ /* 0x040ff00000041828 */
[-C--:B------:R-:W-:Y:S01]  /*59a0*/  HMMA.16816.F32.BF16 R104, R184, R194.reuse, R104 ;  /* 0x000000c2b868723c */ /* 0x080fe20000041868 */
[----:B------:R-:W3:Y:S07]  /*59b0*/  LDSM.16.M88.4 R184, [R214+0x1800] ;  /* 0x00180000d6b8783b */ /* 0x000eee0000000200 */
[----:B------:R-:W-:Y:S01]  /*59c0*/  HMMA.16816.F32.BF16 R108, R176, R194, R108 ;  /* 0x000000c2b06c723c */ /* 0x000fe2000004186c */
[----:B------:R-:W4:Y:S04]  /*59d0*/  LDSM.16.M88.4 R176, [R214+0x1c00] ;  /* 0x001c0000d6b0783b */ /* 0x000f280000000200 */
[----:B------:R-:W-:Y:S03]  /*59e0*/  LDSM.16.MT88.4 R192, [R213+0x2000] ;  /* 0x00200000d5c0783b */ /* 0x000fe60000004200 */
[-C--:B-1----:R-:W-:Y:S08]  /*59f0*/  HMMA.16816.F32.BF16 R4, R172, R180.reuse, R4 ;  /* 0x000000b4ac04723c */ /* 0x082ff00000041804 */
[C---:B------:R-:W-:Y:S08]  /*5a00*/  HMMA.16816.F32.BF16 R8, R196.reuse, R180, R8 ;  /* 0x000000b4c408723c */ /* 0x040ff00000041808 */
[-C--:B------:R-:W-:Y:S08]  /*5a10*/  HMMA.16816.F32.BF16 R12, R196, R182.reuse, R12 ;  /* 0x000000b6c40c723c */ /* 0x080ff0000004180c */
[C---:B------:R-:W-:Y:S01]  /*5a20*/  HMMA.16816.F32.BF16 R16, R172.reuse, R182, R16 ;  /* 0x000000b6ac10723c */ /* 0x040fe20000041810 */
[----:B------:R-:W1:Y:S07]  /*5a30*/  LDSM.16.MT88.4 R180, [R213+0x4000] ;  /* 0x00400000d5b4783b */ /* 0x000e6e0000004200 */
[-C--:B--2---:R-:W-:Y:S08]  /*5a40*/  HMMA.16816.F32.BF16 R20, R172, R188.reuse, R20 ;  /* 0x000000bcac14723c */ /* 0x084ff00000041814 */
[C---:B------:R-:W-:Y:S08]  /*5a50*/  HMMA.16816.F32.BF16 R24, R196.reuse, R188, R24 ;  /* 0x000000bcc418723c */ /* 0x040ff00000041818 */
[-C--:B------:R-:W-:Y:S08]  /*5a60*/  HMMA.16816.F32.BF16 R28, R196, R190.reuse, R28 ;  /* 0x000000bec41c723c */ /* 0x080ff0000004181c */
[C---:B------:R-:W-:Y:S01]  /*5a70*/  HMMA.16816.F32.BF16 R32, R172.reuse, R190, R32 ;  /* 0x000000beac20723c */ /* 0x040fe20000041820 */
[----:B------:R-:W-:Y:S07]  /*5a80*/  LDSM.16.M88.4 R188, [R214+0x2000] ;  /* 0x00200000d6bc783b */ /* 0x000fee0000000200 */
[-C--:B------:R-:W-:Y:S08]  /*5a90*/  HMMA.16816.F32.BF16 R36, R172, R200.reuse, R36 ;  /* 0x000000c8ac24723c */ /* 0x080ff00000041824 */
[C---:B------:R-:W-:Y:S08]  /*5aa0*/  HMMA.16816.F32.BF16 R40, R196.reuse, R200, R40 ;  /* 0x000000c8c428723c */ /* 0x040ff00000041828 */
[-C--:B------:R-:W-:Y:S01]  /*5ab0*/  HMMA.16816.F32.BF16 R104, R196, R202.reuse, R104 ;  /* 0x000000cac468723c */ /* 0x080fe20000041868 */
[----:B------:R-:W-:Y:S07]  /*5ac0*/  LDSM.16.M88.4 R196, [R214+0x2400] ;  /* 0x00240000d6c4783b */ /* 0x000fee0000000200 */
[----:B------:R-:W-:Y:S01]  /*5ad0*/  HMMA.16816.F32.BF16 R108, R172, R202, R108 ;  /* 0x000000caac6c723c */ /* 0x000fe2000004186c */
[----:B------:R-:W2:Y:S04]  /*5ae0*/  LDSM.16.MT88.4 R172, [R213+0x6800] ;  /* 0x00680000d5ac783b */ /* 0x000ea80000004200 */
[----:B------:R-:W5:Y:S03]  /*5af0*/  LDSM.16.MT88.4 R200, [R213+0x4800] ;  /* 0x00480000d5c8783b */ /* 0x000f660000004200 */
[-C--:B---3--:R-:W-:Y:S08]  /*5b00*/  HMMA.16816.F32.BF16 R4, R184, R204.reuse, R4 ;  /* 0x000000ccb804723c */ /* 0x088ff00000041804 */
[C---:B----4-:R-:W-:Y:S08]  /*5b10*/  HMMA.16816.F32.BF16 R8, R176.reuse, R204, R8 ;  /* 0x000000ccb008723c */ /* 0x050ff00000041808 */
[-C--:B------:R-:W-:Y:S08]  /*5b20*/  HMMA.16816.F32.BF16 R12, R176, R206.reuse, R12 ;  /* 0x000000ceb00c723c */ /* 0x080ff0000004180c */
[C---:B------:R-:W-:Y:S01]  /*5b30*/  HMMA.16816.F32.BF16 R16, R184.reuse, R206, R16 ;  /* 0x000000ceb810723c */ /* 0x040fe20000041810 */
[----:B------:R-:W3:Y:S07]  /*5b40*/  LDSM.16.MT88.4 R204, [R213+0x7000] ;  /* 0x00700000d5cc783b */ /* 0x000eee0000004200 */
[-C--:B-1----:R-:W-:Y:S08]  /*5b50*/  HMMA.16816.F32.BF16 R20, R184, R180.reuse, R20 ;  /* 0x000000b4b814723c */ /* 0x082ff00000041814 */
[C---:B------:R-:W-:Y:S08]  /*5b60*/  HMMA.16816.F32.BF16 R24, R176.reuse, R180, R24 ;  /* 0x000000b4b018723c */ /* 0x040ff00000041818 */
[-C--:B------:R-:W-:Y:S08]  /*5b70*/  HMMA.16816.F32.BF16 R28, R176, R182.reuse, R28 ;  /* 0x000000b6b01c723c */ /* 0x080ff0000004181c */
[C---:B------:R-:W-:Y:S08]  /*5b80*/  HMMA.16816.F32.BF16 R32, R184.reuse, R182, R32 ;  /* 0x000000b6b820723c */ /* 0x040ff00000041820 */
[-C--:B--2---:R-:W-:Y:S08]  /*5b90*/  HMMA.16816.F32.BF16 R36, R184, R172.reuse, R36 ;  /* 0x000000acb824723c */ /* 0x084ff00000041824 */
        /* <DEDUP_REMOVED lines=8> */
[-C--:B------:R-:W-:Y:S08]  /*5c20*/  HMMA.16816.F32.BF16 R4, R188, R192.reuse, R4 ;  /* 0x000000c0bc04723c */ /* 0x080ff00000041804 */
[C---:B------:R-:W-:Y:S08]  /*5c30*/  HMMA.16816.F32.BF16 R8, R196.reuse, R192, R8 ;  /* 0x000000c0c408723c */ /* 0x040ff00000041808 */
[-C--:B------:R-:W-:Y:S07]  /*5c40*/  HMMA.16816.F32.BF16 R12, R196, R194.reuse, R12 ;  /* 0x000000c2c40c723c */ /* 0x080fee000004180c */
[----:B------:R-:W-:Y:S01]  /*5c50*/  RED.E.ADD.F32.FTZ.RN.STRONG.GPU [R172.64], R4 ;  /* 0x00000004ac00798e */ /* 0x000fe2000c10e790 */
[C---:B------:R-:W-:Y:S03]  /*5c60*/  HMMA.16816.F32.BF16 R16, R188.reuse, R194, R16 ;  /* 0x000000c2bc10723c */ /* 0x040fe60000041810 */
[----:B------:R-:W-:Y:S04]  /*5c70*/  RED.E.ADD.F32.FTZ.RN.STRONG.GPU [R172.64+0x400], R5 ;  /* 0x00040005ac00798e */ /* 0x000fe8000c10e790 */
[----:B------:R-:W-:Y:S01]  /*5c80*/  RED.E.ADD.F32.FTZ.RN.STRONG.GPU [R172.64+0x800], R6 ;  /* 0x00080006ac00798e */ /* 0x000fe2000c10e790 */
[-C--:B-----5:R-:W-:Y:S03]  /*5c90*/  HMMA.16816.F32.BF16 R20, R188, R200.reuse, R20 ;  /* 0x000000c8bc14723c */ /* 0x0a0fe60000041814 */
        /* <DEDUP_REMOVED lines=207> */
.L_x_901:
[----:B------:R-:W-:Y:S05]  /*6990*/  @P1 EXIT ;  /* 0x000000000000194d */ /* 0x000fea0003800000 */
[----:B------:R-:W1:Y:S01]  /*69a0*/  S2R R0, SR_CTAID.Y ;  /* 0x0000000000007919 */ /* 0x000e620000002600 */
[----:B------:R-:W2:Y:S01]  /*69b0*/  S2UR UR5, SR_CTAID.X ;  /* 0x00000000000579c3 */ /* 0x000ea20000002500 */
[----:B------:R-:W-:Y:S02]  /*69c0*/  MOV R2, 0x1 ;  /* 0x0000000100027802 */ /* 0x000fe40000000f00 */
[----:B------:R-:W3:Y:S04]  /*69d0*/  S2R R11, SR_CTAID.Z ;  /* 0x00000000000b7919 */ /* 0x000ee80000002700 */
[----:B------:R-:W-:Y:S01]  /*69e0*/  BAR.SYNC.DEFER_BLOCKING 0x1, 0x100 ;  /* 0x0044000000007b1d */ /* 0x000fe20000010000 */
[----:B------:R-:W-:-:S13]  /*69f0*/  ISETP.NE.AND P1, PT, R2, c[0x0][0x338], PT ;  /* 0x0000ce0002007a0c */ /* 0x000fda0003f25270 */
[----:B-1----:R-:W-:Y:S01]  /*6a00*/  @P1 IMAD.HI.U32 R3, R0, c[0x0][0x33c], RZ ;  /* 0x0000cf0000031a27 */ /* 0x002fe200078e00ff */
[----:B--2---:R-:W-:-:S04]  /*6a10*/  UIMAD UR5, UR5, 0x3c00, URZ ;  /* 0x00003c00050578a4 */ /* 0x004fc8000f8e023f */
[----:B------:R-:W-:Y:S01]  /*6a20*/  @P1 SHF.R.U32.HI R0, RZ, c[0x0][0x340], R3 ;  /* 0x0000d000ff001a19 */ /* 0x000fe20000011603 */
[----:B------:R-:W-:Y:S01]  /*6a30*/  USHF.R.S32.HI UR4, URZ, 0x1f, UR5 ;  /* 0x0000001f3f047899 */ /* 0x000fe20008011405 */
[----:B------:R-:W-:Y:S02]  /*6a40*/  IADD3 R2, P0, R230, UR5, RZ ;  /* 0x00000005e6027c10 */ /* 0x000fe4000ff1e0ff */
[----:B------:R-:W-:-:S03]  /*6a50*/  SHF.R.S32.HI R4, RZ, 0x1f, R0 ;  /* 0x0000001fff047819 */ /* 0x000fc60000011400 */
[----:B------:R-:W-:Y:S02]  /*6a60*/  LEA.HI.X.SX32 R3, R230, UR4, 0x1, P0 ;  /* 0x00000004e6037c11 */ /* 0x000fe400080f0eff */
[C---:B------:R-:W-:Y:S02]  /*6a70*/  IMAD R6, R4.reuse, c[0x0][0x328], RZ ;  /* 0x0000ca0004067a24 */ /* 0x040fe400078e02ff */
[----:B------:R-:W-:Y:S02]  /*6a80*/  IMAD R7, R4, c[0x0][0x300], RZ ;  /* 0x0000c00004077a24 */ /* 0x000fe400078e02ff */
[----:B------:R-:W-:-:S04]  /*6a90*/  IMAD.WIDE.U32 R4, R0, c[0x0][0x328], R2 ;  /* 0x0000ca0000047a25 */ /* 0x000fc800078e0002 */
[----:B------:R-:W-:-:S04]  /*6aa0*/  IMAD.WIDE.U32 R2, R0, c[0x0][0x300], R2 ;  /* 0x0000c00000027a25 */ /* 0x000fc800078e0002 */
[C---:B------:R-:W-:Y:S02]  /*6ab0*/  IMAD R6, R0.reuse, c[0x0][0x32c], R6 ;  /* 0x0000cb0000067a24 */ /* 0x040fe400078e0206 */
[----:B------:R-:W-:Y:S01]  /*6ac0*/  IMAD R0, R0, c[0x0][0x304], R7 ;  /* 0x0000c10000007a24 */ /* 0x000fe200078e0207 */
[----:B---3--:R-:W-:Y:S02]  /*6ad0*/  SHF.R.S32.HI R7, RZ, 0x1f, R11 ;  /* 0x0000001fff077819 */ /* 0x008fe4000001140b */
        /* <DEDUP_REMOVED lines=135> */
.L_x_913:
        /* <DEDUP_REMOVED lines=11> */
.L_x_1413:


//--------------------- .text._ZN7cutlass13device_kernelIN5flash19enable_sm80_to_sm89INS1_16FlashAttnBwdSm80INS1_25CollectiveMainloopBwdSm80ILi2ELi1EN4cute5tupleIJNS5_1CILi64EEENS7_ILi80EEENS7_ILi192EEEEEENS_10bfloat16_tEfNS_4arch4Sm80ELb0ELb1ELb0ELb0ELb1ELb0ELb1ELb0ELi2ELi4ELi2ELi2ELb0EEENS1_24CollectiveEpilogueBwdGQAISB_fSE_Li256ELb0ELb1EEENS1_19SingleTileSchedulerILb0ELb0ELb0ELi80EEEEEEEEEvNT_6ParamsE --------------------------
	.section	.text._ZN7cutlass13device_kernelIN5flash19enable_sm80_to_sm89INS1_16FlashAttnBwdSm80INS1_25CollectiveMainloopBwdSm80ILi2ELi1EN4cute5tupleIJNS5_1CILi64EEENS7_ILi80EEENS7_ILi192EEEEEENS_10bfloat16_tEfNS_4arch4Sm80ELb0ELb1ELb0ELb0ELb1ELb0ELb1ELb0ELi2ELi4ELi2ELi2ELb0EEENS1_24CollectiveEpilogueBwdGQAISB_fSE_Li256ELb0ELb1EEENS1_19SingleTileSchedulerILb0ELb0ELb0ELi80EEEEEEEEEvNT_6ParamsE,"ax",@progbits
	.sectioninfo	@"SHI_REGISTERS=255"
	.align	128
.text._ZN7cutlass13device_kernelIN5flash19enable_sm80_to_sm89INS1_16FlashAttnBwdSm80INS1_25CollectiveMainloopBwdSm80ILi2ELi1EN4cute5tupleIJNS5_1CILi64EEENS7_ILi80EEENS7_ILi192EEEEEENS_10bfloat16_tEfNS_4arch4Sm80ELb0ELb1ELb0ELb0ELb1ELb0ELb1ELb0ELi2ELi4ELi2ELi2ELb0EEENS1_24CollectiveEpilogueBwdGQAISB_fSE_Li256ELb0ELb1EEENS1_19SingleTileSchedulerILb0ELb0ELb0ELi80EEEEEEEEEvNT_6ParamsE:
        .type           _ZN7cutlass13device_kernelIN5flash19enable_sm80_to_sm89INS1_16FlashAttnBwdSm80INS1_25CollectiveMainloopBwdSm80ILi2ELi1EN4cute5tupleIJNS5_1CILi64EEENS7_ILi80EEENS7_ILi192EEEEEENS_10bfloat16_tEfNS_4arch4Sm80ELb0ELb1ELb0ELb0ELb1ELb0ELb1ELb0ELi2ELi4ELi2ELi2ELb0EEENS1_24CollectiveEpilogueBwdGQAISB_fSE_Li256ELb0ELb1EEENS1_19SingleTileSchedulerILb0ELb0ELb0ELi80EEEEEEEEEvNT_6ParamsE,@function
        .size           _ZN7cutlass13device_kernelIN5flash19enable_sm80_to_sm89INS1_16FlashAttnBwdSm80INS1_25CollectiveMainloopBwdSm80ILi2ELi1EN4cute5tupleIJNS5_1CILi64EEENS7_ILi80EEENS7_ILi192EEEEEENS_10bfloat16_tEfNS_4arch4Sm80ELb0ELb1ELb0ELb0ELb1ELb0ELb1ELb0ELi2ELi4ELi2ELi2ELb0EEENS1_24CollectiveEpilogueBwdGQAISB_fSE_Li256ELb0ELb1EEENS1_19SingleTileSchedulerILb0ELb0ELb0ELi80EEEEEEEEEvNT_6ParamsE,(.L_x_1414 - _ZN7cutlass13device_kernelIN5flash19enable_sm80_to_sm89INS1_16FlashAttnBwdSm80INS1_25CollectiveMainloopBwdSm80ILi2ELi1EN4cute5tupleIJNS5_1CILi64EEENS7_ILi80EEENS7_ILi192EEEEEENS_10bfloat16_tEfNS_4arch4Sm80ELb0ELb1ELb0ELb0ELb1ELb0ELb1ELb0ELi2ELi4ELi2ELi2ELb0EEENS1_24CollectiveEpilogueBwdGQAISB_fSE_Li256ELb0ELb1EEENS1_19SingleTileSchedulerILb0ELb0ELb0ELi80EEEEEEEEEvNT_6ParamsE)
        .other          _ZN7cutlass13device_kernelIN5flash19enable_sm80_to_sm89INS1_16FlashAttnBwdSm80INS1_25CollectiveMainloopBwdSm80ILi2ELi1EN4cute5tupleIJNS5_1CILi64EEENS7_ILi80EEENS7_ILi192EEEEEENS_10bfloat16_tEfNS_4arch4Sm80ELb0ELb1ELb0ELb0ELb1ELb0ELb1ELb0ELi2ELi4ELi2ELi2ELb0EEENS1_24CollectiveEpilogueBwdGQAISB_fSE_Li256ELb0ELb1EEENS1_19SingleTileSchedulerILb0ELb0ELb0ELi80EEEEEEEEEvNT_6ParamsE,@"STO_CUDA_ENTRY STV_DEFAULT"
_ZN7cutlass13device_kernelIN5flash19enable_sm80_to_sm89INS1_16FlashAttnBwdSm80INS1_25CollectiveMainloopBwdSm80ILi2ELi1EN4cute5tupleIJNS5_1CILi64EEENS7_ILi80EEENS7_ILi192EEEEEENS_10bfloat16_tEfNS_4arch4Sm80ELb0ELb1ELb0ELb0ELb1ELb0ELb1ELb0ELi2ELi4ELi2ELi2ELb0EEENS1_24CollectiveEpilogueBwdGQAISB_fSE_Li256ELb0ELb1EEENS1_19SingleTileSchedulerILb0ELb0ELb0ELi80EEEEEEEEEvNT_6ParamsE:
        /* <DEDUP_REMOVED lines=25> */
.L_x_914:
        /* <DEDUP_REMOVED lines=88> */
[----:B------:R-:W-:Y:S01]  /*0710*/  UIMAD.WIDE.U32 UR12, UR19, UR4, URZ ;  /* 0x00000004130c72a5 */ /* 0x000fe2000f8e003f */
[----:B------:R-:W-:Y:S01]  /*0720*/  SHF.R.S32.HI R234, RZ, 0x3, R19 ;  /* 0x00000003ffea7819 */ /* 0x000fe20000011413 */
[----:B------:R-:W-:Y:S01]  /*0730*/  IMAD R8, R28, c[0x0][0x270], RZ ;  /* 0x00009c001c087a24 */ /* 0x000fe200078e02ff */
[----:B------:R-:W-:Y:S01]  /*0740*/  UIMAD UR8, UR19, UR5, UR8 ;  /* 0x00000005130872a4 */ /* 0x000fe2000f8e0208 */
[C---:B------:R-:W-:Y:S01]  /*0750*/  IMAD.WIDE.U32 R4, R29.reuse, c[0x0][0x270], R230 ;  /* 0x00009c001d047a25 */ /* 0x040fe200078e00e6 */
[----:B------:R-:W-:Y:S01]  /*0760*/  USHF.L.U32 UR20, UR14, 0x6, URZ ;  /* 0x000000060e147899 */ /* 0x000fe2000800063f */
[----:B------:R-:W-:Y:S01]  /*0770*/  SHF.R.S32.HI R235, RZ, 0x1f, R234 ;  /* 0x0000001fffeb7819 */ /* 0x000fe200000114ea */
[----:B------:R-:W-:Y:S01]  /*0780*/  ULDC.64 UR4, c[0x0][0x1e8] ;  /* 0x00007a0000047ab9 */ /* 0x000fe20000000a00 */
[C---:B------:R-:W-:Y:S01]  /*0790*/  @P0 IMAD.HI.U32 R0, R29.reuse, c[0x0][0x24c], RZ ;  /* 0x000093001d000a27 */ /* 0x040fe200078e00ff */
[----:B------:R-:W-:Y:S01]  /*07a0*/  UIMAD UR4, UR18, UR4, URZ ;  /* 0x00000004120472a4 */ /* 0x000fe2000f8e023f */
[----:B------:R-:W-:Y:S01]  /*07b0*/  SHF.R.S32.HI R237, RZ, 0x1f, R236 ;  /* 0x0000001fffed7819 */ /* 0x000fe200000114ec */
[----:B------:R-:W-:Y:S01]  /*07c0*/  ULDC.64 UR6, c[0x0][0x290] ;  /* 0x0000a40000067ab9 */ /* 0x000fe20000000a00 */
[----:B------:R-:W-:Y:S01]  /*07d0*/  IMAD R8, R29, c[0x0][0x274], R8 ;  /* 0x00009d001d087a24 */ /* 0x000fe200078e0208 */
[----:B------:R-:W-:Y:S01]  /*07e0*/  @P0 SHF.R.U32.HI R6, RZ, c[0x0][0x250], R0 ;  /* 0x00009400ff060a19 */ /* 0x000fe20000011600 */
[----:B------:R-:W-:Y:S01]  /*07f0*/  UIMAD.WIDE.U32 UR10, UR19, UR6, URZ ;  /* 0x00000006130a72a5 */ /* 0x000fe2000f8e003f */
[----:B------:R-:W-:Y:S01]  /*0800*/  LOP3.LUT R0, R19, 0xfffffff8, RZ, 0xc0, !PT ;  /* 0xfffffff813007812 */ /* 0x000fe200078ec0ff */
[----:B------:R-:W-:Y:S01]  /*0810*/  IMAD.U32 R12, RZ, RZ, UR20 ;  /* 0x00000014ff0c7e24 */ /* 0x000fe2000f8e00ff */
[----:B------:R-:W-:Y:S01]  /*0820*/  SHF.R.S32.HI R7, RZ, 0x1f, R6 ;  /* 0x0000001fff077819 */ /* 0x000fe20000011406 */
[----:B------:R-:W-:Y:S01]  /*0830*/  UIMAD UR6, UR18, UR6, URZ ;  /* 0x00000006120672a4 */ /* 0x000fe2000f8e023f */
[----:B------:R-:W-:Y:S01]  /*0840*/  IMAD.IADD R15, R5, 0x1, R8 ;  /* 0x00000001050f7824 */ /* 0x000fe200078e0208 */
[----:B------:R-:W-:Y:S01]  /*0850*/  UIMAD UR21, UR19, UR5, UR4 ;  /* 0x00000005131572a4 */ /* 0x000fe2000f8e0204 */
[----:B------:R-:W-:Y:S01]  /*0860*/  IMAD.IADD R17, R236, 0x1, -R0 ;  /* 0x00000001ec117824 */ /* 0x000fe200078e0a00 */
[----:B------:R-:W-:Y:S01]  /*0870*/  UIMAD UR7, UR19, UR7, UR6 ;  /* 0x00000007130772a4 */ /* 0x000fe2000f8e0206 */
[----:B------:R-:W-:Y:S01]  /*0880*/  IMAD R0, R7, c[0x0][0x1e0], RZ ;  /* 0x0000780007007a24 */ /* 0x000fe200078e02ff */
[----:B------:R-:W-:Y:S01]  /*0890*/  ULDC.64 UR4, c[0x0][0x1b8] ;  /* 0x00006e0000047ab9 */ /* 0x000fe20000000a00 */
[----:B------:R-:W-:Y:S01]  /*08a0*/  IMAD.SHL.U32 R10, R17, 0x8, RZ ;  /* 0x00000008110a7824 */ /* 0x000fe200078e00ff */
[----:B------:R-:W-:Y:S01]  /*08b0*/  IADD3 R18, P3, P2, R12, UR12, R4 ;  /* 0x0000000c0c127c10 */ /* 0x000fe2000fa7e004 */
[----:B------:R-:W-:Y:S01]  /*08c0*/  IMAD R0, R6, c[0x0][0x1e4], R0 ;  /* 0x0000790006007a24 */ /* 0x000fe200078e0200 */
[----:B------:R-:W-:Y:S01]  /*08d0*/  UIMAD UR6, UR18, UR4, URZ ;  /* 0x00000004120672a4 */ /* 0x000fe2000f8e023f */
[----:B------:R-:W-:Y:S01]  /*08e0*/  IMAD.WIDE.U32 R8, R29, c[0x0][0x288], R230 ;  /* 0x0000a2001d087a25 */ /* 0x000fe200078e00e6 */
[----:B------:R-:W-:Y:S01]  /*08f0*/  SHF.R.S32.HI R11, RZ, 0x1f, R10 ;  /* 0x0000001fff0b7819 */ /* 0x000fe2000001140a */
[----:B------:R-:W-:Y:S01]  /*0900*/  USHF.R.S32.HI UR4, URZ, 0x1f, UR20 ;  /* 0x0000001f3f047899 */ /* 0x000fe20008011414 */
[----:B------:R-:W-:Y:S01]  /*0910*/  ISETP.GE.AND P6, PT, R10, c[0x0][0x1cc], PT ;  /* 0x000073000a007a0c */ /* 0x000fe20003fc6270 */
[----:B------:R-:W-:Y:S01]  /*0920*/  IMAD R7, R7, c[0x0][0x1b0], RZ ;  /* 0x00006c0007077a24 */ /* 0x000fe200078e02ff */
[----:B------:R-:W-:Y:S01]  /*0930*/  IADD3 R22, P1, P0, R12, UR10, R8 ;  /* 0x0000000a0c167c10 */ /* 0x000fe2000f83e008 */
[----:B------:R-:W-:Y:S01]  /*0940*/  IMAD.WIDE.U32 R2, R6, c[0x0][0x1e0], R10 ;  /* 0x0000780006027a25 */ /* 0x000fe200078e000a */
[----:B------:R-:W-:Y:S01]  /*0950*/  UIMAD UR6, UR19, UR5, UR6 ;  /* 0x00000005130672a4 */ /* 0x000fe2000f8e0206 */
[----:B------:R-:W-:Y:S01]  /*0960*/  IADD3 R20, R10, 0x40, RZ ;  /* 0x000000400a147810 */ /* 0x000fe20007ffe0ff */
[----:B------:R-:W-:Y:S01]  /*0970*/  UIADD3 UR5, UR13, UR8, URZ ;  /* 0x000000080d057290 */ /* 0x000fe2000fffe03f */
[----:B------:R-:W-:Y:S01]  /*0980*/  IMAD.IADD R3, R3, 0x1, R0 ;  /* 0x0000000103037824 */ /* 0x000fe200078e0200 */
[----:B------:R-:W-:Y:S01]  /*0990*/  UIADD3 UR8, UR11, UR7, URZ ;  /* 0x000000070b087290 */ /* 0x000fe2000fffe03f */
[----:B------:R-:W-:Y:S01]  /*09a0*/  IMAD R0, R28, c[0x0][0x288], RZ ;  /* 0x0000a2001c007a24 */ /* 0x000fe200078e02ff */
[----:B------:R-:W-:Y:S01]  /*09b0*/  UIMAD UR15, UR15, -0x50, URZ ;  /* 0xffffffb00f0f78a4 */ /* 0x000fe2000f8e023f */
[----:B-1----:R-:W-:Y:S01]  /*09c0*/  IMAD.WIDE.U32 R2, R248, c[0x0][0x1e8], R2 ;  /* 0x00007a00f8027a25 */ /* 0x002fe200078e0002 */
[----:B------:R-:W-:Y:S01]  /*09d0*/  IADD3 R23, R10, 0x80, RZ ;  /* 0x000000800a177810 */ /* 0x000fe20007ffe0ff */
[----:B------:R-:W-:Y:S01]  /*09e0*/  ULDC UR26, c[0x0][0x198] ;  /* 0x00006600001a7ab9 */ /* 0x000fe20000000800 */
[----:B------:R-:W-:Y:S01]  /*09f0*/  ISETP.GE.AND P5, PT, R20, c[0x0][0x1cc], PT ;  /* 0x0000730014007a0c */ /* 0x000fe20003fa6270 */
[----:B------:R-:W-:Y:S01]  /*0a00*/  IMAD R0, R29, c[0x0][0x28c], R0 ;  /* 0x0000a3001d007a24 */ /* 0x000fe200078e0200 */
[----:B------:R-:W-:Y:S01]  /*0a10*/  IADD3 R3, R3, UR21, RZ ;  /* 0x0000001503037c10 */ /* 0x000fe2000fffe0ff */
[C---:B------:R-:W-:Y:S01]  /*0a20*/  IMAD R7, R6.reuse, c[0x0][0x1b4], R7 ;  /* 0x00006d0006077a24 */ /* 0x040fe200078e0207 */
[----:B------:R-:W-:Y:S01]  /*0a30*/  UIADD3 UR26, UR15, UR26, URZ ;  /* 0x0000001a0f1a7290 */ /* 0x000fe2000fffe03f */
[----:B------:R-:W-:Y:S01]  /*0a40*/  IMAD.WIDE.U32 R4, R6, c[0x0][0x1b0], R10 ;  /* 0x00006c0006047a25 */ /* 0x000fe200078e000a */
[----:B------:R-:W-:Y:S01]  /*0a50*/  UISETP.GE.AND UP1, UPT, UR15, 0x1, UPT ;  /* 0x000000010f00788c */ /* 0x000fe2000bf26270 */
[----:B------:R-:W-:Y:S01]  /*0a60*/  CS2R R170, SRZ ;  /* 0x0000000000aa7805 */ /* 0x000fe2000001ff00 */
[----:B------:R-:W-:Y:S01]  /*0a70*/  UISETP.GE.AND UP0, UPT, UR15, 0x2, UPT ;  /* 0x000000020f00788c */ /* 0x000fe2000bf06270 */
[----:B--2---:R-:W-:Y:S01]  /*0a80*/  IMAD.WIDE R12, R13, 0x50, R234 ;  /* 0x000000500d0c7825 */ /* 0x004fe200078e02ea */
[----:B------:R-:W-:Y:S01]  /*0a90*/  UP2UR UR24, UPR, URZ, 0x2 ;  /* 0x000000023f187883 */ /* 0x000fe20008000000 */
[----:B------:R-:W-:Y:S01]  /*0aa0*/  CS2R R168, SRZ ;  /* 0x0000000000a87805 */ /* 0x000fe2000001ff00 */
[----:B------:R-:W-:Y:S01]  /*0ab0*/  UISETP.GE.AND UP1, UPT, UR15, 0x11, UPT ;  /* 0x000000110f00788c */ /* 0x000fe2000bf26270 */
[----:B------:R-:W-:Y:S01]  /*0ac0*/  IMAD.IADD R14, R9, 0x1, R0 ;  /* 0x00000001090e7824 */ /* 0x000fe200078e0200 */
[----:B------:R-:W-:Y:S01]  /*0ad0*/  UP2UR UR23, UPR, URZ, 0x1 ;  /* 0x000000013f177883 */ /* 0x000fe20008000000 */
[----:B------:R-:W-:Y:S01]  /*0ae0*/  IMAD.SHL.U32 R0, R234, 0x40, RZ ;  /* 0x00000040ea007824 */ /* 0x000fe200078e00ff */
[----:B------:R-:W-:Y:S01]  /*0af0*/  UISETP.GE.AND UP0, UPT, UR15, 0x12, UPT ;  /* 0x000000120f00788c */ /* 0x000fe2000bf06270 */
[----:B------:R-:W-:Y:S01]  /*0b00*/  IMAD.IADD R5, R5, 0x1, R7 ;  /* 0x0000000105057824 */ /* 0x000fe200078e0207 */
[----:B------:R-:W-:Y:S01]  /*0b10*/  CS2R R166, SRZ ;  /* 0x0000000000a67805 */ /* 0x000fe2000001ff00 */
[----:B------:R-:W-:Y:S01]  /*0b20*/  IMAD R7, R13, c[0x0][0x1d8], RZ ;  /* 0x000076000d077a24 */ /* 0x000fe200078e02ff */
[----:B------:R-:W-:Y:S01]  /*0b30*/  LOP3.LUT R0, R0, 0x1c0, RZ, 0xc0, !PT ;  /* 0x000001c000007812 */ /* 0x000fe200078ec0ff */
[----:B------:R-:W-:Y:S01]  /*0b40*/  IMAD.U32 R6, RZ, RZ, UR4 ;  /* 0x00000004ff067e24 */ /* 0x000fe2000f8e00ff */
[----:B------:R-:W-:Y:S01]  /*0b50*/  USHF.R.S32.HI UR4, URZ, 0x1f, UR14 ;  /* 0x0000001f3f047899 */ /* 0x000fe2000801140e */
[C---:B------:R-:W-:Y:S01]  /*0b60*/  IMAD R7, R12.reuse, c[0x0][0x1dc], R7 ;  /* 0x000077000c077a24 */ /* 0x040fe200078e0207 */
[----:B------:R-:W-:Y:S01]  /*0b70*/  CS2R R164, SRZ ;  /* 0x0000000000a47805 */ /* 0x000fe2000001ff00 */
[----:B------:R-:W-:Y:S01]  /*0b80*/  IMAD.WIDE.U32 R2, R12, c[0x0][0x1d8], R2 ;  /* 0x000076000c027a25 */ /* 0x000fe200078e0002 */
[C---:B------:R-:W-:Y:S01]  /*0b90*/  IADD3.X R15, R6.reuse, UR5, R15, P3, P2 ;  /* 0x00000005060f7c10 */ /* 0x040fe20009fe440f */
[----:B------:R-:W-:Y:S01]  /*0ba0*/  CS2R R162, SRZ ;  /* 0x0000000000a27805 */ /* 0x000fe2000001ff00 */
        /* <DEDUP_REMOVED lines=17> */
[----:B------:R-:W-:Y:S01]  /*0cc0*/  IMAD.MOV.U32 R25, RZ, RZ, c[0x0][0x178] ;  /* 0x00005e00ff197624 */ /* 0x000fe200078e00ff */
        /* <DEDUP_REMOVED lines=13> */
[----:B------:R-:W-:Y:S01]  /*0da0*/  IMAD.MOV.U32 R251, RZ, RZ, 0x1 ;  /* 0x00000001fffb7424 */ /* 0x000fe200078e00ff */
        /* <DEDUP_REMOVED lines=21> */
[----:B------:R-:W-:Y:S01]  /*0f00*/  ISETP.GE.AND P2, PT, R10, c[0x0][0x19c], PT ;  /* 0x000067000a007a0c */ /* 0x000fe20003f46270 */
[----:B------:R-:W-:Y:S01]  /*0f10*/  CS2R R158, SRZ ;  /* 0x00000000009e7805 */ /* 0x000fe2000001ff00 */
[----:B------:R-:W-:Y:S01]  /*0f20*/  @!P1 LEA R6, P3, R14, R2, 0x1 ;  /* 0x000000020e069211 */ /* 0x000fe200078608ff */
[----:B------:R2:W-:Y:S01]  /*0f30*/  LDGSTS.E.BYPASS.LTC128B.128 [R226+0xd880], [R2.64+0x100], !P0 ;  /* 0x0d88010002e27fae */ /* 0x0005e2000c101d50 */
[----:B------:R-:W-:Y:S01]  /*0f40*/  @!P1 ISETP.GE.OR P4, PT, R23, c[0x0][0x1cc], !P4 ;  /* 0x0000730017009a0c */ /* 0x000fe20006786670 */
[----:B------:R-:W-:Y:S01]  /*0f50*/  CS2R R156, SRZ ;  /* 0x00000000009c7805 */ /* 0x000fe2000001ff00 */
[----:B------:R-:W-:Y:S01]  /*0f60*/  ISETP.LT.OR P0, PT, R0, 0x1, P2 ;  /* 0x000000010000780c */ /* 0x000fe20001701670 */
[----:B------:R-:W-:Y:S01]  /*0f70*/  CS2R R154, SRZ ;  /* 0x00000000009a7805 */ /* 0x000fe2000001ff00 */
[----:B------:R-:W-:Y:S01]  /*0f80*/  @!P1 LEA.HI.X R7, R14, R3, R7, 0x1, P3 ;  /* 0x000000030e079211 */ /* 0x000fe200018f0c07 */
[----:B------:R-:W-:Y:S01]  /*0f90*/  CS2R R152, SRZ ;  /* 0x0000000000987805 */ /* 0x000fe2000001ff00 */
[----:B------:R-:W-:Y:S01]  /*0fa0*/  SHF.L.U64.HI R30, R25, R26, c[0x0][0x17c] ;  /* 0x00005f00191e7619 */ /* 0x000fe2000001021a */
[----:B------:R-:W-:Y:S01]  /*0fb0*/  CS2R R150, SRZ ;  /* 0x0000000000967805 */ /* 0x000fe2000001ff00 */
[----:B------:R-:W-:Y:S01]  /*0fc0*/  CS2R R148, SRZ ;  /* 0x0000000000947805 */ /* 0x000fe2000001ff00 */
[----:B------:R3:W-:Y:S01]  /*0fd0*/  @!P1 LDGSTS.E.BYPASS.LTC128B.128 [R226+0x9880], [R6.64], !P6 ;  /* 0x0988000006e29fae */ /* 0x0007e2000f101d50 */
[----:B------:R-:W-:Y:S01]  /*0fe0*/  ISETP.GE.AND P6, PT, R20, c[0x0][0x19c], PT ;  /* 0x0000670014007a0c */ /* 0x000fe20003fc6270 */
[----:B------:R-:W-:Y:S01]  /*0ff0*/  CS2R R146, SRZ ;  /* 0x0000000000927805 */ /* 0x000fe2000001ff00 */
[----:B------:R-:W-:Y:S01]  /*1000*/  CS2R R144, SRZ ;  /* 0x0000000000907805 */ /* 0x000fe2000001ff00 */
[----:B------:R3:W-:Y:S01]  /*1010*/  @!P1 LDGSTS.E.BYPASS.LTC128B.128 [R226+0xc080], [R6.64+0x80], !P5 ;  /* 0x0c08008006e29fae */ /* 0x0007e2000e901d50 */
[----:B-1----:R-:W-:Y:S01]  /*1020*/  IMAD.MOV.U32 R4, RZ, RZ, c[0x0][0x1a8] ;  /* 0x00006a00ff047624 */ /* 0x002fe200078e00ff */
[----:B------:R-:W-:Y:S01]  /*1030*/  ISETP.GE.AND P5, PT, R23, c[0x0][0x19c], PT ;  /* 0x0000670017007a0c */ /* 0x000fe20003fa6270 */
[----:B------:R-:W-:Y:S01]  /*1040*/  CS2R R142, SRZ ;  /* 0x00000000008e7805 */ /* 0x000fe2000001ff00 */
[----:B------:R3:W-:Y:S01]  /*1050*/  @!P1 LDGSTS.E.BYPASS.LTC128B.128 [R226+0xe880], [R6.64+0x100], !P4 ;  /* 0x0e88010006e29fae */ /* 0x0007e2000e101d50 */
[----:B------:R-:W-:Y:S01]  /*1060*/  ISETP.LT.OR P4, PT, R0, 0x1, P6 ;  /* 0x000000010000780c */ /* 0x000fe20003781670 */
[----:B------:R-:W-:Y:S01]  /*1070*/  IMAD.SHL.U32 R5, R4, 0x20, RZ ;  /* 0x0000002004057824 */ /* 0x000fe200078e00ff */
[----:B------:R-:W-:Y:S01]  /*1080*/  CS2R R140, SRZ ;  /* 0x00000000008c7805 */ /* 0x000fe2000001ff00 */
[----:B------:R-:W-:Y:S01]  /*1090*/  CS2R R138, SRZ ;  /* 0x00000000008a7805 */ /* 0x000fe2000001ff00 */
[----:B------:R-:W-:Y:S01]  /*10a0*/  CS2R R136, SRZ ;  /* 0x0000000000887805 */ /* 0x000fe2000001ff00 */
[----:B------:R-:W-:Y:S01]  /*10b0*/  CS2R R134, SRZ ;  /* 0x0000000000867805 */ /* 0x000fe2000001ff00 */
[----:B------:R-:W-:Y:S01]  /*10c0*/  CS2R R132, SRZ ;  /* 0x0000000000847805 */ /* 0x000fe2000001ff00 */
[----:B------:R-:W-:Y:S01]  /*10d0*/  CS2R R130, SRZ ;  /* 0x0000000000827805 */ /* 0x000fe2000001ff00 */
[----:B--2---:R-:W-:Y:S01]  /*10e0*/  IMAD.IADD R3, R9, 0x1, R13 ;  /* 0x0000000109037824 */ /* 0x004fe200078e020d */
[----:B------:R-:W-:Y:S01]  /*10f0*/  LEA R2, P3, R8, c[0x0][0x190], 0x1 ;  /* 0x0000640008027a11 */ /* 0x000fe200078608ff */
[----:B------:R-:W-:Y:S01]  /*1100*/  IMAD R9, R28, c[0x0][0x180], RZ ;  /* 0x000060001c097a24 */ /* 0x000fe200078e02ff */
        /* <DEDUP_REMOVED lines=16> */
[----:B------:R-:W-:Y:S01]  /*1210*/  LEA R6, P0, R4, R2, 0x6 ;  /* 0x0000000204067211 */ /* 0x000fe200078030ff */
[----:B------:R1:W-:Y:S01]  /*1220*/  LDGSTS.E.BYPASS.LTC128B.128 [R226+0x5080], [R2.64+0x100], !P3 ;  /* 0x0508010002e27fae */ /* 0x0003e2000d901d50 */
[----:B------:R-:W-:Y:S01]  /*1230*/  ISETP.GE.AND P3, PT, R20, c[0x0][0x16c], PT ;  /* 0x00005b0014007a0c */ /* 0x000fe20003f66270 */
[----:B------:R-:W-:Y:S01]  /*1240*/  CS2R R102, SRZ ;  /* 0x0000000000667805 */ /* 0x000fe2000001ff00 */
[C---:B------:R-:W-:Y:S01]  /*1250*/  LEA.HI.X R7, R4.reuse, R3, R7, 0x6, P0 ;  /* 0x0000000304077211 */ /* 0x040fe200000f3407 */
[----:B------:R-:W-:Y:S01]  /*1260*/  CS2R R100, SRZ ;  /* 0x0000000000647805 */ /* 0x000fe2000001ff00 */
[----:B------:R-:W-:Y:S01]  /*1270*/  SHF.L.U64.HI R4, R4, R26, c[0x0][0x1ac] ;  /* 0x00006b0004047619 */ /* 0x000fe2000001021a */
[----:B------:R-:W-:Y:S01]  /*1280*/  CS2R R98, SRZ ;  /* 0x0000000000627805 */ /* 0x000fe2000001ff00 */
[C---:B------:R-:W-:Y:S01]  /*1290*/  @!P1 LEA R12, P0, R5.reuse, R6, 0x1 ;  /* 0x00000006050c9211 */ /* 0x040fe200078008ff */
[----:B------:R2:W-:Y:S01]  /*12a0*/  LDGSTS.E.BYPASS.LTC128B.128 [R226+0x1080], [R6.64], !P4 ;  /* 0x0108000006e27fae */ /* 0x0005e2000e101d50 */
[----:B------:R-:W-:Y:S01]  /*12b0*/  SEL R8, RZ, 0xffffffff, P3 ;  /* 0xffffffffff087807 */ /* 0x000fe20001800000 */
[----:B------:R-:W-:Y:S01]  /*12c0*/  CS2R R96, SRZ ;  /* 0x0000000000607805 */ /* 0x000fe2000001ff00 */
[----:B------:R-:W-:Y:S01]  /*12d0*/  @!P1 LEA.HI.X R13, R5, R7, R4, 0x1, P0 ;  /* 0x00000007050d9211 */ /* 0x000fe200000f0c04 */
[----:B------:R-:W-:Y:S01]  /*12e0*/  IMAD R4, R235, c[0x0][0x178], RZ ;  /* 0x00005e00eb047a24 */ /* 0x000fe200078e02ff */
[----:B------:R-:W-:Y:S01]  /*12f0*/  ISETP.GE.AND P0, PT, R10, c[0x0][0x16c], PT ;  /* 0x00005b000a007a0c */ /* 0x000fe20003f06270 */
[----:B------:R-:W-:Y:S01]  /*1300*/  IMAD.SHL.U32 R8, R8, 0x2, RZ ;  /* 0x0000000208087824 */ /* 0x000fe200078e00ff */
[----:B------:R-:W-:Y:S01]  /*1310*/  ISETP.LT.OR P3, PT, R0, 0x21, P6 ;  /* 0x000000210000780c */ /* 0x000fe20003761670 */
[----:B------:R-:W-:Y:S01]  /*1320*/  IMAD R4, R234, c[0x0][0x17c], R4 ;  /* 0x00005f00ea047a24 */ /* 0x000fe200078e0204 */
[----:B------:R-:W-:Y:S01]  /*1330*/  SEL R5, RZ, 0x1, P0 ;  /* 0x00000001ff057807 */ /* 0x000fe20000000000 */
[----:B------:R-:W-:Y:S01]  /*1340*/  CS2R R94, SRZ ;  /* 0x00000000005e7805 */ /* 0x000fe2000001ff00 */
[----:B------:R-:W-:Y:S01]  /*1350*/  ISETP.GE.AND P0, PT, R23, c[0x0][0x16c], PT ;  /* 0x00005b0017007a0c */ /* 0x000fe20003f06270 */
[----:B------:R-:W-:Y:S01]  /*1360*/  CS2R R92, SRZ ;  /* 0x00000000005c7805 */ /* 0x000fe2000001ff00 */
[C---:B------:R-:W-:Y:S01]  /*1370*/  @!P1 ISETP.LT.OR P6, PT, R0.reuse, 0x41, P6 ;  /* 0x000000410000980c */ /* 0x040fe200037c1670 */
[----:B------:R-:W-:Y:S01]  /*1380*/  CS2R R90, SRZ ;  /* 0x00000000005a7805 */ /* 0x000fe2000001ff00 */
[----:B------:R-:W-:Y:S01]  /*1390*/  SEL R14, RZ, 0x4, P0 ;  /* 0x00000004ff0e7807 */ /* 0x000fe20000000000 */
[----:B------:R-:W-:Y:S01]  /*13a0*/  CS2R R88, SRZ ;  /* 0x0000000000587805 */ /* 0x000fe2000001ff00 */
[----:B------:R-:W-:Y:S01]  /*13b0*/  ISETP.LT.OR P0, PT, R0, 0x21, P5 ;  /* 0x000000210000780c */ /* 0x000fe20002f01670 */
[----:B------:R-:W-:Y:S01]  /*13c0*/  CS2R R86, SRZ ;  /* 0x0000000000567805 */ /* 0x000fe2000001ff00 */
[----:B-1----:R-:W-:Y:S01]  /*13d0*/  IMAD.WIDE.U32 R2, R234, c[0x0][0x178], R10 ;  /* 0x00005e00ea027a25 */ /* 0x002fe200078e000a */
[----:B------:R-:W-:Y:S01]  /*13e0*/  @!P1 ISETP.LT.OR P5, PT, R0, 0x41, P5 ;  /* 0x000000410000980c */ /* 0x000fe20002fa1670 */
[----:B------:R2:W-:Y:S01]  /*13f0*/  LDGSTS.E.BYPASS.LTC128B.128 [R226+0x3880], [R6.64+0x80], !P3 ;  /* 0x0388008006e27fae */ /* 0x0005e2000d901d50 */
[----:B------:R-:W-:Y:S01]  /*1400*/  LOP3.LUT R8, R8, 0x2, R5, 0xe2, !PT ;  /* 0x0000000208087812 */ /* 0x000fe200078ee205 */
[----:B------:R-:W-:Y:S01]  /*1410*/  IMAD.IADD R3, R3, 0x1, R4 ;  /* 0x0000000103037824 */ /* 0x000fe200078e0204 */
[----:B------:R-:W-:Y:S01]  /*1420*/  CS2R R84, SRZ ;  /* 0x0000000000547805 */ /* 0x000fe2000001ff00 */
[----:B------:R-:W-:Y:S01]  /*1430*/  IMAD R4, R29, c[0x0][0x184], R9 ;  /* 0x000061001d047a24 */ /* 0x000fe200078e0209 */
[-C--:B------:R-:W-:Y:S01]  /*1440*/  SHF.L.U64.HI R9, R25, R27.reuse, c[0x0][0x17c] ;  /* 0x00005f0019097619 */ /* 0x080fe2000001021b */
[----:B------:R-:W-:Y:S01]  /*1450*/  IMAD.WIDE.U32 R2, R29, c[0x0][0x180], R2 ;  /* 0x000060001d027a25 */ /* 0x000fe200078e0002 */
[----:B------:R-:W-:Y:S01]  /*1460*/  CS2R R82, SRZ ;  /* 0x0000000000527805 */ /* 0x000fe2000001ff00 */
[----:B------:R-:W-:Y:S01]  /*1470*/  CS2R R80, SRZ ;  /* 0x0000000000507805 */ /* 0x000fe2000001ff00 */
[----:B------:R2:W-:Y:S01]  /*1480*/  LDGSTS.E.BYPASS.LTC128B.128 [R226+0x6080], [R6.64+0x100], !P0 ;  /* 0x0608010006e27fae */ /* 0x0005e2000c101d50 */
[----:B------:R-:W-:Y:S01]  /*1490*/  IMAD.IADD R3, R3, 0x1, R4 ;  /* 0x0000000103037824 */ /* 0x000fe200078e0204 */
[----:B------:R-:W-:Y:S01]  /*14a0*/  CS2R R78, SRZ ;  /* 0x00000000004e7805 */ /* 0x000fe2000001ff00 */
[----:B------:R-:W-:Y:S01]  /*14b0*/  IMAD R0, R235, c[0x0][0x208], RZ ;  /* 0x00008200eb007a24 */ /* 0x000fe200078e02ff */
[----:B------:R1:W-:Y:S01]  /*14c0*/  @!P1 LDGSTS.E.BYPASS.LTC128B.128 [R226+0x2080], [R12.64], !P2 ;  /* 0x020800000ce29fae */ /* 0x0003e2000d101d50 */
[----:B------:R-:W-:Y:S01]  /*14d0*/  IMAD.WIDE.U32 R244, R248, c[0x0][0x188], R2 ;  /* 0x00006200f8f47a25 */ /* 0x000fe200078e0002 */
[----:B------:R-:W-:Y:S01]  /*14e0*/  CS2R R76, SRZ ;  /* 0x00000000004c7805 */ /* 0x000fe2000001ff00 */
[----:B------:R-:W-:Y:S01]  /*14f0*/  CS2R R74, SRZ ;  /* 0x00000000004a7805 */ /* 0x000fe2000001ff00 */
[----:B------:R1:W-:Y:S01]  /*1500*/  @!P1 LDGSTS.E.BYPASS.LTC128B.128 [R226+0x4880], [R12.64+0x80], !P6 ;  /* 0x048800800ce29fae */ /* 0x0003e2000f101d50 */
[C---:B------:R-:W-:Y:S01]  /*1510*/  IMAD R0, R234.reuse, c[0x0][0x20c], R0 ;  /* 0x00008300ea007a24 */ /* 0x040fe200078e0200 */
[----:B------:R-:W-:Y:S01]  /*1520*/  IADD3 R241, R245, UR7, RZ ;  /* 0x00000007f5f17c10 */ /* 0x000fe2000fffe0ff */
[----:B------:R-:W-:Y:S01]  /*1530*/  IMAD.WIDE.U32 R4, R234, c[0x0][0x208], R10 ;  /* 0x00008200ea047a25 */ /* 0x000fe200078e000a */
[----:B------:R1:W-:Y:S01]  /*1540*/  @!P1 LDGSTS.E.BYPASS.LTC128B.128 [R226+0x7080], [R12.64+0x100], !P5 ;  /* 0x070801000ce29fae */ /* 0x0003e2000e901d50 */
[----:B------:R-:W-:Y:S01]  /*1550*/  ULDC.64 UR6, c[0x0][0x218] ;  /* 0x0000860000067ab9 */ /* 0x000fe20000000a00 */
[----:B------:R-:W-:Y:S01]  /*1560*/  CS2R R72, SRZ ;  /* 0x0000000000487805 */ /* 0x000fe2000001ff00 */
[----:B------:R-:W-:Y:S01]  /*1570*/  IMAD.IADD R3, R5, 0x1, R0 ;  /* 0x0000000105037824 */ /* 0x000fe200078e0200 */
[----:B------:R-:W-:Y:S01]  /*1580*/  LOP3.LUT R0, R8, R14, RZ, 0xfc, !PT ;  /* 0x0000000e08007212 */ /* 0x000fe200078efcff */
[----:B------:R-:W-:Y:S01]  /*1590*/  IMAD.SHL.U32 R11, R25, 0x40, RZ ;  /* 0x00000040190b7824 */ /* 0x000fe200078e00ff */
[----:B------:R-:W0:Y:S01]  /*15a0*/  LDGDEPBAR ;  /* 0x00000000000079af */ /* 0x000e220000000000 */
[----:B------:R-:W-:Y:S01]  /*15b0*/  IMAD R5, R9, UR14, RZ ;  /* 0x0000000e09057c24 */ /* 0x000fe2000f8e02ff */
[C---:B------:R-:W-:Y:S01]  /*15c0*/  LOP3.LUT P4, RZ, R0.reuse, 0x1, RZ, 0xc0, !PT ;  /* 0x0000000100ff7812 */ /* 0x040fe2000788c0ff */
[----:B------:R-:W-:Y:S01]  /*15d0*/  IMAD.MOV.U32 R2, RZ, RZ, R4 ;  /* 0x000000ffff027224 */ /* 0x000fe200078e0004 */
[C---:B------:R-:W-:Y:S01]  /*15e0*/  LOP3.LUT P3, RZ, R0.reuse, 0x2, RZ, 0xc0, !PT ;  /* 0x0000000200ff7812 */ /* 0x040fe2000786c0ff */
[----:B------:R-:W-:Y:S01]  /*15f0*/  IMAD.MOV.U32 R240, RZ, RZ, R244 ;  /* 0x000000fffff07224 */ /* 0x000fe200078e00f4 */
[----:B------:R-:W-:Y:S01]  /*1600*/  LOP3.LUT P2, RZ, R0, 0x4, RZ, 0xc0, !PT ;  /* 0x0000000400ff7812 */ /* 0x000fe2000784c0ff */
[----:B------:R-:W-:Y:S01]  /*1610*/  IMAD R4, R28, c[0x0][0x210], RZ ;  /* 0x000084001c047a24 */ /* 0x000fe200078e02ff */
[----:B------:R-:W-:Y:S01]  /*1620*/  UIMAD UR6, UR18, UR6, URZ ;  /* 0x00000006120672a4 */ /* 0x000fe2000f8e023f */
[C---:B------:R-:W-:Y:S01]  /*1630*/  IMAD R14, R11.reuse, UR4, R5 ;  /* 0x000000040b0e7c24 */ /* 0x040fe2000f8e0205 */
[----:B------:R-:W-:Y:S01]  /*1640*/  CS2R R70, SRZ ;  /* 0x0000000000467805 */ /* 0x000fe2000001ff00 */
[----:B------:R-:W-:Y:S01]  /*1650*/  IMAD.WIDE.U32 R8, R11, UR14, R240 ;  /* 0x0000000e0b087c25 */ /* 0x000fe2000f8e00f0 */
[----:B------:R-:W-:Y:S01]  /*1660*/  UIMAD UR6, UR19, UR7, UR6 ;  /* 0x00000007130672a4 */ /* 0x000fe2000f8e0206 */
[----:B------:R-:W-:Y:S01]  /*1670*/  CS2R R68, SRZ ;  /* 0x0000000000447805 */ /* 0x000fe2000001ff00 */
[----:B------:R-:W-:Y:S01]  /*1680*/  CS2R R66, SRZ ;  /* 0x0000000000427805 */ /* 0x000fe2000001ff00 */
[C---:B------:R-:W-:Y:S01]  /*1690*/  IMAD R11, R29.reuse, c[0x0][0x214], R4 ;  /* 0x000085001d0b7a24 */ /* 0x040fe200078e0204 */
[----:B------:R-:W-:Y:S01]  /*16a0*/  CS2R R64, SRZ ;  /* 0x0000000000407805 */ /* 0x000fe2000001ff00 */
[----:B------:R-:W-:Y:S01]  /*16b0*/  IMAD.WIDE.U32 R4, R29, c[0x0][0x210], R2 ;  /* 0x000084001d047a25 */ /* 0x000fe200078e0002 */
[----:B------:R-:W-:Y:S01]  /*16c0*/  LEA R2, P0, R8, c[0x0][0x160], 0x1 ;  /* 0x0000580008027a11 */ /* 0x000fe200078008ff */
[----:B------:R-:W-:Y:S01]  /*16d0*/  CS2R R62, SRZ ;  /* 0x00000000003e7805 */ /* 0x000fe2000001ff00 */
[----:B------:R-:W-:Y:S01]  /*16e0*/  CS2R R60, SRZ ;  /* 0x00000000003c7805 */ /* 0x000fe2000001ff00 */
[----:B------:R-:W-:Y:S01]  /*16f0*/  IMAD.IADD R5, R5, 0x1, R11 ;  /* 0x0000000105057824 */ /* 0x000fe200078e020b */
[----:B-1----:R-:W-:Y:S01]  /*1700*/  P2R R12, PR, RZ, 0x10 ;  /* 0x00000010ff0c7803 */ /* 0x002fe20000000000 */
[----:B------:R-:W-:Y:S01]  /*1710*/  IMAD.U32 R11, RZ, RZ, UR20 ;  /* 0x00000014ff0b7e24 */ /* 0x000fe2000f8e00ff */
[----:B------:R-:W-:Y:S01]  /*1720*/  CS2R R58, SRZ ;  /* 0x00000000003a7805 */ /* 0x000fe2000001ff00 */
[----:B------:R-:W-:Y:S01]  /*1730*/  IMAD.IADD R3, R9, 0x1, R14 ;  /* 0x0000000109037824 */ /* 0x000fe200078e020e */
[----:B------:R-:W-:Y:S01]  /*1740*/  CS2R R56, SRZ ;  /* 0x0000000000387805 */ /* 0x000fe2000001ff00 */
[----:B------:R-:W-:Y:S01]  /*1750*/  IMAD.MOV.U32 R14, RZ, RZ, c[0x0][0x208] ;  /* 0x00008200ff0e7624 */ /* 0x000fe200078e00ff */
[----:B------:R-:W-:Y:S01]  /*1760*/  IADD3 R0, -R234, c[0x0][0x168], -R11 ;  /* 0x00005a00ea007a10 */ /* 0x000fe20007ffe90b */
[----:B------:R-:W-:Y:S01]  /*1770*/  IMAD.WIDE.U32 R242, R248, c[0x0][0x218], R4 ;  /* 0x00008600f8f27a25 */ /* 0x000fe200078e0004 */
[----:B------:R-:W-:Y:S01]  /*1780*/  LEA.HI.X R3, R8, c[0x0][0x164], R3, 0x1, P0 ;  /* 0x0000590008037a11 */ /* 0x000fe200000f0c03 */
[----:B------:R-:W-:Y:S01]  /*1790*/  CS2R R54, SRZ ;  /* 0x0000000000367805 */ /* 0x000fe2000001ff00 */
[C---:B------:R-:W-:Y:S01]  /*17a0*/  ISETP.LT.OR P6, PT, R0.reuse, 0x1, !P4 ;  /* 0x000000010000780c */ /* 0x040fe200067c1670 */
[----:B------:R-:W-:Y:S01]  /*17b0*/  IMAD.SHL.U32 R8, R25, 0x20, RZ ;  /* 0x0000002019087824 */ /* 0x000fe200078e00ff */
[----:B------:R-:W-:Y:S01]  /*17c0*/  ISETP.LT.OR P1, PT, R0, 0x1, !P3 ;  /* 0x000000010000780c */ /* 0x000fe20005f21670 */
[----:B--2---:R-:W-:Y:S01]  /*17d0*/  IMAD.SHL.U32 R7, R14, 0x40, RZ ;  /* 0x000000400e077824 */ /* 0x004fe200078e00ff */
[C---:B------:R-:W-:Y:S01]  /*17e0*/  ISETP.LT.OR P5, PT, R0.reuse, 0x1, !P2 ;  /* 0x000000010000780c */ /* 0x040fe200057a1670 */
[----:B------:R-:W-:Y:S01]  /*17f0*/  IMAD.MOV.U32 R238, RZ, RZ, R242 ;  /* 0x000000ffffee7224 */ /* 0x000fe200078e00f2 */
[----:B------:R-:W-:Y:S01]  /*1800*/  ISETP.LT.OR P0, PT, R0, 0x21, !P4 ;  /* 0x000000210000780c */ /* 0x000fe20006701670 */
[C---:B------:R-:W-:Y:S01]  /*1810*/  IMAD.SHL.U32 R13, R14.reuse, 0x20, RZ ;  /* 0x000000200e0d7824 */ /* 0x040fe200078e00ff */
[----:B------:R-:W-:Y:S01]  /*1820*/  SHF.L.U64.HI R6, R14, R27, c[0x0][0x20c] ;  /* 0x000083000e067619 */ /* 0x000fe2000001021b */
[----:B------:R-:W-:Y:S01]  /*1830*/  CS2R R52, SRZ ;  /* 0x0000000000347805 */ /* 0x000fe2000001ff00 */
[----:B------:R-:W-:Y:S01]  /*1840*/  IADD3 R239, R243, UR6, RZ ;  /* 0x00000006f3ef7c10 */ /* 0x000fe2000fffe0ff */
[----:B------:R-:W-:Y:S01]  /*1850*/  ULDC.64 UR6, c[0x0][0x240] ;  /* 0x0000900000067ab9 */ /* 0x000fe20000000a00 */
[----:B------:R-:W-:Y:S01]  /*1860*/  IADD3 R11, -R11, c[0x0][0x168], -R234 ;  /* 0x00005a000b0b7a10 */ /* 0x000fe20007ffe9ea */
[----:B------:R1:W-:Y:S01]  /*1870*/  LDGSTS.E.BYPASS.LTC128B.128 [R226+0xf080], [R2.64], !P6 ;  /* 0x0f08000002e27fae */ /* 0x0003e2000f101d50 */
[----:B------:R-:W-:Y:S01]  /*1880*/  ISETP.LT.OR P6, PT, R0, 0x21, !P3 ;  /* 0x000000210000780c */ /* 0x000fe20005fc1670 */
[----:B------:R-:W-:Y:S01]  /*1890*/  IMAD R6, R6, UR14, RZ ;  /* 0x0000000e06067c24 */ /* 0x000fe2000f8e02ff */
[----:B------:R-:W-:Y:S01]  /*18a0*/  ISETP.GE.AND P4, PT, R10, c[0x0][0x1fc], PT ;  /* 0x00007f000a007a0c */ /* 0x000fe20003f86270 */
[----:B------:R1:W-:Y:S01]  /*18b0*/  LDGSTS.E.BYPASS.LTC128B.128 [R226+0x11080], [R2.64+0x80], !P1 ;  /* 0x1108008002e27fae */ /* 0x0003e2000c901d50 */
[----:B------:R-:W-:Y:S01]  /*18c0*/  LEA R4, P1, R8, R2, 0x1 ;  /* 0x0000000208047211 */ /* 0x000fe200078208ff */
[----:B------:R-:W-:Y:S01]  /*18d0*/  UIMAD UR6, UR18, UR6, URZ ;  /* 0x00000006120672a4 */ /* 0x000fe2000f8e023f */
[----:B------:R-:W-:Y:S01]  /*18e0*/  SHF.L.U64.HI R252, R14, R26, c[0x0][0x20c] ;  /* 0x000083000efc7619 */ /* 0x000fe2000001021a */
[----:B------:R1:W-:Y:S01]  /*18f0*/  LDGSTS.E.BYPASS.LTC128B.128 [R226+0x13080], [R2.64+0x100], !P5 ;  /* 0x1308010002e27fae */ /* 0x0003e2000e901d50 */
[----:B------:R-:W-:Y:S01]  /*1900*/  LEA.HI.X R5, R8, R3, R30, 0x1, P1 ;  /* 0x0000000308057211 */ /* 0x000fe200008f0c1e */
[----:B------:R-:W-:Y:S01]  /*1910*/  UIMAD UR25, UR19, UR7, UR6 ;  /* 0x00000007131972a4 */ /* 0x000fe2000f8e0206 */
[----:B------:R-:W-:Y:S01]  /*1920*/  ISETP.LT.OR P5, PT, R0, 0x21, !P2 ;  /* 0x000000210000780c */ /* 0x000fe200057a1670 */
[C---:B------:R-:W-:Y:S01]  /*1930*/  IMAD R0, R7.reuse, UR4, R6 ;  /* 0x0000000407007c24 */ /* 0x040fe2000f8e0206 */
[----:B------:R-:W-:Y:S01]  /*1940*/  ISETP.GT.AND P1, PT, R236, 0xf, PT ;  /* 0x0000000fec00780c */ /* 0x000fe20003f24270 */
[----:B------:R2:W-:Y:S01]  /*1950*/  LDGSTS.E.BYPASS.LTC128B.128 [R226+0x10080], [R4.64], !P0 ;  /* 0x1008000004e27fae */ /* 0x0005e2000c101d50 */
[C---:B------:R-:W-:Y:S01]  /*1960*/  LEA R8, P0, R18.reuse, c[0x0][0x258], 0x2 ;  /* 0x0000960012087a11 */ /* 0x040fe200078010ff */
[----:B------:R-:W-:Y:S01]  /*1970*/  IMAD.WIDE.U32 R6, R7, UR14, R238 ;  /* 0x0000000e07067c25 */ /* 0x000fe2000f8e00ee */
[----:B------:R-:W-:Y:S01]  /*1980*/  UMOV UR7, 0x1 ;  /* 0x0000000100077882 */ /* 0x000fe20000000000 */
[----:B------:R2:W-:Y:S01]  /*1990*/  LDGSTS.E.BYPASS.LTC128B.128 [R226+0x12080], [R4.64+0x80], !P6 ;  /* 0x1208008004e27fae */ /* 0x0005e2000f101d50 */
[----:B------:R-:W-:Y:S01]  /*19a0*/  LEA.HI.X R9, R18, c[0x0][0x25c], R15, 0x2, P0 ;  /* 0x0000970012097a11 */ /* 0x000fe200000f140f */
[----:B------:R-:W-:Y:S01]  /*19b0*/  IMAD.IADD R0, R7, 0x1, R0 ;  /* 0x0000000107007824 */ /* 0x000fe200078e0200 */
[----:B------:R-:W-:Y:S01]  /*19c0*/  ISETP.LT.OR P0, PT, R11, 0x1, P4 ;  /* 0x000000010b00780c */ /* 0x000fe20002701670 */
[----:B------:R-:W-:Y:S01]  /*19d0*/  ULDC UR6, c[0x0][0x168] ;  /* 0x00005a0000067ab9 */ /* 0x000fe20000000800 */
[----:B------:R-:W-:Y:S01]  /*19e0*/  ISETP.GE.AND P6, PT, R20, c[0x0][0x1fc], PT ;  /* 0x00007f0014007a0c */ /* 0x000fe20003fc6270 */
[----:B------:R2:W-:Y:S01]  /*19f0*/  LDGSTS.E.BYPASS.LTC128B.128 [R226+0x14080], [R4.64+0x100], !P5 ;  /* 0x1408010004e27fae */ /* 0x0005e2000e901d50 */
[----:B------:R-:W-:Y:S01]  /*1a00*/  UIADD3 UR6, UR26, -UR6, UR7 ;  /* 0x800000061a067290 */ /* 0x000fe2000fffe007 */
[----:B------:R-:W-:Y:S01]  /*1a10*/  CS2R R50, SRZ ;  /* 0x0000000000327805 */ /* 0x000fe2000001ff00 */
[----:B------:R-:W-:Y:S01]  /*1a20*/  CS2R R48, SRZ ;  /* 0x0000000000307805 */ /* 0x000fe2000001ff00 */
[----:B------:R-:W-:Y:S01]  /*1a30*/  CS2R R46, SRZ ;  /* 0x00000000002e7805 */ /* 0x000fe2000001ff00 */
[----:B------:R-:W-:Y:S01]  /*1a40*/  CS2R R44, SRZ ;  /* 0x00000000002c7805 */ /* 0x000fe2000001ff00 */
[----:B------:R-:W-:Y:S01]  /*1a50*/  IADD3 R247, R226, 0xf080, RZ ;  /* 0x0000f080e2f77810 */ /* 0x000fe20007ffe0ff */
[----:B------:R-:W-:-:S02]  /*1a60*/  ULDC UR19, c[0x0][0x2a0] ;  /* 0x0000a80000137ab9 */ /* 0x000fc40000000800 */
[----:B------:R-:W-:Y:S01]  /*1a70*/  UP2UR UR22, UPR, URZ, 0x2 ;  /* 0x000000023f167883 */ /* 0x000fe20008000000 */
[C---:B-1----:R-:W-:Y:S01]  /*1a80*/  LEA R2, P5, R6.reuse, c[0x0][0x1f0], 0x1 ;  /* 0x00007c0006027a11 */ /* 0x042fe200078a08ff */
[----:B------:R-:W-:Y:S02]  /*1a90*/  UMOV UR4, URZ ;  /* 0x0000003f00047c82 */ /* 0x000fe40008000000 */
[----:B------:R-:W-:Y:S01]  /*1aa0*/  UMOV UR20, 0x1 ;  /* 0x0000000100147882 */ /* 0x000fe20000000000 */
[----:B------:R-:W-:Y:S01]  /*1ab0*/  LEA.HI.X R3, R6, c[0x0][0x1f4], R0, 0x1, P5 ;  /* 0x00007d0006037a11 */ /* 0x000fe200028f0c00 */
[----:B------:R-:W-:Y:S01]  /*1ac0*/  IMAD R0, R28, c[0x0][0x238], RZ ;  /* 0x00008e001c007a24 */ /* 0x000fe200078e02ff */
[----:B------:R-:W-:Y:S01]  /*1ad0*/  ISETP.GE.AND P5, PT, R23, c[0x0][0x1fc], PT ;  /* 0x00007f0017007a0c */ /* 0x000fe20003fa6270 */
[----:B------:R-:W-:Y:S02]  /*1ae0*/  ULDC UR18, c[0x0][0x168] ;  /* 0x00005a0000127ab9 */ /* 0x000fe40000000800 */
[----:B------:R-:W-:Y:S01]  /*1af0*/  IMAD R0, R29, c[0x0][0x23c], R0 ;  /* 0x00008f001d007a24 */ /* 0x000fe200078e0200 */
[----:B------:R-:W-:-:S02]  /*1b00*/  ULOP3.LUT UR19, URZ, UR19, URZ, 0x33, !UPT ;  /* 0x000000133f137292 */ /* 0x000fc4000f8e333f */
[----:B------:R-:W-:Y:S02]  /*1b10*/  UISETP.GE.AND UP6, UPT, UR15, 0x21, UPT ;  /* 0x000000210f00788c */ /* 0x000fe4000bfc6270 */
[----:B------:R-:W-:Y:S01]  /*1b20*/  UP2UR UR21, UPR, URZ, 0x1 ;  /* 0x000000013f157883 */ /* 0x000fe20008000000 */
[----:B--2---:R-:W-:Y:S01]  /*1b30*/  @!P1 IMAD.SHL.U32 R4, R236, 0x10, RZ ;  /* 0x00000010ec049824 */ /* 0x004fe200078e00ff */
[----:B------:R-:W-:Y:S02]  /*1b40*/  UISETP.GE.AND UP5, UPT, UR15, 0x22, UPT ;  /* 0x000000220f00788c */ /* 0x000fe4000bfa6270 */
[----:B------:R-:W-:Y:S02]  /*1b50*/  UISETP.GE.AND UP4, UPT, UR15, 0x31, UPT ;  /* 0x000000310f00788c */ /* 0x000fe4000bf86270 */
[----:B------:R1:W-:Y:S01]  /*1b60*/  @!P1 LDGSTS.E.BYPASS.LTC128B.128 [R4+0x21080], [R8.64] ;  /* 0x2108000008049fae */ /* 0x0003e2000b901d50 */
[----:B------:R-:W-:Y:S02]  /*1b70*/  UISETP.GE.AND UP3, UPT, UR15, 0x32, UPT ;  /* 0x000000320f00788c */ /* 0x000fe4000bf66270 */
[----:B------:R-:W-:Y:S01]  /*1b80*/  UISETP.GE.AND UP2, UPT, UR15, 0x41, UPT ;  /* 0x000000410f00788c */ /* 0x000fe2000bf46270 */
[----:B------:R-:W0:Y:S01]  /*1b90*/  LDGDEPBAR ;  /* 0x00000000000079af */ /* 0x000e220000000000 */
[----:B------:R-:W-:-:S03]  /*1ba0*/  UISETP.GE.AND UP1, UPT, UR15, 0x42, UPT ;  /* 0x000000420f00788c */ /* 0x000fc6000bf26270 */
[----:B------:R2:W-:Y:S01]  /*1bb0*/  LDGSTS.E.BYPASS.LTC128B.128 [R226+0x1b080], [R2.64], !P0 ;  /* 0x1b08000002e27fae */ /* 0x0005e2000c101d50 */
[C---:B------:R-:W-:Y:S02]  /*1bc0*/  ISETP.LT.OR P0, PT, R11.reuse, 0x1, P6 ;  /* 0x000000010b00780c */ /* 0x040fe40003701670 */
[----:B------:R-:W-:-:S11]  /*1bd0*/  ISETP.LT.OR P6, PT, R11, 0x21, P6 ;  /* 0x000000210b00780c */ /* 0x000fd600037c1670 */
[----:B------:R2:W-:Y:S01]  /*1be0*/  LDGSTS.E.BYPASS.LTC128B.128 [R226+0x1d080], [R2.64+0x80], !P0 ;  /* 0x1d08008002e27fae */ /* 0x0005e2000c101d50 */
[----:B-1----:R-:W-:-:S04]  /*1bf0*/  LEA R4, P0, R13, R2, 0x1 ;  /* 0x000000020d047211 */ /* 0x002fc800078008ff */
[----:B------:R-:W-:Y:S02]  /*1c00*/  LEA.HI.X R5, R13, R3, R252, 0x1, P0 ;  /* 0x000000030d057211 */ /* 0x000fe400000f0cfc */
[C---:B------:R-:W-:Y:S02]  /*1c10*/  ISETP.LT.OR P0, PT, R11.reuse, 0x1, P5 ;  /* 0x000000010b00780c */ /* 0x040fe40002f01670 */
[----:B------:R-:W-:Y:S02]  /*1c20*/  ISETP.LT.OR P5, PT, R11, 0x21, P5 ;  /* 0x000000210b00780c */ /* 0x000fe40002fa1670 */
[----:B------:R-:W-:-:S04]  /*1c30*/  LEA.HI R13, R16, R236, RZ, 0x4 ;  /* 0x000000ec100d7211 */ /* 0x000fc800078f20ff */
[----:B------:R-:W-:-:S04]  /*1c40*/  SHF.R.S32.HI R6, RZ, 0x4, R13 ;  /* 0x00000004ff067819 */ /* 0x000fc8000001140d */
[----:B------:R-:W-:Y:S01]  /*1c50*/  LEA.HI R9, R13, R6, RZ, 0x1 ;  /* 0x000000060d097211 */ /* 0x000fe200078f08ff */
[----:B------:R2:W-:Y:S01]  /*1c60*/  LDGSTS.E.BYPASS.LTC128B.128 [R226+0x1f080], [R2.64+0x100], !P0 ;  /* 0x1f08010002e27fae */ /* 0x0005e2000c101d50 */
[----:B------:R-:W-:Y:S02]  /*1c70*/  ISETP.LT.OR P0, PT, R11, 0x21, P4 ;  /* 0x000000210b00780c */ /* 0x000fe40002701670 */
        /* <DEDUP_REMOVED lines=10> */
[----:B------:R-:W-:Y:S02]  /*1d20*/  LOP3.LUT R9, R9, 0xfffffffe, RZ, 0xc0, !PT ;  /* 0xfffffffe09097812 */ /* 0x000fe400078ec0ff */
[----:B------:R-:W-:Y:S01]  /*1d30*/  SHF.R.S32.HI R18, RZ, 0x7, R10 ;  /* 0x00000007ff127819 */ /* 0x000fe2000001140a */
[----:B------:R1:W-:Y:S01]  /*1d40*/  LDGSTS.E.BYPASS.LTC128B.128 [R226+0x20080], [R4.64+0x100], !P5 ;  /* 0x2008010004e27fae */ /* 0x0003e2000e901d50 */
[----:B------:R-:W-:-:S02]  /*1d50*/  ISETP.GE.AND P5, PT, R236, 0x10, PT ;  /* 0x00000010ec00780c */ /* 0x000fc40003fa6270 */
[----:B------:R-:W-:Y:S01]  /*1d60*/  ISETP.GE.AND P6, PT, R20, c[0x0][0x1fc], PT ;  /* 0x00007f0014007a0c */ /* 0x000fe20003fc6270 */
[----:B--2---:R-:W-:Y:S01]  /*1d70*/  IMAD.WIDE.U32 R2, R29, c[0x0][0x238], R236 ;  /* 0x00008e001d027a25 */ /* 0x004fe200078e00ec */
[----:B------:R-:W-:-:S03]  /*1d80*/  SEL R20, RZ, 0x1, P0 ;  /* 0x00000001ff147807 */ /* 0x000fc60000000000 */
[----:B------:R-:W-:Y:S01]  /*1d90*/  IMAD.IADD R3, R3, 0x1, R0 ;  /* 0x0000000103037824 */ /* 0x000fe200078e0200 */
[----:B------:R-:W-:-:S03]  /*1da0*/  SHF.R.S32.HI R0, RZ, 0x2, R12 ;  /* 0x00000002ff007819 */ /* 0x000fc6000001140c */
[----:B------:R-:W-:Y:S01]  /*1db0*/  IMAD.WIDE.U32 R248, R248, c[0x0][0x240], R2 ;  /* 0x00009000f8f87a25 */ /* 0x000fe200078e0002 */
[----:B------:R-:W-:-:S03]  /*1dc0*/  LEA.HI R7, R7, R0, RZ, 0x3 ;  /* 0x0000000007077211 */ /* 0x000fc600078f18ff */
[----:B------:R-:W-:Y:S01]  /*1dd0*/  IMAD.SHL.U32 R3, R18, 0x8, RZ ;  /* 0x0000000812037824 */ /* 0x000fe200078e00ff */
[----:B------:R-:W-:Y:S02]  /*1de0*/  LOP3.LUT R7, R7, 0xfffffff8, RZ, 0xc0, !PT ;  /* 0xfffffff807077812 */ /* 0x000fe400078ec0ff */
[----:B------:R-:W-:Y:S02]  /*1df0*/  IADD3 R250, R249, UR25, RZ ;  /* 0x00000019f9fa7c10 */ /* 0x000fe4000fffe0ff */
[----:B------:R-:W-:Y:S01]  /*1e00*/  LOP3.LUT R10, R3, 0x8, RZ, 0xc0, !PT ;  /* 0x00000008030a7812 */ /* 0x000fe200078ec0ff */
[----:B------:R-:W-:Y:S01]  /*1e10*/  IMAD.IADD R14, R0, 0x1, -R7 ;  /* 0x00000001000e7824 */ /* 0x000fe200078e0a07 */
[----:B------:R-:W-:Y:S01]  /*1e20*/  LEA.HI R7, R8, R15, RZ, 0x2 ;  /* 0x0000000f08077211 */ /* 0x000fe200078f10ff */
[----:B------:R-:W-:Y:S01]  /*1e30*/  IMAD.IADD R0, R6, 0x1, -R9 ;  /* 0x0000000106007824 */ /* 0x000fe200078e0a09 */
[----:B------:R-:W-:Y:S02]  /*1e40*/  LOP3.LUT R6, R11, 0xffffffe0, RZ, 0xc0, !PT ;  /* 0xffffffe00b067812 */ /* 0x000fe400078ec0ff */
[----:B------:R-:W-:-:S02]  /*1e50*/  LOP3.LUT R2, R7, 0xfffffffc, RZ, 0xc0, !PT ;  /* 0xfffffffc07027812 */ /* 0x000fc400078ec0ff */
[----:B-1----:R-:W-:Y:S02]  /*1e60*/  LOP3.LUT R5, R12, 0x3ffffffc, RZ, 0xc0, !PT ;  /* 0x3ffffffc0c057812 */ /* 0x002fe400078ec0ff */
[----:B------:R-:W-:Y:S01]  /*1e70*/  LEA R8, P0, R22, c[0x0][0x280], 0x2 ;  /* 0x0000a00016087a11 */ /* 0x000fe200078010ff */
[----:B------:R-:W-:Y:S01]  /*1e80*/  IMAD.IADD R16, R15, 0x1, -R2 ;  /* 0x000000010f107824 */ /* 0x000fe200078e0a02 */
[----:B------:R-:W-:Y:S01]  /*1e90*/  LEA.HI R12, R18, R18, RZ, 0x1 ;  /* 0x00000012120c7211 */ /* 0x000fe200078f08ff */
[----:B------:R-:W-:Y:S01]  /*1ea0*/  IMAD.SHL.U32 R2, R14, 0x10, RZ ;  /* 0x000000100e027824 */ /* 0x000fe200078e00ff */
[----:B------:R-:W-:Y:S01]  /*1eb0*/  LEA.HI.X R9, R22, c[0x0][0x284], R24, 0x2, P0 ;  /* 0x0000a10016097a11 */ /* 0x000fe200000f1418 */
[C---:B------:R-:W-:Y:S01]  /*1ec0*/  IMAD.SHL.U32 R3, R16.reuse, 0x100, RZ ;  /* 0x0000010010037824 */ /* 0x040fe200078e00ff */
[----:B------:R-:W-:Y:S01]  /*1ed0*/  LEA.HI R4, R16, R16, RZ, 0x1 ;  /* 0x0000001010047211 */ /* 0x000fe200078f08ff */
[----:B------:R-:W-:Y:S01]  /*1ee0*/  IMAD.IADD R5, R236, 0x1, -R5 ;  /* 0x00000001ec057824 */ /* 0x000fe200078e0a05 */
[----:B------:R-:W-:-:S02]  /*1ef0*/  LOP3.LUT R2, R10, 0x70, R2, 0xf8, !PT ;  /* 0x000000700a027812 */ /* 0x000fc400078ef802 */
[----:B------:R-:W-:Y:S01]  /*1f00*/  LOP3.LUT P0, RZ, R14, 0x1, RZ, 0xc0, !PT ;  /* 0x000000010eff7812 */ /* 0x000fe2000780c0ff */
        /* <DEDUP_REMOVED lines=105> */
.L_x_926:
        /* <DEDUP_REMOVED lines=173> */
.L_x_918:
[----:B------:R-:W-:Y:S11]  /*3070*/  ISETP.NE.AND P0, PT, R251, c[0x0][0x2a8], PT ;  /* 0x0000aa00fb007a0c */ /* 0x000ff60003f05270 */
[----:B------:R-:W-:Y:S02]  /*3080*/  @!UPT UIADD3 URZ, URZ, URZ, URZ ;  /* 0x0000003f3f3ff290 */ /* 0x000fe4000fffe03f */
[----:B------:R-:W-:Y:S05]  /*3090*/  @P0 IMAD.HI.U32 R24, R3, c[0x0][0x2ac], RZ ;  /* 0x0000ab0003180a27 */ /* 0x000fea00078e00ff */
[----:B------:R-:W-:Y:S02]  /*30a0*/  @P0 SHF.R.U32.HI R3, RZ, c[0x0][0x2b0], R24 ;  /* 0x0000ac00ff030a19 */ /* 0x000fe40000011618 */
.L_x_919:
[----:B------:R-:W-:Y:S05]  /*30b0*/  BSYNC B0 ;  /* 0x0000000000007941 */ /* 0x000fea0003800000 */
.L_x_917:
[C-C-:B------:R-:W-:Y:S01]  /*30c0*/  IADD3 R24, R2.reuse, c[0x0][0x2a4], R229.reuse ;  /* 0x0000a90002187a10 */ /* 0x140fe20007ffe0e5 */
[----:B------:R-:W-:Y:S01]  /*30d0*/  IMAD R3, R3, c[0x0][0x2a8], R246 ;  /* 0x0000aa0003037a24 */ /* 0x000fe200078e02f6 */
[----:B------:R-:W-:Y:S02]  /*30e0*/  IADD3 R191, R2, UR19, R229 ;  /* 0x0000001302bf7c10 */ /* 0x000fe4000fffe0e5 */
[----:B------:R-:W-:Y:S02]  /*30f0*/  IMNMX R24, R232, R24, PT ;  /* 0x00000018e8187217 */ /* 0x000fe40003800200 */
[----:B------:R-:W-:Y:S02]  /*3100*/  IADD3 R192, R3, c[0x0][0x2a8], RZ ;  /* 0x0000aa0003c07a10 */ /* 0x000fe40007ffe0ff */
[----:B------:R-:W-:Y:S02]  /*3110*/  IMNMX R191, R191, R3, !PT ;  /* 0x00000003bfbf7217 */ /* 0x000fe40007800200 */
[----:B------:R-:W-:Y:S02]  /*3120*/  IMNMX R192, R24, R192, PT ;  /* 0x000000c018c07217 */ /* 0x000fe40003800200 */
.L_x_916:
        /* <DEDUP_REMOVED lines=17> */
.L_x_922:
[----:B------:R-:W-:Y:S11]  /*3240*/  ISETP.NE.AND P0, PT, R251, c[0x0][0x2a8], PT ;  /* 0x0000aa00fb007a0c */ /* 0x000ff60003f05270 */
[----:B------:R-:W-:Y:S02]  /*3250*/  @!UPT UIADD3 URZ, URZ, URZ, URZ ;  /* 0x0000003f3f3ff290 */ /* 0x000fe4000fffe03f */
[----:B------:R-:W-:Y:S05]  /*3260*/  @P0 IMAD.HI.U32 R3, R2, c[0x0][0x2ac], RZ ;  /* 0x0000ab0002030a27 */ /* 0x000fea00078e00ff */
[----:B------:R-:W-:Y:S02]  /*3270*/  @P0 SHF.R.U32.HI R2, RZ, c[0x0][0x2b0], R3 ;  /* 0x0000ac00ff020a19 */ /* 0x000fe40000011603 */
.L_x_923:
[----:B------:R-:W-:Y:S05]  /*3280*/  BSYNC B0 ;  /* 0x0000000000007941 */ /* 0x000fea0003800000 */
.L_x_921:
[----:B------:R-:W-:Y:S05]  /*3290*/  IMAD R2, R2, c[0x0][0x2a8], R246 ;  /* 0x0000aa0002027a24 */ /* 0x000fea00078e02f6 */
[----:B------:R-:W-:Y:S02]  /*32a0*/  IADD3 R3, R2, c[0x0][0x2a8], RZ ;  /* 0x0000aa0002037a10 */ /* 0x000fe40007ffe0ff */
[----:B------:R-:W-:Y:S02]  /*32b0*/  IMNMX R189, R189, R2, !PT ;  /* 0x00000002bdbd7217 */ /* 0x000fe40007800200 */
[----:B------:R-:W-:Y:S02]  /*32c0*/  IMNMX R190, R190, R3, PT ;  /* 0x00000003bebe7217 */ /* 0x000fe40003800200 */
.L_x_920:
        /* <DEDUP_REMOVED lines=8> */
[----:B------:R1:W1:Y:S04]  /*3350*/  LDSM.16.M88.2 R36, [R0+0x9080] ;  /* 0x009080000024783b */ /* 0x0002680000000100 */
        /* <DEDUP_REMOVED lines=22> */
[----:B------:R-:W-:Y:S02]  /*34c0*/  UIMAD UR25, UR15, UR7, UR25 ;  /* 0x000000070f1972a4 */ /* 0x000fe4000f8e0219 */
[----:B------:R-:W-:Y:S02]  /*34d0*/  UIMAD UR7, UR15, -0x40, UR18 ;  /* 0xffffffc00f0778a4 */ /* 0x000fe4000f8e0212 */
        /* <DEDUP_REMOVED lines=12> */
[----:B------:R-:W-:Y:S04]  /*35a0*/  IADD3 R24, P5, R244, UR6, RZ ;  /* 0x00000006f4187c10 */ /* 0x000fe8000ffbe0ff */
[C---:B------:R-:W-:Y:S02]  /*35b0*/  LEA R30, P0, R24.reuse, c[0x0][0x160], 0x1 ;  /* 0x00005800181e7a11 */ /* 0x040fe400078008ff */
[C---:B------:R-:W-:Y:S04]  /*35c0*/  IADD3.X R25, R241.reuse, UR25, RZ, P5, !PT ;  /* 0x00000019f1197c10 */ /* 0x040fe8000affe4ff */
[----:B------:R-:W-:Y:S02]  /*35d0*/  LEA.HI.X R31, R24, c[0x0][0x164], R25, 0x1, P0 ;  /* 0x00005900181f7a11 */ /* 0x000fe400000f0c19 */
[----:B------:R-:W-:Y:S02]  /*35e0*/  IADD3 R24, P5, P0, R244, UR6, R180 ;  /* 0x00000006f4187c10 */ /* 0x000fe4000f8be0b4 */
[----:B------:R-:W-:Y:S02]  /*35f0*/  IADD3 R25, -R234, UR7, RZ ;  /* 0x00000007ea197c10 */ /* 0x000fe4000fffe1ff */
[----:B------:R-:W-:Y:S02]  /*3600*/  IADD3.X R27, R241, UR25, R34, P5, P0 ;  /* 0x00000019f11b7c10 */ /* 0x000fe4000afe0422 */
[C---:B------:R-:W-:Y:S02]  /*3610*/  LEA R26, P5, R24.reuse, c[0x0][0x160], 0x1 ;  /* 0x00005800181a7a11 */ /* 0x040fe400078a08ff */
[----:B------:R-:W-:Y:S02]  /*3620*/  @!P1 LEA R34, P0, R35, c[0x0][0x258], 0x2 ;  /* 0x0000960023229a11 */ /* 0x000fe400078010ff */
[----:B------:R-:W-:Y:S01]  /*3630*/  LEA.HI.X R27, R24, c[0x0][0x164], R27, 0x1, P5 ;  /* 0x00005900181b7a11 */ /* 0x000fe200028f0c1b */
[----:B------:R-:W-:Y:S01]  /*3640*/  IMAD.U32 R24, RZ, RZ, UR20 ;  /* 0x00000014ff187e24 */ /* 0x000fe2000f8e00ff */
[----:B------:R-:W-:Y:S02]  /*3650*/  ISETP.LT.OR P5, PT, R25, 0x1, !P4 ;  /* 0x000000011900780c */ /* 0x000fe400067a1670 */
[----:B------:R-:W-:Y:S01]  /*3660*/  @!P1 LEA.HI.X R35, R35, c[0x0][0x25c], R38, 0x2, P0 ;  /* 0x0000970023239a11 */ /* 0x000fe200000f1426 */
[----:B------:R-:W-:Y:S01]  /*3670*/  IMAD R24, R24, 0x6000, R247 ;  /* 0x0000600018187824 */ /* 0x000fe200078e02f7 */
[C---:B------:R-:W-:Y:S09]  /*3680*/  ISETP.LT.OR P0, PT, R25.reuse, 0x1, !P3 ;  /* 0x000000011900780c */ /* 0x040ff20005f01670 */
        /* <DEDUP_REMOVED lines=15> */
[----:B------:R2:W-:Y:S05]  /*3780*/  LDGSTS.E.BYPASS.LTC128B.128 [R24+0x5000], [R26.64+0x100], !P0 ;  /* 0x050001001a187fae */ /* 0x0005ea000c101d50 */
[----:B------:R2:W-:Y:S02]  /*3790*/  @!P1 LDGSTS.E.BYPASS.LTC128B.128 [R25+0x21080], [R34.64] ;  /* 0x2108000022199fae */ /* 0x0005e4000b901d50 */
.L_x_924:
        /* <DEDUP_REMOVED lines=17> */
[C---:B------:R-:W-:Y:S08]  /*38b0*/  HMMA.16816.F32.BF16 R36, R40.reuse, R36, RZ ;  /* 0x000000242824723c */ /* 0x040ff000000418ff */
        /* <DEDUP_REMOVED lines=403> */
[----:B------:R2:W1:Y:S05]  /*51f0*/  LDSM.16.MT88.4 R36, [R213+0x2800] ;  /* 0x00280000d524783b */ /* 0x00046a0000004200 */
        /* <DEDUP_REMOVED lines=20> */
[----:B--234-:R-:W-:Y:S01]  /*5340*/  LOP3.LUT P6, RZ, R228, 0x1, RZ, 0xc0, !PT ;  /* 0x00000001e4ff7812 */ /* 0x01cfe200078cc0ff */
        /* <DEDUP_REMOVED lines=57> */
.L_x_925:
[-C--:B-1234-:R-:W-:Y:S01]  /*56e0*/  HMMA.16816.F32.BF16 R4, R108, R16.reuse, RZ ;  /* 0x000000106c04723c */ /* 0x09efe200000418ff */
        /* <DEDUP_REMOVED lines=295> */
.L_x_915:
[----:B------:R-:W-:Y:S05]  /*6960*/  @P1 EXIT ;  /* 0x000000000000194d */ /* 0x000fea0003800000 */
[----:B------:R-:W1:Y:S01]  /*6970*/  S2UR UR6, SR_CTAID.X ;  /* 0x00000000000679c3 */ /* 0x000e620000002500 */
[----:B------:R-:W2:Y:S01]  /*6980*/  S2R R2, SR_CTAID.Y ;  /* 0x0000000000027919 */ /* 0x000ea20000002600 */
[----:B------:R-:W-:Y:S01]  /*6990*/  IMAD.MOV.U32 R0, RZ, RZ, 0x1 ;  /* 0x00000001ff007424 */ /* 0x000fe200078e00ff */
[----:B------:R-:W-:Y:S01]  /*69a0*/  ULDC UR5, c[0x0][0x358] ;  /* 0x0000d60000057ab9 */ /* 0x000fe20000000800 */
[----:B------:R-:W-:Y:S01]  /*69b0*/  BSSY B0, `(.L_x_927) ;  /* 0x000001e000007945 */ /* 0x000fe20003800000 */
[----:B------:R-:W3:Y:S01]  /*69c0*/  S2R R15, SR_CTAID.Z ;  /* 0x00000000000f7919 */ /* 0x000ee20000002700 */
[----:B------:R-:W-:-:S03]  /*69d0*/  ULDC UR4, c[0x0][0x2f4] ;  /* 0x0000bd0000047ab9 */ /* 0x000fc60000000800 */
[----:B------:R-:W-:Y:S01]  /*69e0*/  BAR.SYNC.DEFER_BLOCKING 0x1, 0x100 ;  /* 0x0044000000007b1d */ /* 0x000fe20000010000 */
[----:B------:R-:W-:Y:S01]  /*69f0*/  ISETP.NE.AND P0, PT, R0, c[0x0][0x338], PT ;  /* 0x0000ce0000007a0c */ /* 0x000fe20003f05270 */
[----:B-1----:R-:W-:-:S12]  /*6a00*/  UIMAD UR5, UR6, UR5, URZ ;  /* 0x00000005060572a4 */ /* 0x002fd8000f8e023f */
[----:B--2---:R-:W-:Y:S01]  /*6a10*/  @P0 IMAD.HI.U32 R0, R2, c[0x0][0x33c], RZ ;  /* 0x0000cf0002000a27 */ /* 0x004fe200078e00ff */
[----:B------:R-:W-:-:S03]  /*6a20*/  UIMAD UR5, UR5, UR4, URZ ;  /* 0x00000004050572a4 */ /* 0x000fc6000f8e023f */
[----:B------:R-:W-:Y:S01]  /*6a30*/  IMAD.MOV.U32 R7, RZ, RZ, R2 ;  /* 0x000000ffff077224 */ /* 0x000fe200078e0002 */
[----:B------:R-:W-:Y:S01]  /*6a40*/  @P0 SHF.R.U32.HI R7, RZ, c[0x0][0x340], R0 ;  /* 0x0000d000ff070a19 */ /* 0x000fe20000011600 */
[----:B---3--:R-:W-:Y:S01]  /*6a50*/  IMAD R3, R15, c[0x0][0x2f4], RZ ;  /* 0x0000bd000f037a24 */ /* 0x008fe200078e02ff */
[----:B------:R-:W-:Y:S01]  /*6a60*/  USHF.R.S32.HI UR4, URZ, 0x1f, UR5 ;  /* 0x0000001f3f047899 */ /* 0x000fe20008011405 */
        /* <DEDUP_REMOVED lines=13> */
.L_x_929:
[----:B------:R-:W2:Y:S01]  /*6b40*/  LDG.E.STRONG.GPU R0, [R4.64] ;  /* 0x0000001004007981 */ /* 0x000ea2000c1ef900 */
[----:B------:R-:W-:Y:S01]  /*6b50*/  YIELD ;  /* 0x0000000000007946 */ /* 0x000fe20003800000 */
[----:B--2---:R-:W-:Y:S01]  /*6b60*/  ISETP.NE.AND P0, PT, R0, R6, PT ;  /* 0x000000060000720c */ /* 0x004fe20003f05270 */
[----:B------:R-:W-:-:S12]  /*6b70*/  CCTL.IVALL ;  /* 0x00000000ff00798f */ /* 0x000fd80002000000 */
[----:B------:R-:W-:Y:S05]  /*6b80*/  @P0 BRA `(.L_x_929) ;  /* 0xffffffb000000947 */ /* 0x000fea000383ffff */
.L_x_928:
[----:B------:R-:W-:Y:S05]  /*6b90*/  BSYNC B0 ;  /* 0x0000000000007941 */ /* 0x000fea0003800000 */
.L_x_927:
[----:B------:R-:W-:Y:S01]  /*6ba0*/  MOV R17, 0xffffffff ;  /* 0xffffffff00117802 */ /* 0x000fe20000000f00 */
[----:B------:R-:W-:Y:S05]  /*6bb0*/  BRA.CONV ~URZ, `(.L_x_930) ;  /* 0x000000237f007947 */ /* 0x000fea000b800000 */
[----:B------:R-:W-:Y:S02]  /*6bc0*/  MOV R2, 0x6be0 ;  /* 0x00006be000027802 */ /* 0x000fe40000000f00 */
[----:B------:R-:W-:Y:S05]  /*6bd0*/  CALL.REL.NOINC `($__internal_8_$__cuda_sm70_warpsync) ;  /* 0x00000c0000007944 */ /* 0x000fea0003c00000 */
.L_x_930:
        /* <DEDUP_REMOVED lines=77> */
[----:B------:R-:W-:Y:S05]  /*70b0*/  CALL.REL.NOINC `($__internal_8_$__cuda_sm70_warpsync) ;  /* 0x0000072000007944 */ /* 0x000fea0003c00000 */
.L_x_931:
        /* <DEDUP_REMOVED lines=12> */
.L_x_933:
[----:B------:R-:W-:Y:S05]  /*7180*/  BSYNC B0 ;  /* 0x0000000000007941 */ /* 0x000fea0003800000 */
.L_x_932:
[----:B--2---:R-:W-:Y:S01]  /*7190*/  IADD3 R4, P0, R11, c[0x0][0x348], RZ ;  /* 0x0000d2000b047a10 */ /* 0x004fe20007f1e0ff */
[----:B------:R-:W-:Y:S03]  /*71a0*/  BSSY B0, `(.L_x_934) ;  /* 0x0000008000007945 */ /* 0x000fe60003800000 */
[----:B------:R-:W-:Y:S01]  /*71b0*/  IADD3.X R5, R14, c[0x0][0x34c], RZ, P0, !PT ;  /* 0x0000d3000e057a10 */ /* 0x000fe200007fe4ff */
[----:B------:R-:W-:Y:S05]  /*71c0*/  @P1 BRA `(.L_x_935) ;  /* 0x0000005000001947 */ /* 0x000fea0003800000 */
.L_x_936:
[----:B------:R-:W2:Y:S01]  /*71d0*/  LDG.E.STRONG.GPU R0, [R4.64] ;  /* 0x0000001004007981 */ /* 0x000ea2000c1ef900 */
[----:B------:R-:W-:Y:S01]  /*71e0*/  YIELD ;  /* 0x0000000000007946 */ /* 0x000fe20003800000 */
[----:B--2---:R-:W-:Y:S01]  /*71f0*/  ISETP.NE.AND P0, PT, R0, R6, PT ;  /* 0x000000060000720c */ /* 0x004fe20003f05270 */
[----:B------:R-:W-:-:S12]  /*7200*/  CCTL.IVALL ;  /* 0x00000000ff00798f */ /* 0x000fd80002000000 */
[----:B------:R-:W-:Y:S05]  /*7210*/  @P0 BRA `(.L_x_936) ;  /* 0xffffffb000000947 */ /* 0x000fea000383ffff */
.L_x_935:
[----:B------:R-:W-:Y:S05]  /*7220*/  BSYNC B0 ;  /* 0x0000000000007941 */ /* 0x000fea0003800000 */
.L_x_934:
[----:B------:R-:W-:Y:S05]  /*7230*/  BRA.CONV ~URZ, `(.L_x_937) ;  /* 0x000000237f007947 */ /* 0x000fea000b800000 */
[----:B-1----:R-:W-:Y:S02]  /*7240*/  MOV R2, 0x7260 ;  /* 0x0000726000027802 */ /* 0x002fe40000000f00 */
[----:B------:R-:W-:Y:S05]  /*7250*/  CALL.REL.NOINC `($__internal_8_$__cuda_sm70_warpsync) ;  /* 0x0000058000007944 */ /* 0x000fea0003c00000 */
.L_x_937:
        /* <DEDUP_REMOVED lines=76> */
.L_x_938:
        /* <DEDUP_REMOVED lines=12> */
        .weak           $__internal_8_$__cuda_sm70_warpsync
        .type           $__internal_8_$__cuda_sm70_warpsync,@function
        .size           $__internal_8_$__cuda_sm70_warpsync,(.L_x_1414 - $__internal_8_$__cuda_sm70_warpsync)
$__internal_8_$__cuda_sm70_warpsync:
[----:B------:R-:W-:Y:S01]  /*77e0*/  MOV R3, 0x0 ;  /* 0x0000000000037802 */ /* 0x000fe20000000f00 */
[----:B------:R-:W-:Y:S04]  /*77f0*/  WARPSYNC R17 ;  /* 0x0000001100007348 */ /* 0x000fe80003800000 */
[----:B------:R-:W-:Y:S05]  /*7800*/  RET.REL.NODEC R2 `(_ZN7cutlass13device_kernelIN5flash19enable_sm80_to_sm89INS1_16FlashAttnBwdSm80INS1_25CollectiveMainloopBwdSm80ILi2ELi1EN4cute5tupleIJNS5_1CILi64EEENS7_ILi80EEENS7_ILi192EEEEEENS_10bfloat16_tEfNS_4arch4Sm80ELb0ELb1ELb0ELb0ELb1ELb0ELb1ELb0ELi2ELi4ELi2ELi2ELb0EEENS1_24CollectiveEpilogueBwdGQAISB_fSE_Li256ELb0ELb1EEENS1_19SingleTileSchedulerILb0ELb0ELb0ELi80EEEEEEEEEvNT_6ParamsE) ;  /* 0xffff87f002007950 */ /* 0x000fea0003c3ffff */
.L_x_939:
        /* <DEDUP_REMOVED lines=15> */
.L_x_1414:


//--------------------- .text._ZN7cutlass13device_kernelIN5flash19enable_sm80_to_sm89INS1_16FlashAttnBwdSm80INS1_25CollectiveMainloopBwdSm80ILi2ELi1EN4cute5tupleIJNS5_1CILi64EEENS7_ILi80EEENS7_ILi192EEEEEENS_10bfloat16_tEfNS_4arch4Sm80ELb0ELb1ELb0ELb1ELb0ELb0ELb1ELb0ELi2ELi4ELi2ELi2ELb0EEENS1_21CollectiveEpilogueBwdISB_SC_SE_Li256ELb1ELb1ELi4EEENS1_19SingleTileSchedulerILb1ELb0ELb0ELi80EEEEEEEEEvNT_6ParamsE --------------------------
	.section	.text._ZN7cutlass13device_kernelIN5flash19enable_sm80_to_sm89INS1_16FlashAttnBwdSm80INS1_25CollectiveMainloopBwdSm80ILi2ELi1EN4cute5tupleIJNS5_1CILi64EEENS7_ILi80EEENS7_ILi192EEEEEENS_10bfloat16_tEfNS_4arch4Sm80ELb0ELb1ELb0ELb1ELb0ELb0ELb1ELb0ELi2ELi4ELi2ELi2ELb0EEENS1_21CollectiveEpilogueBwdISB_SC_SE_Li256ELb1ELb1ELi4EEENS1_19SingleTileSchedulerILb1ELb0ELb0ELi80EEEEEEEEEvNT_6ParamsE,"ax",@progbits
	.sectioninfo	@"SHI_REGISTERS=255"
	.align	128
.text._ZN7cutlass13device_kernelIN5flash19enable_sm80_to_sm89INS1_16FlashAttnBwdSm80INS1_25CollectiveMainloopBwdSm80ILi2ELi1EN4cute5tupleIJNS5_1CILi64EEENS7_ILi80EEENS7_ILi192EEEEEENS_10bfloat16_tEfNS_4arch4Sm80ELb0ELb1ELb0ELb1ELb0ELb0ELb1ELb0ELi2ELi4ELi2ELi2ELb0EEENS1_21CollectiveEpilogueBwdISB_SC_SE_Li256ELb1ELb1ELi4EEENS1_19SingleTileSchedulerILb1ELb0ELb0ELi80EEEEEEEEEvNT_6ParamsE:
        .type           _ZN7cutlass13device_kernelIN5flash19enable_sm80_to_sm89INS1_16FlashAttnBwdSm80INS1_25CollectiveMainloopBwdSm80ILi2ELi1EN4cute5tupleIJNS5_1CILi64EEENS7_ILi80EEENS7_ILi192EEEEEENS_10bfloat16_tEfNS_4arch4Sm80ELb0ELb1ELb0ELb1ELb0ELb0ELb1ELb0ELi2ELi4ELi2ELi2ELb0EEENS1_21CollectiveEpilogueBwdISB_SC_SE_Li256ELb1ELb1ELi4EEENS1_19SingleTileSchedulerILb1ELb0ELb0ELi80EEEEEEEEEvNT_6ParamsE,@function
        .size           _ZN7cutlass13device_kernelIN5flash19enable_sm80_to_sm89INS1_16FlashAttnBwdSm80INS1_25CollectiveMainloopBwdSm80ILi2ELi1EN4cute5tupleIJNS5_1CILi64EEENS7_ILi80EEENS7_ILi192EEEEEENS_10bfloat16_tEfNS_4arch4Sm80ELb0ELb1ELb0ELb1ELb0ELb0ELb1ELb0ELi2ELi4ELi2ELi2ELb0EEENS1_21CollectiveEpilogueBwdISB_SC_SE_Li256ELb1ELb1ELi4EEENS1_19SingleTileSchedulerILb1ELb0ELb0ELi80EEEEEEEEEvNT_6ParamsE,(.L_x_1416 - _ZN7cutlass13device_kernelIN5flash19enable_sm80_to_sm89INS1_16FlashAttnBwdSm80INS1_25CollectiveMainloopBwdSm80ILi2ELi1EN4cute5tupleIJNS5_1CILi64EEENS7_ILi80EEENS7_ILi192EEEEEENS_10bfloat16_tEfNS_4arch4Sm80ELb0ELb1ELb0ELb1ELb0ELb0ELb1ELb0ELi2ELi4ELi2ELi2ELb0EEENS1_21CollectiveEpilogueBwdISB_SC_SE_Li256ELb1ELb1ELi4EEENS1_19SingleTileSchedulerILb1ELb0ELb0ELi80EEEEEEEEEvNT_6ParamsE)
        .other          _ZN7cutlass13device_kernelIN5flash19enable_sm80_to_sm89INS1_16FlashAttnBwdSm80INS1_25CollectiveMainloopBwdSm80ILi2ELi1EN4cute5tupleIJNS5_1CILi64EEENS7_ILi80EEENS7_ILi192EEEEEENS_10bfloat16_tEfNS_4arch4Sm80ELb0ELb1ELb0ELb1ELb0ELb0ELb1ELb0ELi2ELi4ELi2ELi2ELb0EEENS1_21CollectiveEpilogueBwdISB_SC_SE_Li256ELb1ELb1ELi4EEENS1_19SingleTileSchedulerILb1ELb0ELb0ELi80EEEEEEEEEvNT_6ParamsE,@"STO_CUDA_ENTRY STV_DEFAULT"
_ZN7cutlass13device_kernelIN5flash19enable_sm80_to_sm89INS1_16FlashAttnBwdSm80INS1_25CollectiveMainloopBwdSm80ILi2ELi1EN4cute5tupleIJNS5_1CILi64EEENS7_ILi80EEENS7_ILi192EEEEEENS_10bfloat16_tEfNS_4arch4Sm80ELb0ELb1ELb0ELb1ELb0ELb0ELb1ELb0ELi2ELi4ELi2ELi2ELb0EEENS1_21CollectiveEpilogueBwdISB_SC_SE_Li256ELb1ELb1ELi4EEENS1_19SingleTileSchedulerILb1ELb0ELb0ELi80EEEEEEEEEvNT_6ParamsE:
[----:B------:R-:W-:Y:S02]  /*0000*/  MOV R1, c[0x0][0x28] ;  /* 0x00000a0000017a02 */ /* 0x000fe40000000f00 */
[----:B------:R-:W1:Y:S01]  /*0010*/  S2R R219, SR_TID.X ;  /* 0x0000000000db7919 */ /* 0x000e620000002100 */
[----:B------:R-:W-:Y:S01]  /*0020*/  MOV R6, 0x4 ;  /* 0x0000000400067802 */ /* 0x000fe20000000f00 */
[----:B------:R-:W-:Y:S02]  /*0030*/  ULDC.64 UR8, c[0x0][0x118] ;  /* 0x0000460000087ab9 */ /* 0x000fe40000000a00 */
[----:B------:R-:W2:Y:S04]  /*0040*/  S2R R229, SR_CTAID.Z ;  /* 0x0000000000e57919 */ /* 0x000ea80000002700 */
[----:B------:R-:W3:Y:S04]  /*0050*/  S2R R222, SR_CTAID.X ;  /* 0x0000000000de7919 */ /* 0x000ee80000002500 */
[----:B------:R-:W4:Y:S01]  /*0060*/  S2R R0, SR_CTAID.Y ;  /* 0x0000000000007919 */ /* 0x000f220000002600 */
[----:B-1----:R-:W-:-:S05]  /*0070*/  SHF.R.U32.HI R4, RZ, 0x5, R219 ;  /* 0x00000005ff047819 */ /* 0x002fca00000116db */
[----:B------:R-:W1:Y:S02]  /*0080*/  SHFL.IDX PT, R2, R4, RZ, 0x1f ;  /* 0x00001fff04027589 */ /* 0x000e6400000e0000 */
[----:B-1----:R-:W-:Y:S01]  /*0090*/  ISETP.NE.AND P0, PT, R2, RZ, PT ;  /* 0x000000ff0200720c */ /* 0x002fe20003f05270 */
[----:B--2---:R-:W-:-:S12]  /*00a0*/  IMAD.WIDE R2, R229, R6, c[0x0][0x3c0] ;  /* 0x0000f000e5027625 */ /* 0x004fd800078e0206 */
[----:B------:R-:W-:Y:S05]  /*00b0*/  @!P0 BRA `(.L_x_940) ;  /* 0x0000012000008947 */ /* 0x000fea0003800000 */
[----:B---34-:R-:W-:-:S04]  /*00c0*/  ISETP.NE.U32.AND P0, PT, RZ, c[0x0][0x3c0], PT ;  /* 0x0000f000ff007a0c */ /* 0x018fc80003f05070 */
[----:B------:R-:W-:-:S13]  /*00d0*/  ISETP.NE.AND.EX P0, PT, RZ, c[0x0][0x3c4], PT, P0 ;  /* 0x0000f100ff007a0c */ /* 0x000fda0003f05300 */
[----:B------:R-:W-:Y:S05]  /*00e0*/  @!P0 BRA `(.L_x_941) ;  /* 0x0000002000008947 */ /* 0x000fea0003800000 */
[----:B------:R1:W5:Y:S01]  /*00f0*/  LDG.E R3, [R2.64] ;  /* 0x0000000802037981 */ /* 0x000362000c1e1900 */
[----:B------:R-:W-:Y:S05]  /*0100*/  BRA `(.L_x_942) ;  /* 0x0000009000007947 */ /* 0x000fea0003800000 */
.L_x_941:
        /* <DEDUP_REMOVED lines=8> */
.L_x_943:
[----:B------:R-:W-:Y:S02]  /*0190*/  MOV R3, c[0x0][0x3a4] ;  /* 0x0000e90000037a02 */ /* 0x000fe40000000f00 */
.L_x_942:
[----:B-1----:R-:W-:-:S05]  /*01a0*/  IMAD R2, R222, 0x50, RZ ;  /* 0x00000050de027824 */ /* 0x002fca00078e02ff */
[----:B-----5:R-:W-:-:S04]  /*01b0*/  ISETP.GE.AND P0, PT, R2, R3, PT ;  /* 0x000000030200720c */ /* 0x020fc80003f06270 */
[----:B------:R-:W-:Y:S01]  /*01c0*/  SEL R229, R229, 0xffffffff, !P0 ;  /* 0xffffffffe5e57807 */ /* 0x000fe20004000000 */
[----:B------:R-:W-:Y:S05]  /*01d0*/  BRA `(.L_x_944) ;  /* 0x0000011000007947 */ /* 0x000fea0003800000 */
.L_x_940:
[----:B---34-:R-:W-:-:S04]  /*01e0*/  ISETP.NE.U32.AND P0, PT, RZ, c[0x0][0x3c0], PT ;  /* 0x0000f000ff007a0c */ /* 0x018fc80003f05070 */
[----:B------:R-:W-:-:S13]  /*01f0*/  ISETP.NE.AND.EX P0, PT, RZ, c[0x0][0x3c4], PT, P0 ;  /* 0x0000f100ff007a0c */ /* 0x000fda0003f05300 */
[----:B------:R-:W-:Y:S05]  /*0200*/  @!P0 BRA `(.L_x_945) ;  /* 0x0000002000008947 */ /* 0x000fea0003800000 */
[----:B------:R1:W5:Y:S01]  /*0210*/  LDG.E R3, [R2.64] ;  /* 0x0000000802037981 */ /* 0x000362000c1e1900 */
[----:B------:R-:W-:Y:S05]  /*0220*/  BRA `(.L_x_946) ;  /* 0x0000009000007947 */ /* 0x000fea0003800000 */
.L_x_945:
        /* <DEDUP_REMOVED lines=8> */
.L_x_947:
[----:B------:R-:W-:Y:S02]  /*02b0*/  MOV R3, c[0x0][0x3a4] ;  /* 0x0000e90000037a02 */ /* 0x000fe40000000f00 */
.L_x_946:
[----:B-1----:R-:W-:-:S05]  /*02c0*/  IMAD R2, R222, 0x50, RZ ;  /* 0x00000050de027824 */ /* 0x002fca00078e02ff */
[----:B-----5:R-:W-:-:S04]  /*02d0*/  ISETP.GE.AND P0, PT, R2, R3, PT ;  /* 0x000000030200720c */ /* 0x020fc80003f06270 */
[----:B------:R-:W-:-:S04]  /*02e0*/  SEL R229, R229, 0xffffffff, !P0 ;  /* 0xffffffffe5e57807 */ /* 0x000fc80004000000 */
.L_x_944:
[----:B------:R-:W-:-:S13]  /*02f0*/  ISETP.GE.AND P0, PT, R229, RZ, PT ;  /* 0x000000ffe500720c */ /* 0x000fda0003f06270 */
[----:B------:R-:W-:Y:S05]  /*0300*/  @!P0 EXIT ;  /* 0x000000000000894d */ /* 0x000fea0003800000 */
[----:B------:R-:W-:Y:S01]  /*0310*/  ISETP.NE.U32.AND P0, PT, RZ, c[0x0][0x2c8], PT ;  /* 0x0000b200ff007a0c */ /* 0x000fe20003f05070 */
[----:B------:R-:W-:-:S03]  /*0320*/  IMAD.WIDE R10, R229, R6, c[0x0][0x2c8] ;  /* 0x0000b200e50a7625 */ /* 0x000fc600078e0206 */
[----:B------:R-:W-:Y:S02]  /*0330*/  ISETP.NE.AND.EX P6, PT, RZ, c[0x0][0x2cc], PT, P0 ;  /* 0x0000b300ff007a0c */ /* 0x000fe40003fc5300 */
[----:B------:R-:W-:Y:S02]  /*0340*/  ISETP.NE.U32.AND P0, PT, RZ, c[0x0][0x2d8], PT ;  /* 0x0000b600ff007a0c */ /* 0x000fe40003f05070 */
[----:B------:R-:W-:Y:S02]  /*0350*/  ISETP.NE.U32.AND P2, PT, RZ, c[0x0][0x2d0], PT ;  /* 0x0000b400ff007a0c */ /* 0x000fe40003f45070 */
[----:B------:R-:W-:Y:S02]  /*0360*/  ISETP.NE.AND.EX P0, PT, RZ, c[0x0][0x2dc], PT, P0 ;  /* 0x0000b700ff007a0c */ /* 0x000fe40003f05300 */
[----:B------:R-:W-:-:S05]  /*0370*/  ISETP.NE.AND.EX P2, PT, RZ, c[0x0][0x2d4], PT, P2 ;  /* 0x0000b500ff007a0c */ /* 0x000fca0003f45320 */
[----:B------:R-:W2:Y:S01]  /*0380*/  @P6 LDG.E R12, [R10.64] ;  /* 0x000000080a0c6981 */ /* 0x000ea2000c1e1900 */
[----:B------:R-:W-:Y:S01]  /*0390*/  IMAD.MOV.U32 R228, RZ, RZ, c[0x0][0x168] ;  /* 0x00005a00ffe47624 */ /* 0x000fe200078e00ff */
[----:B------:R-:W-:Y:S01]  /*03a0*/  CS2R R4, SRZ ;  /* 0x0000000000047805 */ /* 0x000fe2000001ff00 */
[----:B------:R-:W-:Y:S02]  /*03b0*/  IMAD.MOV.U32 R2, RZ, RZ, RZ ;  /* 0x000000ffff027224 */ /* 0x000fe400078e00ff */
[----:B------:R-:W-:-:S04]  /*03c0*/  IMAD.WIDE R8, R229, R6, c[0x0][0x2d0] ;  /* 0x0000b400e5087625 */ /* 0x000fc800078e0206 */
[C---:B------:R-:W-:Y:S01]  /*03d0*/  @P0 IMAD.WIDE R14, R229.reuse, R6, c[0x0][0x2d8] ;  /* 0x0000b600e50e0625 */ /* 0x040fe200078e0206 */
[----:B------:R1:W5:Y:S04]  /*03e0*/  @P6 LDG.E R2, [R10.64] ;  /* 0x000000080a026981 */ /* 0x000368000c1e1900 */
[----:B------:R1:W5:Y:S04]  /*03f0*/  @P0 LDG.E R228, [R14.64] ;  /* 0x000000080ee40981 */ /* 0x000368000c1e1900 */
[----:B------:R1:W5:Y:S01]  /*0400*/  @P2 LDG.E R4, [R8.64] ;  /* 0x0000000808042981 */ /* 0x000362000c1e1900 */
[----:B--2---:R-:W-:-:S05]  /*0410*/  @P6 IMAD R12, R229, 0x40, R12 ;  /* 0x00000040e50c6824 */ /* 0x004fca00078e020c */
[----:B------:R-:W-:-:S04]  /*0420*/  @P6 SHF.R.S32.HI R3, RZ, 0x1f, R12 ;  /* 0x0000001fff036819 */ /* 0x000fc8000001140c */
[----:B------:R-:W-:-:S04]  /*0430*/  @P6 LEA.HI R3, R3, R12, RZ, 0x6 ;  /* 0x0000000c03036211 */ /* 0x000fc800078f30ff */
[----:B------:R-:W-:Y:S01]  /*0440*/  @P6 LOP3.LUT R5, R3, 0xffffffc0, RZ, 0xc0, !PT ;  /* 0xffffffc003056812 */ /* 0x000fe200078ec0ff */
[----:B------:R-:W-:Y:S01]  /*0450*/  IMAD.MOV.U32 R3, RZ, RZ, c[0x0][0x198] ;  /* 0x00006600ff037624 */ /* 0x000fe200078e00ff */
[----:B------:R-:W-:Y:S05]  /*0460*/  @P0 BRA `(.L_x_948) ;  /* 0x0000004000000947 */ /* 0x000fea0003800000 */
[----:B-1----:R-:W-:Y:S05]  /*0470*/  @!P6 BRA `(.L_x_948) ;  /* 0x000000300000e947 */ /* 0x002fea0003800000 */
[----:B-----5:R-:W2:Y:S04]  /*0480*/  LDG.E R228, [R10.64] ;  /* 0x000000080ae47981 */ /* 0x020ea8000c1e1900 */
[----:B------:R-:W2:Y:S02]  /*0490*/  LDG.E R7, [R10.64+0x4] ;  /* 0x000004080a077981 */ /* 0x000ea4000c1e1900 */
[----:B--2---:R-:W-:Y:S02]  /*04a0*/  IADD3 R228, -R228, R7, RZ ;  /* 0x00000007e4e47210 */ /* 0x004fe40007ffe1ff */
.L_x_948:
[----:B-1----:R-:W-:-:S04]  /*04b0*/  ISETP.NE.U32.AND P0, PT, RZ, c[0x0][0x2e0], PT ;  /* 0x0000b800ff007a0c */ /* 0x002fc80003f05070 */
[----:B------:R-:W-:-:S13]  /*04c0*/  ISETP.NE.AND.EX P0, PT, RZ, c[0x0][0x2e4], PT, P0 ;  /* 0x0000b900ff007a0c */ /* 0x000fda0003f05300 */
[----:B------:R-:W-:Y:S05]  /*04d0*/  @!P0 BRA `(.L_x_949) ;  /* 0x0000003000008947 */ /* 0x000fea0003800000 */
[----:B------:R-:W-:-:S05]  /*04e0*/  IMAD.WIDE R6, R229, R6, c[0x0][0x2e0] ;  /* 0x0000b800e5067625 */ /* 0x000fca00078e0206 */
[----:B------:R1:W5:Y:S01]  /*04f0*/  LDG.E R3, [R6.64] ;  /* 0x0000000806037981 */ /* 0x000362000c1e1900 */
[----:B------:R-:W-:Y:S05]  /*0500*/  BRA `(.L_x_950) ;  /* 0x0000004000007947 */ /* 0x000fea0003800000 */
.L_x_949:
[----:B------:R-:W-:Y:S05]  /*0510*/  @!P2 BRA `(.L_x_950) ;  /* 0x000000300000a947 */ /* 0x000fea0003800000 */
[----:B------:R-:W2:Y:S04]  /*0520*/  LDG.E R3, [R8.64] ;  /* 0x0000000808037981 */ /* 0x000ea8000c1e1900 */
[----:B------:R-:W2:Y:S02]  /*0530*/  LDG.E R6, [R8.64+0x4] ;  /* 0x0000040808067981 */ /* 0x000ea4000c1e1900 */
[----:B--2---:R-:W-:Y:S02]  /*0540*/  IADD3 R3, -R3, R6, RZ ;  /* 0x0000000603037210 */ /* 0x004fe40007ffe1ff */
.L_x_950:
[----:B------:R-:W-:Y:S02]  /*0550*/  ISETP.GE.AND P0, PT, R222, RZ, PT ;  /* 0x000000ffde00720c */ /* 0x000fe40003f06270 */
[----:B-1---5:R-:W-:-:S04]  /*0560*/  IADD3 R7, R228, 0x3f, RZ ;  /* 0x0000003fe4077810 */ /* 0x022fc80007ffe0ff */
[----:B------:R-:W-:-:S04]  /*0570*/  SHF.R.S32.HI R6, RZ, 0x1f, R7 ;  /* 0x0000001fff067819 */ /* 0x000fc80000011407 */
[----:B------:R-:W-:-:S04]  /*0580*/  LEA.HI R6, R6, R7, RZ, 0x6 ;  /* 0x0000000706067211 */ /* 0x000fc800078f30ff */
[----:B------:R-:W-:Y:S01]  /*0590*/  SHF.R.S32.HI R226, RZ, 0x6, R6 ;  /* 0x00000006ffe27819 */ /* 0x000fe20000011406 */
[----:B------:R-:W-:Y:S05]  /*05a0*/  @!P0 BRA `(.L_x_951) ;  /* 0x0000007000008947 */ /* 0x000fea0003800000 */
[----:B------:R-:W-:-:S05]  /*05b0*/  IADD3 R7, -R3, 0x8f, R228 ;  /* 0x0000008f03077810 */ /* 0x000fca0007ffe1e4 */
[----:B------:R-:W-:-:S05]  /*05c0*/  IMAD R7, R222, 0x50, R7 ;  /* 0x00000050de077824 */ /* 0x000fca00078e0207 */
[----:B------:R-:W-:-:S04]  /*05d0*/  IADD3 R7, R7, c[0x0][0x2a0], RZ ;  /* 0x0000a80007077a10 */ /* 0x000fc80007ffe0ff */
[----:B------:R-:W-:-:S04]  /*05e0*/  SHF.R.S32.HI R6, RZ, 0x1f, R7 ;  /* 0x0000001fff067819 */ /* 0x000fc80000011407 */
[----:B------:R-:W-:-:S04]  /*05f0*/  LEA.HI R7, R6, R7, RZ, 0x6 ;  /* 0x0000000706077211 */ /* 0x000fc800078f30ff */
[----:B------:R-:W-:-:S04]  /*0600*/  SHF.R.S32.HI R7, RZ, 0x6, R7 ;  /* 0x00000006ff077819 */ /* 0x000fc80000011407 */
[----:B------:R-:W-:Y:S02]  /*0610*/  IMNMX R226, R226, R7, PT ;  /* 0x00000007e2e27217 */ /* 0x000fe40003800200 */
.L_x_951:
[----:B------:R-:W-:Y:S01]  /*0620*/  IMAD.IADD R7, R228, 0x1, -R3 ;  /* 0x00000001e4077824 */ /* 0x000fe200078e0a03 */
[----:B------:R-:W-:Y:S01]  /*0630*/  PLOP3.LUT P0, PT, PT, PT, PT, 0x80, 0x0 ;  /* 0x000000000000781c */ /* 0x000fe20003f0f070 */
[----:B------:R-:W-:Y:S01]  /*0640*/  CS2R R170, SRZ ;  /* 0x0000000000aa7805 */ /* 0x000fe2000001ff00 */
[----:B------:R-:W-:Y:S01]  /*0650*/  CS2R R168, SRZ ;  /* 0x0000000000a87805 */ /* 0x000fe2000001ff00 */
[----:B------:R-:W-:Y:S01]  /*0660*/  IMAD R6, R222, 0x50, R7 ;  /* 0x00000050de067824 */ /* 0x000fe200078e0207 */
[----:B------:R-:W-:Y:S01]  /*0670*/  CS2R R166, SRZ ;  /* 0x0000000000a67805 */ /* 0x000fe2000001ff00 */
[----:B------:R-:W-:Y:S01]  /*0680*/  CS2R R164, SRZ ;  /* 0x0000000000a47805 */ /* 0x000fe2000001ff00 */
[----:B------:R-:W-:Y:S01]  /*0690*/  CS2R R162, SRZ ;  /* 0x0000000000a27805 */ /* 0x000fe2000001ff00 */
[----:B------:R-:W-:Y:S01]  /*06a0*/  CS2R R160, SRZ ;  /* 0x0000000000a07805 */ /* 0x000fe2000001ff00 */
[----:B------:R-:W-:Y:S01]  /*06b0*/  IADD3 R6, R6, -c[0x0][0x2a4], RZ ;  /* 0x8000a90006067a10 */ /* 0x000fe20007ffe0ff */
[----:B------:R-:W-:Y:S01]  /*06c0*/  CS2R R150, SRZ ;  /* 0x0000000000967805 */ /* 0x000fe2000001ff00 */
[----:B------:R-:W-:Y:S01]  /*06d0*/  CS2R R148, SRZ ;  /* 0x0000000000947805 */ /* 0x000fe2000001ff00 */
[----:B------:R-:W-:Y:S01]  /*06e0*/  CS2R R154, SRZ ;  /* 0x00000000009a7805 */ /* 0x000fe2000001ff00 */
[----:B------:R-:W-:Y:S01]  /*06f0*/  SHF.R.S32.HI R251, RZ, 0x1f, R6 ;  /* 0x0000001ffffb7819 */ /* 0x000fe20000011406 */
[----:B------:R-:W-:Y:S01]  /*0700*/  CS2R R152, SRZ ;  /* 0x0000000000987805 */ /* 0x000fe2000001ff00 */
[----:B------:R-:W-:Y:S01]  /*0710*/  CS2R R158, SRZ ;  /* 0x00000000009e7805 */ /* 0x000fe2000001ff00 */
[----:B------:R-:W-:Y:S01]  /*0720*/  CS2R R156, SRZ ;  /* 0x00000000009c7805 */ /* 0x000fe2000001ff00 */
[----:B------:R-:W-:Y:S01]  /*0730*/  LEA.HI R251, R251, R6, RZ, 0x6 ;  /* 0x00000006fbfb7211 */ /* 0x000fe200078f30ff */
[----:B------:R-:W-:Y:S01]  /*0740*/  CS2R R146, SRZ ;  /* 0x0000000000927805 */ /* 0x000fe2000001ff00 */
[----:B------:R-:W-:Y:S01]  /*0750*/  CS2R R144, SRZ ;  /* 0x0000000000907805 */ /* 0x000fe2000001ff00 */
[----:B------:R-:W-:Y:S01]  /*0760*/  CS2R R142, SRZ ;  /* 0x00000000008e7805 */ /* 0x000fe2000001ff00 */
[----:B------:R-:W-:Y:S01]  /*0770*/  SHF.R.S32.HI R251, RZ, 0x6, R251 ;  /* 0x00000006fffb7819 */ /* 0x000fe200000114fb */
[----:B------:R-:W-:Y:S01]  /*0780*/  CS2R R140, SRZ ;  /* 0x00000000008c7805 */ /* 0x000fe2000001ff00 */
[----:B------:R-:W-:Y:S01]  /*0790*/  CS2R R138, SRZ ;  /* 0x00000000008a7805 */ /* 0x000fe2000001ff00 */
[----:B------:R-:W-:Y:S01]  /*07a0*/  CS2R R136, SRZ ;  /* 0x0000000000887805 */ /* 0x000fe2000001ff00 */
[----:B------:R-:W-:Y:S01]  /*07b0*/  IMNMX R251, RZ, R251, !PT ;  /* 0x000000fbfffb7217 */ /* 0x000fe20007800200 */
[----:B------:R-:W-:Y:S01]  /*07c0*/  CS2R R126, SRZ ;  /* 0x00000000007e7805 */ /* 0x000fe2000001ff00 */
[----:B------:R-:W-:Y:S01]  /*07d0*/  CS2R R124, SRZ ;  /* 0x00000000007c7805 */ /* 0x000fe2000001ff00 */
[----:B------:R-:W-:Y:S01]  /*07e0*/  CS2R R130, SRZ ;  /* 0x0000000000827805 */ /* 0x000fe2000001ff00 */
[----:B------:R-:W-:Y:S01]  /*07f0*/  ISETP.GT.AND P1, PT, R226, R251, PT ;  /* 0x000000fbe200720c */ /* 0x000fe20003f24270 */
        /* <DEDUP_REMOVED lines=43> */
[----:B------:R-:W-:Y:S01]  /*0ab0*/  SHF.R.S32.HI R9, RZ, 0x1f, R5 ;  /* 0x0000001fff097819 */ /* 0x000fe20000011405 */
[----:B------:R-:W-:Y:S01]  /*0ac0*/  IMAD R11, R5, 0xc0, RZ ;  /* 0x000000c0050b7824 */ /* 0x000fe200078e02ff */
[----:B------:R-:W-:Y:S01]  /*0ad0*/  ISETP.NE.AND P0, PT, R6, 0x1, PT ;  /* 0x000000010600780c */ /* 0x000fe20003f05270 */
[----:B------:R-:W-:Y:S01]  /*0ae0*/  IMAD.SHL.U32 R10, R219, 0x4, RZ ;  /* 0x00000004db0a7824 */ /* 0x000fe200078e00ff */
[----:B------:R-:W-:Y:S01]  /*0af0*/  LEA.HI R215, R18, R219, RZ, 0x3 ;  /* 0x000000db12d77211 */ /* 0x000fe200078f18ff */
[----:B------:R-:W-:Y:S01]  /*0b00*/  ULDC.64 UR4, c[0x0][0x1d8] ;  /* 0x0000760000047ab9 */ /* 0x000fe20000000a00 */
[----:B------:R-:W-:Y:S01]  /*0b10*/  SEL R14, R229, RZ, !P2 ;  /* 0x000000ffe50e7207 */ /* 0x000fe20005000000 */
[----:B------:R-:W-:Y:S01]  /*0b20*/  USHF.L.U32 UR7, UR4, 0x5, URZ ;  /* 0x0000000504077899 */ /* 0x000fe2000800063f */
[----:B------:R-:W-:Y:S01]  /*0b30*/  LOP3.LUT R8, R215, 0xfffffff8, RZ, 0xc0, !PT ;  /* 0xfffffff8d7087812 */ /* 0x000fe200078ec0ff */
[----:B------:R-:W-:Y:S01]  /*0b40*/  UMOV UR6, 0x5 ;  /* 0x0000000500067882 */ /* 0x000fe20000000000 */
[----:B------:R-:W-:Y:S01]  /*0b50*/  IADD3 R26, P1, R10, R5, RZ ;  /* 0x000000050a1a7210 */ /* 0x000fe20007f3e0ff */
[----:B------:R-:W-:Y:S01]  /*0b60*/  USHF.L.U64.HI UR5, UR4, UR6, UR5 ;  /* 0x0000000604057299 */ /* 0x000fe20008010205 */
[----:B------:R-:W-:Y:S01]  /*0b70*/  SHF.R.S32.HI R5, RZ, 0x1f, R229 ;  /* 0x0000001fff057819 */ /* 0x000fe200000114e5 */
[----:B------:R-:W-:Y:S01]  /*0b80*/  IMAD.IADD R8, R219, 0x1, -R8 ;  /* 0x00000001db087824 */ /* 0x000fe200078e0a08 */
[----:B------:R-:W-:Y:S01]  /*0b90*/  SHF.R.S32.HI R227, RZ, 0x3, R215 ;  /* 0x00000003ffe37819 */ /* 0x000fe200000114d7 */
[----:B------:R-:W-:Y:S01]  /*0ba0*/  @P0 IMAD.HI.U32 R6, R0, c[0x0][0x24c], RZ ;  /* 0x0000930000060a27 */ /* 0x000fe200078e00ff */
[----:B------:R-:W-:Y:S01]  /*0bb0*/  LEA.HI.X.SX32 R27, R10, R9, 0x1, P1 ;  /* 0x000000090a1b7211 */ /* 0x000fe200008f0eff */
[----:B------:R-:W-:Y:S01]  /*0bc0*/  CS2R R170, SRZ ;  /* 0x0000000000aa7805 */ /* 0x000fe2000001ff00 */
[----:B------:R-:W-:Y:S01]  /*0bd0*/  SEL R9, R5, RZ, !P2 ;  /* 0x000000ff05097207 */ /* 0x000fe20005000000 */
[----:B------:R-:W-:Y:S01]  /*0be0*/  IMAD.SHL.U32 R20, R8, 0x8, RZ ;  /* 0x0000000808147824 */ /* 0x000fe200078e00ff */
[----:B------:R-:W-:Y:S01]  /*0bf0*/  @P0 SHF.R.U32.HI R7, RZ, c[0x0][0x250], R6 ;  /* 0x00009400ff070a19 */ /* 0x000fe20000011606 */
[----:B------:R-:W-:Y:S01]  /*0c00*/  IMAD.MOV.U32 R214, RZ, RZ, 0x10 ;  /* 0x00000010ffd67424 */ /* 0x000fe200078e00ff */
[----:B------:R-:W-:Y:S01]  /*0c10*/  SHF.R.S32.HI R6, RZ, 0x1f, R219 ;  /* 0x0000001fff067819 */ /* 0x000fe200000114db */
[----:B------:R-:W-:Y:S01]  /*0c20*/  IMAD.MOV.U32 R212, RZ, RZ, 0x20 ;  /* 0x00000020ffd47424 */ /* 0x000fe200078e00ff */
[-C--:B------:R-:W-:Y:S01]  /*0c30*/  IADD3 R24, P0, R11, R219.reuse, RZ ;  /* 0x000000db0b187210 */ /* 0x080fe20007f1e0ff */
[----:B------:R-:W-:Y:S01]  /*0c40*/  IMAD.MOV.U32 R250, RZ, RZ, 0x1 ;  /* 0x00000001fffa7424 */ /* 0x000fe200078e00ff */
[----:B------:R-:W-:Y:S01]  /*0c50*/  SHF.R.S32.HI R22, RZ, 0x1f, R7 ;  /* 0x0000001fff167819 */ /* 0x000fe20000011407 */
[----:B------:R-:W-:Y:S01]  /*0c60*/  IMAD.IADD R236, R3, 0x1, -R228 ;  /* 0x0000000103ec7824 */ /* 0x000fe200078e0ae4 */
[----:B------:R-:W-:Y:S01]  /*0c70*/  LEA.HI.X.SX32 R25, R11, R6, 0x1, P0 ;  /* 0x000000060b197211 */ /* 0x000fe200000f0eff */
[----:B------:R-:W-:Y:S01]  /*0c80*/  CS2R R168, SRZ ;  /* 0x0000000000a87805 */ /* 0x000fe2000001ff00 */
[----:B------:R-:W-:Y:S01]  /*0c90*/  SHF.R.S32.HI R21, RZ, 0x1f, R20 ;  /* 0x0000001fff157819 */ /* 0x000fe20000011414 */
[C---:B------:R-:W-:Y:S01]  /*0ca0*/  IMAD R6, R22.reuse, c[0x0][0x1e0], RZ ;  /* 0x0000780016067a24 */ /* 0x040fe200078e02ff */
[----:B------:R-:W-:Y:S01]  /*0cb0*/  IADD3 R16, P0, R227, R4, RZ ;  /* 0x00000004e3107210 */ /* 0x000fe20007f1e0ff */
[----:B------:R-:W-:Y:S01]  /*0cc0*/  IMAD R22, R22, c[0x0][0x1b0], RZ ;  /* 0x00006c0016167a24 */ /* 0x000fe200078e02ff */
[----:B------:R-:W-:Y:S01]  /*0cd0*/  SEL R230, R229, RZ, !P6 ;  /* 0x000000ffe5e67207 */ /* 0x000fe20007000000 */
[----:B------:R-:W-:Y:S01]  /*0ce0*/  IMAD R6, R7, c[0x0][0x1e4], R6 ;  /* 0x0000790007067a24 */ /* 0x000fe200078e0206 */
[----:B------:R-:W-:Y:S01]  /*0cf0*/  SEL R5, R5, RZ, !P6 ;  /* 0x000000ff05057207 */ /* 0x000fe20007000000 */
[----:B------:R-:W-:Y:S01]  /*0d00*/  IMAD.WIDE.U32 R10, R7, c[0x0][0x1e0], R20 ;  /* 0x00007800070a7a25 */ /* 0x000fe200078e0014 */
[----:B------:R-:W-:Y:S01]  /*0d10*/  ISETP.GT.AND P6, PT, R219, 0x7f, PT ;  /* 0x0000007fdb00780c */ /* 0x000fe20003fc4270 */
[----:B------:R-:W-:Y:S01]  /*0d20*/  CS2R R166, SRZ ;  /* 0x0000000000a67805 */ /* 0x000fe2000001ff00 */
[----:B------:R-:W-:Y:S01]  /*0d30*/  LEA.HI R213, R18, R219, RZ, 0x7 ;  /* 0x000000db12d57211 */ /* 0x000fe200078f38ff */
[C---:B------:R-:W-:Y:S01]  /*0d40*/  IMAD R22, R7.reuse, c[0x0][0x1b4], R22 ;  /* 0x00006d0007167a24 */ /* 0x040fe200078e0216 */
[----:B------:R-:W-:Y:S01]  /*0d50*/  CS2R R164, SRZ ;  /* 0x0000000000a47805 */ /* 0x000fe2000001ff00 */
[----:B------:R-:W-:Y:S01]  /*0d60*/  IMAD.WIDE.U32 R28, R7, c[0x0][0x1b0], R20 ;  /* 0x00006c00071c7a25 */ /* 0x000fe200078e0014 */
[----:B------:R-:W-:Y:S01]  /*0d70*/  SHF.R.S32.HI R7, RZ, 0x1f, R227 ;  /* 0x0000001fff077819 */ /* 0x000fe200000114e3 */
[----:B------:R-:W-:Y:S01]  /*0d80*/  CS2R R162, SRZ ;  /* 0x0000000000a27805 */ /* 0x000fe2000001ff00 */
[----:B------:R-:W-:Y:S01]  /*0d90*/  SHF.R.S32.HI R213, RZ, 0x7, R213 ;  /* 0x00000007ffd57819 */ /* 0x000fe200000114d5 */
[----:B------:R-:W-:Y:S01]  /*0da0*/  IMAD.IADD R31, R11, 0x1, R6 ;  /* 0x000000010b1f7824 */ /* 0x000fe200078e0206 */
[CC--:B------:R-:W-:Y:S01]  /*0db0*/  LEA.HI.X.SX32 R17, R4.reuse, R7.reuse, 0x1, P0 ;  /* 0x0000000704117211 */ /* 0x0c0fe200000f0eff */
[C---:B------:R-:W-:Y:S01]  /*0dc0*/  IMAD R11, R9.reuse, c[0x0][0x1e8], RZ ;  /* 0x00007a00090b7a24 */ /* 0x040fe200078e02ff */
[----:B------:R-:W-:Y:S01]  /*0dd0*/  LOP3.LUT R4, R4, 0xfffffffd, RZ, 0xc0, !PT ;  /* 0xfffffffd04047812 */ /* 0x000fe200078ec0ff */
[----:B------:R-:W-:Y:S01]  /*0de0*/  IMAD.MOV.U32 R30, RZ, RZ, R10 ;  /* 0x000000ffff1e7224 */ /* 0x000fe200078e000a */
[----:B------:R-:W-:Y:S01]  /*0df0*/  CS2R R160, SRZ ;  /* 0x0000000000a07805 */ /* 0x000fe2000001ff00 */
[C---:B------:R-:W-:Y:S01]  /*0e00*/  IMAD R12, R14.reuse, c[0x0][0x1ec], R11 ;  /* 0x00007b000e0c7a24 */ /* 0x040fe200078e020b */
[----:B------:R-:W-:Y:S01]  /*0e10*/  CS2R R158, SRZ ;  /* 0x00000000009e7805 */ /* 0x000fe2000001ff00 */
[----:B------:R-:W-:Y:S01]  /*0e20*/  IMAD.WIDE.U32 R10, R14, c[0x0][0x1e8], R30 ;  /* 0x00007a000e0a7a25 */ /* 0x000fe200078e001e */
[----:B------:R-:W-:Y:S01]  /*0e30*/  CS2R R156, SRZ ;  /* 0x00000000009c7805 */ /* 0x000fe2000001ff00 */
[----:B------:R-:W-:Y:S01]  /*0e40*/  CS2R R154, SRZ ;  /* 0x00000000009a7805 */ /* 0x000fe2000001ff00 */
[----:B------:R-:W-:Y:S01]  /*0e50*/  CS2R R152, SRZ ;  /* 0x0000000000987805 */ /* 0x000fe2000001ff00 */
[----:B------:R-:W-:Y:S01]  /*0e60*/  IMAD R9, R9, c[0x0][0x1b8], RZ ;  /* 0x00006e0009097a24 */ /* 0x000fe200078e02ff */
[----:B------:R-:W-:Y:S01]  /*0e70*/  CS2R R150, SRZ ;  /* 0x0000000000967805 */ /* 0x000fe2000001ff00 */
[----:B------:R-:W-:Y:S01]  /*0e80*/  IMAD.WIDE R16, R222, 0x50, R16 ;  /* 0x00000050de107825 */ /* 0x000fe200078e0210 */
[----:B------:R-:W-:Y:S01]  /*0e90*/  CS2R R148, SRZ ;  /* 0x0000000000947805 */ /* 0x000fe2000001ff00 */
[----:B------:R-:W-:Y:S01]  /*0ea0*/  CS2R R146, SRZ ;  /* 0x0000000000927805 */ /* 0x000fe2000001ff00 */
[----:B------:R-:W-:Y:S01]  /*0eb0*/  CS2R R144, SRZ ;  /* 0x0000000000907805 */ /* 0x000fe2000001ff00 */
[----:B------:R-:W-:Y:S01]  /*0ec0*/  IMAD.IADD R23, R29, 0x1, R22 ;  /* 0x000000011d177824 */ /* 0x000fe200078e0216 */
[----:B------:R-:W-:Y:S01]  /*0ed0*/  CS2R R142, SRZ ;  /* 0x00000000008e7805 */ /* 0x000fe2000001ff00 */
[----:B------:R-:W-:Y:S01]  /*0ee0*/  IMAD.MOV.U32 R22, RZ, RZ, R28 ;  /* 0x000000ffff167224 */ /* 0x000fe200078e001c */
[----:B------:R-:W-:Y:S01]  /*0ef0*/  CS2R R140, SRZ ;  /* 0x00000000008c7805 */ /* 0x000fe2000001ff00 */
[----:B------:R-:W-:Y:S01]  /*0f00*/  IMAD.IADD R13, R11, 0x1, R12 ;  /* 0x000000010b0d7824 */ /* 0x000fe200078e020c */
[----:B------:R-:W-:Y:S01]  /*0f10*/  CS2R R138, SRZ ;  /* 0x00000000008a7805 */ /* 0x000fe2000001ff00 */
[C---:B------:R-:W-:Y:S01]  /*0f20*/  IMAD R28, R14.reuse, c[0x0][0x1bc], R9 ;  /* 0x00006f000e1c7a24 */ /* 0x040fe200078e0209 */
[----:B------:R-:W-:Y:S01]  /*0f30*/  CS2R R136, SRZ ;  /* 0x0000000000887805 */ /* 0x000fe2000001ff00 */
[----:B------:R-:W-:Y:S01]  /*0f40*/  IMAD R9, R17, c[0x0][0x1d8], RZ ;  /* 0x0000760011097a24 */ /* 0x000fe200078e02ff */
[----:B------:R-:W-:Y:S01]  /*0f50*/  CS2R R134, SRZ ;  /* 0x0000000000867805 */ /* 0x000fe2000001ff00 */
[----:B------:R-:W-:Y:S01]  /*0f60*/  IMAD.MOV.U32 R12, RZ, RZ, R10 ;  /* 0x000000ffff0c7224 */ /* 0x000fe200078e000a */
[----:B------:R-:W-:Y:S01]  /*0f70*/  CS2R R132, SRZ ;  /* 0x0000000000847805 */ /* 0x000fe2000001ff00 */
[----:B------:R-:W-:Y:S01]  /*0f80*/  IMAD.WIDE.U32 R14, R14, c[0x0][0x1b8], R22 ;  /* 0x00006e000e0e7a25 */ /* 0x000fe200078e0016 */
[C---:B------:R-:W-:Y:S01]  /*0f90*/  IADD3 R23, P0, R227.reuse, R2, RZ ;  /* 0x00000002e3177210 */ /* 0x040fe20007f1e0ff */
[----:B------:R-:W-:Y:S01]  /*0fa0*/  CS2R R130, SRZ ;  /* 0x0000000000827805 */ /* 0x000fe2000001ff00 */
[----:B------:R-:W-:Y:S01]  /*0fb0*/  CS2R R128, SRZ ;  /* 0x0000000000807805 */ /* 0x000fe2000001ff00 */
[----:B------:R-:W-:Y:S01]  /*0fc0*/  IMAD.SHL.U32 R11, R227, 0x40, RZ ;  /* 0x00000040e30b7824 */ /* 0x000fe200078e00ff */
[----:B------:R-:W-:Y:S01]  /*0fd0*/  LEA.HI.X.SX32 R2, R2, R7, 0x1, P0 ;  /* 0x0000000702027211 */ /* 0x000fe200000f0eff */
[----:B------:R-:W-:Y:S01]  /*0fe0*/  IMAD R6, R16, c[0x0][0x1dc], R9 ;  /* 0x0000770010067a24 */ /* 0x000fe200078e0209 */
[----:B------:R-:W-:Y:S01]  /*0ff0*/  IADD3 R7, R20, 0x40, RZ ;  /* 0x0000004014077810 */ /* 0x000fe20007ffe0ff */
[----:B------:R-:W-:Y:S01]  /*1000*/  IMAD.WIDE.U32 R12, R16, c[0x0][0x1d8], R12 ;  /* 0x00007600100c7a25 */ /* 0x000fe200078e000c */
[----:B------:R-:W-:Y:S01]  /*1010*/  LOP3.LUT R11, R11, 0x1c0, RZ, 0xc0, !PT ;  /* 0x000001c00b0b7812 */ /* 0x000fe200078ec0ff */
[----:B------:R-:W-:Y:S01]  /*1020*/  CS2R R126, SRZ ;  /* 0x00000000007e7805 */ /* 0x000fe2000001ff00 */
[----:B------:R-:W-:Y:S01]  /*1030*/  ISETP.GE.AND P4, PT, R7, c[0x0][0x1cc], PT ;  /* 0x0000730007007a0c */ /* 0x000fe20003f86270 */
[----:B------:R-:W-:Y:S01]  /*1040*/  IMAD.IADD R6, R13, 0x1, R6 ;  /* 0x000000010d067824 */ /* 0x000fe200078e0206 */
[----:B------:R-:W-:Y:S01]  /*1050*/  LEA R30, P0, R12, c[0x0][0x1c0], 0x1 ;  /* 0x000070000c1e7a11 */ /* 0x000fe200078008ff */
[----:B------:R-:W-:Y:S01]  /*1060*/  IMAD R222, R222, -0x50, RZ ;  /* 0xffffffb0dede7824 */ /* 0x000fe200078e02ff */
[----:B------:R-:W-:Y:S01]  /*1070*/  LOP3.LUT R10, R11, 0x38, R20, 0xf8, !PT ;  /* 0x000000380b0a7812 */ /* 0x000fe200078ef814 */
[----:B------:R-:W-:Y:S01]  /*1080*/  IMAD.MOV.U32 R9, RZ, RZ, c[0x0][0x1d8] ;  /* 0x00007600ff097624 */ /* 0x000fe200078e00ff */
[----:B------:R-:W-:Y:S01]  /*1090*/  LEA.HI.X R31, R12, c[0x0][0x1c4], R6, 0x1, P0 ;  /* 0x000071000c1f7a11 */ /* 0x000fe200000f0c06 */
[----:B------:R-:W-:Y:S01]  /*10a0*/  IMAD.IADD R29, R15, 0x1, R28 ;  /* 0x000000010f1d7824 */ /* 0x000fe200078e021c */
[----:B------:R-:W-:Y:S01]  /*10b0*/  SHF.R.U32.HI R11, RZ, 0x3, R11 ;  /* 0x00000003ff0b7819 */ /* 0x000fe2000001160b */
[----:B------:R-:W-:Y:S01]  /*10c0*/  IMAD.MOV.U32 R28, RZ, RZ, R14 ;  /* 0x000000ffff1c7224 */ /* 0x000fe200078e000e */
[----:B------:R-:W-:Y:S01]  /*10d0*/  LEA.HI R6, R18, R219, RZ, 0x6 ;  /* 0x000000db12067211 */ /* 0x000fe200078f30ff */
[----:B------:R-:W-:Y:S01]  /*10e0*/  IMAD.MOV.U32 R14, RZ, RZ, c[0x0][0x1dc] ;  /* 0x00007700ff0e7624 */ /* 0x000fe200078e00ff */
[----:B------:R-:W-:Y:S01]  /*10f0*/  IADD3 R12, R222, R3, -R227 ;  /* 0x00000003de0c7210 */ /* 0x000fe20007ffe8e3 */
[----:B------:R-:W-:Y:S01]  /*1100*/  IMAD.U32 R13, RZ, RZ, UR5 ;  /* 0x00000005ff0d7e24 */ /* 0x000fe2000f8e00ff */
[----:B------:R-:W-:Y:S01]  /*1110*/  ISETP.GE.AND P0, PT, R20, c[0x0][0x1cc], PT ;  /* 0x0000730014007a0c */ /* 0x000fe20003f06270 */
[----:B------:R-:W-:Y:S01]  /*1120*/  ULDC.64 UR4, c[0x0][0x1a8] ;  /* 0x00006a0000047ab9 */ /* 0x000fe20000000a00 */
[----:B------:R-:W-:Y:S01]  /*1130*/  LOP3.LUT R11, R10, R11, RZ, 0x3c, !PT ;  /* 0x0000000b0a0b7212 */ /* 0x000fe200078e3cff */
[----:B------:R-:W-:Y:S01]  /*1140*/  USHF.L.U32 UR11, UR4, 0x5, URZ ;  /* 0x00000005040b7899 */ /* 0x000fe2000800063f */
[----:B------:R-:W-:Y:S01]  /*1150*/  SHF.R.S32.HI R6, RZ, 0x6, R6 ;  /* 0x00000006ff067819 */ /* 0x000fe20000011406 */
[----:B------:R-:W-:Y:S01]  /*1160*/  USHF.L.U64.HI UR10, UR4, UR6, UR5 ;  /* 0x00000006040a7299 */ /* 0x000fe20008010205 */
[C---:B------:R-:W-:Y:S01]  /*1170*/  ISETP.LT.OR P3, PT, R12.reuse, 0x1, P0 ;  /* 0x000000010c00780c */ /* 0x040fe20000761670 */
[----:B------:R-:W-:Y:S01]  /*1180*/  IMAD R245, R5, c[0x0][0x188], RZ ;  /* 0x0000620005f57a24 */ /* 0x000fe200078e02ff */
[----:B------:R-:W-:Y:S01]  /*1190*/  ISETP.LT.OR P5, PT, R12, 0x1, P4 ;  /* 0x000000010c00780c */ /* 0x000fe200027a1670 */
[----:B------:R-:W-:Y:S01]  /*11a0*/  IMAD R11, R6, 0x200, R11 ;  /* 0x00000200060b7824 */ /* 0x000fe200078e020b */
[----:B------:R-:W-:Y:S01]  /*11b0*/  IADD3 R10, R20, 0x80, RZ ;  /* 0x00000080140a7810 */ /* 0x000fe20007ffe0ff */
[----:B------:R-:W-:Y:S01]  /*11c0*/  ULDC.64 UR4, c[0x0][0x178] ;  /* 0x00005e0000047ab9 */ /* 0x000fe20000000a00 */
[----:B------:R-:W-:Y:S01]  /*11d0*/  LEA R32, P1, R9, R30, 0x6 ;  /* 0x0000001e09207211 */ /* 0x000fe200078230ff */
[----:B------:R-:W-:Y:S01]  /*11e0*/  IMAD.SHL.U32 R221, R11, 0x2, RZ ;  /* 0x000000020bdd7824 */ /* 0x000fe200078e00ff */
[----:B------:R-:W-:Y:S01]  /*11f0*/  ISETP.GE.AND P2, PT, R10, c[0x0][0x1cc], PT ;  /* 0x000073000a007a0c */ /* 0x000fe20003f46270 */
[----:B------:R-:W-:Y:S01]  /*1200*/  IMAD.U32 R11, RZ, RZ, UR7 ;  /* 0x00000007ff0b7e24 */ /* 0x000fe2000f8e00ff */
[----:B------:R-:W-:Y:S01]  /*1210*/  LEA.HI.X R33, R9, R31, R14, 0x6, P1 ;  /* 0x0000001f09217211 */ /* 0x000fe200008f340e */
[----:B------:R-:W-:Y:S01]  /*1220*/  IMAD R9, R17, c[0x0][0x1a8], RZ ;  /* 0x00006a0011097a24 */ /* 0x000fe200078e02ff */
        /* <DEDUP_REMOVED lines=9> */
[----:B------:R-:W-:Y:S01]  /*12c0*/  ISETP.LT.OR P2, PT, R12, 0x21, P2 ;  /* 0x000000210c00780c */ /* 0x000fe20001741670 */
[----:B------:R-:W-:Y:S01]  /*12d0*/  IMAD.WIDE.U32 R16, R16, c[0x0][0x1a8], R28 ;  /* 0x00006a0010107a25 */ /* 0x000fe200078e001c */
[----:B------:R-:W-:Y:S01]  /*12e0*/  ISETP.GT.AND P5, PT, R219, 0x7f, PT ;  /* 0x0000007fdb00780c */ /* 0x000fe20003fa4270 */
[----:B------:R-:W-:Y:S01]  /*12f0*/  UMOV UR7, 0x6 ;  /* 0x0000000600077882 */ /* 0x000fe20000000000 */
[----:B------:R-:W-:Y:S01]  /*1300*/  CS2R R124, SRZ ;  /* 0x00000000007c7805 */ /* 0x000fe2000001ff00 */
[----:B------:R-:W-:Y:S01]  /*1310*/  IMAD.IADD R9, R17, 0x1, R9 ;  /* 0x0000000111097824 */ /* 0x000fe200078e0209 */
[----:B------:R-:W-:Y:S01]  /*1320*/  USHF.L.U64.HI UR12, UR4, UR7, UR5 ;  /* 0x00000007040c7299 */ /* 0x000fe20008010205 */
[----:B------:R1:W-:Y:S01]  /*1330*/  LDGSTS.E.BYPASS.LTC128B.128 [R221+0xc880], [R30.64+0x100], !P1 ;  /* 0x0c8801001edd7fae */ /* 0x0003e2000c901d48 */
[----:B------:R-:W-:Y:S01]  /*1340*/  IMAD.MOV.U32 R14, RZ, RZ, c[0x0][0x1ac] ;  /* 0x00006b00ff0e7624 */ /* 0x000fe200078e00ff */
[----:B------:R-:W-:Y:S01]  /*1350*/  USHF.L.U32 UR13, UR4, 0x6, URZ ;  /* 0x00000006040d7899 */ /* 0x000fe2000800063f */
[----:B------:R-:W-:Y:S01]  /*1360*/  IMAD R245, R230, c[0x0][0x18c], R245 ;  /* 0x00006300e6f57a24 */ /* 0x000fe200078e02f5 */
[----:B------:R2:W-:Y:S01]  /*1370*/  LDGSTS.E.BYPASS.LTC128B.128 [R221+0x8880], [R32.64], !P0 ;  /* 0x0888000020dd7fae */ /* 0x0005e2000c101d48 */
[----:B------:R-:W-:Y:S01]  /*1380*/  IMAD R243, R5, c[0x0][0x218], RZ ;  /* 0x0000860005f37a24 */ /* 0x000fe200078e02ff */
[----:B------:R-:W-:Y:S01]  /*1390*/  CS2R R122, SRZ ;  /* 0x00000000007a7805 */ /* 0x000fe2000001ff00 */
[----:B------:R-:W-:Y:S01]  /*13a0*/  IMAD.WIDE.U32 R24, R0, c[0x0][0x238], R24 ;  /* 0x00008e0000187a25 */ /* 0x000fe200078e0018 */
[----:B------:R2:W-:Y:S01]  /*13b0*/  LDGSTS.E.BYPASS.LTC128B.128 [R221+0xb080], [R32.64+0x80], !P3 ;  /* 0x0b08008020dd7fae */ /* 0x0005e2000d901d48 */
[----:B------:R-:W-:Y:S01]  /*13c0*/  @!P5 LEA R34, P1, R11, R32, 0x1 ;  /* 0x000000200b22d211 */ /* 0x000fe200078208ff */
[----:B------:R-:W-:Y:S01]  /*13d0*/  CS2R R120, SRZ ;  /* 0x0000000000787805 */ /* 0x000fe2000001ff00 */
[C---:B------:R-:W-:Y:S01]  /*13e0*/  @!P5 ISETP.GE.AND P0, PT, R12.reuse, 0x41, PT ;  /* 0x000000410c00d80c */ /* 0x040fe20003f06270 */
[----:B------:R2:W-:Y:S01]  /*13f0*/  LDGSTS.E.BYPASS.LTC128B.128 [R221+0xd880], [R32.64+0x100], !P2 ;  /* 0x0d88010020dd7fae */ /* 0x0005e2000d101d48 */
[----:B------:R-:W-:Y:S01]  /*1400*/  @!P5 ISETP.LT.OR P2, PT, R12, 0x41, P4 ;  /* 0x000000410c00d80c */ /* 0x000fe20002741670 */
[----:B------:R-:W-:Y:S01]  /*1410*/  IMAD R243, R230, c[0x0][0x21c], R243 ;  /* 0x00008700e6f37a24 */ /* 0x000fe200078e02f3 */
[----:B------:R-:W-:Y:S01]  /*1420*/  ISETP.GT.AND P4, PT, R219, 0x7f, PT ;  /* 0x0000007fdb00780c */ /* 0x000fe20003f84270 */
[----:B------:R-:W-:Y:S01]  /*1430*/  IMAD.SHL.U32 R210, R213, 0x8, RZ ;  /* 0x00000008d5d27824 */ /* 0x000fe200078e00ff */
[----:B------:R-:W-:Y:S01]  /*1440*/  @!P5 LEA.HI.X R35, R11, R33, R13, 0x1, P1 ;  /* 0x000000210b23d211 */ /* 0x000fe200008f0c0d */
[----:B------:R-:W-:Y:S01]  /*1450*/  IMAD R13, R251, UR12, RZ ;  /* 0x0000000cfb0d7c24 */ /* 0x000fe2000f8e02ff */
[----:B------:R-:W-:Y:S01]  /*1460*/  LEA R28, P1, R16, c[0x0][0x190], 0x1 ;  /* 0x00006400101c7a11 */ /* 0x000fe200078208ff */
[----:B------:R-:W-:Y:S01]  /*1470*/  IMAD R237, R5, c[0x0][0x240], RZ ;  /* 0x0000900005ed7a24 */ /* 0x000fe200078e02ff */
[----:B------:R-:W-:Y:S01]  /*1480*/  @!P5 ISETP.GE.OR P3, PT, R20, c[0x0][0x1cc], !P0 ;  /* 0x000073001400da0c */ /* 0x000fe20004766670 */
[----:B------:R-:W-:Y:S01]  /*1490*/  IMAD.SHL.U32 R6, R6, 0x8, RZ ;  /* 0x0000000806067824 */ /* 0x000fe200078e00ff */
[----:B------:R-:W-:Y:S01]  /*14a0*/  LEA.HI.X R29, R16, c[0x0][0x194], R9, 0x1, P1 ;  /* 0x00006500101d7a11 */ /* 0x000fe200008f0c09 */
[----:B------:R-:W-:Y:S01]  /*14b0*/  IMAD.MOV.U32 R9, RZ, RZ, c[0x0][0x1a8] ;  /* 0x00006a00ff097624 */ /* 0x000fe200078e00ff */
[----:B------:R-:W-:Y:S01]  /*14c0*/  ISETP.GE.AND P5, PT, R20, c[0x0][0x19c], PT ;  /* 0x0000670014007a0c */ /* 0x000fe20003fa6270 */
[----:B------:R-:W-:Y:S01]  /*14d0*/  IMAD R16, R2, c[0x0][0x208], RZ ;  /* 0x0000820002107a24 */ /* 0x000fe200078e02ff */
[----:B------:R-:W-:Y:S01]  /*14e0*/  SHF.R.S32.HI R11, RZ, 0x1f, R0 ;  /* 0x0000001fff0b7819 */ /* 0x000fe20000011400 */
[----:B------:R-:W-:Y:S01]  /*14f0*/  IMAD R237, R230, c[0x0][0x244], R237 ;  /* 0x00009100e6ed7a24 */ /* 0x000fe200078e02ed */
[----:B------:R-:W-:Y:S01]  /*1500*/  @!P4 ISETP.GE.OR P1, PT, R10, c[0x0][0x1cc], !P0 ;  /* 0x000073000a00ca0c */ /* 0x000fe20004726670 */
[----:B------:R-:W-:Y:S01]  /*1510*/  IMAD R16, R23, c[0x0][0x20c], R16 ;  /* 0x0000830017107a24 */ /* 0x000fe200078e0210 */
[C---:B-1----:R-:W-:Y:S01]  /*1520*/  LEA R30, P0, R9.reuse, R28, 0x6 ;  /* 0x0000001c091e7211 */ /* 0x042fe200078030ff */
[----:B------:R-:W-:Y:S01]  /*1530*/  CS2R R118, SRZ ;  /* 0x0000000000767805 */ /* 0x000fe2000001ff00 */
[----:B------:R-:W-:Y:S01]  /*1540*/  @!P6 ISETP.LT.OR P6, PT, R12, 0x41, P5 ;  /* 0x000000410c00e80c */ /* 0x000fe20002fc1670 */
[----:B------:R1:W-:Y:S01]  /*1550*/  @!P4 LDGSTS.E.BYPASS.LTC128B.128 [R221+0x9880], [R34.64], !P3 ;  /* 0x0988000022ddcfae */ /* 0x0003e2000d901d48 */
[----:B------:R-:W-:Y:S01]  /*1560*/  LEA.HI.X R31, R9, R29, R14, 0x6, P0 ;  /* 0x0000001d091f7211 */ /* 0x000fe200000f340e */
[----:B------:R-:W-:Y:S01]  /*1570*/  IMAD R14, R2, c[0x0][0x178], RZ ;  /* 0x00005e00020e7a24 */ /* 0x000fe200078e02ff */
[----:B------:R-:W-:Y:S01]  /*1580*/  ISETP.GT.AND P0, PT, R219, 0x7f, PT ;  /* 0x0000007fdb00780c */ /* 0x000fe20003f04270 */
[----:B------:R-:W-:Y:S01]  /*1590*/  IMAD R9, R11, c[0x0][0x180], RZ ;  /* 0x000060000b097a24 */ /* 0x000fe200078e02ff */
[----:B------:R-:W-:Y:S01]  /*15a0*/  ISETP.GE.AND P3, PT, R7, c[0x0][0x19c], PT ;  /* 0x0000670007007a0c */ /* 0x000fe20003f66270 */
[C---:B------:R-:W-:Y:S01]  /*15b0*/  IMAD R14, R23.reuse, c[0x0][0x17c], R14 ;  /* 0x00005f00170e7a24 */ /* 0x040fe200078e020e */
[----:B------:R-:W-:Y:S01]  /*15c0*/  ISETP.LT.OR P4, PT, R12, 0x1, P5 ;  /* 0x000000010c00780c */ /* 0x000fe20002f81670 */
[----:B--2---:R-:W-:Y:S01]  /*15d0*/  IMAD.WIDE.U32 R32, R23, c[0x0][0x178], R20 ;  /* 0x00005e0017207a25 */ /* 0x004fe200078e0014 */
[----:B------:R-:W-:Y:S01]  /*15e0*/  LOP3.LUT R210, R210, 0x8, RZ, 0xc0, !PT ;  /* 0x00000008d2d27812 */ /* 0x000fe200078ec0ff */
[----:B------:R-:W-:Y:S01]  /*15f0*/  CS2R R116, SRZ ;  /* 0x0000000000747805 */ /* 0x000fe2000001ff00 */
[----:B------:R-:W-:Y:S01]  /*1600*/  CS2R R114, SRZ ;  /* 0x0000000000727805 */ /* 0x000fe2000001ff00 */
[----:B------:R-:W-:Y:S01]  /*1610*/  IMAD.IADD R15, R33, 0x1, R14 ;  /* 0x00000001210f7824 */ /* 0x000fe200078e020e */
[----:B------:R-:W-:Y:S01]  /*1620*/  CS2R R112, SRZ ;  /* 0x0000000000707805 */ /* 0x000fe2000001ff00 */
[----:B------:R-:W-:Y:S01]  /*1630*/  IMAD.MOV.U32 R14, RZ, RZ, R32 ;  /* 0x000000ffff0e7224 */ /* 0x000fe200078e0020 */
[----:B------:R-:W-:Y:S01]  /*1640*/  CS2R R86, SRZ ;  /* 0x0000000000567805 */ /* 0x000fe2000001ff00 */
[----:B------:R1:W-:Y:S01]  /*1650*/  @!P0 LDGSTS.E.BYPASS.LTC128B.128 [R221+0xc080], [R34.64+0x80], !P2 ;  /* 0x0c08008022dd8fae */ /* 0x0003e2000d101d48 */
[----:B------:R-:W-:Y:S01]  /*1660*/  ISETP.GE.AND P2, PT, R10, c[0x0][0x19c], PT ;  /* 0x000067000a007a0c */ /* 0x000fe20003f46270 */
[----:B------:R-:W-:Y:S01]  /*1670*/  IMAD R234, R0, c[0x0][0x184], R9 ;  /* 0x0000610000ea7a24 */ /* 0x000fe200078e0209 */
[----:B------:R-:W-:Y:S01]  /*1680*/  CS2R R84, SRZ ;  /* 0x0000000000547805 */ /* 0x000fe2000001ff00 */
[----:B------:R1:W-:Y:S01]  /*1690*/  @!P0 LDGSTS.E.BYPASS.LTC128B.128 [R221+0xe880], [R34.64+0x100], !P1 ;  /* 0x0e88010022dd8fae */ /* 0x0003e2000c901d48 */
[----:B------:R-:W-:Y:S01]  /*16a0*/  ISETP.LT.OR P1, PT, R12, 0x1, P3 ;  /* 0x000000010c00780c */ /* 0x000fe20001f21670 */
[----:B------:R-:W-:Y:S01]  /*16b0*/  IMAD.WIDE.U32 R14, R0, c[0x0][0x180], R14 ;  /* 0x00006000000e7a25 */ /* 0x000fe200078e000e */
[C---:B------:R-:W-:Y:S01]  /*16c0*/  ISETP.LT.OR P0, PT, R12.reuse, 0x1, P2 ;  /* 0x000000010c00780c */ /* 0x040fe20001701670 */
[----:B------:R2:W-:Y:S01]  /*16d0*/  LDGSTS.E.BYPASS.LTC128B.128 [R221+0x80], [R28.64], !P4 ;  /* 0x000800001cdd7fae */ /* 0x0005e2000e101d48 */
[C---:B------:R-:W-:Y:S01]  /*16e0*/  ISETP.LT.OR P4, PT, R12.reuse, 0x21, P5 ;  /* 0x000000210c00780c */ /* 0x040fe20002f81670 */
[----:B------:R-:W-:Y:S01]  /*16f0*/  IMAD.IADD R235, R15, 0x1, R234 ;  /* 0x000000010feb7824 */ /* 0x000fe200078e02ea */
[----:B------:R-:W-:Y:S01]  /*1700*/  ISETP.LT.OR P5, PT, R12, 0x21, P3 ;  /* 0x000000210c00780c */ /* 0x000fe20001fa1670 */
[----:B------:R-:W-:Y:S01]  /*1710*/  IMAD.MOV.U32 R234, RZ, RZ, R14 ;  /* 0x000000ffffea7224 */ /* 0x000fe200078e000e */
[----:B------:R-:W-:Y:S01]  /*1720*/  CS2R R82, SRZ ;  /* 0x0000000000527805 */ /* 0x000fe2000001ff00 */
[----:B------:R-:W-:Y:S01]  /*1730*/  IMAD.U32 R14, RZ, RZ, UR11 ;  /* 0x0000000bff0e7e24 */ /* 0x000fe2000f8e00ff */
[----:B------:R-:W-:Y:S01]  /*1740*/  USHF.L.U32 UR11, UR4, 0x5, URZ ;  /* 0x00000005040b7899 */ /* 0x000fe2000800063f */
[----:B------:R-:W-:Y:S01]  /*1750*/  IMAD.WIDE.U32 R234, R230, c[0x0][0x188], R234 ;  /* 0x00006200e6ea7a25 */ /* 0x000fe200078e00ea */
[----:B------:R-:W-:Y:S01]  /*1760*/  CS2R R80, SRZ ;  /* 0x0000000000507805 */ /* 0x000fe2000001ff00 */
[----:B------:R2:W-:Y:S01]  /*1770*/  LDGSTS.E.BYPASS.LTC128B.128 [R221+0x2880], [R28.64+0x80], !P1 ;  /* 0x028800801cdd7fae */ /* 0x0005e2000c901d48 */
[----:B------:R-:W-:Y:S01]  /*1780*/  ISETP.GE.AND P1, PT, R20, c[0x0][0x16c], PT ;  /* 0x00005b0014007a0c */ /* 0x000fe20003f26270 */
[----:B------:R-:W-:Y:S01]  /*1790*/  IMAD.IADD R245, R235, 0x1, R245 ;  /* 0x00000001ebf57824 */ /* 0x000fe200078e02f5 */
[----:B------:R-:W-:Y:S01]  /*17a0*/  CS2R R78, SRZ ;  /* 0x00000000004e7805 */ /* 0x000fe2000001ff00 */
[----:B------:R2:W-:Y:S01]  /*17b0*/  LDGSTS.E.BYPASS.LTC128B.128 [R221+0x5080], [R28.64+0x100], !P0 ;  /* 0x050801001cdd7fae */ /* 0x0005e2000c101d48 */
[----:B------:R-:W-:Y:S01]  /*17c0*/  ISETP.GE.AND P0, PT, R7, c[0x0][0x16c], PT ;  /* 0x00005b0007007a0c */ /* 0x000fe20003f06270 */
[----:B------:R-:W-:Y:S01]  /*17d0*/  IMAD.MOV.U32 R244, RZ, RZ, R234 ;  /* 0x000000fffff47224 */ /* 0x000fe200078e00ea */
[----:B------:R-:W-:Y:S01]  /*17e0*/  SEL R9, RZ, 0x1, P1 ;  /* 0x00000001ff097807 */ /* 0x000fe20000800000 */
[----:B------:R3:W-:Y:S01]  /*17f0*/  LDGSTS.E.BYPASS.LTC128B.128 [R221+0x1080], [R30.64], !P4 ;  /* 0x010800001edd7fae */ /* 0x0007e2000e101d48 */
[----:B------:R-:W-:Y:S01]  /*1800*/  SEL R2, RZ, 0xffffffff, P0 ;  /* 0xffffffffff027807 */ /* 0x000fe20000000000 */
[----:B------:R-:W-:Y:S01]  /*1810*/  IMAD.WIDE.U32 R22, R23, c[0x0][0x208], R20 ;  /* 0x0000820017167a25 */ /* 0x000fe200078e0014 */
[C---:B------:R-:W-:Y:S01]  /*1820*/  ISETP.GT.AND P0, PT, R219.reuse, 0x7f, PT ;  /* 0x0000007fdb00780c */ /* 0x040fe20003f04270 */
[----:B------:R3:W-:Y:S01]  /*1830*/  LDGSTS.E.BYPASS.LTC128B.128 [R221+0x3880], [R30.64+0x80], !P5 ;  /* 0x038800801edd7fae */ /* 0x0007e2000e901d48 */
[----:B------:R-:W-:Y:S01]  /*1840*/  ISETP.LT.OR P1, PT, R12, 0x21, P2 ;  /* 0x000000210c00780c */ /* 0x000fe20001721670 */
[----:B------:R-:W-:Y:S01]  /*1850*/  IMAD.SHL.U32 R2, R2, 0x2, RZ ;  /* 0x0000000202027824 */ /* 0x000fe200078e00ff */
[----:B------:R-:W-:Y:S01]  /*1860*/  ISETP.GT.AND P4, PT, R219, 0x7f, PT ;  /* 0x0000007fdb00780c */ /* 0x000fe20003f84270 */
[----:B------:R-:W-:Y:S01]  /*1870*/  IMAD.IADD R17, R23, 0x1, R16 ;  /* 0x0000000117117824 */ /* 0x000fe200078e0210 */
[----:B------:R-:W-:Y:S01]  /*1880*/  CS2R R76, SRZ ;  /* 0x00000000004c7805 */ /* 0x000fe2000001ff00 */
[----:B------:R-:W-:Y:S01]  /*1890*/  IMAD.MOV.U32 R16, RZ, RZ, R22 ;  /* 0x000000ffff107224 */ /* 0x000fe200078e0016 */
[----:B------:R-:W-:Y:S01]  /*18a0*/  LOP3.LUT R2, R2, 0x2, R9, 0xe2, !PT ;  /* 0x0000000202027812 */ /* 0x000fe200078ee209 */
[----:B------:R-:W-:Y:S01]  /*18b0*/  IMAD.U32 R9, RZ, RZ, UR10 ;  /* 0x0000000aff097e24 */ /* 0x000fe2000f8e00ff */
[----:B------:R-:W-:Y:S01]  /*18c0*/  USHF.L.U64.HI UR10, UR4, UR6, UR5 ;  /* 0x00000006040a7299 */ /* 0x000fe20008010205 */
[----:B------:R-:W-:Y:S01]  /*18d0*/  IMAD.U32 R32, RZ, RZ, UR11 ;  /* 0x0000000bff207e24 */ /* 0x000fe2000f8e00ff */
[----:B------:R-:W-:Y:S01]  /*18e0*/  CS2R R74, SRZ ;  /* 0x00000000004a7805 */ /* 0x000fe2000001ff00 */
[----:B------:R-:W-:Y:S01]  /*18f0*/  @!P0 ISETP.LT.OR P3, PT, R12, 0x41, P3 ;  /* 0x000000410c00880c */ /* 0x000fe20001f61670 */
[----:B------:R-:W-:Y:S01]  /*1900*/  IMAD.WIDE.U32 R16, R0, c[0x0][0x210], R16 ;  /* 0x0000840000107a25 */ /* 0x000fe200078e0010 */
[----:B------:R-:W-:Y:S01]  /*1910*/  @!P0 ISETP.LT.OR P2, PT, R12, 0x41, P2 ;  /* 0x000000410c00880c */ /* 0x000fe20001741670 */
[----:B------:R3:W-:Y:S01]  /*1920*/  LDGSTS.E.BYPASS.LTC128B.128 [R221+0x6080], [R30.64+0x100], !P1 ;  /* 0x060801001edd7fae */ /* 0x0007e2000c901d48 */
[----:B------:R-:W-:Y:S01]  /*1930*/  ISETP.GE.AND P0, PT, R10, c[0x0][0x16c], PT ;  /* 0x00005b000a007a0c */ /* 0x000fe20003f06270 */
[----:B------:R-:W-:Y:S01]  /*1940*/  ULDC.64 UR4, c[0x0][0x208] ;  /* 0x0000820000047ab9 */ /* 0x000fe20000000a00 */
[----:B------:R-:W-:Y:S01]  /*1950*/  SHF.R.S32.HI R12, RZ, 0x1f, R251 ;  /* 0x0000001fff0c7819 */ /* 0x000fe200000114fb */
[----:B------:R-:W-:Y:S01]  /*1960*/  USHF.L.U64.HI UR7, UR4, UR7, UR5 ;  /* 0x0000000704077299 */ /* 0x000fe20008010205 */
[----:B------:R-:W-:Y:S01]  /*1970*/  SEL R15, RZ, 0x4, P0 ;  /* 0x00000004ff0f7807 */ /* 0x000fe20000000000 */
[----:B------:R-:W-:Y:S01]  /*1980*/  USHF.L.U32 UR12, UR4, 0x6, URZ ;  /* 0x00000006040c7899 */ /* 0x000fe2000800063f */
[----:B--2---:R-:W-:Y:S01]  /*1990*/  @!P4 LEA R28, P0, R14, R30, 0x1 ;  /* 0x0000001e0e1cc211 */ /* 0x004fe200078008ff */
[----:B------:R-:W-:Y:S01]  /*19a0*/  USHF.L.U64.HI UR5, UR4, UR6, UR5 ;  /* 0x0000000604057299 */ /* 0x000fe20008010205 */
[----:B------:R-:W-:Y:S01]  /*19b0*/  ISETP.GT.AND P1, PT, R219, 0x7f, PT ;  /* 0x0000007fdb00780c */ /* 0x000fe20003f24270 */
[----:B------:R-:W-:Y:S01]  /*19c0*/  IMAD R21, R5, c[0x0][0x290], RZ ;  /* 0x0000a40005157a24 */ /* 0x000fe200078e02ff */
[----:B------:R-:W-:Y:S01]  /*19d0*/  LOP3.LUT R2, R2, R15, RZ, 0xfc, !PT ;  /* 0x0000000f02027212 */ /* 0x000fe200078efcff */
[----:B------:R-:W-:Y:S01]  /*19e0*/  ULDC UR6, c[0x0][0x2a0] ;  /* 0x0000a80000067ab9 */ /* 0x000fe20000000800 */
[----:B------:R-:W-:Y:S01]  /*19f0*/  @!P4 LEA.HI.X R29, R14, R31, R9, 0x1, P0 ;  /* 0x0000001f0e1dc211 */ /* 0x000fe200000f0c09 */
[----:B------:R-:W-:Y:S01]  /*1a00*/  IMAD R9, R12, UR13, R13 ;  /* 0x0000000d0c097c24 */ /* 0x000fe2000f8e020d */
[C---:B------:R-:W-:Y:S01]  /*1a10*/  LOP3.LUT P5, RZ, R2.reuse, 0x1, RZ, 0xc0, !PT ;  /* 0x0000000102ff7812 */ /* 0x040fe200078ac0ff */
[----:B------:R-:W-:Y:S01]  /*1a20*/  IMAD.WIDE.U32 R14, R251, UR13, R244 ;  /* 0x0000000dfb0e7c25 */ /* 0x000fe2000f8e00f4 */
[----:B------:R-:W-:Y:S01]  /*1a30*/  LOP3.LUT P4, RZ, R2, 0x2, RZ, 0xc0, !PT ;  /* 0x0000000202ff7812 */ /* 0x000fe2000788c0ff */
[----:B------:R-:W-:Y:S01]  /*1a40*/  ULOP3.LUT UR6, URZ, UR6, URZ, 0x33, !UPT ;  /* 0x000000063f067292 */ /* 0x000fe2000f8e333f */
[----:B------:R-:W-:Y:S01]  /*1a50*/  CS2R R72, SRZ ;  /* 0x0000000000487805 */ /* 0x000fe2000001ff00 */
[----:B------:R-:W-:Y:S01]  /*1a60*/  IMAD.IADD R9, R15, 0x1, R9 ;  /* 0x000000010f097824 */ /* 0x000fe200078e0209 */
[----:B------:R-:W-:Y:S01]  /*1a70*/  LEA R22, P0, R14, c[0x0][0x160], 0x1 ;  /* 0x000058000e167a11 */ /* 0x000fe200078008ff */
[----:B------:R-:W-:Y:S01]  /*1a80*/  IMAD.SHL.U32 R15, R251, 0x40, RZ ;  /* 0x00000040fb0f7824 */ /* 0x000fe200078e00ff */
[----:B------:R2:W-:Y:S01]  /*1a90*/  @!P1 LDGSTS.E.BYPASS.LTC128B.128 [R221+0x2080], [R28.64], !P6 ;  /* 0x020800001cdd9fae */ /* 0x0005e2000f101d48 */
[----:B------:R-:W-:Y:S01]  /*1aa0*/  LOP3.LUT P6, RZ, R2, 0x4, RZ, 0xc0, !PT ;  /* 0x0000000402ff7812 */ /* 0x000fe200078cc0ff */
[----:B------:R-:W-:Y:S01]  /*1ab0*/  IMAD R13, R11, c[0x0][0x270], RZ ;  /* 0x00009c000b0d7a24 */ /* 0x000fe200078e02ff */
[----:B------:R-:W-:Y:S01]  /*1ac0*/  LEA.HI.X R23, R14, c[0x0][0x164], R9, 0x1, P0 ;  /* 0x000059000e177a11 */ /* 0x000fe200000f0c09 */
[----:B------:R2:W-:Y:S01]  /*1ad0*/  @!P1 LDGSTS.E.BYPASS.LTC128B.128 [R221+0x4880], [R28.64+0x80], !P3 ;  /* 0x048800801cdd9fae */ /* 0x0005e2000d901d48 */
[----:B------:R-:W-:Y:S01]  /*1ae0*/  IADD3 R2, -R227, R228, -R15 ;  /* 0x000000e4e3027210 */ /* 0x000fe20007ffe90f */
[----:B------:R-:W-:Y:S01]  /*1af0*/  IMAD R9, R11, c[0x0][0x210], RZ ;  /* 0x000084000b097a24 */ /* 0x000fe200078e02ff */
[----:B------:R-:W-:Y:S01]  /*1b00*/  LEA R32, P0, R32, R22, 0x1 ;  /* 0x0000001620207211 */ /* 0x000fe200078008ff */
[----:B------:R-:W-:Y:S01]  /*1b10*/  IMAD.U32 R14, RZ, RZ, UR11 ;  /* 0x0000000bff0e7e24 */ /* 0x000fe2000f8e00ff */
[----:B------:R-:W-:Y:S01]  /*1b20*/  ISETP.LT.OR P3, PT, R2, 0x1, !P5 ;  /* 0x000000010200780c */ /* 0x000fe20006f61670 */
[----:B------:R-:W-:Y:S01]  /*1b30*/  IMAD R232, R0, c[0x0][0x214], R9 ;  /* 0x0000850000e87a24 */ /* 0x000fe200078e0209 */
[----:B------:R2:W-:Y:S01]  /*1b40*/  @!P1 LDGSTS.E.BYPASS.LTC128B.128 [R221+0x7080], [R28.64+0x100], !P2 ;  /* 0x070801001cdd9fae */ /* 0x0005e2000d101d48 */
[----:B------:R-:W-:Y:S01]  /*1b50*/  IMAD.U32 R9, RZ, RZ, UR10 ;  /* 0x0000000aff097e24 */ /* 0x000fe2000f8e00ff */
[----:B------:R-:W-:Y:S01]  /*1b60*/  ISETP.LT.OR P2, PT, R2, 0x1, !P4 ;  /* 0x000000010200780c */ /* 0x000fe20006741670 */
[----:B------:R-:W-:Y:S01]  /*1b70*/  IMAD R240, R0, c[0x0][0x274], R13 ;  /* 0x00009d0000f07a24 */ /* 0x000fe200078e020d */
[----:B------:R-:W-:Y:S01]  /*1b80*/  ISETP.LT.OR P1, PT, R2, 0x1, !P6 ;  /* 0x000000010200780c */ /* 0x000fe20007721670 */
[----:B------:R-:W0:Y:S01]  /*1b90*/  LDGDEPBAR ;  /* 0x00000000000079af */ /* 0x000e220000000000 */
[----:B------:R-:W-:Y:S01]  /*1ba0*/  LEA.HI.X R33, R14, R23, R9, 0x1, P0 ;  /* 0x000000170e217211 */ /* 0x000fe200000f0c09 */
[----:B------:R-:W-:Y:S01]  /*1bb0*/  IMAD.IADD R233, R17, 0x1, R232 ;  /* 0x0000000111e97824 */ /* 0x000fe200078e02e8 */
[----:B------:R-:W-:Y:S01]  /*1bc0*/  ISETP.LT.OR P0, PT, R2, 0x21, !P5 ;  /* 0x000000210200780c */ /* 0x000fe20006f01670 */
[----:B------:R-:W-:Y:S01]  /*1bd0*/  IMAD R17, R5, c[0x0][0x278], RZ ;  /* 0x00009e0005117a24 */ /* 0x000fe200078e02ff */
[----:B------:R-:W-:Y:S01]  /*1be0*/  P2R R9, PR, RZ, 0x20 ;  /* 0x00000020ff097803 */ /* 0x000fe20000000000 */
[----:B------:R4:W-:Y:S01]  /*1bf0*/  LDGSTS.E.BYPASS.LTC128B.128 [R221+0xf080], [R22.64], !P3 ;  /* 0x0f08000016dd7fae */ /* 0x0009e2000d901d48 */
[----:B------:R-:W-:Y:S01]  /*1c00*/  ISETP.GT.AND P3, PT, R219, 0xf, PT ;  /* 0x0000000fdb00780c */ /* 0x000fe20003f64270 */
[----:B------:R-:W-:Y:S01]  /*1c10*/  IMAD R13, R251, UR7, RZ ;  /* 0x00000007fb0d7c24 */ /* 0x000fe2000f8e02ff */
[----:B------:R-:W-:Y:S01]  /*1c20*/  ISETP.GE.AND P5, PT, R20, c[0x0][0x1fc], PT ;  /* 0x00007f0014007a0c */ /* 0x000fe20003fa6270 */
[----:B------:R-:W-:Y:S01]  /*1c30*/  IMAD R17, R230, c[0x0][0x27c], R17 ;  /* 0x00009f00e6117a24 */ /* 0x000fe200078e0211 */
[----:B------:R4:W-:Y:S01]  /*1c40*/  LDGSTS.E.BYPASS.LTC128B.128 [R221+0x11080], [R22.64+0x80], !P2 ;  /* 0x1108008016dd7fae */ /* 0x0009e2000d101d48 */
[----:B------:R-:W-:Y:S01]  /*1c50*/  IMAD R12, R12, UR12, R13 ;  /* 0x0000000c0c0c7c24 */ /* 0x000fe2000f8e020d */
[----:B------:R-:W-:Y:S01]  /*1c60*/  SHF.R.S32.HI R13, RZ, 0x1f, R15 ;  /* 0x0000001fff0d7819 */ /* 0x000fe2000001140f */
[----:B------:R-:W-:Y:S01]  /*1c70*/  IMAD.MOV.U32 R232, RZ, RZ, R16 ;  /* 0x000000ffffe87224 */ /* 0x000fe200078e0010 */
[----:B------:R4:W-:Y:S01]  /*1c80*/  LDGSTS.E.BYPASS.LTC128B.128 [R221+0x13080], [R22.64+0x100], !P1 ;  /* 0x1308010016dd7fae */ /* 0x0009e2000c901d48 */
[C---:B------:R-:W-:Y:S01]  /*1c90*/  ISETP.LT.OR P1, PT, R2.reuse, 0x21, !P4 ;  /* 0x000000210200780c */ /* 0x040fe20006721670 */
[----:B------:R-:W-:Y:S01]  /*1ca0*/  USHF.L.U32 UR7, UR4, 0x5, URZ ;  /* 0x0000000504077899 */ /* 0x000fe2000800063f */
[----:B------:R-:W-:Y:S01]  /*1cb0*/  ISETP.LT.OR P2, PT, R2, 0x21, !P6 ;  /* 0x000000210200780c */ /* 0x000fe20007741670 */
[----:B------:R5:W-:Y:S01]  /*1cc0*/  LDGSTS.E.BYPASS.LTC128B.128 [R221+0x10080], [R32.64], !P0 ;  /* 0x1008000020dd7fae */ /* 0x000be2000c101d48 */
[----:B------:R-:W-:Y:S01]  /*1cd0*/  IMAD.WIDE.U32 R232, R230, c[0x0][0x218], R232 ;  /* 0x00008600e6e87a25 */ /* 0x000fe200078e00e8 */
[----:B------:R-:W-:Y:S01]  /*1ce0*/  @P3 LOP3.LUT R4, R4, 0x2, RZ, 0xfc, !PT ;  /* 0x0000000204043812 */ /* 0x000fe200078efcff */
[----:B------:R-:W-:Y:S01]  /*1cf0*/  CS2R R70, SRZ ;  /* 0x0000000000467805 */ /* 0x000fe2000001ff00 */
[----:B------:R-:W-:Y:S01]  /*1d00*/  IADD3 R2, -R15, R228, -R227 ;  /* 0x000000e40f027210 */ /* 0x000fe20007ffe9e3 */
[----:B--2---:R-:W-:Y:S01]  /*1d10*/  IMAD.WIDE.U32 R28, R0, c[0x0][0x270], R26 ;  /* 0x00009c00001c7a25 */ /* 0x004fe200078e001a */
[----:B------:R-:W-:Y:S01]  /*1d20*/  LOP3.LUT R4, R4, 0xfffffffe, RZ, 0xc0, !PT ;  /* 0xfffffffe04047812 */ /* 0x000fe200078ec0ff */
[----:B------:R-:W-:Y:S01]  /*1d30*/  CS2R R68, SRZ ;  /* 0x0000000000447805 */ /* 0x000fe2000001ff00 */
[----:B------:R-:W-:Y:S01]  /*1d40*/  CS2R R66, SRZ ;  /* 0x0000000000427805 */ /* 0x000fe2000001ff00 */
[----:B------:R-:W-:Y:S01]  /*1d50*/  IMAD.IADD R241, R29, 0x1, R240 ;  /* 0x000000011df17824 */ /* 0x000fe200078e02f0 */
[----:B------:R5:W-:Y:S01]  /*1d60*/  LDGSTS.E.BYPASS.LTC128B.128 [R221+0x12080], [R32.64+0x80], !P1 ;  /* 0x1208008020dd7fae */ /* 0x000be2000c901d48 */
[----:B------:R-:W-:Y:S01]  /*1d70*/  IMAD.MOV.U32 R240, RZ, RZ, R28 ;  /* 0x000000fffff07224 */ /* 0x000fe200078e001c */
[----:B------:R-:W-:Y:S01]  /*1d80*/  ISETP.LT.OR P1, PT, R2, 0x1, P5 ;  /* 0x000000010200780c */ /* 0x000fe20002f21670 */
[----:B------:R-:W-:Y:S01]  /*1d90*/  IMAD.IADD R243, R233, 0x1, R243 ;  /* 0x00000001e9f37824 */ /* 0x000fe200078e02f3 */
[----:B------:R5:W-:Y:S01]  /*1da0*/  LDGSTS.E.BYPASS.LTC128B.128 [R221+0x14080], [R32.64+0x100], !P2 ;  /* 0x1408010020dd7fae */ /* 0x000be2000d101d48 */
[----:B------:R-:W-:Y:S01]  /*1db0*/  IMAD.WIDE.U32 R240, R230, c[0x0][0x278], R240 ;  /* 0x00009e00e6f07a25 */ /* 0x000fe200078e00f0 */
[----:B------:R-:W-:Y:S01]  /*1dc0*/  ISETP.GE.AND P2, PT, R10, c[0x0][0x1fc], PT ;  /* 0x00007f000a007a0c */ /* 0x000fe20003f46270 */
[----:B------:R-:W-:Y:S01]  /*1dd0*/  CS2R R64, SRZ ;  /* 0x0000000000407805 */ /* 0x000fe2000001ff00 */
[----:B------:R-:W-:Y:S01]  /*1de0*/  CS2R R62, SRZ ;  /* 0x00000000003e7805 */ /* 0x000fe2000001ff00 */
[----:B------:R-:W-:Y:S01]  /*1df0*/  IMAD.IADD R218, R241, 0x1, R17 ;  /* 0x00000001f1da7824 */ /* 0x000fe200078e0211 */
[----:B------:R-:W-:Y:S01]  /*1e00*/  @!P3 IADD3 R17, P0, R15, R240, RZ ;  /* 0x000000f00f11b210 */ /* 0x000fe20007f1e0ff */
[----:B------:R-:W-:Y:S01]  /*1e10*/  IMAD.MOV.U32 R242, RZ, RZ, R232 ;  /* 0x000000fffff27224 */ /* 0x000fe200078e00e8 */
[----:B------:R-:W-:Y:S01]  /*1e20*/  CS2R R60, SRZ ;  /* 0x00000000003c7805 */ /* 0x000fe2000001ff00 */
[----:B------:R-:W-:Y:S01]  /*1e30*/  IMAD.WIDE.U32 R26, R0, c[0x0][0x288], R26 ;  /* 0x0000a200001a7a25 */ /* 0x000fe200078e001a */
[----:B------:R-:W-:Y:S01]  /*1e40*/  CS2R R58, SRZ ;  /* 0x00000000003a7805 */ /* 0x000fe2000001ff00 */
[----:B------:R-:W-:Y:S01]  /*1e50*/  CS2R R56, SRZ ;  /* 0x0000000000387805 */ /* 0x000fe2000001ff00 */
[----:B------:R-:W-:Y:S01]  /*1e60*/  CS2R R54, SRZ ;  /* 0x0000000000367805 */ /* 0x000fe2000001ff00 */
[----:B------:R-:W-:Y:S01]  /*1e70*/  @!P3 IMAD.X R14, R13, 0x1, R218, P0 ;  /* 0x000000010d0eb824 */ /* 0x000fe200000e06da */
[----:B---3--:R-:W-:Y:S01]  /*1e80*/  @!P3 LEA R30, P0, R17, c[0x0][0x258], 0x2 ;  /* 0x00009600111eba11 */ /* 0x008fe200078010ff */
[----:B----4-:R-:W-:Y:S01]  /*1e90*/  IMAD.WIDE.U32 R22, R251, UR12, R242 ;  /* 0x0000000cfb167c25 */ /* 0x010fe2000f8e00f2 */
[----:B------:R-:W-:Y:S01]  /*1ea0*/  CS2R R52, SRZ ;  /* 0x0000000000347805 */ /* 0x000fe2000001ff00 */
[----:B------:R-:W-:Y:S01]  /*1eb0*/  CS2R R50, SRZ ;  /* 0x0000000000327805 */ /* 0x000fe2000001ff00 */
[----:B------:R-:W-:Y:S01]  /*1ec0*/  @!P3 LEA.HI.X R31, R17, c[0x0][0x25c], R14, 0x2, P0 ;  /* 0x00009700111fba11 */ /* 0x000fe200000f140e */
[----:B------:R-:W-:Y:S01]  /*1ed0*/  @!P3 IMAD.SHL.U32 R14, R219, 0x10, RZ ;  /* 0x00000010db0eb824 */ /* 0x000fe200078e00ff */
[----:B------:R-:W-:Y:S01]  /*1ee0*/  LEA R28, P0, R22, c[0x0][0x1f0], 0x1 ;  /* 0x00007c00161c7a11 */ /* 0x000fe200078008ff */
[----:B------:R-:W-:Y:S01]  /*1ef0*/  IMAD.IADD R12, R23, 0x1, R12 ;  /* 0x00000001170c7824 */ /* 0x000fe200078e020c */
[----:B------:R-:W-:Y:S01]  /*1f00*/  CS2R R48, SRZ ;  /* 0x0000000000307805 */ /* 0x000fe2000001ff00 */
[----:B------:R-:W-:Y:S01]  /*1f10*/  IMAD.U32 R17, RZ, RZ, UR7 ;  /* 0x00000007ff117e24 */ /* 0x000fe2000f8e00ff */
[----:B------:R2:W-:Y:S01]  /*1f20*/  @!P3 LDGSTS.E.BYPASS.LTC128B.128 [R14+0x21080], [R30.64] ;  /* 0x210800001e0ebfae */ /* 0x0005e2000b901d48 */
[----:B------:R-:W-:Y:S01]  /*1f30*/  ISETP.GE.AND P3, PT, R7, c[0x0][0x1fc], PT ;  /* 0x00007f0007007a0c */ /* 0x000fe20003f66270 */
[----:B------:R-:W-:Y:S01]  /*1f40*/  IMAD R21, R230, c[0x0][0x294], R21 ;  /* 0x0000a500e6157a24 */ /* 0x000fe200078e0215 */
[----:B------:R-:W-:Y:S01]  /*1f50*/  LEA.HI.X R29, R22, c[0x0][0x1f4], R12, 0x1, P0 ;  /* 0x00007d00161d7a11 */ /* 0x000fe200000f0c0c */
[----:B------:R-:W-:Y:S01]  /*1f60*/  IMAD.U32 R22, RZ, RZ, UR7 ;  /* 0x00000007ff167e24 */ /* 0x000fe2000f8e00ff */
[C---:B------:R-:W-:Y:S01]  /*1f70*/  ISETP.LT.OR P0, PT, R2.reuse, 0x1, P3 ;  /* 0x000000010200780c */ /* 0x040fe20001f01670 */
[----:B------:R-:W0:Y:S01]  /*1f80*/  LDGDEPBAR ;  /* 0x00000000000079af */ /* 0x000e220000000000 */
[----:B------:R-:W-:Y:S01]  /*1f90*/  IMAD.U32 R12, RZ, RZ, UR5 ;  /* 0x00000005ff0c7e24 */ /* 0x000fe2000f8e00ff */
[----:B------:R-:W-:Y:S01]  /*1fa0*/  CS2R R46, SRZ ;  /* 0x00000000002e7805 */ /* 0x000fe2000001ff00 */
[----:B------:R-:W-:Y:S01]  /*1fb0*/  CS2R R44, SRZ ;  /* 0x00000000002c7805 */ /* 0x000fe2000001ff00 */
[----:B------:R3:W-:Y:S01]  /*1fc0*/  LDGSTS.E.BYPASS.LTC128B.128 [R221+0x1b080], [R28.64], !P1 ;  /* 0x1b0800001cdd7fae */ /* 0x0007e2000c901d48 */
[----:B------:R-:W-:Y:S01]  /*1fd0*/  ISETP.LT.OR P1, PT, R2, 0x21, P3 ;  /* 0x000000210200780c */ /* 0x000fe20001f21670 */
[----:B------:R-:W-:Y:S01]  /*1fe0*/  CS2R R42, SRZ ;  /* 0x00000000002a7805 */ /* 0x000fe2000001ff00 */
[----:B------:R-:W-:Y:S01]  /*1ff0*/  ISETP.GE.AND P3, PT, R219, 0x10, PT ;  /* 0x00000010db00780c */ /* 0x000fe20003f66270 */
[----:B------:R-:W-:Y:S01]  /*2000*/  CS2R R40, SRZ ;  /* 0x0000000000287805 */ /* 0x000fe2000001ff00 */
[----:B------:R-:W-:Y:S01]  /*2010*/  CS2R R38, SRZ ;  /* 0x0000000000267805 */ /* 0x000fe2000001ff00 */
[----:B------:R-:W-:Y:S01]  /*2020*/  CS2R R36, SRZ ;  /* 0x0000000000247805 */ /* 0x000fe2000001ff00 */
[----:B-1----:R-:W-:Y:S01]  /*2030*/  CS2R R34, SRZ ;  /* 0x0000000000227805 */ /* 0x002fe2000001ff00 */
[----:B------:R3:W-:Y:S01]  /*2040*/  LDGSTS.E.BYPASS.LTC128B.128 [R221+0x1d080], [R28.64+0x80], !P0 ;  /* 0x1d0800801cdd7fae */ /* 0x0007e2000c101d48 */
[----:B------:R-:W-:Y:S01]  /*2050*/  LEA R22, P0, R22, R28, 0x1 ;  /* 0x0000001c16167211 */ /* 0x000fe200078008ff */
[----:B-----5:R-:W-:Y:S01]  /*2060*/  CS2R R32, SRZ ;  /* 0x0000000000207805 */ /* 0x020fe2000001ff00 */
[----:B------:R-:W-:-:S02]  /*2070*/  UMOV UR4, URZ ;  /* 0x0000003f00047c82 */ /* 0x000fc40008000000 */
[----:B------:R-:W-:Y:S01]  /*2080*/  LEA.HI.X R23, R17, R29, R12, 0x1, P0 ;  /* 0x0000001d11177211 */ /* 0x000fe200000f0c0c */
[C---:B------:R-:W-:Y:S01]  /*2090*/  IMAD R17, R11.reuse, c[0x0][0x288], RZ ;  /* 0x0000a2000b117a24 */ /* 0x040fe200078e02ff */
[----:B------:R-:W-:Y:S01]  /*20a0*/  ISETP.LT.OR P0, PT, R2, 0x1, P2 ;  /* 0x000000010200780c */ /* 0x000fe20001701670 */
[----:B------:R-:W-:Y:S01]  /*20b0*/  IMAD R11, R11, c[0x0][0x238], RZ ;  /* 0x00008e000b0b7a24 */ /* 0x000fe200078e02ff */
[-C--:B------:R-:W-:Y:S01]  /*20c0*/  LEA.HI R12, R18, R219.reuse, RZ, 0x4 ;  /* 0x000000db120c7211 */ /* 0x080fe200078f20ff */
[----:B------:R-:W-:Y:S01]  /*20d0*/  IMAD R238, R0, c[0x0][0x28c], R17 ;  /* 0x0000a30000ee7a24 */ /* 0x000fe200078e0211 */
[----:B--2---:R-:W-:Y:S01]  /*20e0*/  LEA.HI R14, R18, R219, RZ, 0x2 ;  /* 0x000000db120e7211 */ /* 0x004fe200078f10ff */
[----:B------:R-:W-:Y:S01]  /*20f0*/  IMAD R16, R0, c[0x0][0x23c], R11 ;  /* 0x00008f0000107a24 */ /* 0x000fe200078e020b */
[----:B------:R-:W-:Y:S01]  /*2100*/  SHF.R.S32.HI R11, RZ, 0x4, R12 ;  /* 0x00000004ff0b7819 */ /* 0x000fe2000001140c */
[----:B------:R-:W-:Y:S01]  /*2110*/  IMAD.IADD R239, R27, 0x1, R238 ;  /* 0x000000011bef7824 */ /* 0x000fe200078e02ee */
[----:B------:R-:W-:Y:S01]  /*2120*/  SHF.R.S32.HI R19, RZ, 0x2, R14 ;  /* 0x00000002ff137819 */ /* 0x000fe2000001140e */
[----:B------:R-:W-:Y:S01]  /*2130*/  IMAD.MOV.U32 R238, RZ, RZ, R26 ;  /* 0x000000ffffee7224 */ /* 0x000fe200078e001a */
[----:B------:R-:W-:Y:S01]  /*2140*/  LEA.HI R17, R12, R11, RZ, 0x1 ;  /* 0x0000000b0c117211 */ /* 0x000fe200078f08ff */
[----:B------:R-:W-:Y:S01]  /*2150*/  CS2R R30, SRZ ;  /* 0x00000000001e7805 */ /* 0x000fe2000001ff00 */
[----:B------:R-:W-:Y:S01]  /*2160*/  SHF.R.S32.HI R0, RZ, 0x1f, R14 ;  /* 0x0000001fff007819 */ /* 0x000fe2000001140e */
[----:B------:R3:W-:Y:S01]  /*2170*/  LDGSTS.E.BYPASS.LTC128B.128 [R221+0x1f080], [R28.64+0x100], !P0 ;  /* 0x1f0801001cdd7fae */ /* 0x0007e2000c101d48 */
[----:B------:R-:W-:Y:S01]  /*2180*/  ISETP.LT.OR P0, PT, R2, 0x21, P5 ;  /* 0x000000210200780c */ /* 0x000fe20002f01670 */
[----:B------:R-:W-:Y:S01]  /*2190*/  IMAD.WIDE.U32 R238, R230, c[0x0][0x290], R238 ;  /* 0x0000a400e6ee7a25 */ /* 0x000fe200078e00ee */
[----:B------:R-:W-:Y:S01]  /*21a0*/  ISETP.GE.AND P5, PT, R20, c[0x0][0x1fc], PT ;  /* 0x00007f0014007a0c */ /* 0x000fe20003fa6270 */
[----:B------:R-:W-:Y:S01]  /*21b0*/  UMOV UR13, 0x1 ;  /* 0x00000001000d7882 */ /* 0x000fe20000000000 */
[----:B------:R-:W-:Y:S01]  /*21c0*/  LEA.HI R20, R18, R219, RZ, 0x5 ;  /* 0x000000db12147211 */ /* 0x000fe200078f28ff */
[----:B------:R-:W-:Y:S01]  /*21d0*/  IMAD.IADD R216, R239, 0x1, R21 ;  /* 0x00000001efd87824 */ /* 0x000fe200078e0215 */
[----:B------:R-:W-:-:S02]  /*21e0*/  LEA.HI R0, R0, R19, RZ, 0x3 ;  /* 0x0000001300007211 */ /* 0x000fc400078f18ff */
[----:B------:R-:W-:Y:S02]  /*21f0*/  LOP3.LUT R14, R14, 0x3ffffffc, RZ, 0xc0, !PT ;  /* 0x3ffffffc0e0e7812 */ /* 0x000fe400078ec0ff */
[----:B------:R-:W-:Y:S02]  /*2200*/  LOP3.LUT R0, R0, 0xfffffff8, RZ, 0xc0, !PT ;  /* 0xfffffff800007812 */ /* 0x000fe400078ec0ff */
[----:B------:R-:W-:Y:S01]  /*2210*/  LOP3.LUT R12, R12, 0xfffffff0, RZ, 0xc0, !PT ;  /* 0xfffffff00c0c7812 */ /* 0x000fe200078ec0ff */
[----:B------:R1:W-:Y:S01]  /*2220*/  LDGSTS.E.BYPASS.LTC128B.128 [R221+0x1c080], [R22.64], !P0 ;  /* 0x1c08000016dd7fae */ /* 0x0003e2000c101d48 */
[----:B------:R-:W-:Y:S01]  /*2230*/  ISETP.LT.OR P0, PT, R2, 0x21, P2 ;  /* 0x000000210200780c */ /* 0x000fe20001701670 */
[----:B------:R-:W-:Y:S01]  /*2240*/  IMAD.IADD R0, R19, 0x1, -R0 ;  /* 0x0000000113007824 */ /* 0x000fe200078e0a00 */
[----:B------:R-:W-:Y:S01]  /*2250*/  LOP3.LUT R2, R17, 0xfffffffe, RZ, 0xc0, !PT ;  /* 0xfffffffe11027812 */ /* 0x000fe200078ec0ff */
[----:B------:R-:W-:Y:S01]  /*2260*/  IMAD.IADD R17, R25, 0x1, R16 ;  /* 0x0000000119117824 */ /* 0x000fe200078e0210 */
[----:B------:R1:W-:Y:S01]  /*2270*/  LDGSTS.E.BYPASS.LTC128B.128 [R221+0x1e080], [R22.64+0x80], !P1 ;  /* 0x1e08008016dd7fae */ /* 0x0003e2000c901d48 */
[----:B------:R-:W-:Y:S01]  /*2280*/  IMAD.MOV.U32 R16, RZ, RZ, R24 ;  /* 0x000000ffff107224 */ /* 0x000fe200078e0018 */
[----:B------:R-:W-:Y:S01]  /*2290*/  SHF.R.S32.HI R24, RZ, 0x1f, R20 ;  /* 0x0000001fff187819 */ /* 0x000fe20000011414 */
[----:B------:R-:W-:Y:S01]  /*22a0*/  IMAD.IADD R2, R11, 0x1, -R2 ;  /* 0x000000010b027824 */ /* 0x000fe200078e0a02 */
[----:B------:R-:W-:Y:S01]  /*22b0*/  SHF.R.S32.HI R11, RZ, 0x5, R20 ;  /* 0x00000005ff0b7819 */ /* 0x000fe20000011414 */
[----:B------:R-:W-:Y:S01]  /*22c0*/  IMAD.SHL.U32 R19, R0, 0x10, RZ ;  /* 0x0000001000137824 */ /* 0x000fe200078e00ff */
[----:B------:R-:W-:Y:S01]  /*22d0*/  ISETP.GE.AND P1, PT, R7, c[0x0][0x1fc], PT ;  /* 0x00007f0007007a0c */ /* 0x000fe20003f26270 */
[----:B------:R-:W-:Y:S01]  /*22e0*/  IMAD.IADD R14, R219, 0x1, -R14 ;  /* 0x00000001db0e7824 */ /* 0x000fe200078e0a0e */
[----:B------:R-:W-:Y:S01]  /*22f0*/  LEA.HI R18, R24, R11, RZ, 0x2 ;  /* 0x0000000b18127211 */ /* 0x000fe200078f10ff */
[----:B------:R1:W-:Y:S01]  /*2300*/  LDGSTS.E.BYPASS.LTC128B.128 [R221+0x20080], [R22.64+0x100], !P0 ;  /* 0x2008010016dd7fae */ /* 0x0003e2000c101d48 */
[----:B------:R-:W-:Y:S01]  /*2310*/  SEL R7, RZ, 0x1, P5 ;  /* 0x00000001ff077807 */ /* 0x000fe20002800000 */
[----:B------:R-:W-:Y:S01]  /*2320*/  IMAD.WIDE.U32 R230, R230, c[0x0][0x240], R16 ;  /* 0x00009000e6e67a25 */ /* 0x000fe200078e0010 */
[----:B------:R-:W-:Y:S01]  /*2330*/  LOP3.LUT R18, R18, 0xfffffffc, RZ, 0xc0, !PT ;  /* 0xfffffffc12127812 */ /* 0x000fe200078ec0ff */
[----:B---3--:R-:W-:Y:S01]  /*2340*/  CS2R R28, SRZ ;  /* 0x00000000001c7805 */ /* 0x008fe2000001ff00 */
[----:B------:R-:W-:Y:S01]  /*2350*/  ISETP.NE.AND P5, PT, R9, RZ, PT ;  /* 0x000000ff0900720c */ /* 0x000fe20003fa5270 */
[----:B------:R-:W-:Y:S01]  /*2360*/  IMAD.SHL.U32 R217, R2, 0x8, RZ ;  /* 0x0000000802d97824 */ /* 0x000fe200078e00ff */
[----:B------:R-:W-:Y:S01]  /*2370*/  IADD3 R15, P0, R15, R238, RZ ;  /* 0x000000ee0f0f7210 */ /* 0x000fe20007f1e0ff */
[----:B------:R-:W-:Y:S01]  /*2380*/  IMAD.IADD R9, R11, 0x1, -R18 ;  /* 0x000000010b097824 */ /* 0x000fe200078e0a12 */
[----:B------:R-:W-:Y:S01]  /*2390*/  ISETP.GE.AND P2, PT, R10, c[0x0][0x1fc], PT ;  /* 0x00007f000a007a0c */ /* 0x000fe20003f46270 */
[----:B------:R-:W-:Y:S01]  /*23a0*/  IMAD.IADD R237, R231, 0x1, R237 ;  /* 0x00000001e7ed7824 */ /* 0x000fe200078e02ed */
[----:B------:R-:W-:Y:S01]  /*23b0*/  LOP3.LUT R20, R20, 0xffffffe0, RZ, 0xc0, !PT ;  /* 0xffffffe014147812 */ /* 0x000fe200078ec0ff */
[C---:B------:R-:W-:Y:S01]  /*23c0*/  IMAD.SHL.U32 R21, R9.reuse, 0x100, RZ ;  /* 0x0000010009157824 */ /* 0x040fe200078e00ff */
[----:B------:R-:W-:Y:S01]  /*23d0*/  LEA.HI R18, R9, R9, RZ, 0x1 ;  /* 0x0000000909127211 */ /* 0x000fe200078f08ff */
[----:B------:R-:W-:Y:S01]  /*23e0*/  IMAD.X R24, R13, 0x1, R216, P0 ;  /* 0x000000010d187824 */ /* 0x000fe200000e06d8 */
[----:B------:R-:W-:-:S02]  /*23f0*/  LEA R26, P0, R15, c[0x0][0x280], 0x2 ;  /* 0x0000a0000f1a7a11 */ /* 0x000fc400078010ff */
[----:B------:R-:W-:Y:S01]  /*2400*/  LOP3.LUT R217, R217, 0x8, RZ, 0xc0, !PT ;  /* 0x00000008d9d97812 */ /* 0x000fe200078ec0ff */
[----:B------:R-:W-:Y:S01]  /*2410*/  IMAD.SHL.U32 R18, R18, 0x100, RZ ;  /* 0x0000010012127824 */ /* 0x000fe200078e00ff */
[----:B------:R-:W-:Y:S01]  /*2420*/  LEA.HI.X R27, R15, c[0x0][0x284], R24, 0x2, P0 ;  /* 0x0000a1000f1b7a11 */ /* 0x000fe200000f1418 */
[----:B------:R-:W-:Y:S01]  /*2430*/  @!P3 IMAD.SHL.U32 R15, R219, 0x10, RZ ;  /* 0x00000010db0fb824 */ /* 0x000fe200078e00ff */
[----:B------:R-:W-:Y:S01]  /*2440*/  LOP3.LUT P0, RZ, R0, 0x1, RZ, 0xc0, !PT ;  /* 0x0000000100ff7812 */ /* 0x000fe2000780c0ff */
[----:B------:R-:W-:Y:S01]  /*2450*/  IMAD.SHL.U32 R0, R11, 0x100, RZ ;  /* 0x000001000b007824 */ /* 0x000fe200078e00ff */
[----:B------:R-:W-:Y:S01]  /*2460*/  LOP3.LUT R13, R18, 0x7ffffe00, RZ, 0xc0, !PT ;  /* 0x7ffffe00120d7812 */ /* 0x000fe200078ec0ff */
[----:B------:R-:W-:Y:S01]  /*2470*/  IMAD.SHL.U32 R11, R2, 0x20, RZ ;  /* 0x00000020020b7824 */ /* 0x000fe200078e00ff */
[----:B------:R2:W-:Y:S01]  /*2480*/  @!P3 LDGSTS.E.BYPASS.LTC128B.128 [R15+0x21280], [R26.64] ;  /* 0x212800001a0fbfae */ /* 0x0005e2000b901d48 */
[----:B------:R-:W-:Y:S02]  /*2490*/  LEA.HI R18, R213, R213, RZ, 0x1 ;  /* 0x000000d5d5127211 */ /* 0x000fe400078f08ff */
[----:B-1----:R-:W-:Y:S01]  /*24a0*/  LOP3.LUT R22, R210, 0x70, R19, 0xf8, !PT ;  /* 0x00000070d2167812 */ /* 0x002fe200078ef813 */
[----:B------:R-:W-:Y:S01]  /*24b0*/  IMAD R14, R14, 0x2, R13 ;  /* 0x000000020e0e7824 */ /* 0x000fe200078e020d */
[----:B------:R-:W-:Y:S01]  /*24c0*/  LOP3.LUT R18, R18, 0x1ffffffe, RZ, 0xc0, !PT ;  /* 0x1ffffffe12127812 */ /* 0x000fe200078ec0ff */
[C---:B------:R-:W-:Y:S01]  /*24d0*/  IMAD.IADD R13, R219.reuse, 0x1, -R12 ;  /* 0x00000001db0d7824 */ /* 0x040fe200078e0a0c */
[----:B------:R-:W-:Y:S01]  /*24e0*/  LOP3.LUT R21, R22, 0x100, R21, 0xf8, !PT ;  /* 0x0000010016157812 */ /* 0x000fe200078ef815 */
[----:B------:R-:W-:Y:S01]  /*24f0*/  IMAD.IADD R12, R219, 0x1, -R20 ;  /* 0x00000001db0c7824 */ /* 0x000fe200078e0a14 */
[----:B------:R-:W-:Y:S01]  /*2500*/  LOP3.LUT R11, R11, 0x20, RZ, 0xc0, !PT ;  /* 0x000000200b0b7812 */ /* 0x000fe200078ec0ff */
[----:B------:R-:W0:Y:S01]  /*2510*/  LDGDEPBAR ;  /* 0x00000000000079af */ /* 0x000e220000000000 */
[----:B------:R-:W-:-:S02]  /*2520*/  SHF.R.U32.HI R10, RZ, 0x3, R21 ;  /* 0x00000003ff0a7819 */ /* 0x000fc40000011615 */
[----:B------:R-:W-:Y:S01]  /*2530*/  SHF.R.S32.HI R19, RZ, 0x1f, R12 ;  /* 0x0000001fff137819 */ /* 0x000fe2000001140c */
[----:B------:R-:W0:Y:S01]  /*2540*/  LDGDEPBAR ;  /* 0x00000000000079af */ /* 0x000e220000000000 */
[----:B------:R-:W-:Y:S01]  /*2550*/  LOP3.LUT R21, R21, 0x28, R10, 0x78, !PT ;  /* 0x0000002815157812 */ /* 0x000fe200078e780a */
[----:B------:R-:W-:Y:S01]  /*2560*/  IMAD.SHL.U32 R10, R13, 0x10, RZ ;  /* 0x000000100d0a7824 */ /* 0x000fe200078e00ff */
[----:B------:R-:W-:Y:S02]  /*2570*/  SHF.R.S32.HI R208, RZ, 0x1f, R13 ;  /* 0x0000001fffd07819 */ /* 0x000fe4000001140d */
[----:B------:R-:W-:Y:S01]  /*2580*/  LOP3.LUT R6, R11, 0x18, R6, 0xf8, !PT ;  /* 0x000000180b067812 */ /* 0x000fe200078ef806 */
[----:B------:R-:W-:Y:S01]  /*2590*/  IMAD.IADD R21, R14, 0x1, R21 ;  /* 0x000000010e157824 */ /* 0x000fe200078e0215 */
[----:B------:R-:W-:Y:S02]  /*25a0*/  LOP3.LUT R209, R10, 0xf0, RZ, 0xc0, !PT ;  /* 0x000000f00ad17812 */ /* 0x000fe400078ec0ff */
[----:B------:R-:W-:Y:S01]  /*25b0*/  LEA.HI R14, R19, R12, RZ, 0x2 ;  /* 0x0000000c130e7211 */ /* 0x000fe200078f10ff */
[----:B------:R-:W-:Y:S01]  /*25c0*/  IMAD.SHL.U32 R224, R21, 0x2, RZ ;  /* 0x0000000215e07824 */ /* 0x000fe200078e00ff */
[----:B------:R-:W-:-:S02]  /*25d0*/  LOP3.LUT R210, R209, R210, RZ, 0xfc, !PT ;  /* 0x000000d2d1d27212 */ /* 0x000fc400078efcff */
[----:B------:R-:W-:Y:S01]  /*25e0*/  LOP3.LUT R209, R209, 0x100, R0, 0xf8, !PT ;  /* 0x00000100d1d17812 */ /* 0x000fe200078ef800 */
[----:B--2---:R-:W-:Y:S01]  /*25f0*/  IMAD.SHL.U32 R15, R9, 0x10, RZ ;  /* 0x00000010090f7824 */ /* 0x004fe200078e00ff */
[C---:B------:R-:W-:Y:S02]  /*2600*/  IADD3 R0, R224.reuse, 0x21480, RZ ;  /* 0x00021480e0007810 */ /* 0x040fe40007ffe0ff */
[----:B------:R-:W-:Y:S02]  /*2610*/  IADD3 R220, R224, 0x215a0, RZ ;  /* 0x000215a0e0dc7810 */ /* 0x000fe40007ffe0ff */
[----:B------:R-:W-:Y:S01]  /*2620*/  @P0 IADD3 R220, R0, 0xe0, RZ ;  /* 0x000000e000dc0810 */ /* 0x000fe20007ffe0ff */
[----:B------:R-:W-:Y:S01]  /*2630*/  IMAD.SHL.U32 R0, R8, 0x40, RZ ;  /* 0x0000004008007824 */ /* 0x000fe200078e00ff */
[----:B------:R-:W-:Y:S02]  /*2640*/  LEA.HI R208, R208, R13, RZ, 0x3 ;  /* 0x0000000dd0d07211 */ /* 0x000fe400078f18ff */
[----:B------:R-:W-:-:S02]  /*2650*/  LOP3.LUT R5, R14, 0x7ffffffc, RZ, 0xc0, !PT ;  /* 0x7ffffffc0e057812 */ /* 0x000fc400078ec0ff */
[----:B------:R-:W-:Y:S02]  /*2660*/  SEL R10, RZ, 0xffffffff, P1 ;  /* 0xffffffffff0a7807 */ /* 0x000fe40000800000 */
[----:B------:R-:W-:Y:S01]  /*2670*/  LOP3.LUT P0, RZ, R8, 0x2, RZ, 0xc0, !PT ;  /* 0x0000000208ff7812 */ /* 0x000fe2000780c0ff */
[----:B------:R-:W-:Y:S01]  /*2680*/  IMAD.IADD R12, R12, 0x1, -R5 ;  /* 0x000000010c0c7824 */ /* 0x000fe200078e0a05 */
[----:B------:R-:W-:Y:S01]  /*2690*/  LOP3.LUT P1, RZ, R8, 0x4, RZ, 0xc0, !PT ;  /* 0x0000000408ff7812 */ /* 0x000fe2000782c0ff */
[----:B------:R-:W-:Y:S01]  /*26a0*/  IMAD.SHL.U32 R10, R10, 0x2, RZ ;  /* 0x000000020a0a7824 */ /* 0x000fe200078e00ff */
[C---:B------:R-:W-:Y:S01]  /*26b0*/  LOP3.LUT R8, R208.reuse, 0xfffffff8, RZ, 0xc0, !PT ;  /* 0xfffffff8d0087812 */ /* 0x040fe200078ec0ff */
[----:B------:R-:W-:Y:S01]  /*26c0*/  IMAD.SHL.U32 R208, R208, 0x40, RZ ;  /* 0x00000040d0d07824 */ /* 0x000fe200078e00ff */
[----:B------:R-:W-:Y:S02]  /*26d0*/  LOP3.LUT R0, R0, 0x1c0, RZ, 0xc0, !PT ;  /* 0x000001c000007812 */ /* 0x000fe400078ec0ff */
[----:B------:R-:W-:Y:S01]  /*26e0*/  LEA.HI.SX32 R225, R14, R15, 0x1e ;  /* 0x0000000f0ee17211 */ /* 0x000fe200078ff2ff */
[----:B------:R-:W-:Y:S01]  /*26f0*/  IMAD.IADD R8, R13, 0x1, -R8 ;  /* 0x000000010d087824 */ /* 0x000fe200078e0a08 */
[----:B------:R-:W-:-:S02]  /*2700*/  LOP3.LUT R5, R0, 0x8, R215, 0xf8, !PT ;  /* 0x0000000800057812 */ /* 0x000fc400078ef8d7 */
[----:B------:R-:W-:Y:S02]  /*2710*/  LOP3.LUT R16, R0, 0x30, R15, 0xf8, !PT ;  /* 0x0000003000107812 */ /* 0x000fe400078ef80f */
[----:B------:R-:W-:Y:S02]  /*2720*/  SHF.R.U32.HI R0, RZ, 0x3, R0 ;  /* 0x00000003ff007819 */ /* 0x000fe40000011600 */
[----:B------:R-:W-:Y:S02]  /*2730*/  SEL R206, R214, 0xfffffff0, !P0 ;  /* 0xfffffff0d6ce7807 */ /* 0x000fe40004000000 */
[----:B------:R-:W-:Y:S01]  /*2740*/  LOP3.LUT R14, R5, R0, RZ, 0x3c, !PT ;  /* 0x00000000050e7212 */ /* 0x000fe200078e3cff */
[----:B------:R-:W-:Y:S01]  /*2750*/  IMAD.IADD R5, R213, 0x1, -R18 ;  /* 0x00000001d5057824 */ /* 0x000fe200078e0a12 */
[----:B------:R-:W-:Y:S02]  /*2760*/  SEL R204, R212, 0xffffffe0, !P1 ;  /* 0xffffffe0d4cc7807 */ /* 0x000fe40004800000 */
[C---:B------:R-:W-:Y:S01]  /*2770*/  LOP3.LUT P1, RZ, R8.reuse, 0x4, RZ, 0xc0, !PT ;  /* 0x0000000408ff7812 */ /* 0x040fe2000782c0ff */
[----:B------:R-:W-:Y:S01]  /*2780*/  IMAD R5, R5, 0x4, R12 ;  /* 0x0000000405057824 */ /* 0x000fe200078e020c */
[C---:B------:R-:W-:Y:S01]  /*2790*/  LOP3.LUT P0, RZ, R8.reuse, 0x2, RZ, 0xc0, !PT ;  /* 0x0000000208ff7812 */ /* 0x040fe2000780c0ff */
[----:B------:R-:W-:Y:S01]  /*27a0*/  IMAD.SHL.U32 R8, R8, 0x40, RZ ;  /* 0x0000004008087824 */ /* 0x000fe200078e00ff */
[----:B------:R-:W-:Y:S01]  /*27b0*/  SHF.R.U32.HI R12, RZ, 0x3, R209 ;  /* 0x00000003ff0c7819 */ /* 0x000fe200000116d1 */
[----:B------:R-:W-:Y:S01]  /*27c0*/  IMAD R213, R213, 0x200, R14 ;  /* 0x00000200d5d57824 */ /* 0x000fe200078e020e */
[----:B------:R-:W-:Y:S01]  /*27d0*/  LOP3.LUT R10, R10, 0x2, R7, 0xe2, !PT ;  /* 0x000000020a0a7812 */ /* 0x000fe200078ee207 */
[----:B------:R-:W-:Y:S01]  /*27e0*/  IMAD.SHL.U32 R5, R5, 0x2, RZ ;  /* 0x0000000205057824 */ /* 0x000fe200078e00ff */
[----:B------:R-:W-:Y:S01]  /*27f0*/  LOP3.LUT R8, R8, 0x1c0, RZ, 0xc0, !PT ;  /* 0x000001c008087812 */ /* 0x000fe200078ec0ff */
[----:B------:R-:W-:Y:S01]  /*2800*/  IMAD.SHL.U32 R213, R213, 0x2, RZ ;  /* 0x00000002d5d57824 */ /* 0x000fe200078e00ff */
[----:B------:R-:W-:Y:S01]  /*2810*/  LOP3.LUT R12, R12, 0x38, RZ, 0xc0, !PT ;  /* 0x000000380c0c7812 */ /* 0x000fe200078ec0ff */
[----:B------:R-:W-:Y:S01]  /*2820*/  IMAD.IADD R247, R222, 0x1, -R5 ;  /* 0x00000001def77824 */ /* 0x000fe200078e0a05 */
[----:B------:R-:W-:Y:S01]  /*2830*/  SHF.R.U32.HI R7, RZ, 0x3, R8 ;  /* 0x00000003ff077819 */ /* 0x000fe20000011608 */
[----:B------:R-:W-:Y:S01]  /*2840*/  IMAD R206, R206, 0x2, R213 ;  /* 0x00000002cece7824 */ /* 0x000fe200078e02d5 */
[----:B------:R-:W-:Y:S01]  /*2850*/  LOP3.LUT R215, R16, 0x8, R215, 0xf8, !PT ;  /* 0x0000000810d77812 */ /* 0x000fe200078ef8d7 */
[----:B------:R-:W-:Y:S01]  /*2860*/  IMAD R205, R204, 0x2, R213 ;  /* 0x00000002cccd7824 */ /* 0x000fe200078e02d5 */
[----:B------:R-:W-:Y:S01]  /*2870*/  LOP3.LUT R208, R208, 0xfffffe00, RZ, 0xc0, !PT ;  /* 0xfffffe00d0d07812 */ /* 0x000fe200078ec0ff */
[----:B------:R-:W-:Y:S01]  /*2880*/  IMAD R204, R204, 0x2, R206 ;  /* 0x00000002cccc7824 */ /* 0x000fe200078e02ce */
[----:B------:R-:W-:-:S02]  /*2890*/  LOP3.LUT R209, R12, R209, R217, 0x1e, !PT ;  /* 0x000000d10cd17212 */ /* 0x000fc400078e1ed9 */
[----:B------:R-:W-:Y:S02]  /*28a0*/  LOP3.LUT R217, R7, R8, R217, 0x1e, !PT ;  /* 0x0000000807d97212 */ /* 0x000fe400078e1ed9 */
[----:B------:R-:W-:Y:S01]  /*28b0*/  LOP3.LUT R215, R215, R0, RZ, 0x3c, !PT ;  /* 0x00000000d7d77212 */ /* 0x000fe200078e3cff */
[----:B------:R-:W-:Y:S01]  /*28c0*/  IMAD R0, R9, 0x400, R208 ;  /* 0x0000040009007824 */ /* 0x000fe200078e02d0 */
[----:B------:R-:W-:Y:S02]  /*28d0*/  LOP3.LUT R7, R7, R6, R8, 0x1e, !PT ;  /* 0x0000000607077212 */ /* 0x000fe400078e1e08 */
[----:B------:R-:W-:Y:S01]  /*28e0*/  LOP3.LUT P3, RZ, R13, 0x2, RZ, 0xc0, !PT ;  /* 0x000000020dff7812 */ /* 0x000fe2000786c0ff */
[----:B------:R-:W-:Y:S01]  /*28f0*/  IMAD.IADD R217, R0, 0x1, R217 ;  /* 0x0000000100d97824 */ /* 0x000fe200078e02d9 */
[----:B------:R-:W-:Y:S01]  /*2900*/  LOP3.LUT R208, R7, R208, RZ, 0xfc, !PT ;  /* 0x000000d007d07212 */ /* 0x000fe200078efcff */
[----:B------:R-:W-:Y:S01]  /*2910*/  IMAD.IADD R7, R222, 0x1, R3 ;  /* 0x00000001de077824 */ /* 0x000fe200078e0203 */
[----:B------:R-:W-:Y:S01]  /*2920*/  SEL R214, R214, 0xfffffff0, !P0 ;  /* 0xfffffff0d6d67807 */ /* 0x000fe20004000000 */
[----:B------:R-:W-:Y:S01]  /*2930*/  IMAD.SHL.U32 R13, R13, 0x2, RZ ;  /* 0x000000020d0d7824 */ /* 0x000fe200078e00ff */
[----:B------:R-:W-:Y:S01]  /*2940*/  ISETP.LE.AND P0, PT, R250, c[0x0][0x2a8], PT ;  /* 0x0000aa00fa007a0c */ /* 0x000fe20003f03270 */
[----:B------:R-:W-:Y:S01]  /*2950*/  IMAD R215, R2, 0x200, R215 ;  /* 0x0000020002d77824 */ /* 0x000fe200078e02d7 */
[----:B------:R-:W-:Y:S01]  /*2960*/  IADD3 R2, -R228, 0x1, R7 ;  /* 0x00000001e4027810 */ /* 0x000fe20007ffe107 */
[----:B------:R-:W-:Y:S01]  /*2970*/  IMAD.SHL.U32 R211, R217, 0x2, RZ ;  /* 0x00000002d9d37824 */ /* 0x000fe200078e00ff */
[----:B------:R-:W-:Y:S01]  /*2980*/  LOP3.LUT R210, R210, 0x18, R13, 0x78, !PT ;  /* 0x00000018d2d27812 */ /* 0x000fe200078e780d */
[----:B------:R-:W-:Y:S01]  /*2990*/  IMAD.MOV.U32 R0, RZ, RZ, 0x120 ;  /* 0x00000120ff007424 */ /* 0x000fe200078e00ff */
[----:B------:R-:W-:Y:S01]  /*29a0*/  SEL R212, R212, 0xffffffe0, !P1 ;  /* 0xffffffe0d4d47807 */ /* 0x000fe20004800000 */
[--C-:B------:R-:W-:Y:S01]  /*29b0*/  IMAD.IADD R2, R2, 0x1, -R5.reuse ;  /* 0x0000000102027824 */ /* 0x100fe200078e0a05 */
[----:B------:R-:W-:Y:S01]  /*29c0*/  IADD3 R211, R211, 0x1b080, RZ ;  /* 0x0001b080d3d37810 */ /* 0x000fe20007ffe0ff */
[----:B------:R-:W-:Y:S01]  /*29d0*/  IMAD.SHL.U32 R210, R210, 0x2, RZ ;  /* 0x00000002d2d27824 */ /* 0x000fe200078e00ff */
[----:B------:R-:W-:Y:S01]  /*29e0*/  SEL R3, R0, 0xe0, !P3 ;  /* 0x000000e000037807 */ /* 0x000fe20005800000 */
[----:B------:R-:W-:Y:S01]  /*29f0*/  IMAD.IADD R246, R7, 0x1, -R5 ;  /* 0x0000000107f67824 */ /* 0x000fe200078e0a05 */
[----:B------:R-:W-:Y:S01]  /*2a00*/  SEL R223, RZ, 0x4, P2 ;  /* 0x00000004ffdf7807 */ /* 0x000fe20001000000 */
[----:B------:R-:W-:Y:S01]  /*2a10*/  IMAD R211, R212, 0x2, R211 ;  /* 0x00000002d4d37824 */ /* 0x000fe200078e02d3 */
[----:B------:R-:W-:Y:S01]  /*2a20*/  LEA R209, R209, 0x23c80, 0x1 ;  /* 0x00023c80d1d17811 */ /* 0x000fe200078e08ff */
[----:B------:R-:W-:Y:S01]  /*2a30*/  IMAD R0, R3, 0x2, R210 ;  /* 0x0000000203007824 */ /* 0x000fe200078e02d2 */
[----:B------:R-:W-:Y:S01]  /*2a40*/  LOP3.LUT R223, R10, R223, RZ, 0xfc, !PT ;  /* 0x000000df0adf7212 */ /* 0x000fe200078efcff */
[C---:B------:R-:W-:Y:S01]  /*2a50*/  IMAD.IADD R212, R217.reuse, 0x1, R212 ;  /* 0x00000001d9d47824 */ /* 0x040fe200078e02d4 */
[C---:B------:R-:W-:Y:S01]  /*2a60*/  IADD3 R249, R2.reuse, c[0x0][0x2a4], RZ ;  /* 0x0000a90002f97a10 */ /* 0x040fe20007ffe0ff */
[----:B------:R-:W-:Y:S01]  /*2a70*/  IMAD.IADD R207, R217, 0x1, R214 ;  /* 0x00000001d9cf7824 */ /* 0x000fe200078e02d6 */
[----:B------:R-:W-:-:S02]  /*2a80*/  IADD3 R248, R2, UR6, RZ ;  /* 0x0000000602f87c10 */ /* 0x000fc4000fffe0ff */
[----:B------:R-:W-:Y:S02]  /*2a90*/  LEA R208, R208, 0x80, 0x1 ;  /* 0x00000080d0d07811 */ /* 0x000fe400078e08ff */
[----:B------:R-:W-:Y:S02]  /*2aa0*/  @P0 LOP3.LUT R4, R4, 0x1, RZ, 0xfc, !PT ;  /* 0x0000000104040812 */ /* 0x000fe400078efcff */
.L_x_963:
[----:B------:R-:W-:Y:S04]  /*2ab0*/  DEPBAR.LE SB0, 0x1 ;  /* 0x000080400000791a */ /* 0x000fe80000000000 */
[----:B------:R-:W-:Y:S01]  /*2ac0*/  BAR.SYNC.DEFER_BLOCKING 0x0 ;  /* 0x0000000000007b1d */ /* 0x000fe20000010000 */
[----:B------:R-:W-:Y:S01]  /*2ad0*/  MOV R2, UR4 ;  /* 0x0000000400027c02 */ /* 0x000fe20008000f00 */
[----:B------:R-:W-:Y:S01]  /*2ae0*/  IMAD.U32 R174, RZ, RZ, UR4 ;  /* 0x00000004ffae7e24 */ /* 0x000fe2000f8e00ff */
[----:B------:R-:W-:Y:S01]  /*2af0*/  MOV R95, UR4 ;  /* 0x00000004005f7c02 */ /* 0x000fe20008000f00 */
[----:B------:R-:W-:Y:S01]  /*2b00*/  IMAD.U32 R104, RZ, RZ, UR4 ;  /* 0x00000004ff687e24 */ /* 0x000fe2000f8e00ff */
[----:B------:R-:W-:Y:S01]  /*2b10*/  ISETP.LE.AND P1, PT, R250, c[0x0][0x2a8], PT ;  /* 0x0000aa00fa007a0c */ /* 0x000fe20003f23270 */
[----:B------:R-:W-:Y:S01]  /*2b20*/  IMAD R2, R2, 0x3000, R217 ;  /* 0x0000300002027824 */ /* 0x000fe200078e02d9 */
[----:B------:R-:W-:Y:S01]  /*2b30*/  LEA R176, R174, R225, 0x6 ;  /* 0x000000e1aeb07211 */ /* 0x000fe200078e30ff */
[----:B------:R-:W-:Y:S01]  /*2b40*/  IMAD R102, R95, 0x3000, R214 ;  /* 0x000030005f667824 */ /* 0x000fe200078e02d6 */
[----:B------:R-:W-:Y:S01]  /*2b50*/  MOV R252, R251 ;  /* 0x000000fb00fc7202 */ /* 0x000fe20000000f00 */
[----:B------:R-:W-:Y:S02]  /*2b60*/  IMAD.SHL.U32 R172, R2, 0x2, RZ ;  /* 0x0000000202ac7824 */ /* 0x000fe400078e00ff */
[--C-:B------:R-:W-:Y:S02]  /*2b70*/  IMAD.IADD R97, R217, 0x1, R102.reuse ;  /* 0x00000001d9617824 */ /* 0x100fe400078e0266 */
[----:B------:R-:W-:Y:S02]  /*2b80*/  IMAD.IADD R102, R212, 0x1, R102 ;  /* 0x00000001d4667824 */ /* 0x000fe400078e0266 */
[----:B------:R-:W-:Y:S01]  /*2b90*/  IMAD R104, R104, 0x3000, R207 ;  /* 0x0000300068687824 */ /* 0x000fe200078e02cf */
[----:B------:R-:W-:Y:S01]  /*2ba0*/  SHF.L.U32 R96, R97, 0x1, RZ ;  /* 0x0000000161607819 */ /* 0x000fe200000006ff */
[----:B------:R-:W-:Y:S01]  /*2bb0*/  IMAD.SHL.U32 R180, R251, 0x40, RZ ;  /* 0x00000040fbb47824 */ /* 0x000fe200078e00ff */
[----:B------:R-:W-:Y:S02]  /*2bc0*/  SHF.L.U32 R110, R102, 0x1, RZ ;  /* 0x00000001666e7819 */ /* 0x000fe400000006ff */
[----:B------:R-:W-:Y:S02]  /*2bd0*/  SHF.L.U32 R173, R104, 0x1, RZ ;  /* 0x0000000168ad7819 */ /* 0x000fe400000006ff */
[----:B------:R-:W-:Y:S01]  /*2be0*/  IADD3 R177, R225, R180, RZ ;  /* 0x000000b4e1b17210 */ /* 0x000fe20007ffe0ff */
[----:B------:R-:W-:Y:S03]  /*2bf0*/  LDSM.16.M88.2 R2, [R213+0x80] ;  /* 0x00008000d502783b */ /* 0x000fe60000000100 */
[----:B------:R-:W-:Y:S01]  /*2c00*/  IADD3 R178, R248, R177, RZ ;  /* 0x000000b1f8b27210 */ /* 0x000fe20007ffe0ff */
[----:B------:R-:W1:Y:S01]  /*2c10*/  LDSM.16.M88.4 R24, [R172+0xf080] ;  /* 0x00f08000ac18783b */ /* 0x000e620000000200 */
[----:B------:R-:W-:Y:S03]  /*2c20*/  IMAD.IADD R179, R249, 0x1, R177 ;  /* 0x00000001f9b37824 */ /* 0x000fe600078e02b1 */
[----:B------:R-:W2:Y:S02]  /*2c30*/  LDSM.16.M88.2 R88, [R213+0x880] ;  /* 0x00088000d558783b */ /* 0x000ea40000000100 */
[----:B------:R-:W-:Y:S02]  /*2c40*/  IMNMX R179, R246, R179, PT ;  /* 0x000000b3f6b37217 */ /* 0x000fe40003800200 */
[----:B------:R-:W3:Y:S04]  /*2c50*/  LDSM.16.M88.2 R90, [R213+0x1080] ;  /* 0x00108000d55a783b */ /* 0x000ee80000000100 */
[----:B------:R-:W4:Y:S04]  /*2c60*/  LDSM.16.M88.2 R92, [R213+0x1880] ;  /* 0x00188000d55c783b */ /* 0x000f280000000100 */
[----:B------:R-:W5:Y:S04]  /*2c70*/  LDSM.16.M88.2 R94, [R213+0x2080] ;  /* 0x00208000d55e783b */ /* 0x000f680000000100 */
[----:B------:R-:W-:Y:S04]  /*2c80*/  LDSM.16.M88.2 R100, [R206+0x80] ;  /* 0x00008000ce64783b */ /* 0x000fe80000000100 */
[----:B------:R-:W4:Y:S04]  /*2c90*/  LDSM.16.M88.4 R96, [R96+0xf080] ;  /* 0x00f080006060783b */ /* 0x000f280000000200 */
[----:B------:R-:W-:Y:S04]  /*2ca0*/  LDSM.16.M88.2 R102, [R204+0x880] ;  /* 0x00088000cc66783b */ /* 0x000fe80000000100 */
[----:B------:R-:W-:Y:S04]  /*2cb0*/  LDSM.16.M88.2 R104, [R206+0x3880] ;  /* 0x00388000ce68783b */ /* 0x000fe80000000100 */
[----:B------:R-:W-:Y:S01]  /*2cc0*/  LDSM.16.M88.2 R106, [R206+0x4080] ;  /* 0x00408000ce6a783b */ /* 0x000fe20000000100 */
[C---:B-1----:R-:W-:Y:S03]  /*2cd0*/  HMMA.16816.F32.BF16 R4, R24.reuse, R2, RZ ;  /* 0x000000021804723c */ /* 0x042fe600000418ff */
[----:B------:R-:W1:Y:S04]  /*2ce0*/  LDSM.16.M88.2 R2, [R206+0x880] ;  /* 0x00088000ce02783b */ /* 0x000e680000000100 */
[----:B------:R-:W-:Y:S01]  /*2cf0*/  LDSM.16.M88.2 R108, [R206+0x4880] ;  /* 0x00488000ce6c783b */ /* 0x000fe20000000100 */
[C---:B--2---:R-:W-:Y:S03]  /*2d00*/  HMMA.16816.F32.BF16 R8, R24.reuse, R88, RZ ;  /* 0x000000581808723c */ /* 0x044fe600000418ff */
[----:B------:R-:W2:Y:S04]  /*2d10*/  LDSM.16.M88.2 R88, [R206+0x1080] ;  /* 0x00108000ce58783b */ /* 0x000ea80000000100 */
[----:B------:R-:W-:Y:S01]  /*2d20*/  LDS R175, [R176.X4+0x21080] ;  /* 0x02108000b0af7984 */ /* 0x000fe20000004800 */
[C---:B---3--:R-:W-:Y:S03]  /*2d30*/  HMMA.16816.F32.BF16 R12, R24.reuse, R90, RZ ;  /* 0x0000005a180c723c */ /* 0x048fe600000418ff */
[----:B------:R-:W3:Y:S04]  /*2d40*/  LDSM.16.M88.2 R90, [R206+0x1880] ;  /* 0x00188000ce5a783b */ /* 0x000ee80000000100 */
[----:B------:R-:W-:Y:S01]  /*2d50*/  LDS R174, [R176.X4+0x210a0] ;  /* 0x0210a000b0ae7984 */ /* 0x000fe20000004800 */
[C---:B----4-:R-:W-:Y:S07]  /*2d60*/  HMMA.16816.F32.BF16 R16, R24.reuse, R92, RZ ;  /* 0x0000005c1810723c */ /* 0x050fee00000418ff */
[----:B------:R-:W-:Y:S01]  /*2d70*/  IMAD.U32 R93, RZ, RZ, UR4 ;  /* 0x00000004ff5d7e24 */ /* 0x000fe2000f8e00ff */
[----:B-----5:R-:W-:Y:S01]  /*2d80*/  HMMA.16816.F32.BF16 R20, R24, R94, RZ ;  /* 0x0000005e1814723c */ /* 0x020fe200000418ff */
[----:B------:R-:W4:Y:S03]  /*2d90*/  LDSM.16.M88.2 R24, [R206+0x2080] ;  /* 0x00208000ce18783b */ /* 0x000f260000000100 */
[----:B------:R-:W-:Y:S01]  /*2da0*/  IMAD R93, R93, 0x3000, R212 ;  /* 0x000030005d5d7824 */ /* 0x000fe200078e02d4 */
[----:B------:R-:W-:Y:S03]  /*2db0*/  LDSM.16.M88.2 R26, [R205+0x80] ;  /* 0x00008000cd1a783b */ /* 0x000fe60000000100 */
[C---:B------:R-:W-:Y:S01]  /*2dc0*/  HMMA.16816.F32.BF16 R4, R96.reuse, R100, R4 ;  /* 0x000000646004723c */ /* 0x040fe20000041804 */
[----:B------:R-:W-:Y:S04]  /*2dd0*/  LDSM.16.M88.2 R100, [R204+0x80] ;  /* 0x00008000cc64783b */ /* 0x000fe80000000100 */
[----:B------:R-:W-:Y:S03]  /*2de0*/  SHF.L.U32 R111, R93, 0x1, RZ ;  /* 0x000000015d6f7819 */ /* 0x000fe600000006ff */
[C---:B-1----:R-:W-:Y:S01]  /*2df0*/  HMMA.16816.F32.BF16 R8, R96.reuse, R2, R8 ;  /* 0x000000026008723c */ /* 0x042fe20000041808 */
[----:B------:R-:W-:Y:S04]  /*2e00*/  LDSM.16.M88.2 R2, [R205+0x880] ;  /* 0x00088000cd02783b */ /* 0x000fe80000000100 */
[----:B------:R-:W1:Y:S03]  /*2e10*/  LDSM.16.M88.4 R92, [R111+0xf080] ;  /* 0x00f080006f5c783b */ /* 0x000e660000000200 */
[C---:B--2---:R-:W-:Y:S01]  /*2e20*/  HMMA.16816.F32.BF16 R12, R96.reuse, R88, R12 ;  /* 0x00000058600c723c */ /* 0x044fe2000004180c */
[----:B------:R-:W2:Y:S07]  /*2e30*/  LDSM.16.M88.2 R88, [R205+0x1080] ;  /* 0x00108000cd58783b */ /* 0x000eae0000000100 */
[C---:B---3--:R-:W-:Y:S01]  /*2e40*/  HMMA.16816.F32.BF16 R16, R96.reuse, R90, R16 ;  /* 0x0000005a6010723c */ /* 0x048fe20000041810 */
[----:B------:R-:W3:Y:S07]  /*2e50*/  LDSM.16.M88.2 R90, [R205+0x1880] ;  /* 0x00188000cd5a783b */ /* 0x000eee0000000100 */
[----:B----4-:R-:W-:Y:S01]  /*2e60*/  HMMA.16816.F32.BF16 R20, R96, R24, R20 ;  /* 0x000000186014723c */ /* 0x010fe20000041814 */
[----:B------:R-:W4:Y:S04]  /*2e70*/  LDSM.16.M88.2 R24, [R205+0x2080] ;  /* 0x00208000cd18783b */ /* 0x000f280000000100 */
[----:B------:R-:W5:Y:S03]  /*2e80*/  LDSM.16.M88.4 R96, [R110+0xf080] ;  /* 0x00f080006e60783b */ /* 0x000f660000000200 */
[C---:B-1----:R-:W-:Y:S01]  /*2e90*/  HMMA.16816.F32.BF16 R4, R92.reuse, R26, R4 ;  /* 0x0000001a5c04723c */ /* 0x042fe20000041804 */
[----:B------:R-:W1:Y:S07]  /*2ea0*/  LDSM.16.M88.2 R26, [R204+0x1080] ;  /* 0x00108000cc1a783b */ /* 0x000e6e0000000100 */
[C---:B------:R-:W-:Y:S01]  /*2eb0*/  HMMA.16816.F32.BF16 R8, R92.reuse, R2, R8 ;  /* 0x000000025c08723c */ /* 0x040fe20000041808 */
[----:B------:R-:W1:Y:S07]  /*2ec0*/  LDSM.16.M88.2 R2, [R204+0x1880] ;  /* 0x00188000cc02783b */ /* 0x000e6e0000000100 */
[C---:B--2---:R-:W-:Y:S01]  /*2ed0*/  HMMA.16816.F32.BF16 R12, R92.reuse, R88, R12 ;  /* 0x000000585c0c723c */ /* 0x044fe2000004180c */
[----:B------:R-:W2:Y:S07]  /*2ee0*/  LDSM.16.M88.2 R88, [R204+0x2080] ;  /* 0x00208000cc58783b */ /* 0x000eae0000000100 */
[C---:B---3--:R-:W-:Y:S01]  /*2ef0*/  HMMA.16816.F32.BF16 R16, R92.reuse, R90, R16 ;  /* 0x0000005a5c10723c */ /* 0x048fe20000041810 */
[----:B------:R-:W-:Y:S07]  /*2f00*/  LDSM.16.M88.2 R90, [R213+0x3080] ;  /* 0x00308000d55a783b */ /* 0x000fee0000000100 */
[----:B----4-:R-:W-:Y:S01]  /*2f10*/  HMMA.16816.F32.BF16 R20, R92, R24, R20 ;  /* 0x000000185c14723c */ /* 0x010fe20000041814 */
[----:B------:R-:W-:Y:S04]  /*2f20*/  LDSM.16.M88.2 R24, [R213+0x2880] ;  /* 0x00288000d518783b */ /* 0x000fe80000000100 */
[----:B------:R-:W3:Y:S03]  /*2f30*/  LDSM.16.M88.4 R92, [R172+0x11080] ;  /* 0x01108000ac5c783b */ /* 0x000ee60000000200 */
[C---:B-----5:R-:W-:Y:S01]  /*2f40*/  HMMA.16816.F32.BF16 R4, R96.reuse, R100, R4 ;  /* 0x000000646004723c */ /* 0x060fe20000041804 */
[----:B------:R-:W4:Y:S07]  /*2f50*/  LDSM.16.M88.2 R100, [R213+0x3880] ;  /* 0x00388000d564783b */ /* 0x000f2e0000000100 */
[C---:B------:R-:W-:Y:S01]  /*2f60*/  HMMA.16816.F32.BF16 R8, R96.reuse, R102, R8 ;  /* 0x000000666008723c */ /* 0x040fe20000041808 */
[----:B------:R-:W5:Y:S07]  /*2f70*/  LDSM.16.M88.2 R102, [R213+0x4080] ;  /* 0x00408000d566783b */ /* 0x000f6e0000000100 */
[C---:B-1----:R-:W-:Y:S01]  /*2f80*/  HMMA.16816.F32.BF16 R12, R96.reuse, R26, R12 ;  /* 0x0000001a600c723c */ /* 0x042fe2000004180c */
[----:B------:R-:W1:Y:S07]  /*2f90*/  LDSM.16.M88.2 R26, [R213+0x4880] ;  /* 0x00488000d51a783b */ /* 0x000e6e0000000100 */
[C---:B------:R-:W-:Y:S01]  /*2fa0*/  HMMA.16816.F32.BF16 R16, R96.reuse, R2, R16 ;  /* 0x000000026010723c */ /* 0x040fe20000041810 */
[----:B------:R-:W-:Y:S07]  /*2fb0*/  LDSM.16.M88.2 R2, [R206+0x2880] ;  /* 0x00288000ce02783b */ /* 0x000fee0000000100 */
[----:B--2---:R-:W-:Y:S01]  /*2fc0*/  HMMA.16816.F32.BF16 R20, R96, R88, R20 ;  /* 0x000000586014723c */ /* 0x004fe20000041814 */
[----:B------:R-:W2:Y:S04]  /*2fd0*/  LDSM.16.M88.4 R96, [R173+0x11080] ;  /* 0x01108000ad60783b */ /* 0x000ea80000000200 */
[----:B------:R-:W2:Y:S03]  /*2fe0*/  LDSM.16.M88.2 R88, [R206+0x3080] ;  /* 0x00308000ce58783b */ /* 0x000ea60000000100 */
[C---:B---3--:R-:W-:Y:S08]  /*2ff0*/  HMMA.16816.F32.BF16 R4, R92.reuse, R24, R4 ;  /* 0x000000185c04723c */ /* 0x048ff00000041804 */
[C---:B------:R-:W-:Y:S01]  /*3000*/  HMMA.16816.F32.BF16 R8, R92.reuse, R90, R8 ;  /* 0x0000005a5c08723c */ /* 0x040fe20000041808 */
[----:B------:R-:W-:Y:S07]  /*3010*/  LDSM.16.M88.2 R90, [R205+0x2880] ;  /* 0x00288000cd5a783b */ /* 0x000fee0000000100 */
[C---:B----4-:R-:W-:Y:S01]  /*3020*/  HMMA.16816.F32.BF16 R12, R92.reuse, R100, R12 ;  /* 0x000000645c0c723c */ /* 0x050fe2000004180c */
[----:B------:R-:W-:Y:S07]  /*3030*/  LDSM.16.M88.2 R100, [R205+0x4080] ;  /* 0x00408000cd64783b */ /* 0x000fee0000000100 */
[C---:B-----5:R-:W-:Y:S01]  /*3040*/  HMMA.16816.F32.BF16 R16, R92.reuse, R102, R16 ;  /* 0x000000665c10723c */ /* 0x060fe20000041810 */
[----:B------:R-:W-:Y:S07]  /*3050*/  LDSM.16.M88.2 R102, [R205+0x4880] ;  /* 0x00488000cd66783b */ /* 0x000fee0000000100 */
[----:B-1----:R-:W-:Y:S01]  /*3060*/  HMMA.16816.F32.BF16 R20, R92, R26, R20 ;  /* 0x0000001a5c14723c */ /* 0x002fe20000041814 */
[----:B------:R-:W1:Y:S04]  /*3070*/  LDSM.16.M88.4 R24, [R111+0x11080] ;  /* 0x011080006f18783b */ /* 0x000e680000000200 */
[----:B------:R-:W3:Y:S03]  /*3080*/  LDSM.16.M88.2 R92, [R205+0x3080] ;  /* 0x00308000cd5c783b */ /* 0x000ee60000000100 */
[C---:B--2---:R-:W-:Y:S01]  /*3090*/  HMMA.16816.F32.BF16 R4, R96.reuse, R2, R4 ;  /* 0x000000026004723c */ /* 0x044fe20000041804 */
[----:B------:R-:W2:Y:S04]  /*30a0*/  LDSM.16.M88.2 R94, [R205+0x3880] ;  /* 0x00388000cd5e783b */ /* 0x000ea80000000100 */
[----:B------:R-:W-:Y:S03]  /*30b0*/  LDSM.16.M88.2 R2, [R204+0x2880] ;  /* 0x00288000cc02783b */ /* 0x000fe60000000100 */
[C---:B------:R-:W-:Y:S01]  /*30c0*/  HMMA.16816.F32.BF16 R8, R96.reuse, R88, R8 ;  /* 0x000000586008723c */ /* 0x040fe20000041808 */
[----:B------:R-:W-:Y:S07]  /*30d0*/  LDSM.16.M88.2 R88, [R204+0x3080] ;  /* 0x00308000cc58783b */ /* 0x000fee0000000100 */
[C---:B------:R-:W-:Y:S01]  /*30e0*/  HMMA.16816.F32.BF16 R12, R96.reuse, R104, R12 ;  /* 0x00000068600c723c */ /* 0x040fe2000004180c */
[----:B------:R-:W-:Y:S07]  /*30f0*/  LDSM.16.M88.2 R104, [R204+0x3880] ;  /* 0x00388000cc68783b */ /* 0x000fee0000000100 */
[C---:B------:R-:W-:Y:S01]  /*3100*/  HMMA.16816.F32.BF16 R16, R96.reuse, R106, R16 ;  /* 0x0000006a6010723c */ /* 0x040fe20000041810 */
[----:B------:R-:W-:Y:S07]  /*3110*/  LDSM.16.M88.2 R106, [R204+0x4080] ;  /* 0x00408000cc6a783b */ /* 0x000fee0000000100 */
[----:B------:R-:W-:Y:S01]  /*3120*/  HMMA.16816.F32.BF16 R20, R96, R108, R20 ;  /* 0x0000006c6014723c */ /* 0x000fe20000041814 */
[----:B------:R-:W4:Y:S04]  /*3130*/  LDSM.16.M88.4 R96, [R110+0x11080] ;  /* 0x011080006e60783b */ /* 0x000f280000000200 */
[----:B------:R-:W5:Y:S03]  /*3140*/  LDSM.16.M88.2 R108, [R204+0x4880] ;  /* 0x00488000cc6c783b */ /* 0x000f660000000100 */
[C---:B-1----:R-:W-:Y:S01]  /*3150*/  HMMA.16816.F32.BF16 R4, R24.reuse, R90, R4 ;  /* 0x0000005a1804723c */ /* 0x042fe20000041804 */
[----:B------:R-:W-:Y:S07]  /*3160*/  LDSM.16.M88.2 R90, [R213+0x5080] ;  /* 0x00508000d55a783b */ /* 0x000fee0000000100 */
[C---:B---3--:R-:W-:Y:S01]  /*3170*/  HMMA.16816.F32.BF16 R8, R24.reuse, R92, R8 ;  /* 0x0000005c1808723c */ /* 0x048fe20000041808 */
[----:B------:R-:W-:Y:S07]  /*3180*/  LDSM.16.M88.2 R92, [R213+0x5880] ;  /* 0x00588000d55c783b */ /* 0x000fee0000000100 */
[C---:B--2---:R-:W-:Y:S01]  /*3190*/  HMMA.16816.F32.BF16 R12, R24.reuse, R94, R12 ;  /* 0x0000005e180c723c */ /* 0x044fe2000004180c */
[----:B------:R-:W-:Y:S07]  /*31a0*/  LDSM.16.M88.2 R94, [R213+0x6080] ;  /* 0x00608000d55e783b */ /* 0x000fee0000000100 */
[C---:B------:R-:W-:Y:S01]  /*31b0*/  HMMA.16816.F32.BF16 R16, R24.reuse, R100, R16 ;  /* 0x000000641810723c */ /* 0x040fe20000041810 */
[----:B------:R-:W-:Y:S07]  /*31c0*/  LDSM.16.M88.2 R100, [R213+0x6880] ;  /* 0x00688000d564783b */ /* 0x000fee0000000100 */
[----:B------:R-:W-:Y:S01]  /*31d0*/  HMMA.16816.F32.BF16 R20, R24, R102, R20 ;  /* 0x000000661814723c */ /* 0x000fe20000041814 */
[----:B------:R-:W1:Y:S04]  /*31e0*/  LDSM.16.M88.4 R24, [R172+0x13080] ;  /* 0x01308000ac18783b */ /* 0x000e680000000200 */
[----:B------:R-:W2:Y:S03]  /*31f0*/  LDSM.16.M88.2 R102, [R213+0x7080] ;  /* 0x00708000d566783b */ /* 0x000ea60000000100 */
[C---:B----4-:R-:W-:Y:S01]  /*3200*/  HMMA.16816.F32.BF16 R4, R96.reuse, R2, R4 ;  /* 0x000000026004723c */ /* 0x050fe20000041804 */
        /* <DEDUP_REMOVED lines=8> */
[----:B------:R-:W3:Y:S04]  /*3290*/  LDSM.16.M88.4 R96, [R173+0x13080] ;  /* 0x01308000ad60783b */ /* 0x000ee80000000200 */
[----:B------:R-:W4:Y:S03]  /*32a0*/  LDSM.16.M88.2 R108, [R206+0x7080] ;  /* 0x00708000ce6c783b */ /* 0x000f260000000100 */
        /* <DEDUP_REMOVED lines=8> */
[----:B--2---:R-:W-:Y:S01]  /*3330*/  HMMA.16816.F32.BF16 R20, R24, R102, R20 ;  /* 0x000000661814723c */ /* 0x004fe20000041814 */
[----:B------:R-:W1:Y:S04]  /*3340*/  LDSM.16.M88.4 R24, [R111+0x13080] ;  /* 0x013080006f18783b */ /* 0x000e680000000200 */
[----:B------:R-:W2:Y:S03]  /*3350*/  LDSM.16.M88.2 R102, [R205+0x7080] ;  /* 0x00708000cd66783b */ /* 0x000ea60000000100 */
[C---:B---3--:R-:W-:Y:S01]  /*3360*/  HMMA.16816.F32.BF16 R4, R96.reuse, R2, R4 ;  /* 0x000000026004723c */ /* 0x048fe20000041804 */
        /* <DEDUP_REMOVED lines=8> */
[----:B------:R-:W3:Y:S04]  /*33f0*/  LDSM.16.M88.4 R96, [R110+0x13080] ;  /* 0x013080006e60783b */ /* 0x000ee80000000200 */
[----:B------:R-:W4:Y:S03]  /*3400*/  LDSM.16.M88.2 R108, [R204+0x7080] ;  /* 0x00708000cc6c783b */ /* 0x000f260000000100 */
[C---:B-1----:R-:W-:Y:S08]  /*3410*/  HMMA.16816.F32.BF16 R4, R24.reuse, R90, R4 ;  /* 0x0000005a1804723c */ /* 0x042ff00000041804 */
[C---:B------:R-:W-:Y:S08]  /*3420*/  HMMA.16816.F32.BF16 R8, R24.reuse, R92, R8 ;  /* 0x0000005c1808723c */ /* 0x040ff00000041808 */
[C---:B------:R-:W-:Y:S08]  /*3430*/  HMMA.16816.F32.BF16 R12, R24.reuse, R94, R12 ;  /* 0x0000005e180c723c */ /* 0x040ff0000004180c */
[C---:B------:R-:W-:Y:S08]  /*3440*/  HMMA.16816.F32.BF16 R16, R24.reuse, R100, R16 ;  /* 0x000000641810723c */ /* 0x040ff00000041810 */
[----:B--2---:R-:W-:Y:S08]  /*3450*/  HMMA.16816.F32.BF16 R20, R24, R102, R20 ;  /* 0x000000661814723c */ /* 0x004ff00000041814 */
[C---:B---3--:R-:W-:Y:S08]  /*3460*/  HMMA.16816.F32.BF16 R4, R96.reuse, R2, R4 ;  /* 0x000000026004723c */ /* 0x048ff00000041804 */
[C---:B------:R-:W-:Y:S08]  /*3470*/  HMMA.16816.F32.BF16 R8, R96.reuse, R88, R8 ;  /* 0x000000586008723c */ /* 0x040ff00000041808 */
[C---:B------:R-:W-:Y:S08]  /*3480*/  HMMA.16816.F32.BF16 R12, R96.reuse, R104, R12 ;  /* 0x00000068600c723c */ /* 0x040ff0000004180c */
[C---:B------:R-:W-:Y:S08]  /*3490*/  HMMA.16816.F32.BF16 R16, R96.reuse, R106, R16 ;  /* 0x0000006a6010723c */ /* 0x040ff00000041810 */
[----:B----4-:R-:W-:Y:S01]  /*34a0*/  HMMA.16816.F32.BF16 R20, R96, R108, R20 ;  /* 0x0000006c6014723c */ /* 0x010fe20000041814 */
[----:B------:R-:W-:-:S07]  /*34b0*/  @!P1 BRA `(.L_x_953) ;  /* 0x0000014000009947 */ /* 0x000fce0003800000 */
[----:B------:R-:W-:Y:S01]  /*34c0*/  IADD3 R24, R236, R177, RZ ;  /* 0x000000b1ec187210 */ /* 0x000fe20007ffe0ff */
[----:B------:R-:W-:Y:S03]  /*34d0*/  BSSY B0, `(.L_x_954) ;  /* 0x000000e000007945 */ /* 0x000fe60003800000 */
        /* <DEDUP_REMOVED lines=9> */
.L_x_955:
[----:B------:R-:W-:Y:S11]  /*3570*/  ISETP.NE.AND P0, PT, R250, c[0x0][0x2a8], PT ;  /* 0x0000aa00fa007a0c */ /* 0x000ff60003f05270 */
[----:B------:R-:W-:Y:S02]  /*3580*/  @!UPT UIADD3 URZ, URZ, URZ, URZ ;  /* 0x0000003f3f3ff290 */ /* 0x000fe4000fffe03f */
[----:B------:R-:W-:Y:S05]  /*3590*/  @P0 IMAD.HI.U32 R2, R24, c[0x0][0x2ac], RZ ;  /* 0x0000ab0018020a27 */ /* 0x000fea00078e00ff */
[----:B------:R-:W-:Y:S02]  /*35a0*/  @P0 SHF.R.U32.HI R24, RZ, c[0x0][0x2b0], R2 ;  /* 0x0000ac00ff180a19 */ /* 0x000fe40000011602 */
.L_x_956:
[----:B------:R-:W-:Y:S05]  /*35b0*/  BSYNC B0 ;  /* 0x0000000000007941 */ /* 0x000fea0003800000 */
.L_x_954:
[----:B------:R-:W-:Y:S05]  /*35c0*/  IMAD R3, R24, c[0x0][0x2a8], R247 ;  /* 0x0000aa0018037a24 */ /* 0x000fea00078e02f7 */
[----:B------:R-:W-:Y:S02]  /*35d0*/  IADD3 R2, R3, c[0x0][0x2a8], RZ ;  /* 0x0000aa0003027a10 */ /* 0x000fe40007ffe0ff */
[----:B------:R-:W-:Y:S02]  /*35e0*/  IMNMX R178, R178, R3, !PT ;  /* 0x00000003b2b27217 */ /* 0x000fe40007800200 */
[----:B------:R-:W-:Y:S02]  /*35f0*/  IMNMX R179, R179, R2, PT ;  /* 0x00000002b3b37217 */ /* 0x000fe40003800200 */
.L_x_953:
[----:B------:R-:W-:Y:S05]  /*3600*/  IADD3 R3, R177, 0x8, RZ ;  /* 0x00000008b1037810 */ /* 0x000fea0007ffe0ff */
[--C-:B------:R-:W-:Y:S02]  /*3610*/  IMAD.IADD R173, R249, 0x1, R3.reuse ;  /* 0x00000001f9ad7824 */ /* 0x100fe400078e0203 */
[----:B------:R-:W-:Y:S03]  /*3620*/  IMAD.IADD R176, R248, 0x1, R3 ;  /* 0x00000001f8b07824 */ /* 0x000fe600078e0203 */
[----:B------:R-:W-:Y:S01]  /*3630*/  IMNMX R173, R246, R173, PT ;  /* 0x000000adf6ad7217 */ /* 0x000fe20003800200 */
[----:B------:R-:W-:-:S05]  /*3640*/  @!P1 BRA `(.L_x_957) ;  /* 0x0000014000009947 */ /* 0x000fca0003800000 */
        /* <DEDUP_REMOVED lines=11> */
.L_x_959:
[----:B------:R-:W-:Y:S11]  /*3700*/  ISETP.NE.AND P0, PT, R250, c[0x0][0x2a8], PT ;  /* 0x0000aa00fa007a0c */ /* 0x000ff60003f05270 */
[----:B------:R-:W-:Y:S02]  /*3710*/  @!UPT UIADD3 URZ, URZ, URZ, URZ ;  /* 0x0000003f3f3ff290 */ /* 0x000fe4000fffe03f */
[----:B------:R-:W-:Y:S05]  /*3720*/  @P0 IMAD.HI.U32 R2, R24, c[0x0][0x2ac], RZ ;  /* 0x0000ab0018020a27 */ /* 0x000fea00078e00ff */
[----:B------:R-:W-:Y:S02]  /*3730*/  @P0 SHF.R.U32.HI R24, RZ, c[0x0][0x2b0], R2 ;  /* 0x0000ac00ff180a19 */ /* 0x000fe40000011602 */
.L_x_960:
[----:B------:R-:W-:Y:S05]  /*3740*/  BSYNC B0 ;  /* 0x0000000000007941 */ /* 0x000fea0003800000 */
.L_x_958:
[----:B------:R-:W-:Y:S05]  /*3750*/  IMAD R3, R24, c[0x0][0x2a8], R247 ;  /* 0x0000aa0018037a24 */ /* 0x000fea00078e02f7 */
[----:B------:R-:W-:Y:S02]  /*3760*/  IADD3 R2, R3, c[0x0][0x2a8], RZ ;  /* 0x0000aa0003027a10 */ /* 0x000fe40007ffe0ff */
[----:B------:R-:W-:Y:S02]  /*3770*/  IMNMX R176, R176, R3, !PT ;  /* 0x00000003b0b07217 */ /* 0x000fe40007800200 */
[----:B------:R-:W-:Y:S02]  /*3780*/  IMNMX R173, R173, R2, PT ;  /* 0x00000002adad7217 */ /* 0x000fe40003800200 */
.L_x_957:
[----:B------:R-:W-:Y:S04]  /*3790*/  DEPBAR.LE SB0, 0x0 ;  /* 0x000080000000791a */ /* 0x000fe80000000000 */
[----:B------:R-:W-:Y:S01]  /*37a0*/  BAR.SYNC.DEFER_BLOCKING 0x0 ;  /* 0x0000000000007b1d */ /* 0x000fe20000010000 */
[----:B------:R-:W-:Y:S01]  /*37b0*/  SHF.L.U32 R111, R217, 0x1, RZ ;  /* 0x00000001d96f7819 */ /* 0x000fe200000006ff */
[----:B------:R-:W-:Y:S01]  /*37c0*/  IMAD.SHL.U32 R172, R214, 0x2, RZ ;  /* 0x00000002d6ac7824 */ /* 0x000fe200078e00ff */
[----:B------:R-:W-:Y:S03]  /*37d0*/  IADD3 R251, R251, 0x1, RZ ;  /* 0x00000001fbfb7810 */ /* 0x000fe60007ffe0ff */
[----:B------:R-:W-:Y:S01]  /*37e0*/  IMAD.IADD R110, R111, 0x1, R172 ;  /* 0x000000016f6e7824 */ /* 0x000fe200078e02ac */
[----:B------:R-:W-:Y:S01]  /*37f0*/  ISETP.GE.AND P3, PT, R251, R226, PT ;  /* 0x000000e2fb00720c */ /* 0x000fe20003f66270 */
        /* <DEDUP_REMOVED lines=13> */
[----:B--23--:R-:W-:Y:S01]  /*38d0*/  SHF.R.S32.HI R177, RZ, 0x1f, R251 ;  /* 0x0000001fffb17819 */ /* 0x00cfe200000114fb */
[----:B------:R-:W-:Y:S01]  /*38e0*/  IMAD.WIDE.U32 R182, R251, c[0x0][0x178], RZ ;  /* 0x00005e00fbb67a25 */ /* 0x000fe200078e00ff */
[----:B------:R-:W-:Y:S03]  /*38f0*/  ISETP.GT.AND P2, PT, R219, 0xf, PT ;  /* 0x0000000fdb00780c */ /* 0x000fe60003f44270 */
[----:B------:R-:W-:Y:S02]  /*3900*/  IMAD R177, R177, c[0x0][0x178], RZ ;  /* 0x00005e00b1b17a24 */ /* 0x000fe400078e02ff */
[----:B------:R-:W-:Y:S02]  /*3910*/  IMAD.SHL.U32 R181, R182, 0x40, RZ ;  /* 0x00000040b6b57824 */ /* 0x000fe400078e00ff */
[C---:B------:R-:W-:Y:S02]  /*3920*/  IMAD R177, R251.reuse, c[0x0][0x17c], R177 ;  /* 0x00005f00fbb17a24 */ /* 0x040fe400078e02b1 */
[----:B------:R-:W-:Y:S02]  /*3930*/  IMAD R184, R251, -0x40, R228 ;  /* 0xffffffc0fbb87824 */ /* 0x000fe400078e02e4 */
[----:B------:R-:W-:Y:S01]  /*3940*/  IMAD.IADD R177, R183, 0x1, R177 ;  /* 0x00000001b7b17824 */ /* 0x000fe200078e02b1 */
[----:B------:R-:W-:Y:S01]  /*3950*/  IADD3 R183, P1, P0, R234, UR11, R181 ;  /* 0x0000000beab77c10 */ /* 0x000fe2000f83e0b5 */
[----:B------:R-:W-:Y:S01]  /*3960*/  IMAD.IADD R184, R184, 0x1, -R227 ;  /* 0x00000001b8b87824 */ /* 0x000fe200078e0ae3 */
[----:B------:R-:W-:Y:S02]  /*3970*/  @!P2 IADD3 R187, R180, 0x40, RZ ;  /* 0x00000040b4bba810 */ /* 0x000fe40007ffe0ff */
[----:B------:R-:W-:Y:S04]  /*3980*/  SHF.L.U64.HI R177, R182, 0x6, R177 ;  /* 0x00000006b6b17819 */ /* 0x000fe800000102b1 */
[----:B------:R-:W-:Y:S02]  /*3990*/  IADD3.X R182, R245, UR10, R177, P1, P0 ;  /* 0x0000000af5b67c10 */ /* 0x000fe40008fe04b1 */
[C---:B------:R-:W-:Y:S04]  /*39a0*/  @!P2 IADD3 R185, P0, R187.reuse, R240, RZ ;  /* 0x000000f0bbb9a210 */ /* 0x040fe80007f1e0ff */
[----:B------:R-:W-:Y:S02]  /*39b0*/  @!P2 LEA.HI.X.SX32 R180, R187, R218, 0x1, P0 ;  /* 0x000000dabbb4a211 */ /* 0x000fe400000f0eff */
[C---:B------:R-:W-:Y:S04]  /*39c0*/  @!P2 LEA R186, P0, R185.reuse, c[0x0][0x258], 0x2 ;  /* 0x00009600b9baaa11 */ /* 0x040fe800078010ff */
[----:B------:R-:W-:Y:S02]  /*39d0*/  @!P2 LEA.HI.X R187, R185, c[0x0][0x25c], R180, 0x2, P0 ;  /* 0x00009700b9bbaa11 */ /* 0x000fe400000f14b4 */
[----:B------:R-:W-:Y:S05]  /*39e0*/  IADD3 R181, P0, R181, R234, RZ ;  /* 0x000000eab5b57210 */ /* 0x000fea0007f1e0ff */
[----:B------:R-:W-:Y:S01]  /*39f0*/  IMAD.X R180, R177, 0x1, R245, P0 ;  /* 0x00000001b1b47824 */ /* 0x000fe200000e06f5 */
[----:B------:R-:W-:Y:S02]  /*3a00*/  LEA R190, P0, R181, c[0x0][0x160], 0x1 ;  /* 0x00005800b5be7a11 */ /* 0x000fe400078008ff */
[----:B------:R-:W-:Y:S02]  /*3a10*/  IADD3 R177, R221, 0xf080, RZ ;  /* 0x0000f080ddb17810 */ /* 0x000fe40007ffe0ff */
[----:B------:R-:W-:Y:S01]  /*3a20*/  LEA.HI.X R191, R181, c[0x0][0x164], R180, 0x1, P0 ;  /* 0x00005900b5bf7a11 */ /* 0x000fe200000f0cb4 */
[----:B------:R-:W-:Y:S01]  /*3a30*/  IMAD.U32 R180, RZ, RZ, UR13 ;  /* 0x0000000dffb47e24 */ /* 0x000fe2000f8e00ff */
[----:B------:R-:W-:Y:S01]  /*3a40*/  LEA R188, P0, R183, c[0x0][0x160], 0x1 ;  /* 0x00005800b7bc7a11 */ /* 0x000fe200078008ff */
[----:B------:R-:W-:Y:S02]  /*3a50*/  IMAD.SHL.U32 R181, R219, 0x4, RZ ;  /* 0x00000004dbb57824 */ /* 0x000fe400078e00ff */
[C---:B------:R-:W-:Y:S01]  /*3a60*/  IMAD R177, R180.reuse, 0x6000, R177 ;  /* 0x00006000b4b17824 */ /* 0x040fe200078e02b1 */
[----:B------:R-:W-:Y:S01]  /*3a70*/  LEA.HI.X R189, R183, c[0x0][0x164], R182, 0x1, P0 ;  /* 0x00005900b7bd7a11 */ /* 0x000fe200000f0cb6 */
[----:B------:R-:W-:Y:S01]  /*3a80*/  @!P2 IMAD R180, R180, 0x40, R181 ;  /* 0x00000040b4b4a824 */ /* 0x000fe200078e02b5 */
[----:B------:R-:W-:Y:S03]  /*3a90*/  ISETP.LT.OR P0, PT, R184, 0x1, !P5 ;  /* 0x00000001b800780c */ /* 0x000fe60006f01670 */
[----:B------:R-:W-:Y:S10]  /*3aa0*/  @!P2 IMAD.SHL.U32 R183, R180, 0x4, RZ ;  /* 0x00000004b4b7a824 */ /* 0x000ff400078e00ff */
[----:B------:R-:W-:Y:S01]  /*3ab0*/  @!PT LDS RZ, [RZ] ;  /* 0x00000000fffff984 */ /* 0x000fe20000000800 */
[----:B------:R-:W-:Y:S01]  /*3ac0*/  @!PT LDS RZ, [RZ] ;  /* 0x00000000fffff984 */ /* 0x000fe20000000800 */
[----:B------:R-:W-:Y:S01]  /*3ad0*/  @!PT LDS RZ, [RZ] ;  /* 0x00000000fffff984 */ /* 0x000fe20000000800 */
[----:B------:R2:W-:Y:S01]  /*3ae0*/  LDGSTS.E.BYPASS.LTC128B.128 [R177], [R190.64], !P0 ;  /* 0x00000000beb17fae */ /* 0x0005e2000c101d48 */
[C---:B------:R-:W-:Y:S11]  /*3af0*/  ISETP.LT.OR P0, PT, R184.reuse, 0x1, !P4 ;  /* 0x00000001b800780c */ /* 0x040ff60006701670 */
[----:B------:R-:W-:Y:S02]  /*3b00*/  @!UPT UIADD3 URZ, URZ, URZ, URZ ;  /* 0x0000003f3f3ff290 */ /* 0x000fe4000fffe03f */
[----:B------:R2:W-:Y:S01]  /*3b10*/  LDGSTS.E.BYPASS.LTC128B.128 [R177+0x2000], [R190.64+0x80], !P0 ;  /* 0x02000080beb17fae */ /* 0x0005e2000c101d48 */
[C---:B------:R-:W-:Y:S11]  /*3b20*/  ISETP.LT.OR P0, PT, R184.reuse, 0x1, !P6 ;  /* 0x00000001b800780c */ /* 0x040ff60007701670 */
[----:B------:R-:W-:Y:S02]  /*3b30*/  @!UPT UIADD3 URZ, URZ, URZ, URZ ;  /* 0x0000003f3f3ff290 */ /* 0x000fe4000fffe03f */
[----:B------:R2:W-:Y:S01]  /*3b40*/  LDGSTS.E.BYPASS.LTC128B.128 [R177+0x4000], [R190.64+0x100], !P0 ;  /* 0x04000100beb17fae */ /* 0x0005e2000c101d48 */
[C---:B------:R-:W-:Y:S11]  /*3b50*/  ISETP.LT.OR P0, PT, R184.reuse, 0x21, !P5 ;  /* 0x00000021b800780c */ /* 0x040ff60006f01670 */
[----:B------:R-:W-:Y:S02]  /*3b60*/  @!UPT UIADD3 URZ, URZ, URZ, URZ ;  /* 0x0000003f3f3ff290 */ /* 0x000fe4000fffe03f */
[----:B------:R2:W-:Y:S01]  /*3b70*/  LDGSTS.E.BYPASS.LTC128B.128 [R177+0x1000], [R188.64], !P0 ;  /* 0x01000000bcb17fae */ /* 0x0005e2000c101d48 */
[C---:B------:R-:W-:Y:S11]  /*3b80*/  ISETP.LT.OR P0, PT, R184.reuse, 0x21, !P4 ;  /* 0x00000021b800780c */ /* 0x040ff60006701670 */
[----:B------:R-:W-:Y:S02]  /*3b90*/  @!UPT UIADD3 URZ, URZ, URZ, URZ ;  /* 0x0000003f3f3ff290 */ /* 0x000fe4000fffe03f */
[----:B------:R2:W-:Y:S01]  /*3ba0*/  LDGSTS.E.BYPASS.LTC128B.128 [R177+0x3000], [R188.64+0x80], !P0 ;  /* 0x03000080bcb17fae */ /* 0x0005e2000c101d48 */
[----:B------:R-:W-:Y:S11]  /*3bb0*/  ISETP.LT.OR P0, PT, R184, 0x21, !P6 ;  /* 0x00000021b800780c */ /* 0x000ff60007701670 */
[----:B------:R-:W-:Y:S02]  /*3bc0*/  @!UPT UIADD3 URZ, URZ, URZ, URZ ;  /* 0x0000003f3f3ff290 */ /* 0x000fe4000fffe03f */
[----:B------:R2:W-:Y:S04]  /*3bd0*/  LDGSTS.E.BYPASS.LTC128B.128 [R177+0x5000], [R188.64+0x100], !P0 ;  /* 0x05000100bcb17fae */ /* 0x0005e8000c101d48 */
[----:B------:R2:W-:Y:S02]  /*3be0*/  @!P2 LDGSTS.E.BYPASS.LTC128B.128 [R183+0x21080], [R186.64] ;  /* 0x21080000bab7afae */ /* 0x0005e4000b901d48 */
.L_x_961:
[C---:B--23--:R-:W-:Y:S01]  /*3bf0*/  ISETP.GE.AND P2, PT, R222.reuse, 0x1, PT ;  /* 0x00000001de00780c */ /* 0x04cfe20003f46270 */
[----:B------:R-:W0:Y:S01]  /*3c00*/  LDGDEPBAR ;  /* 0x00000000000079af */ /* 0x000e220000000000 */
[----:B------:R-:W-:Y:S02]  /*3c10*/  ISETP.GE.AND P1, PT, R222, 0x2, PT ;  /* 0x00000002de00780c */ /* 0x000fe40003f26270 */
[----:B------:R-:W-:Y:S04]  /*3c20*/  ISETP.GT.AND P0, PT, R178, RZ, !P2 ;  /* 0x000000ffb200720c */ /* 0x000fe80005704270 */
[C---:B------:R-:W-:Y:S04]  /*3c30*/  ISETP.LT.OR P0, PT, R179.reuse, 0x1, P0 ;  /* 0x00000001b300780c */ /* 0x040fe80000701670 */
[----:B------:R-:W-:Y:S02]  /*3c40*/  FSEL R196, R4, -INF , !P0 ;  /* 0xff80000004c47808 */ /* 0x000fe40004000000 */
[----:B------:R-:W-:Y:S04]  /*3c50*/  ISETP.GT.AND P0, PT, R178, 0x1, !P1 ;  /* 0x00000001b200780c */ /* 0x000fe80004f04270 */
[----:B------:R-:W-:Y:S04]  /*3c60*/  ISETP.LT.OR P0, PT, R179, 0x2, P0 ;  /* 0x00000002b300780c */ /* 0x000fe80000701670 */
[----:B------:R-:W-:Y:S02]  /*3c70*/  FSEL R194, R5, -INF , !P0 ;  /* 0xff80000005c27808 */ /* 0x000fe40004000000 */
[----:B------:R-:W-:Y:S02]  /*3c80*/  ISETP.GT.AND P0, PT, R176, 0x1, !P1 ;  /* 0x00000001b000780c */ /* 0x000fe40004f04270 */
[----:B------:R-:W-:Y:S02]  /*3c90*/  ISETP.GE.AND P1, PT, R222, 0x12, PT ;  /* 0x00000012de00780c */ /* 0x000fe40003f26270 */
[----:B------:R-:W-:Y:S04]  /*3ca0*/  ISETP.LT.OR P0, PT, R173, 0x2, P0 ;  /* 0x00000002ad00780c */ /* 0x000fe80000701670 */
[----:B------:R-:W-:Y:S02]  /*3cb0*/  FSEL R193, R7, -INF , !P0 ;  /* 0xff80000007c17808 */ /* 0x000fe40004000000 */
[----:B------:R-:W-:Y:S02]  /*3cc0*/  ISETP.GT.AND P0, PT, R176, RZ, !P2 ;  /* 0x000000ffb000720c */ /* 0x000fe40005704270 */
[----:B------:R-:W-:Y:S02]  /*3cd0*/  ISETP.GE.AND P2, PT, R222, 0x11, PT ;  /* 0x00000011de00780c */ /* 0x000fe40003f46270 */
[----:B------:R-:W-:Y:S04]  /*3ce0*/  ISETP.LT.OR P0, PT, R173, 0x1, P0 ;  /* 0x00000001ad00780c */ /* 0x000fe80000701670 */
[----:B------:R-:W-:Y:S02]  /*3cf0*/  FSEL R191, R6, -INF , !P0 ;  /* 0xff80000006bf7808 */ /* 0x000fe40004000000 */
[C---:B-1----:R-:W-:Y:S01]  /*3d00*/  HMMA.16816.F32.BF16 R4, R24.reuse, R2, RZ ;  /* 0x000000021804723c */ /* 0x042fe200000418ff */
[----:B------:R-:W-:Y:S02]  /*3d10*/  LDSM.16.M88.2 R2, [R205+0x7880] ;  /* 0x00788000cd02783b */ /* 0x000fe40000000100 */
[----:B------:R-:W-:Y:S04]  /*3d20*/  ISETP.GT.AND P0, PT, R178, 0x10, !P2 ;  /* 0x00000010b200780c */ /* 0x000fe80005704270 */
[C---:B------:R-:W-:Y:S05]  /*3d30*/  ISETP.LT.OR P0, PT, R179.reuse, 0x11, P0 ;  /* 0x00000011b300780c */ /* 0x040fea0000701670 */
[----:B------:R-:W-:Y:S02]  /*3d40*/  FSEL R192, R8, -INF , !P0 ;  /* 0xff80000008c07808 */ /* 0x000fe40004000000 */
[----:B------:R-:W-:Y:S04]  /*3d50*/  ISETP.GT.AND P0, PT, R178, 0x11, !P1 ;  /* 0x00000011b200780c */ /* 0x000fe80004f04270 */
[----:B------:R-:W-:Y:S04]  /*3d60*/  ISETP.LT.OR P0, PT, R179, 0x12, P0 ;  /* 0x00000012b300780c */ /* 0x000fe80000701670 */
[----:B------:R-:W-:Y:S02]  /*3d70*/  FSEL R190, R9, -INF , !P0 ;  /* 0xff80000009be7808 */ /* 0x000fe40004000000 */
[----:B------:R-:W-:Y:S02]  /*3d80*/  ISETP.GT.AND P0, PT, R176, 0x10, !P2 ;  /* 0x00000010b000780c */ /* 0x000fe40005704270 */
[----:B------:R-:W-:Y:S02]  /*3d90*/  ISETP.GE.AND P2, PT, R222, 0x21, PT ;  /* 0x00000021de00780c */ /* 0x000fe40003f46270 */
[C---:B------:R-:W-:Y:S04]  /*3da0*/  ISETP.LT.OR P0, PT, R173.reuse, 0x11, P0 ;  /* 0x00000011ad00780c */ /* 0x040fe80000701670 */
[----:B------:R-:W-:Y:S02]  /*3db0*/  FSEL R189, R10, -INF , !P0 ;  /* 0xff8000000abd7808 */ /* 0x000fe40004000000 */
[----:B------:R-:W-:Y:S02]  /*3dc0*/  ISETP.GT.AND P0, PT, R176, 0x11, !P1 ;  /* 0x00000011b000780c */ /* 0x000fe40004f04270 */
[----:B------:R-:W-:Y:S02]  /*3dd0*/  ISETP.GE.AND P1, PT, R222, 0x22, PT ;  /* 0x00000022de00780c */ /* 0x000fe40003f26270 */
[----:B------:R-:W-:Y:S04]  /*3de0*/  ISETP.LT.OR P0, PT, R173, 0x12, P0 ;  /* 0x00000012ad00780c */ /* 0x000fe80000701670 */
[----:B------:R-:W-:Y:S02]  /*3df0*/  FSEL R187, R11, -INF , !P0 ;  /* 0xff8000000bbb7808 */ /* 0x000fe40004000000 */
[C---:B------:R-:W-:Y:S01]  /*3e00*/  HMMA.16816.F32.BF16 R8, R24.reuse, R88, RZ ;  /* 0x000000581808723c */ /* 0x040fe200000418ff */
[----:B------:R-:W-:Y:S04]  /*3e10*/  ISETP.GT.AND P0, PT, R178, 0x20, !P2 ;  /* 0x00000020b200780c */ /* 0x000fe80005704270 */
[C---:B------:R-:W-:Y:S04]  /*3e20*/  ISETP.LT.OR P0, PT, R179.reuse, 0x21, P0 ;  /* 0x00000021b300780c */ /* 0x040fe80000701670 */
        /* <DEDUP_REMOVED lines=12> */
[C---:B----4-:R-:W-:Y:S01]  /*3ef0*/  HMMA.16816.F32.BF16 R12, R24.reuse, R90, RZ ;  /* 0x0000005a180c723c */ /* 0x050fe200000418ff */
[----:B------:R-:W-:Y:S01]  /*3f00*/  ISETP.GT.AND P0, PT, R178, 0x30, !P2 ;  /* 0x00000030b200780c */ /* 0x000fe20005704270 */
[----:B------:R-:W1:Y:S01]  /*3f10*/  LDSM.16.M88.4 R88, [R211] ;  /* 0x00000000d358783b */ /* 0x000e620000000200 */
[--C-:B------:R-:W-:Y:S02]  /*3f20*/  FFMA.FTZ R183, R183, c[0x0][0x29c], -R174.reuse ;  /* 0x0000a700b7b77a23 */ /* 0x100fe400000108ae */
[C---:B------:R-:W-:Y:S04]  /*3f30*/  ISETP.LT.OR P0, PT, R179.reuse, 0x31, P0 ;  /* 0x00000031b300780c */ /* 0x040fe80000701670 */
[----:B------:R-:W-:Y:S01]  /*3f40*/  FSEL R184, R16, -INF , !P0 ;  /* 0xff80000010b87808 */ /* 0x000fe20004000000 */
[----:B------:R-:W-:Y:S01]  /*3f50*/  MUFU.EX2 R183, R183 ;  /* 0x000000b700b77308 */ /* 0x000fe20000000800 */
[----:B------:R-:W-:Y:S04]  /*3f60*/  ISETP.GT.AND P0, PT, R178, 0x31, !P1 ;  /* 0x00000031b200780c */ /* 0x000fe80004f04270 */
[----:B------:R-:W-:Y:S04]  /*3f70*/  ISETP.LT.OR P0, PT, R179, 0x32, P0 ;  /* 0x00000032b300780c */ /* 0x000fe80000701670 */
[----:B------:R-:W-:Y:S02]  /*3f80*/  FSEL R182, R17, -INF , !P0 ;  /* 0xff80000011b67808 */ /* 0x000fe40004000000 */
[----:B------:R-:W-:Y:S02]  /*3f90*/  ISETP.GT.AND P0, PT, R176, 0x30, !P2 ;  /* 0x00000030b000780c */ /* 0x000fe40005704270 */
[----:B------:R-:W-:Y:S01]  /*3fa0*/  ISETP.GE.AND P2, PT, R222, 0x41, PT ;  /* 0x00000041de00780c */ /* 0x000fe20003f46270 */
[--C-:B------:R-:W-:Y:S01]  /*3fb0*/  FFMA.FTZ R182, R182, c[0x0][0x29c], -R175.reuse ;  /* 0x0000a700b6b67a23 */ /* 0x100fe200000108af */
[----:B------:R-:W-:Y:S03]  /*3fc0*/  ISETP.LT.OR P0, PT, R173, 0x31, P0 ;  /* 0x00000031ad00780c */ /* 0x000fe60000701670 */
[----:B------:R-:W-:Y:S01]  /*3fd0*/  MUFU.EX2 R195, R182 ;  /* 0x000000b600c37308 */ /* 0x000fe20000000800 */
[----:B------:R-:W-:Y:S02]  /*3fe0*/  FSEL R181, R18, -INF , !P0 ;  /* 0xff80000012b57808 */ /* 0x000fe40004000000 */
[----:B------:R-:W-:Y:S02]  /*3ff0*/  ISETP.GT.AND P0, PT, R176, 0x31, !P1 ;  /* 0x00000031b000780c */ /* 0x000fe40004f04270 */
[----:B------:R-:W-:Y:S01]  /*4000*/  ISETP.GE.AND P1, PT, R222, 0x42, PT ;  /* 0x00000042de00780c */ /* 0x000fe20003f26270 */
[--C-:B------:R-:W-:Y:S01]  /*4010*/  FFMA.FTZ R181, R181, c[0x0][0x29c], -R174.reuse ;  /* 0x0000a700b5b57a23 */ /* 0x100fe200000108ae */
[----:B------:R-:W-:Y:S04]  /*4020*/  ISETP.LT.OR P0, PT, R173, 0x32, P0 ;  /* 0x00000032ad00780c */ /* 0x000fe80000701670 */
[----:B------:R-:W-:Y:S01]  /*4030*/  FSEL R177, R19, -INF , !P0 ;  /* 0xff80000013b17808 */ /* 0x000fe20004000000 */
[----:B------:R-:W-:Y:S01]  /*4040*/  MUFU.EX2 R181, R181 ;  /* 0x000000b500b57308 */ /* 0x000fe20000000800 */
[C---:B------:R-:W-:Y:S01]  /*4050*/  HMMA.16816.F32.BF16 R16, R24.reuse, R92, RZ ;  /* 0x0000005c1810723c */ /* 0x040fe200000418ff */
[----:B------:R-:W-:Y:S01]  /*4060*/  ISETP.GT.AND P0, PT, R178, 0x40, !P2 ;  /* 0x00000040b200780c */ /* 0x000fe20005704270 */
[----:B------:R-:W-:Y:S01]  /*4070*/  LDSM.16.M88.2 R92, [R205+0x8880] ;  /* 0x00888000cd5c783b */ /* 0x000fe20000000100 */
[--C-:B------:R-:W-:Y:S02]  /*4080*/  FFMA.FTZ R177, R177, c[0x0][0x29c], -R174.reuse ;  /* 0x0000a700b1b17a23 */ /* 0x100fe400000108ae */
[C---:B------:R-:W-:Y:S03]  /*4090*/  ISETP.LT.OR P0, PT, R179.reuse, 0x41, P0 ;  /* 0x00000041b300780c */ /* 0x040fe60000701670 */
[----:B------:R-:W-:Y:S01]  /*40a0*/  HMMA.16816.F32.BF16 R24, R24, R94, RZ ;  /* 0x0000005e1818723c */ /* 0x000fe200000418ff */
[----:B------:R-:W-:Y:S01]  /*40b0*/  FSEL R180, R20, -INF , !P0 ;  /* 0xff80000014b47808 */ /* 0x000fe20004000000 */
[----:B------:R-:W-:Y:S01]  /*40c0*/  LDSM.16.M88.2 R94, [R205+0x9080] ;  /* 0x00908000cd5e783b */ /* 0x000fe20000000100 */
[----:B------:R-:W-:Y:S03]  /*40d0*/  ISETP.GT.AND P0, PT, R178, 0x41, !P1 ;  /* 0x00000041b200780c */ /* 0x000fe60004f04270 */
[----:B------:R-:W-:Y:S01]  /*40e0*/  FFMA.FTZ R180, R180, c[0x0][0x29c], -R175 ;  /* 0x0000a700b4b47a23 */ /* 0x000fe200000108af */
[----:B------:R-:W-:Y:S01]  /*40f0*/  ISETP.LT.OR P0, PT, R179, 0x42, P0 ;  /* 0x00000042b300780c */ /* 0x000fe20000701670 */
[C---:B------:R-:W-:Y:S01]  /*4100*/  HMMA.16816.F32.BF16 R4, R96.reuse, R100, R4 ;  /* 0x000000646004723c */ /* 0x040fe20000041804 */
[----:B------:R-:W-:Y:S03]  /*4110*/  LDSM.16.M88.2 R100, [R205+0x9880] ;  /* 0x00988000cd64783b */ /* 0x000fe60000000100 */
[----:B------:R-:W-:Y:S01]  /*4120*/  MUFU.EX2 R180, R180 ;  /* 0x000000b400b47308 */ /* 0x000fe20000000800 */
[----:B------:R-:W-:Y:S02]  /*4130*/  FSEL R178, R21, -INF , !P0 ;  /* 0xff80000015b27808 */ /* 0x000fe40004000000 */
[----:B------:R-:W2:Y:S01]  /*4140*/  LDSM.16.M88.2 R20, [R205+0x8080] ;  /* 0x00808000cd14783b */ /* 0x000ea20000000100 */
[C---:B------:R-:W-:Y:S03]  /*4150*/  HMMA.16816.F32.BF16 R8, R96.reuse, R102, R8 ;  /* 0x000000666008723c */ /* 0x040fe60000041808 */
[----:B------:R-:W-:Y:S01]  /*4160*/  LDSM.16.M88.2 R102, [R204+0x7880] ;  /* 0x00788000cc66783b */ /* 0x000fe20000000100 */
[----:B------:R-:W-:Y:S04]  /*4170*/  ISETP.GT.AND P0, PT, R176, 0x40, !P2 ;  /* 0x00000040b000780c */ /* 0x000fe80005704270 */
[C---:B------:R-:W-:Y:S01]  /*4180*/  HMMA.16816.F32.BF16 R12, R96.reuse, R104, R12 ;  /* 0x00000068600c723c */ /* 0x040fe2000004180c */
[----:B------:R-:W-:Y:S02]  /*4190*/  LDSM.16.M88.2 R104, [R204+0xe080] ;  /* 0x00e08000cc68783b */ /* 0x000fe40000000100 */
[C---:B------:R-:W-:Y:S04]  /*41a0*/  ISETP.LT.OR P0, PT, R173.reuse, 0x41, P0 ;  /* 0x00000041ad00780c */ /* 0x040fe80000701670 */
[----:B------:R-:W-:Y:S01]  /*41b0*/  FSEL R179, R22, -INF , !P0 ;  /* 0xff80000016b37808 */ /* 0x000fe20004000000 */
[C---:B------:R-:W-:Y:S03]  /*41c0*/  HMMA.16816.F32.BF16 R16, R96.reuse, R106, R16 ;  /* 0x0000006a6010723c */ /* 0x040fe60000041810 */
[----:B------:R-:W-:Y:S01]  /*41d0*/  ISETP.GT.AND P0, PT, R176, 0x41, !P1 ;  /* 0x00000041b000780c */ /* 0x000fe20004f04270 */
[----:B------:R-:W-:Y:S02]  /*41e0*/  IMAD.IADD R22, R172, 0x1, R211 ;  /* 0x00000001ac167824 */ /* 0x000fe400078e02d3 */
[--C-:B------:R-:W-:Y:S01]  /*41f0*/  FFMA.FTZ R172, R184, c[0x0][0x29c], -R175.reuse ;  /* 0x0000a700b8ac7a23 */ /* 0x100fe200000108af */
[----:B------:R-:W-:Y:S01]  /*4200*/  ISETP.LT.OR P0, PT, R173, 0x42, P0 ;  /* 0x00000042ad00780c */ /* 0x000fe20000701670 */
[----:B------:R-:W-:Y:S01]  /*4210*/  HMMA.16816.F32.BF16 R24, R96, R108, R24 ;  /* 0x0000006c6018723c */ /* 0x000fe20000041818 */
[----:B------:R-:W3:Y:S03]  /*4220*/  LDSM.16.M88.4 R96, [R22] ;  /* 0x000000001660783b */ /* 0x000ee60000000200 */
[--C-:B------:R-:W-:Y:S01]  /*4230*/  FFMA.FTZ R106, R196, c[0x0][0x29c], -R175.reuse ;  /* 0x0000a700c46a7a23 */ /* 0x100fe200000108af */
[----:B------:R-:W-:Y:S01]  /*4240*/  MUFU.EX2 R172, R172 ;  /* 0x000000ac00ac7308 */ /* 0x000fe20000000800 */
[--C-:B------:R-:W-:Y:S01]  /*4250*/  FFMA.FTZ R107, R194, c[0x0][0x29c], -R175.reuse ;  /* 0x0000a700c26b7a23 */ /* 0x100fe200000108af */
[----:B------:R-:W-:Y:S01]  /*4260*/  FSEL R23, R23, -INF , !P0 ;  /* 0xff80000017177808 */ /* 0x000fe20004000000 */
[C---:B-1----:R-:W-:Y:S01]  /*4270*/  HMMA.16816.F32.BF16 R4, R88.reuse, R2, R4 ;  /* 0x000000025804723c */ /* 0x042fe20000041804 */
[----:B------:R-:W1:Y:S04]  /*4280*/  LDSM.16.M88.2 R2, [R204+0x8080] ;  /* 0x00808000cc02783b */ /* 0x000e680000000100 */
[--C-:B------:R-:W-:Y:S02]  /*4290*/  FFMA.FTZ R108, R192, c[0x0][0x29c], -R175.reuse ;  /* 0x0000a700c06c7a23 */ /* 0x100fe400000108af */
[--C-:B------:R-:W-:Y:S01]  /*42a0*/  FFMA.FTZ R109, R190, c[0x0][0x29c], -R175.reuse ;  /* 0x0000a700be6d7a23 */ /* 0x100fe200000108af */
[C---:B--2---:R-:W-:Y:S01]  /*42b0*/  HMMA.16816.F32.BF16 R8, R88.reuse, R20, R8 ;  /* 0x000000145808723c */ /* 0x044fe20000041808 */
[----:B------:R-:W2:Y:S01]  /*42c0*/  LDSM.16.M88.2 R20, [R204+0x8880] ;  /* 0x00888000cc14783b */ /* 0x000ea20000000100 */
[----:B------:R-:W-:Y:S02]  /*42d0*/  MUFU.EX2 R106, R106 ;  /* 0x0000006a006a7308 */ /* 0x000fe40000000800 */
[--C-:B------:R-:W-:Y:S04]  /*42e0*/  FFMA.FTZ R179, R179, c[0x0][0x29c], -R174.reuse ;  /* 0x0000a700b3b37a23 */ /* 0x100fe800000108ae */
[C---:B------:R-:W-:Y:S01]  /*42f0*/  HMMA.16816.F32.BF16 R12, R88.reuse, R92, R12 ;  /* 0x0000005c580c723c */ /* 0x040fe2000004180c */
[----:B------:R-:W4:Y:S03]  /*4300*/  LDSM.16.M88.2 R92, [R204+0x9080] ;  /* 0x00908000cc5c783b */ /* 0x000f260000000100 */
[----:B------:R-:W-:Y:S04]  /*4310*/  MUFU.EX2 R108, R108 ;  /* 0x0000006c006c7308 */ /* 0x000fe80000000800 */
[C---:B------:R-:W-:Y:S01]  /*4320*/  HMMA.16816.F32.BF16 R16, R88.reuse, R94, R16 ;  /* 0x0000005e5810723c */ /* 0x040fe20000041810 */
[----:B------:R-:W5:Y:S05]  /*4330*/  LDSM.16.M88.2 R94, [R204+0x9880] ;  /* 0x00988000cc5e783b */ /* 0x000f6a0000000100 */
[----:B------:R-:W-:Y:S02]  /*4340*/  MUFU.EX2 R109, R109 ;  /* 0x0000006d006d7308 */ /* 0x000fe40000000800 */
[----:B------:R-:W-:Y:S01]  /*4350*/  HMMA.16816.F32.BF16 R24, R88, R100, R24 ;  /* 0x000000645818723c */ /* 0x000fe20000041818 */
[----:B------:R-:W-:Y:S04]  /*4360*/  LDSM.16.M88.2 R100, [R213+0xa080] ;  /* 0x00a08000d564783b */ /* 0x000fe80000000100 */
[----:B------:R-:W5:Y:S03]  /*4370*/  LDSM.16.M88.4 R88, [R111+0x1d080] ;  /* 0x01d080006f58783b */ /* 0x000f660000000200 */
[C---:B---3--:R-:W-:Y:S01]  /*4380*/  HMMA.16816.F32.BF16 R4, R96.reuse, R102, R4 ;  /* 0x000000666004723c */ /* 0x048fe20000041804 */
[----:B------:R-:W3:Y:S01]  /*4390*/  LDSM.16.M88.2 R102, [R213+0xa880] ;  /* 0x00a88000d566783b */ /* 0x000ee20000000100 */
[----:B------:R-:W-:Y:S06]  /*43a0*/  MUFU.EX2 R179, R179 ;  /* 0x000000b300b37308 */ /* 0x000fec0000000800 */
[C---:B-1----:R-:W-:Y:S01]  /*43b0*/  HMMA.16816.F32.BF16 R8, R96.reuse, R2, R8 ;  /* 0x000000026008723c */ /* 0x042fe20000041808 */
[----:B------:R-:W1:Y:S03]  /*43c0*/  LDSM.16.M88.2 R2, [R213+0xb080] ;  /* 0x00b08000d502783b */ /* 0x000e660000000100 */
[----:B------:R-:W-:Y:S04]  /*43d0*/  MUFU.EX2 R107, R107 ;  /* 0x0000006b006b7308 */ /* 0x000fe80000000800 */
[C---:B--2---:R-:W-:Y:S01]  /*43e0*/  HMMA.16816.F32.BF16 R12, R96.reuse, R20, R12 ;  /* 0x00000014600c723c */ /* 0x044fe2000004180c */
[----:B------:R-:W2:Y:S07]  /*43f0*/  LDSM.16.M88.2 R20, [R213+0xb880] ;  /* 0x00b88000d514783b */ /* 0x000eae0000000100 */
[C---:B----4-:R-:W-:Y:S01]  /*4400*/  HMMA.16816.F32.BF16 R16, R96.reuse, R92, R16 ;  /* 0x0000005c6010723c */ /* 0x050fe20000041810 */
[----:B------:R-:W4:Y:S07]  /*4410*/  LDSM.16.M88.2 R92, [R213+0xc080] ;  /* 0x00c08000d55c783b */ /* 0x000f2e0000000100 */
[----:B-----5:R-:W-:Y:S01]  /*4420*/  HMMA.16816.F32.BF16 R24, R96, R94, R24 ;  /* 0x0000005e6018723c */ /* 0x020fe20000041818 */
[----:B------:R-:W-:Y:S04]  /*4430*/  LDSM.16.M88.2 R94, [R206+0xa080] ;  /* 0x00a08000ce5e783b */ /* 0x000fe80000000100 */
[----:B------:R-:W5:Y:S03]  /*4440*/  LDSM.16.M88.4 R96, [R110+0x1d080] ;  /* 0x01d080006e60783b */ /* 0x000f660000000200 */
[C---:B------:R-:W-:Y:S01]  /*4450*/  HMMA.16816.F32.BF16 R4, R88.reuse, R100, R4 ;  /* 0x000000645804723c */ /* 0x040fe20000041804 */
        /* <DEDUP_REMOVED lines=8> */
[----:B------:R-:W-:Y:S04]  /*44e0*/  LDSM.16.M88.2 R92, [R205+0xa080] ;  /* 0x00a08000cd5c783b */ /* 0x000fe80000000100 */
[----:B------:R-:W4:Y:S03]  /*44f0*/  LDSM.16.M88.4 R88, [R211+0x2000] ;  /* 0x00200000d358783b */ /* 0x000f260000000200 */
[C---:B-----5:R-:W-:Y:S01]  /*4500*/  HMMA.16816.F32.BF16 R4, R96.reuse, R94, R4 ;  /* 0x0000005e6004723c */ /* 0x060fe20000041804 */
[----:B------:R-:W5:Y:S07]  /*4510*/  LDSM.16.M88.2 R94, [R205+0xa880] ;  /* 0x00a88000cd5e783b */ /* 0x000f6e0000000100 */
[C---:B------:R-:W-:Y:S01]  /*4520*/  HMMA.16816.F32.BF16 R8, R96.reuse, R100, R8 ;  /* 0x000000646008723c */ /* 0x040fe20000041808 */
[----:B------:R-:W5:Y:S07]  /*4530*/  LDSM.16.M88.2 R100, [R205+0xb080] ;  /* 0x00b08000cd64783b */ /* 0x000f6e0000000100 */
[C---:B---3--:R-:W-:Y:S01]  /*4540*/  HMMA.16816.F32.BF16 R12, R96.reuse, R102, R12 ;  /* 0x00000066600c723c */ /* 0x048fe2000004180c */
[----:B------:R-:W3:Y:S07]  /*4550*/  LDSM.16.M88.2 R102, [R205+0xb880] ;  /* 0x00b88000cd66783b */ /* 0x000eee0000000100 */
[C---:B-1----:R-:W-:Y:S01]  /*4560*/  HMMA.16816.F32.BF16 R16, R96.reuse, R2, R16 ;  /* 0x000000026010723c */ /* 0x042fe20000041810 */
[----:B------:R-:W1:Y:S07]  /*4570*/  LDSM.16.M88.2 R2, [R205+0xc080] ;  /* 0x00c08000cd02783b */ /* 0x000e6e0000000100 */
[----:B--2---:R-:W-:Y:S01]  /*4580*/  HMMA.16816.F32.BF16 R24, R96, R20, R24 ;  /* 0x000000146018723c */ /* 0x004fe20000041818 */
[----:B------:R-:W-:Y:S04]  /*4590*/  LDSM.16.M88.2 R20, [R204+0xa080] ;  /* 0x00a08000cc14783b */ /* 0x000fe80000000100 */
[----:B------:R-:W2:Y:S03]  /*45a0*/  LDSM.16.M88.4 R96, [R22+0x2000] ;  /* 0x002000001660783b */ /* 0x000ea60000000200 */
[C---:B----4-:R-:W-:Y:S01]  /*45b0*/  HMMA.16816.F32.BF16 R4, R88.reuse, R92, R4 ;  /* 0x0000005c5804723c */ /* 0x050fe20000041804 */
[----:B------:R-:W4:Y:S07]  /*45c0*/  LDSM.16.M88.2 R92, [R204+0xa880] ;  /* 0x00a88000cc5c783b */ /* 0x000f2e0000000100 */
[C---:B-----5:R-:W-:Y:S01]  /*45d0*/  HMMA.16816.F32.BF16 R8, R88.reuse, R94, R8 ;  /* 0x0000005e5808723c */ /* 0x060fe20000041808 */
[----:B------:R-:W5:Y:S07]  /*45e0*/  LDSM.16.M88.2 R94, [R204+0xb080] ;  /* 0x00b08000cc5e783b */ /* 0x000f6e0000000100 */
[C---:B------:R-:W-:Y:S01]  /*45f0*/  HMMA.16816.F32.BF16 R12, R88.reuse, R100, R12 ;  /* 0x00000064580c723c */ /* 0x040fe2000004180c */
[----:B------:R-:W5:Y:S07]  /*4600*/  LDSM.16.M88.2 R100, [R204+0xb880] ;  /* 0x00b88000cc64783b */ /* 0x000f6e0000000100 */
[C---:B---3--:R-:W-:Y:S01]  /*4610*/  HMMA.16816.F32.BF16 R16, R88.reuse, R102, R16 ;  /* 0x000000665810723c */ /* 0x048fe20000041810 */
[----:B------:R-:W3:Y:S07]  /*4620*/  LDSM.16.M88.2 R102, [R204+0xc080] ;  /* 0x00c08000cc66783b */ /* 0x000eee0000000100 */
[----:B-1----:R-:W-:Y:S01]  /*4630*/  HMMA.16816.F32.BF16 R24, R88, R2, R24 ;  /* 0x000000025818723c */ /* 0x002fe20000041818 */
[----:B------:R-:W-:Y:S04]  /*4640*/  LDSM.16.M88.2 R2, [R213+0xc880] ;  /* 0x00c88000d502783b */ /* 0x000fe80000000100 */
[----:B------:R1:W3:Y:S03]  /*4650*/  LDSM.16.M88.4 R88, [R111+0x1f080] ;  /* 0x01f080006f58783b */ /* 0x0002e60000000200 */
[C---:B--2---:R-:W-:Y:S01]  /*4660*/  HMMA.16816.F32.BF16 R4, R96.reuse, R20, R4 ;  /* 0x000000146004723c */ /* 0x044fe20000041804 */
[----:B------:R-:W2:Y:S07]  /*4670*/  LDSM.16.M88.2 R20, [R213+0xd080] ;  /* 0x00d08000d514783b */ /* 0x000eae0000000100 */
[C---:B----4-:R-:W-:Y:S01]  /*4680*/  HMMA.16816.F32.BF16 R8, R96.reuse, R92, R8 ;  /* 0x0000005c6008723c */ /* 0x050fe20000041808 */
[----:B------:R-:W4:Y:S07]  /*4690*/  LDSM.16.M88.2 R92, [R213+0xd880] ;  /* 0x00d88000d55c783b */ /* 0x000f2e0000000100 */
[C---:B-----5:R-:W-:Y:S01]  /*46a0*/  HMMA.16816.F32.BF16 R12, R96.reuse, R94, R12 ;  /* 0x0000005e600c723c */ /* 0x060fe2000004180c */
[----:B------:R-:W5:Y:S03]  /*46b0*/  LDSM.16.M88.2 R94, [R213+0xe080] ;  /* 0x00e08000d55e783b */ /* 0x000f660000000100 */
[--C-:B-1----:R-:W-:Y:S04]  /*46c0*/  FFMA.FTZ R111, R186, c[0x0][0x29c], -R175.reuse ;  /* 0x0000a700ba6f7a23 */ /* 0x102fe800000108af */
[C---:B------:R-:W-:Y:S01]  /*46d0*/  HMMA.16816.F32.BF16 R16, R96.reuse, R100, R16 ;  /* 0x000000646010723c */ /* 0x040fe20000041810 */
[----:B------:R-:W1:Y:S01]  /*46e0*/  LDSM.16.M88.2 R100, [R213+0xe880] ;  /* 0x00e88000d564783b */ /* 0x000e620000000100 */
[----:B------:R-:W-:Y:S06]  /*46f0*/  MUFU.EX2 R111, R111 ;  /* 0x0000006f006f7308 */ /* 0x000fec0000000800 */
[----:B---3--:R-:W-:Y:S01]  /*4700*/  HMMA.16816.F32.BF16 R24, R96, R102, R24 ;  /* 0x000000666018723c */ /* 0x008fe20000041818 */
[----:B------:R-:W-:Y:S04]  /*4710*/  LDSM.16.M88.2 R102, [R206+0xc880] ;  /* 0x00c88000ce66783b */ /* 0x000fe80000000100 */
[----:B------:R3:W1:Y:S03]  /*4720*/  LDSM.16.M88.4 R96, [R110+0x1f080] ;  /* 0x01f080006e60783b */ /* 0x0006660000000200 */
[C---:B------:R-:W-:Y:S01]  /*4730*/  HMMA.16816.F32.BF16 R4, R88.reuse, R2, R4 ;  /* 0x000000025804723c */ /* 0x040fe20000041804 */
[----:B------:R-:W1:Y:S07]  /*4740*/  LDSM.16.M88.2 R2, [R206+0xd080] ;  /* 0x00d08000ce02783b */ /* 0x000e6e0000000100 */
[C---:B--2---:R-:W-:Y:S01]  /*4750*/  HMMA.16816.F32.BF16 R8, R88.reuse, R20, R8 ;  /* 0x000000145808723c */ /* 0x044fe20000041808 */
[----:B------:R-:W2:Y:S07]  /*4760*/  LDSM.16.M88.2 R20, [R206+0xd880] ;  /* 0x00d88000ce14783b */ /* 0x000eae0000000100 */
[C---:B----4-:R-:W-:Y:S01]  /*4770*/  HMMA.16816.F32.BF16 R12, R88.reuse, R92, R12 ;  /* 0x0000005c580c723c */ /* 0x050fe2000004180c */
[----:B------:R-:W4:Y:S03]  /*4780*/  LDSM.16.M88.2 R92, [R206+0xe080] ;  /* 0x00e08000ce5c783b */ /* 0x000f260000000100 */
[--C-:B---3--:R-:W-:Y:S02]  /*4790*/  FFMA.FTZ R110, R188, c[0x0][0x29c], -R175.reuse ;  /* 0x0000a700bc6e7a23 */ /* 0x108fe400000108af */
[----:B------:R-:W-:Y:S02]  /*47a0*/  FFMA.FTZ R175, R178, c[0x0][0x29c], -R175 ;  /* 0x0000a700b2af7a23 */ /* 0x000fe400000108af */
[C---:B-----5:R-:W-:Y:S01]  /*47b0*/  HMMA.16816.F32.BF16 R16, R88.reuse, R94, R16 ;  /* 0x0000005e5810723c */ /* 0x060fe20000041810 */
[----:B------:R-:W3:Y:S01]  /*47c0*/  LDSM.16.M88.2 R94, [R206+0xe880] ;  /* 0x00e88000ce5e783b */ /* 0x000ee20000000100 */
[----:B------:R-:W-:Y:S06]  /*47d0*/  MUFU.EX2 R110, R110 ;  /* 0x0000006e006e7308 */ /* 0x000fec0000000800 */
[----:B-1----:R-:W-:Y:S01]  /*47e0*/  HMMA.16816.F32.BF16 R24, R88, R100, R24 ;  /* 0x000000645818723c */ /* 0x002fe20000041818 */
[----:B------:R-:W-:Y:S03]  /*47f0*/  LDSM.16.M88.2 R100, [R205+0xc880] ;  /* 0x00c88000cd64783b */ /* 0x000fe60000000100 */
[----:B------:R-:W1:Y:S01]  /*4800*/  MUFU.EX2 R175, R175 ;  /* 0x000000af00af7308 */ /* 0x000e620000000800 */
[----:B------:R-:W5:Y:S03]  /*4810*/  LDSM.16.M88.4 R88, [R211+0x4000] ;  /* 0x00400000d358783b */ /* 0x000f660000000200 */
[C---:B------:R-:W-:Y:S01]  /*4820*/  HMMA.16816.F32.BF16 R4, R96.reuse, R102, R4 ;  /* 0x000000666004723c */ /* 0x040fe20000041804 */
[----:B------:R-:W1:Y:S07]  /*4830*/  LDSM.16.M88.2 R102, [R205+0xd080] ;  /* 0x00d08000cd66783b */ /* 0x000e6e0000000100 */
[C---:B------:R-:W-:Y:S01]  /*4840*/  HMMA.16816.F32.BF16 R8, R96.reuse, R2, R8 ;  /* 0x000000026008723c */ /* 0x040fe20000041808 */
[----:B------:R-:W1:Y:S07]  /*4850*/  LDSM.16.M88.2 R2, [R205+0xd880] ;  /* 0x00d88000cd02783b */ /* 0x000e6e0000000100 */
[C---:B--2---:R-:W-:Y:S01]  /*4860*/  HMMA.16816.F32.BF16 R12, R96.reuse, R20, R12 ;  /* 0x00000014600c723c */ /* 0x044fe2000004180c */
[----:B------:R-:W2:Y:S07]  /*4870*/  LDSM.16.M88.2 R20, [R205+0xe080] ;  /* 0x00e08000cd14783b */ /* 0x000eae0000000100 */
[C---:B----4-:R-:W-:Y:S01]  /*4880*/  HMMA.16816.F32.BF16 R16, R96.reuse, R92, R16 ;  /* 0x0000005c6010723c */ /* 0x050fe20000041810 */
[----:B------:R-:W4:Y:S07]  /*4890*/  LDSM.16.M88.2 R92, [R205+0xe880] ;  /* 0x00e88000cd5c783b */ /* 0x000f2e0000000100 */
[----:B---3--:R-:W-:Y:S01]  /*48a0*/  HMMA.16816.F32.BF16 R24, R96, R94, R24 ;  /* 0x0000005e6018723c */ /* 0x008fe20000041818 */
[----:B------:R-:W-:Y:S04]  /*48b0*/  LDSM.16.M88.2 R94, [R204+0xc880] ;  /* 0x00c88000cc5e783b */ /* 0x000fe80000000100 */
[----:B------:R3:W4:Y:S03]  /*48c0*/  LDSM.16.M88.4 R96, [R22+0x4000] ;  /* 0x004000001660783b */ /* 0x0007260000000200 */
[C---:B-----5:R-:W-:Y:S01]  /*48d0*/  HMMA.16816.F32.BF16 R4, R88.reuse, R100, R4 ;  /* 0x000000645804723c */ /* 0x060fe20000041804 */
[----:B------:R-:W5:Y:S07]  /*48e0*/  LDSM.16.M88.2 R100, [R204+0xd080] ;  /* 0x00d08000cc64783b */ /* 0x000f6e0000000100 */
[C---:B-1----:R-:W-:Y:S01]  /*48f0*/  HMMA.16816.F32.BF16 R8, R88.reuse, R102, R8 ;  /* 0x000000665808723c */ /* 0x042fe20000041808 */
[----:B------:R-:W1:Y:S07]  /*4900*/  LDSM.16.M88.2 R102, [R204+0xd880] ;  /* 0x00d88000cc66783b */ /* 0x000e6e0000000100 */
[C---:B------:R-:W-:Y:S01]  /*4910*/  HMMA.16816.F32.BF16 R12, R88.reuse, R2, R12 ;  /* 0x00000002580c723c */ /* 0x040fe2000004180c */
[----:B------:R-:W1:Y:S03]  /*4920*/  LDSM.16.M88.2 R2, [R204+0xe880] ;  /* 0x00e88000cc02783b */ /* 0x000e660000000100 */
[--C-:B---3--:R-:W-:Y:S04]  /*4930*/  FFMA.FTZ R22, R193, c[0x0][0x29c], -R174.reuse ;  /* 0x0000a700c1167a23 */ /* 0x108fe800000108ae */
[C---:B--2---:R-:W-:Y:S01]  /*4940*/  HMMA.16816.F32.BF16 R16, R88.reuse, R20, R16 ;  /* 0x000000145810723c */ /* 0x044fe20000041810 */
[----:B------:R-:W2:Y:S01]  /*4950*/  LDS R20, [R225.X4+0x21280] ;  /* 0x02128000e1147984 */ /* 0x000ea20000004800 */
[----:B------:R-:W-:Y:S05]  /*4960*/  MUFU.EX2 R22, R22 ;  /* 0x0000001600167308 */ /* 0x000fea0000000800 */
[--C-:B------:R-:W-:Y:S01]  /*4970*/  FFMA.FTZ R21, R191, c[0x0][0x29c], -R174.reuse ;  /* 0x0000a700bf157a23 */ /* 0x100fe200000108ae */
[----:B----4-:R-:W-:Y:S05]  /*4980*/  HMMA.16816.F32.BF16 R24, R88, R92, R24 ;  /* 0x0000005c5818723c */ /* 0x010fea0000041818 */
[----:B------:R-:W3:Y:S02]  /*4990*/  MUFU.EX2 R21, R21 ;  /* 0x0000001500157308 */ /* 0x000ee40000000800 */
[--C-:B------:R-:W-:Y:S01]  /*49a0*/  FFMA.FTZ R88, R189, c[0x0][0x29c], -R174.reuse ;  /* 0x0000a700bd587a23 */ /* 0x100fe200000108ae */
[C---:B------:R-:W-:Y:S05]  /*49b0*/  HMMA.16816.F32.BF16 R4, R96.reuse, R94, R4 ;  /* 0x0000005e6004723c */ /* 0x040fea0000041804 */
[--C-:B------:R-:W-:Y:S02]  /*49c0*/  FFMA.FTZ R89, R187, c[0x0][0x29c], -R174.reuse ;  /* 0x0000a700bb597a23 */ /* 0x100fe400000108ae */
[----:B------:R-:W-:Y:S01]  /*49d0*/  MUFU.EX2 R88, R88 ;  /* 0x0000005800587308 */ /* 0x000fe20000000800 */
[C---:B-----5:R-:W-:Y:S04]  /*49e0*/  HMMA.16816.F32.BF16 R8, R96.reuse, R100, R8 ;  /* 0x000000646008723c */ /* 0x060fe80000041808 */
[--C-:B------:R-:W-:Y:S01]  /*49f0*/  FFMA.FTZ R90, R185, c[0x0][0x29c], -R174.reuse ;  /* 0x0000a700b95a7a23 */ /* 0x100fe200000108ae */
[----:B------:R-:W-:Y:S01]  /*4a00*/  F2FP.BF16.PACK_AB R95, R175, R180 ;  /* 0x000000b4af5f723e */ /* 0x000fe200000010ff */
[----:B------:R-:W-:Y:S02]  /*4a10*/  FFMA.FTZ R174, R23, c[0x0][0x29c], -R174 ;  /* 0x0000a70017ae7a23 */ /* 0x000fe400000108ae */
[C---:B-1----:R-:W-:Y:S01]  /*4a20*/  HMMA.16816.F32.BF16 R12, R96.reuse, R102, R12 ;  /* 0x00000066600c723c */ /* 0x042fe2000004180c */
[----:B------:R-:W-:Y:S07]  /*4a30*/  MUFU.EX2 R89, R89 ;  /* 0x0000005900597308 */ /* 0x000fee0000000800 */
[C---:B------:R-:W-:Y:S03]  /*4a40*/  HMMA.16816.F32.BF16 R16, R96.reuse, R104, R16 ;  /* 0x000000686010723c */ /* 0x040fe60000041810 */
[----:B------:R-:W1:Y:S05]  /*4a50*/  MUFU.EX2 R90, R90 ;  /* 0x0000005a005a7308 */ /* 0x000e6a0000000800 */
[----:B------:R-:W-:Y:S04]  /*4a60*/  HMMA.16816.F32.BF16 R24, R96, R2, R24 ;  /* 0x000000026018723c */ /* 0x000fe80000041818 */
[--C-:B--2---:R-:W-:Y:S01]  /*4a70*/  FADD.FTZ R23, R8, -R20.reuse ;  /* 0x8000001408177221 */ /* 0x104fe20000010000 */
[----:B------:R-:W-:Y:S01]  /*4a80*/  MUFU.EX2 R174, R174 ;  /* 0x000000ae00ae7308 */ /* 0x000fe20000000800 */
[--C-:B------:R-:W-:Y:S01]  /*4a90*/  FADD.FTZ R92, R9, -R20.reuse ;  /* 0x80000014095c7221 */ /* 0x100fe20000010000 */
[----:B---3--:R-:W-:Y:S01]  /*4aa0*/  F2FP.BF16.PACK_AB R97, R22, R21 ;  /* 0x000000151661723e */ /* 0x008fe200000010ff */
[--C-:B------:R-:W-:Y:S01]  /*4ab0*/  FADD.FTZ R3, R4, -R20.reuse ;  /* 0x8000001404037221 */ /* 0x100fe20000010000 */
[----:B------:R-:W-:Y:S01]  /*4ac0*/  F2FP.BF16.PACK_AB R9, R109, R108 ;  /* 0x0000006c6d09723e */ /* 0x000fe200000010ff */
[----:B------:R-:W2:Y:S02]  /*4ad0*/  LDS R4, [R225.X4+0x212a0] ;  /* 0x0212a000e1047984 */ /* 0x000ea40000004800 */
[--C-:B------:R-:W-:Y:S01]  /*4ae0*/  FADD.FTZ R2, R5, -R20.reuse ;  /* 0x8000001405027221 */ /* 0x100fe20000010000 */
[C---:B------:R-:W-:Y:S01]  /*4af0*/  F2FP.BF16.PACK_AB R5, R107.reuse, R106 ;  /* 0x0000006a6b05723e */ /* 0x040fe200000010ff */
[----:B------:R-:W-:Y:S01]  /*4b00*/  FMUL.FTZ R3, R106, R3 ;  /* 0x000000036a037220 */ /* 0x000fe20000410000 */
[----:B------:R-:W3:Y:S01]  /*4b10*/  MUFU.EX2 R8, R177 ;  /* 0x000000b100087308 */ /* 0x000ee20000000800 */
[----:B------:R-:W-:Y:S02]  /*4b20*/  FMUL.FTZ R2, R107, R2 ;  /* 0x000000026b027220 */ /* 0x000fe40000410000 */
[----:B------:R-:W-:Y:S01]  /*4b30*/  STS [R224+0x21480], R5 ;  /* 0x02148005e0007388 */ /* 0x000fe20000000800 */
[--C-:B------:R-:W-:Y:S01]  /*4b40*/  FADD.FTZ R93, R16, -R20.reuse ;  /* 0x80000014105d7221 */ /* 0x100fe20000010000 */
[----:B-1----:R-:W-:Y:S01]  /*4b50*/  F2FP.BF16.PACK_AB R101, R183, R90 ;  /* 0x0000005ab765723e */ /* 0x002fe200000010ff */
[--C-:B------:R-:W-:Y:S01]  /*4b60*/  FADD.FTZ R91, R12, -R20.reuse ;  /* 0x800000140c5b7221 */ /* 0x100fe20000010000 */
[----:B------:R-:W-:Y:S01]  /*4b70*/  F2FP.BF16.PACK_AB R3, R2, R3 ;  /* 0x000000030203723e */ /* 0x000fe200000010ff */
[--C-:B------:R-:W-:Y:S01]  /*4b80*/  FADD.FTZ R12, R13, -R20.reuse ;  /* 0x800000140d0c7221 */ /* 0x100fe20000010000 */
[----:B------:R-:W-:Y:S01]  /*4b90*/  STS [R220], R97 ;  /* 0x00000061dc007388 */ /* 0x000fe20000000800 */
[--C-:B------:R-:W-:Y:S01]  /*4ba0*/  FADD.FTZ R2, R17, -R20.reuse ;  /* 0x8000001411027221 */ /* 0x100fe20000010000 */
[----:B------:R-:W-:Y:S01]  /*4bb0*/  F2FP.BF16.PACK_AB R13, R111, R110 ;  /* 0x0000006e6f0d723e */ /* 0x000fe200000010ff */
[--C-:B------:R-:W-:Y:S01]  /*4bc0*/  FADD.FTZ R17, R24, -R20.reuse ;  /* 0x8000001418117221 */ /* 0x100fe20000010000 */
[----:B------:R1:W-:Y:S01]  /*4bd0*/  STS [R224+0x21c80], R9 ;  /* 0x021c8009e0007388 */ /* 0x0003e20000000800 */
[----:B------:R-:W-:Y:S01]  /*4be0*/  FADD.FTZ R20, R25, -R20 ;  /* 0x8000001419147221 */ /* 0x000fe20000010000 */
[----:B------:R-:W-:Y:S01]  /*4bf0*/  F2FP.BF16.PACK_AB R25, R195, R172 ;  /* 0x000000acc319723e */ /* 0x000fe200000010ff */
[----:B------:R-:W-:Y:S02]  /*4c00*/  FMUL.FTZ R17, R180, R17 ;  /* 0x00000011b4117220 */ /* 0x000fe40000410000 */
[----:B------:R-:W-:Y:S02]  /*4c10*/  FMUL.FTZ R20, R175, R20 ;  /* 0x00000014af147220 */ /* 0x000fe40000410000 */
[----:B------:R-:W-:Y:S02]  /*4c20*/  FMUL.FTZ R93, R172, R93 ;  /* 0x0000005dac5d7220 */ /* 0x000fe40000410000 */
[----:B------:R-:W-:Y:S01]  /*4c30*/  FMUL.FTZ R2, R195, R2 ;  /* 0x00000002c3027220 */ /* 0x000fe20000410000 */
[----:B------:R-:W-:Y:S01]  /*4c40*/  F2FP.BF16.PACK_AB R99, R20, R17 ;  /* 0x000000111463723e */ /* 0x000fe200000010ff */
[----:B------:R-:W-:Y:S01]  /*4c50*/  FMUL.FTZ R23, R108, R23 ;  /* 0x000000176c177220 */ /* 0x000fe20000410000 */
[----:B------:R-:W-:Y:S01]  /*4c60*/  F2FP.BF16.PACK_AB R17, R89, R88 ;  /* 0x000000585911723e */ /* 0x000fe200000010ff */
[----:B------:R-:W-:Y:S01]  /*4c70*/  FMUL.FTZ R92, R109, R92 ;  /* 0x0000005c6d5c7220 */ /* 0x000fe20000410000 */
[----:B---3--:R-:W-:Y:S01]  /*4c80*/  F2FP.BF16.PACK_AB R103, R8, R181 ;  /* 0x000000b50867723e */ /* 0x008fe200000010ff */
[----:B------:R-:W-:Y:S01]  /*4c90*/  FMUL.FTZ R91, R110, R91 ;  /* 0x0000005b6e5b7220 */ /* 0x000fe20000410000 */
[----:B------:R-:W-:Y:S01]  /*4ca0*/  F2FP.BF16.PACK_AB R93, R2, R93 ;  /* 0x0000005d025d723e */ /* 0x000fe200000010ff */
[----:B------:R-:W-:Y:S01]  /*4cb0*/  STS [R220+0x800], R17 ;  /* 0x00080011dc007388 */ /* 0x000fe20000000800 */
[----:B------:R-:W-:Y:S01]  /*4cc0*/  F2FP.BF16.PACK_AB R23, R92, R23 ;  /* 0x000000175c17723e */ /* 0x000fe200000010ff */
[----:B------:R-:W-:Y:S02]  /*4cd0*/  FMUL.FTZ R12, R111, R12 ;  /* 0x0000000c6f0c7220 */ /* 0x000fe40000410000 */
[----:B------:R3:W-:Y:S01]  /*4ce0*/  STS [R224+0x22480], R13 ;  /* 0x0224800de0007388 */ /* 0x0007e20000000800 */
[--C-:B--2---:R-:W-:Y:S02]  /*4cf0*/  FADD.FTZ R6, R6, -R4.reuse ;  /* 0x8000000406067221 */ /* 0x104fe40000010000 */
[--C-:B------:R-:W-:Y:S01]  /*4d00*/  FADD.FTZ R7, R7, -R4.reuse ;  /* 0x8000000407077221 */ /* 0x100fe20000010000 */
[----:B------:R-:W-:Y:S01]  /*4d10*/  STS [R220+0x1000], R101 ;  /* 0x00100065dc007388 */ /* 0x000fe20000000800 */
[----:B-1----:R-:W-:Y:S01]  /*4d20*/  F2FP.BF16.PACK_AB R9, R174, R179 ;  /* 0x000000b3ae09723e */ /* 0x002fe200000010ff */
[----:B------:R-:W-:Y:S01]  /*4d30*/  FMUL.FTZ R6, R21, R6 ;  /* 0x0000000615067220 */ /* 0x000fe20000410000 */
[----:B------:R-:W-:Y:S01]  /*4d40*/  F2FP.BF16.PACK_AB R91, R12, R91 ;  /* 0x0000005b0c5b723e */ /* 0x000fe200000010ff */
[----:B------:R1:W-:Y:S01]  /*4d50*/  STS [R224+0x22c80], R25 ;  /* 0x022c8019e0007388 */ /* 0x0003e20000000800 */
[----:B------:R-:W-:Y:S02]  /*4d60*/  FMUL.FTZ R7, R22, R7 ;  /* 0x0000000716077220 */ /* 0x000fe40000410000 */
[--C-:B------:R-:W-:Y:S01]  /*4d70*/  FADD.FTZ R5, R10, -R4.reuse ;  /* 0x800000040a057221 */ /* 0x100fe20000010000 */
[----:B------:R-:W-:Y:S01]  /*4d80*/  STS [R220+0x1800], R103 ;  /* 0x00180067dc007388 */ /* 0x000fe20000000800 */
[--C-:B------:R-:W-:Y:S01]  /*4d90*/  FADD.FTZ R2, R11, -R4.reuse ;  /* 0x800000040b027221 */ /* 0x100fe20000010000 */
[----:B------:R-:W-:Y:S01]  /*4da0*/  F2FP.BF16.PACK_AB R7, R7, R6 ;  /* 0x000000060707723e */ /* 0x000fe200000010ff */
[----:B------:R-:W-:Y:S01]  /*4db0*/  FMUL.FTZ R5, R88, R5 ;  /* 0x0000000558057220 */ /* 0x000fe20000410000 */
[----:B------:R2:W-:Y:S01]  /*4dc0*/  STS [R224+0x23480], R95 ;  /* 0x0234805fe0007388 */ /* 0x0005e20000000800 */
[----:B------:R-:W-:Y:S02]  /*4dd0*/  FMUL.FTZ R2, R89, R2 ;  /* 0x0000000259027220 */ /* 0x000fe40000410000 */
[--C-:B------:R-:W-:Y:S01]  /*4de0*/  FADD.FTZ R11, R14, -R4.reuse ;  /* 0x800000040e0b7221 */ /* 0x100fe20000010000 */
[----:B------:R-:W-:Y:S01]  /*4df0*/  STS [R220+0x2000], R9 ;  /* 0x00200009dc007388 */ /* 0x000fe20000000800 */
[--C-:B------:R-:W-:Y:S02]  /*4e00*/  FADD.FTZ R10, R15, -R4.reuse ;  /* 0x800000040f0a7221 */ /* 0x100fe40000010000 */
[----:B------:R-:W-:Y:S01]  /*4e10*/  FMUL.FTZ R11, R90, R11 ;  /* 0x0000000b5a0b7220 */ /* 0x000fe20000410000 */
[----:B------:R-:W-:Y:S01]  /*4e20*/  BAR.SYNC.DEFER_BLOCKING 0x0 ;  /* 0x0000000000007b1d */ /* 0x000fe20000010000 */
[----:B---3--:R-:W-:Y:S01]  /*4e30*/  F2FP.BF16.PACK_AB R13, R2, R5 ;  /* 0x00000005020d723e */ /* 0x008fe200000010ff */
[----:B------:R-:W-:Y:S02]  /*4e40*/  FMUL.FTZ R10, R183, R10 ;  /* 0x0000000ab70a7220 */ /* 0x000fe40000410000 */
[--C-:B------:R-:W-:Y:S02]  /*4e50*/  FADD.FTZ R18, R18, -R4.reuse ;  /* 0x8000000412127221 */ /* 0x100fe40000010000 */
[--C-:B------:R-:W-:Y:S01]  /*4e60*/  FADD.FTZ R19, R19, -R4.reuse ;  /* 0x8000000413137221 */ /* 0x100fe20000010000 */
[----:B------:R-:W-:Y:S01]  /*4e70*/  F2FP.BF16.PACK_AB R21, R10, R11 ;  /* 0x0000000b0a15723e */ /* 0x000fe200000010ff */
[----:B------:R-:W-:Y:S02]  /*4e80*/  FMUL.FTZ R18, R181, R18 ;  /* 0x00000012b5127220 */ /* 0x000fe40000410000 */
[----:B------:R-:W-:Y:S02]  /*4e90*/  FMUL.FTZ R19, R8, R19 ;  /* 0x0000001308137220 */ /* 0x000fe40000410000 */
[--C-:B------:R-:W-:Y:S02]  /*4ea0*/  FADD.FTZ R26, R26, -R4.reuse ;  /* 0x800000041a1a7221 */ /* 0x100fe40000010000 */
[----:B------:R-:W-:Y:S01]  /*4eb0*/  FADD.FTZ R27, R27, -R4 ;  /* 0x800000041b1b7221 */ /* 0x000fe20000010000 */
[----:B-1----:R-:W-:Y:S01]  /*4ec0*/  F2FP.BF16.PACK_AB R25, R19, R18 ;  /* 0x000000121319723e */ /* 0x002fe200000010ff */
[----:B------:R-:W-:Y:S02]  /*4ed0*/  FMUL.FTZ R26, R179, R26 ;  /* 0x0000001ab31a7220 */ /* 0x000fe40000410000 */
[----:B------:R-:W-:Y:S02]  /*4ee0*/  FMUL.FTZ R27, R174, R27 ;  /* 0x0000001bae1b7220 */ /* 0x000fe40000410000 */
[----:B------:R-:W-:Y:S03]  /*4ef0*/  IMAD.SHL.U32 R106, R215, 0x2, RZ ;  /* 0x00000002d76a7824 */ /* 0x000fe600078e00ff */
[----:B--2---:R-:W-:Y:S01]  /*4f00*/  F2FP.BF16.PACK_AB R95, R27, R26 ;  /* 0x0000001a1b5f723e */ /* 0x004fe200000010ff */
        /* <DEDUP_REMOVED lines=114> */
[----:B--234-:R-:W-:Y:S01]  /*5630*/  SHF.R.S32.HI R3, RZ, 0x1f, R251 ;  /* 0x0000001fff037819 */ /* 0x01cfe200000114fb */
[----:B------:R-:W-:Y:S01]  /*5640*/  IMAD.WIDE.U32 R4, R251, c[0x0][0x208], RZ ;  /* 0x00008200fb047a25 */ /* 0x000fe200078e00ff */
[C---:B------:R-:W-:Y:S02]  /*5650*/  LOP3.LUT P3, RZ, R223.reuse, 0x1, RZ, 0xc0, !PT ;  /* 0x00000001dfff7812 */ /* 0x040fe4000786c0ff */
[----:B------:R-:W-:Y:S01]  /*5660*/  LOP3.LUT P2, RZ, R223, 0x2, RZ, 0xc0, !PT ;  /* 0x00000002dfff7812 */ /* 0x000fe2000784c0ff */
[----:B------:R-:W-:Y:S02]  /*5670*/  IMAD R3, R3, c[0x0][0x208], RZ ;  /* 0x0000820003037a24 */ /* 0x000fe400078e02ff */
[----:B------:R-:W-:Y:S02]  /*5680*/  IMAD.SHL.U32 R11, R4, 0x40, RZ ;  /* 0x00000040040b7824 */ /* 0x000fe400078e00ff */
[C---:B------:R-:W-:Y:S02]  /*5690*/  IMAD R3, R251.reuse, c[0x0][0x20c], R3 ;  /* 0x00008300fb037a24 */ /* 0x040fe400078e0203 */
[----:B------:R-:W-:Y:S02]  /*56a0*/  IMAD.SHL.U32 R9, R251, 0x40, RZ ;  /* 0x00000040fb097824 */ /* 0x000fe400078e00ff */
[----:B------:R-:W-:Y:S01]  /*56b0*/  IMAD.IADD R3, R5, 0x1, R3 ;  /* 0x0000000105037824 */ /* 0x000fe200078e0203 */
[----:B------:R-:W-:Y:S04]  /*56c0*/  IADD3 R5, P1, P0, R232, UR7, R11 ;  /* 0x00000007e8057c10 */ /* 0x000fe8000f83e00b */
[----:B------:R-:W-:Y:S04]  /*56d0*/  SHF.L.U64.HI R3, R4, 0x6, R3 ;  /* 0x0000000604037819 */ /* 0x000fe80000010203 */
[----:B------:R-:W-:Y:S02]  /*56e0*/  IADD3.X R4, R243, UR5, R3, P1, P0 ;  /* 0x00000005f3047c10 */ /* 0x000fe40008fe0403 */
[----:B------:R-:W-:Y:S02]  /*56f0*/  IADD3 R7, P0, R9, R238, RZ ;  /* 0x000000ee09077210 */ /* 0x000fe40007f1e0ff */
[----:B------:R-:W-:Y:S02]  /*5700*/  IADD3 R2, P1, R11, R232, RZ ;  /* 0x000000e80b027210 */ /* 0x000fe40007f3e0ff */
[----:B------:R-:W-:Y:S02]  /*5710*/  LEA.HI.X.SX32 R6, R9, R216, 0x1, P0 ;  /* 0x000000d809067211 */ /* 0x000fe400000f0eff */
[----:B------:R-:W-:Y:S01]  /*5720*/  LEA R10, P0, R7, c[0x0][0x280], 0x2 ;  /* 0x0000a000070a7a11 */ /* 0x000fe200078010ff */
[----:B------:R-:W-:Y:S01]  /*5730*/  IMAD.X R3, R3, 0x1, R243, P1 ;  /* 0x0000000103037824 */ /* 0x000fe200008e06f3 */
[----:B------:R-:W-:Y:S02]  /*5740*/  IADD3 R9, -R227, R228, -R9 ;  /* 0x000000e4e3097210 */ /* 0x000fe40007ffe909 */
[----:B------:R-:W-:Y:S02]  /*5750*/  LEA.HI.X R11, R7, c[0x0][0x284], R6, 0x2, P0 ;  /* 0x0000a100070b7a11 */ /* 0x000fe400000f1406 */
[C---:B------:R-:W-:Y:S02]  /*5760*/  LEA R6, P0, R5.reuse, c[0x0][0x1f0], 0x1 ;  /* 0x00007c0005067a11 */ /* 0x040fe400078008ff */
[C---:B------:R-:W-:Y:S02]  /*5770*/  LEA R12, P1, R2.reuse, c[0x0][0x1f0], 0x1 ;  /* 0x00007c00020c7a11 */ /* 0x040fe400078208ff */
[----:B------:R-:W-:Y:S02]  /*5780*/  LEA.HI.X R7, R5, c[0x0][0x1f4], R4, 0x1, P0 ;  /* 0x00007d0005077a11 */ /* 0x000fe400000f0c04 */
[----:B------:R-:W-:Y:S02]  /*5790*/  ISETP.LT.OR P0, PT, R9, 0x1, !P3 ;  /* 0x000000010900780c */ /* 0x000fe40005f01670 */
[----:B------:R-:W-:Y:S02]  /*57a0*/  LEA.HI.X R13, R2, c[0x0][0x1f4], R3, 0x1, P1 ;  /* 0x00007d00020d7a11 */ /* 0x000fe400008f0c03 */
[----:B------:R-:W-:Y:S09]  /*57b0*/  LOP3.LUT P1, RZ, R223, 0x4, RZ, 0xc0, !PT ;  /* 0x00000004dfff7812 */ /* 0x000ff2000782c0ff */
[----:B------:R-:W-:Y:S01]  /*57c0*/  @!PT LDS RZ, [RZ] ;  /* 0x00000000fffff984 */ /* 0x000fe20000000800 */
[----:B------:R-:W-:Y:S01]  /*57d0*/  @!PT LDS RZ, [RZ] ;  /* 0x00000000fffff984 */ /* 0x000fe20000000800 */
[----:B------:R-:W-:Y:S01]  /*57e0*/  @!PT LDS RZ, [RZ] ;  /* 0x00000000fffff984 */ /* 0x000fe20000000800 */
[----:B------:R1:W-:Y:S01]  /*57f0*/  LDGSTS.E.BYPASS.LTC128B.128 [R221+0x1b080], [R12.64], !P0 ;  /* 0x1b0800000cdd7fae */ /* 0x0003e2000c101d48 */
[C---:B------:R-:W-:Y:S02]  /*5800*/  ISETP.LT.OR P0, PT, R9.reuse, 0x1, !P2 ;  /* 0x000000010900780c */ /* 0x040fe40005701670 */
[C---:B------:R-:W-:Y:S11]  /*5810*/  ISETP.LT.OR P2, PT, R9.reuse, 0x21, !P2 ;  /* 0x000000210900780c */ /* 0x040ff60005741670 */
[----:B------:R1:W-:Y:S01]  /*5820*/  LDGSTS.E.BYPASS.LTC128B.128 [R221+0x1d080], [R12.64+0x80], !P0 ;  /* 0x1d0800800cdd7fae */ /* 0x0003e2000c101d48 */
[C---:B------:R-:W-:Y:S11]  /*5830*/  ISETP.LT.OR P0, PT, R9.reuse, 0x1, !P1 ;  /* 0x000000010900780c */ /* 0x040ff60004f01670 */
[----:B------:R-:W-:Y:S02]  /*5840*/  @!UPT UIADD3 URZ, URZ, URZ, URZ ;  /* 0x0000003f3f3ff290 */ /* 0x000fe4000fffe03f */
[----:B------:R1:W-:Y:S01]  /*5850*/  LDGSTS.E.BYPASS.LTC128B.128 [R221+0x1f080], [R12.64+0x100], !P0 ;  /* 0x1f0801000cdd7fae */ /* 0x0003e2000c101d48 */
[----:B------:R-:W-:Y:S02]  /*5860*/  ISETP.LT.OR P0, PT, R9, 0x21, !P3 ;  /* 0x000000210900780c */ /* 0x000fe40005f01670 */
[----:B------:R-:W-:Y:S11]  /*5870*/  ISETP.GT.AND P3, PT, R219, 0xf, PT ;  /* 0x0000000fdb00780c */ /* 0x000ff60003f64270 */
[----:B------:R1:W-:Y:S01]  /*5880*/  LDGSTS.E.BYPASS.LTC128B.128 [R221+0x1c080], [R6.64], !P0 ;  /* 0x1c08000006dd7fae */ /* 0x0003e2000c101d48 */
[----:B------:R-:W-:Y:S01]  /*5890*/  ISETP.LT.OR P0, PT, R9, 0x21, !P1 ;  /* 0x000000210900780c */ /* 0x000fe20004f01670 */
[----:B------:R-:W-:Y:S02]  /*58a0*/  @!P3 IMAD.SHL.U32 R3, R219, 0x10, RZ ;  /* 0x00000010db03b824 */ /* 0x000fe400078e00ff */
[----:B------:R1:W-:Y:S10]  /*58b0*/  LDGSTS.E.BYPASS.LTC128B.128 [R221+0x1e080], [R6.64+0x80], !P2 ;  /* 0x1e08008006dd7fae */ /* 0x0003f4000d101d48 */
[----:B------:R1:W-:Y:S04]  /*58c0*/  LDGSTS.E.BYPASS.LTC128B.128 [R221+0x20080], [R6.64+0x100], !P0 ;  /* 0x2008010006dd7fae */ /* 0x0003e8000c101d48 */
[----:B------:R1:W-:Y:S02]  /*58d0*/  @!P3 LDGSTS.E.BYPASS.LTC128B.128 [R3+0x21280], [R10.64] ;  /* 0x212800000a03bfae */ /* 0x0003e4000b901d48 */
.L_x_962:
[-C--:B-1234-:R-:W-:Y:S01]  /*58e0*/  HMMA.16816.F32.BF16 R4, R172, R176.reuse, RZ ;  /* 0x000000b0ac04723c */ /* 0x09efe200000418ff */
[----:B------:R-:W0:Y:S01]  /*58f0*/  LDGDEPBAR ;  /* 0x00000000000079af */ /* 0x000e220000000000 */
[----:B------:R-:W-:Y:S02]  /*5900*/  UIADD3 UR12, UR4, 0x1, URZ ;  /* 0x00000001040c7890 */ /* 0x000fe4000fffe03f */
[----:B------:R-:W-:Y:S01]  /*5910*/  IMAD R252, R252, 0x3000, RZ ;  /* 0x00003000fcfc7824 */ /* 0x000fe200078e02ff */
[----:B------:R-:W-:Y:S02]  /*5920*/  UISETP.GE.AND UP1, UPT, UR4, 0x1, UPT ;  /* 0x000000010400788c */ /* 0x000fe4000bf26270 */
[----:B------:R-:W-:Y:S01]  /*5930*/  UIADD3 UR6, UR13, 0x1, URZ ;  /* 0x000000010d067890 */ /* 0x000fe2000fffe03f */
[C---:B------:R-:W-:Y:S01]  /*5940*/  HMMA.16816.F32.BF16 R8, R108.reuse, R176, RZ ;  /* 0x000000b06c08723c */ /* 0x040fe200000418ff */
[----:B------:R-:W-:Y:S03]  /*5950*/  UISETP.GE.AND UP0, UPT, UR13, 0x1, UPT ;  /* 0x000000010d00788c */ /* 0x000fe6000bf06270 */
[C---:B------:R-:W-:Y:S01]  /*5960*/  IADD3 R2, P0, R252.reuse, R230, RZ ;  /* 0x000000e6fc027210 */ /* 0x040fe20007f1e0ff */
[----:B------:R-:W-:Y:S03]  /*5970*/  USEL UR13, UR6, URZ, !UP0 ;  /* 0x0000003f060d7287 */ /* 0x000fe6000c000000 */
[-C--:B------:R-:W-:Y:S01]  /*5980*/  HMMA.16816.F32.BF16 R12, R108, R178.reuse, RZ ;  /* 0x000000b26c0c723c */ /* 0x080fe200000418ff */
[----:B------:R-:W-:Y:S07]  /*5990*/  LEA.HI.X.SX32 R3, R252, R237, 0x1, P0 ;  /* 0x000000edfc037211 */ /* 0x000fee00000f0eff */
        /* <DEDUP_REMOVED lines=10> */
[----:B------:R-:W1:Y:S04]  /*5a40*/  LDSM.16.M88.4 R172, [R209+0x1000] ;  /* 0x00100000d1ac783b */ /* 0x000e680000000200 */
[----:B------:R-:W2:Y:S03]  /*5a50*/  LDSM.16.M88.4 R180, [R209+0x1400] ;  /* 0x00140000d1b4783b */ /* 0x000ea60000000200 */
        /* <DEDUP_REMOVED lines=13> */
[----:B------:R-:W4:Y:S07]  /*5b30*/  LDSM.16.MT88.4 R192, [R208+0x6000] ;  /* 0x00600000d0c0783b */ /* 0x000f2e0000004200 */
[----:B------:R-:W-:Y:S01]  /*5b40*/  HMMA.16816.F32.BF16 R108, R184, R202, R108 ;  /* 0x000000cab86c723c */ /* 0x000fe2000004186c */
[----:B------:R-:W5:Y:S04]  /*5b50*/  LDSM.16.M88.4 R184, [R209+0x1800] ;  /* 0x00180000d1b8783b */ /* 0x000f680000000200 */
[----:B------:R-:W4:Y:S03]  /*5b60*/  LDSM.16.M88.4 R200, [R209+0x1c00] ;  /* 0x001c0000d1c8783b */ /* 0x000f260000000200 */
[-C--:B-1----:R-:W-:Y:S08]  /*5b70*/  HMMA.16816.F32.BF16 R4, R172, R176.reuse, R4 ;  /* 0x000000b0ac04723c */ /* 0x082ff00000041804 */
        /* <DEDUP_REMOVED lines=12> */
[----:B------:R-:W-:Y:S07]  /*5c40*/  LDSM.16.M88.4 R180, [R209+0x2000] ;  /* 0x00200000d1b4783b */ /* 0x000fee0000000200 */
[----:B------:R-:W-:Y:S01]  /*5c50*/  HMMA.16816.F32.BF16 R108, R172, R194, R108 ;  /* 0x000000c2ac6c723c */ /* 0x000fe2000004186c */
[----:B------:R-:W2:Y:S04]  /*5c60*/  LDSM.16.MT88.4 R172, [R208+0x6800] ;  /* 0x00680000d0ac783b */ /* 0x000ea80000004200 */
[----:B------:R-:W3:Y:S03]  /*5c70*/  LDSM.16.M88.4 R192, [R209+0x2400] ;  /* 0x00240000d1c0783b */ /* 0x000ee60000000200 */
[-C--:B-----5:R-:W-:Y:S08]  /*5c80*/  HMMA.16816.F32.BF16 R4, R184, R196.reuse, R4 ;  /* 0x000000c4b804723c */ /* 0x0a0ff00000041804 */
[C---:B------:R-:W-:Y:S08]  /*5c90*/  HMMA.16816.F32.BF16 R8, R200.reuse, R196, R8 ;  /* 0x000000c4c808723c */ /* 0x040ff00000041808 */
[-C--:B------:R-:W-:Y:S08]  /*5ca0*/  HMMA.16816.F32.BF16 R12, R200, R198.reuse, R12 ;  /* 0x000000c6c80c723c */ /* 0x080ff0000004180c */
[C---:B------:R-:W-:Y:S01]  /*5cb0*/  HMMA.16816.F32.BF16 R16, R184.reuse, R198, R16 ;  /* 0x000000c6b810723c */ /* 0x040fe20000041810 */
[----:B------:R-:W4:Y:S07]  /*5cc0*/  LDSM.16.MT88.4 R196, [R208+0x4800] ;  /* 0x00480000d0c4783b */ /* 0x000f2e0000004200 */
        /* <DEDUP_REMOVED lines=8> */
[----:B------:R-:W-:Y:S07]  /*5d50*/  HMMA.16816.F32.BF16 R108, R184, R174, R108 ;  /* 0x000000aeb86c723c */ /* 0x000fee000004186c */
[C---:B------:R-:W-:Y:S01]  /*5d60*/  LEA R184, P0, R2.reuse, c[0x0][0x220], 0x2 ;  /* 0x0000880002b87a11 */ /* 0x040fe200078010ff */
[-C--:B------:R-:W-:Y:S05]  /*5d70*/  HMMA.16816.F32.BF16 R4, R180, R188.reuse, R4 ;  /* 0x000000bcb404723c */ /* 0x080fea0000041804 */
[----:B------:R-:W-:Y:S01]  /*5d80*/  LEA.HI.X R185, R2, c[0x0][0x224], R3, 0x2, P0 ;  /* 0x0000890002b97a11 */ /* 0x000fe200000f1403 */
[----:B------:R-:W-:Y:S01]  /*5d90*/  IMAD.U32 R2, RZ, RZ, UR4 ;  /* 0x00000004ff027e24 */ /* 0x000fe2000f8e00ff */
[----:B------:R-:W-:Y:S01]  /*5da0*/  ISETP.GE.AND P0, PT, R251, R226, PT ;  /* 0x000000e2fb00720c */ /* 0x000fe20003f06270 */
[C---:B---3--:R-:W-:Y:S01]  /*5db0*/  HMMA.16816.F32.BF16 R8, R192.reuse, R188, R8 ;  /* 0x000000bcc008723c */ /* 0x048fe20000041808 */
[----:B------:R-:W-:Y:S03]  /*5dc0*/  USEL UR4, UR12, URZ, !UP1 ;  /* 0x0000003f0c047287 */ /* 0x000fe6000c800000 */
[----:B------:R-:W-:Y:S04]  /*5dd0*/  IMAD R2, R2, 0x3000, R215 ;  /* 0x0000300002027824 */ /* 0x000fe800078e02d7 */
[-C--:B------:R-:W-:Y:S04]  /*5de0*/  HMMA.16816.F32.BF16 R12, R192, R190.reuse, R12 ;  /* 0x000000bec00c723c */ /* 0x080fe8000004180c */
[----:B------:R-:W-:Y:S02]  /*5df0*/  IMAD.SHL.U32 R172, R2, 0x2, RZ ;  /* 0x0000000202ac7824 */ /* 0x000fe400078e00ff */
[----:B------:R-:W-:Y:S02]  /*5e00*/  LDSM.16.MT88.2 R2, [R210+0x23c80] ;  /* 0x023c8000d202783b */ /* 0x000fe40000004100 */
[C---:B------:R-:W-:Y:S02]  /*5e10*/  HMMA.16816.F32.BF16 R16, R180.reuse, R190, R16 ;  /* 0x000000beb410723c */ /* 0x040fe40000041810 */
[----:B------:R-:W-:Y:S04]  /*5e20*/  RED.E.ADD.F32.FTZ.RN.STRONG.GPU [R184.64], R4 ;  /* 0x00000004b800798e */ /* 0x000fe8000c10e788 */
[----:B------:R-:W-:Y:S02]  /*5e30*/  RED.E.ADD.F32.FTZ.RN.STRONG.GPU [R184.64+0x400], R5 ;  /* 0x00040005b800798e */ /* 0x000fe4000c10e788 */
[-C--:B----4-:R-:W-:Y:S02]  /*5e40*/  HMMA.16816.F32.BF16 R20, R180, R196.reuse, R20 ;  /* 0x000000c4b414723c */ /* 0x090fe40000041814 */
[----:B------:R-:W-:Y:S04]  /*5e50*/  RED.E.ADD.F32.FTZ.RN.STRONG.GPU [R184.64+0x800], R6 ;  /* 0x00080006b800798e */ /* 0x000fe8000c10e788 */
[----:B------:R-:W-:Y:S02]  /*5e60*/  RED.E.ADD.F32.FTZ.RN.STRONG.GPU [R184.64+0xc00], R7 ;  /* 0x000c0007b800798e */ /* 0x000fe4000c10e788 */
[C---:B------:R-:W-:Y:S02]  /*5e70*/  HMMA.16816.F32.BF16 R24, R192.reuse, R196, R24 ;  /* 0x000000c4c018723c */ /* 0x040fe40000041818 */
[----:B------:R-:W-:Y:S04]  /*5e80*/  RED.E.ADD.F32.FTZ.RN.STRONG.GPU [R184.64+0x1000], R8 ;  /* 0x00100008b800798e */ /* 0x000fe8000c10e788 */
[----:B------:R-:W-:Y:S02]  /*5e90*/  RED.E.ADD.F32.FTZ.RN.STRONG.GPU [R184.64+0x1400], R9 ;  /* 0x00140009b800798e */ /* 0x000fe4000c10e788 */
[-C--:B------:R-:W-:Y:S02]  /*5ea0*/  HMMA.16816.F32.BF16 R88, R192, R198.reuse, R88 ;  /* 0x000000c6c058723c */ /* 0x080fe40000041858 */
[----:B------:R-:W-:Y:S04]  /*5eb0*/  RED.E.ADD.F32.FTZ.RN.STRONG.GPU [R184.64+0x1800], R10 ;  /* 0x0018000ab800798e */ /* 0x000fe8000c10e788 */
[----:B------:R-:W-:Y:S02]  /*5ec0*/  RED.E.ADD.F32.FTZ.RN.STRONG.GPU [R184.64+0x1c00], R11 ;  /* 0x001c000bb800798e */ /* 0x000fe4000c10e788 */
[C---:B------:R-:W-:Y:S02]  /*5ed0*/  HMMA.16816.F32.BF16 R92, R180.reuse, R198, R92 ;  /* 0x000000c6b45c723c */ /* 0x040fe4000004185c */
[----:B------:R-:W-:Y:S04]  /*5ee0*/  RED.E.ADD.F32.FTZ.RN.STRONG.GPU [R184.64+0x2000], R16 ;  /* 0x00200010b800798e */ /* 0x000fe8000c10e788 */
[----:B------:R-:W-:Y:S02]  /*5ef0*/  RED.E.ADD.F32.FTZ.RN.STRONG.GPU [R184.64+0x2400], R17 ;  /* 0x00240011b800798e */ /* 0x000fe4000c10e788 */
[-C--:B-1----:R-:W-:Y:S02]  /*5f00*/  HMMA.16816.F32.BF16 R96, R180, R176.reuse, R96 ;  /* 0x000000b0b460723c */ /* 0x082fe40000041860 */
[----:B------:R-:W-:Y:S04]  /*5f10*/  RED.E.ADD.F32.FTZ.RN.STRONG.GPU [R184.64+0x2800], R18 ;  /* 0x00280012b800798e */ /* 0x000fe8000c10e788 */
[----:B------:R-:W-:Y:S02]  /*5f20*/  RED.E.ADD.F32.FTZ.RN.STRONG.GPU [R184.64+0x2c00], R19 ;  /* 0x002c0013b800798e */ /* 0x000fe4000c10e788 */
[C---:B------:R-:W-:Y:S02]  /*5f30*/  HMMA.16816.F32.BF16 R100, R192.reuse, R176, R100 ;  /* 0x000000b0c064723c */ /* 0x040fe40000041864 */
[----:B------:R-:W-:Y:S04]  /*5f40*/  RED.E.ADD.F32.FTZ.RN.STRONG.GPU [R184.64+0x3000], R12 ;  /* 0x0030000cb800798e */ /* 0x000fe8000c10e788 */
[----:B------:R-:W1:Y:S02]  /*5f50*/  LDSM.16.MT88.4 R8, [R172+0xf080] ;  /* 0x00f08000ac08783b */ /* 0x000e640000004200 */
[-C--:B------:R-:W-:Y:S02]  /*5f60*/  HMMA.16816.F32.BF16 R104, R192, R178.reuse, R104 ;  /* 0x000000b2c068723c */ /* 0x080fe40000041868 */
[----:B------:R-:W-:Y:S04]  /*5f70*/  RED.E.ADD.F32.FTZ.RN.STRONG.GPU [R184.64+0x3400], R13 ;  /* 0x0034000db800798e */ /* 0x000fe8000c10e788 */
[----:B------:R-:W-:Y:S02]  /*5f80*/  RED.E.ADD.F32.FTZ.RN.STRONG.GPU [R184.64+0x3800], R14 ;  /* 0x0038000eb800798e */ /* 0x000fe4000c10e788 */
[----:B------:R-:W-:Y:S02]  /*5f90*/  HMMA.16816.F32.BF16 R108, R180, R178, R108 ;  /* 0x000000b2b46c723c */ /* 0x000fe4000004186c */
        /* <DEDUP_REMOVED lines=185> */
.L_x_952:
[----:B------:R-:W-:Y:S05]  /*6b30*/  @P0 BRA `(.L_x_964) ;  /* 0x000034f000000947 */ /* 0x000fea0003800000 */
[----:B------:R-:W-:Y:S01]  /*6b40*/  SHF.R.S32.HI R0, RZ, 0x1f, R219 ;  /* 0x0000001fff007819 */ /* 0x000fe200000114db */
[----:B------:R-:W-:Y:S01]  /*6b50*/  IMAD.SHL.U32 R3, R219, 0x80, RZ ;  /* 0x00000080db037824 */ /* 0x000fe200078e00ff */
        /* <DEDUP_REMOVED lines=611> */
[----:B------:R3:W-:Y:S04]  /*9190*/  STS.U16 [R9+0x80], R168 ;  /* 0x000080a809007388 */ /* 0x0007e80000000400 */
[----:B------:R3:W-:Y:S01]  /*91a0*/  STS.U16 [R7+0x80], R6 ;  /* 0x0000800607007388 */ /* 0x0007e20000000400 */
[----:B-1----:R-:W-:-:S03]  /*91b0*/  IMAD.MOV.U32 R2, RZ, RZ, 0x4 ;  /* 0x00000004ff027424 */ /* 0x002fc600078e00ff */
[----:B------:R3:W-:Y:S01]  /*91c0*/  STS.U16 [R5+0x80], R170 ;  /* 0x000080aa05007388 */ /* 0x0007e20000000400 */
[----:B----4-:R-:W-:-:S05]  /*91d0*/  PRMT R8, R170, 0x7632, R8 ;  /* 0x00007632aa087816 */ /* 0x010fca0000000008 */
        /* <DEDUP_REMOVED lines=15> */
.L_x_965:
        /* <DEDUP_REMOVED lines=10> */
[----:B------:R-:W-:Y:S01]  /*9370*/  ISETP.GT.AND P1, PT, R219, 0x17f, PT ;  /* 0x0000017fdb00780c */ /* 0x000fe20003f24270 */
[----:B------:R-:W-:Y:S01]  /*9380*/  IMAD.SHL.U32 R3, R2, 0x40, RZ ;  /* 0x0000004002037824 */ /* 0x000fe200078e00ff */
[----:B------:R-:W-:Y:S01]  /*9390*/  CS2R R70, SRZ ;  /* 0x0000000000467805 */ /* 0x000fe2000001ff00 */
[----:B------:R-:W-:Y:S01]  /*93a0*/  IMAD.SHL.U32 R82, R82, 0x8, RZ ;  /* 0x0000000852527824 */ /* 0x000fe200078e00ff */
[----:B------:R-:W-:Y:S01]  /*93b0*/  CS2R R68, SRZ ;  /* 0x0000000000447805 */ /* 0x000fe2000001ff00 */
[----:B------:R-:W-:Y:S01]  /*93c0*/  CS2R R74, SRZ ;  /* 0x00000000004a7805 */ /* 0x000fe2000001ff00 */
[----:B------:R-:W-:Y:S01]  /*93d0*/  LOP3.LUT R3, R3, 0x1c0, RZ, 0xc0, !PT ;  /* 0x000001c003037812 */ /* 0x000fe200078ec0ff */
[----:B------:R-:W-:Y:S01]  /*93e0*/  CS2R R72, SRZ ;  /* 0x0000000000487805 */ /* 0x000fe2000001ff00 */
[----:B------:R-:W-:Y:S01]  /*93f0*/  CS2R R54, SRZ ;  /* 0x0000000000367805 */ /* 0x000fe2000001ff00 */
[----:B------:R-:W-:Y:S01]  /*9400*/  CS2R R52, SRZ ;  /* 0x0000000000347805 */ /* 0x000fe2000001ff00 */
[----:B------:R-:W-:Y:S01]  /*9410*/  LOP3.LUT R4, R3, 0x38, R82, 0xf8, !PT ;  /* 0x0000003803047812 */ /* 0x000fe200078ef852 */
[----:B------:R-:W-:Y:S01]  /*9420*/  CS2R R58, SRZ ;  /* 0x00000000003a7805 */ /* 0x000fe2000001ff00 */
[----:B------:R-:W-:Y:S01]  /*9430*/  SHF.R.U32.HI R3, RZ, 0x3, R3 ;  /* 0x00000003ff037819 */ /* 0x000fe20000011603 */
[----:B------:R-:W-:Y:S01]  /*9440*/  CS2R R56, SRZ ;  /* 0x0000000000387805 */ /* 0x000fe2000001ff00 */
[----:B------:R-:W-:Y:S01]  /*9450*/  CS2R R62, SRZ ;  /* 0x00000000003e7805 */ /* 0x000fe2000001ff00 */
[----:B------:R-:W-:Y:S01]  /*9460*/  CS2R R60, SRZ ;  /* 0x00000000003c7805 */ /* 0x000fe2000001ff00 */
[----:B------:R-:W-:Y:S01]  /*9470*/  LOP3.LUT R3, R4, R3, RZ, 0x3c, !PT ;  /* 0x0000000304037212 */ /* 0x000fe200078e3cff */
[----:B------:R-:W-:Y:S01]  /*9480*/  CS2R R30, SRZ ;  /* 0x00000000001e7805 */ /* 0x000fe2000001ff00 */
[----:B------:R-:W-:Y:S01]  /*9490*/  CS2R R28, SRZ ;  /* 0x00000000001c7805 */ /* 0x000fe2000001ff00 */
[----:B------:R-:W-:Y:S01]  /*94a0*/  CS2R R34, SRZ ;  /* 0x0000000000227805 */ /* 0x000fe2000001ff00 */
[----:B------:R-:W-:Y:S01]  /*94b0*/  LOP3.LUT R81, R3, 0x7ffffe00, R0, 0xf8, !PT ;  /* 0x7ffffe0003517812 */ /* 0x000fe200078ef800 */
[----:B------:R-:W-:Y:S01]  /*94c0*/  CS2R R32, SRZ ;  /* 0x0000000000207805 */ /* 0x000fe2000001ff00 */
[----:B------:R-:W2:Y:S01]  /*94d0*/  S2R R3, SR_CTAID.X ;  /* 0x0000000000037919 */ /* 0x000ea20000002500 */
        /* <DEDUP_REMOVED lines=8> */
[----:B------:R-:W-:Y:S01]  /*9560*/  IMAD.SHL.U32 R81, R81, 0x2, RZ ;  /* 0x0000000251517824 */ /* 0x000fe200078e00ff */
[----:B-1----:R-:W-:Y:S01]  /*9570*/  SHF.R.S32.HI R0, RZ, 0x1f, R77 ;  /* 0x0000001fff007819 */ /* 0x002fe2000001144d */
[----:B------:R-:W-:Y:S01]  /*9580*/  CS2R R42, SRZ ;  /* 0x00000000002a7805 */ /* 0x000fe2000001ff00 */
[--C-:B------:R-:W-:Y:S01]  /*9590*/  SHF.R.S32.HI R83, RZ, 0x1f, R82.reuse ;  /* 0x0000001fff537819 */ /* 0x100fe20000011452 */
[----:B------:R-:W-:Y:S01]  /*95a0*/  CS2R R40, SRZ ;  /* 0x0000000000287805 */ /* 0x000fe2000001ff00 */
[----:B------:R1:W3:Y:S01]  /*95b0*/  @!P2 LDS.128 R64, [R81+0x7880] ;  /* 0x007880005140a984 */ /* 0x0002e20000000c00 */
[----:B------:R-:W-:Y:S01]  /*95c0*/  IMAD R80, R0, c[0x0][0x338], RZ ;  /* 0x0000ce0000507a24 */ /* 0x000fe200078e02ff */
[----:B------:R-:W-:Y:S01]  /*95d0*/  ISETP.GT.AND P0, PT, R219, 0x7f, PT ;  /* 0x0000007fdb00780c */ /* 0x000fe20003f04270 */
[C---:B------:R-:W-:Y:S01]  /*95e0*/  IMAD.WIDE.U32 R86, R77.reuse, c[0x0][0x338], R82 ;  /* 0x0000ce004d567a25 */ /* 0x040fe200078e0052 */
[----:B------:R1:W4:Y:S01]  /*95f0*/  @!P2 LDS.128 R68, [R81+0xa080] ;  /* 0x00a080005144a984 */ /* 0x0003220000000c00 */
[----:B------:R-:W-:Y:S01]  /*9600*/  CS2R R46, SRZ ;  /* 0x00000000002e7805 */ /* 0x000fe2000001ff00 */
[----:B------:R-:W-:Y:S01]  /*9610*/  CS2R R44, SRZ ;  /* 0x00000000002c7805 */ /* 0x000fe2000001ff00 */
[----:B------:R-:W-:Y:S01]  /*9620*/  IMAD R79, R77, c[0x0][0x33c], R80 ;  /* 0x0000cf004d4f7a24 */ /* 0x000fe200078e0250 */
[----:B------:R1:W1:Y:S01]  /*9630*/  @!P2 LDS.128 R72, [R81+0xc880] ;  /* 0x00c880005148a984 */ /* 0x0002620000000c00 */
[----:B------:R-:W-:Y:S01]  /*9640*/  CS2R R50, SRZ ;  /* 0x0000000000327805 */ /* 0x000fe2000001ff00 */
[----:B--2--5:R-:W-:Y:S01]  /*9650*/  IMAD R76, R3, -0x50, R76 ;  /* 0xffffffb0034c7824 */ /* 0x024fe200078e024c */
[----:B------:R-:W-:Y:S01]  /*9660*/  CS2R R48, SRZ ;  /* 0x0000000000307805 */ /* 0x000fe2000001ff00 */
[----:B------:R2:W1:Y:S01]  /*9670*/  @!P1 LDS.128 R52, [R81+0x8880] ;  /* 0x0088800051349984 */ /* 0x0004620000000c00 */
[----:B------:R-:W-:Y:S01]  /*9680*/  IMAD.IADD R87, R87, 0x1, R79 ;  /* 0x0000000157577824 */ /* 0x000fe200078e024f */
[----:B------:R-:W-:Y:S01]  /*9690*/  CS2R R6, SRZ ;  /* 0x0000000000067805 */ /* 0x000fe2000001ff00 */
[----:B------:R-:W-:Y:S01]  /*96a0*/  IMNMX R79, R76, 0x50, PT ;  /* 0x000000504c4f7817 */ /* 0x000fe20003800200 */
[----:B------:R2:W1:Y:S01]  /*96b0*/  @!P1 LDS.128 R56, [R81+0xb080] ;  /* 0x00b0800051389984 */ /* 0x0004620000000c00 */
[----:B------:R-:W-:Y:S01]  /*96c0*/  CS2R R4, SRZ ;  /* 0x0000000000047805 */ /* 0x000fe2000001ff00 */
[----:B------:R-:W-:Y:S01]  /*96d0*/  CS2R R10, SRZ ;  /* 0x00000000000a7805 */ /* 0x000fe2000001ff00 */
[----:B------:R-:W-:Y:S01]  /*96e0*/  CS2R R8, SRZ ;  /* 0x0000000000087805 */ /* 0x000fe2000001ff00 */
[----:B------:R2:W1:Y:S01]  /*96f0*/  @!P1 LDS.128 R60, [R81+0xd880] ;  /* 0x00d88000513c9984 */ /* 0x0004620000000c00 */
[----:B------:R-:W-:Y:S01]  /*9700*/  CS2R R14, SRZ ;  /* 0x00000000000e7805 */ /* 0x000fe2000001ff00 */
[----:B------:R-:W-:Y:S01]  /*9710*/  CS2R R12, SRZ ;  /* 0x00000000000c7805 */ /* 0x000fe2000001ff00 */
[----:B------:R-:W-:Y:S01]  /*9720*/  SHF.R.S32.HI R78, RZ, 0x1f, R229 ;  /* 0x0000001fff4e7819 */ /* 0x000fe200000114e5 */
[----:B------:R2:W1:Y:S01]  /*9730*/  @!P2 LDS.128 R28, [R81+0x80] ;  /* 0x00008000511ca984 */ /* 0x0004620000000c00 */
[----:B------:R-:W-:Y:S01]  /*9740*/  ISETP.GE.AND P6, PT, R2, R79, PT ;  /* 0x0000004f0200720c */ /* 0x000fe20003fc6270 */
[----:B------:R-:W-:Y:S01]  /*9750*/  BSSY B0, `(.L_x_966) ;  /* 0x0000025000007945 */ /* 0x000fe20003800000 */
[----:B------:R-:W-:Y:S01]  /*9760*/  SEL R78, R78, RZ, !P3 ;  /* 0x000000ff4e4e7207 */ /* 0x000fe20005800000 */
[----:B------:R2:W1:Y:S01]  /*9770*/  @!P2 LDS.128 R32, [R81+0x2880] ;  /* 0x002880005120a984 */ /* 0x0004620000000c00 */
[----:B------:R-:W-:-:S02]  /*9780*/  SEL R229, R229, RZ, !P3 ;  /* 0x000000ffe5e57207 */ /* 0x000fc40005800000 */
[----:B------:R-:W-:Y:S01]  /*9790*/  IADD3 R80, R82, 0x40, RZ ;  /* 0x0000004052507810 */ /* 0x000fe20007ffe0ff */
[----:B------:R2:W1:Y:S01]  /*97a0*/  @!P2 LDS.128 R36, [R81+0x5080] ;  /* 0x005080005124a984 */ /* 0x0004620000000c00 */
[----:B------:R-:W-:-:S03]  /*97b0*/  IMAD R76, R78, c[0x0][0x340], RZ ;  /* 0x0000d0004e4c7a24 */ /* 0x000fc600078e02ff */
[----:B------:R2:W1:Y:S01]  /*97c0*/  @!P1 LDS.128 R16, [R81+0x1080] ;  /* 0x0010800051109984 */ /* 0x0004620000000c00 */
[----:B------:R-:W-:-:S03]  /*97d0*/  IMAD R76, R229, c[0x0][0x344], R76 ;  /* 0x0000d100e54c7a24 */ /* 0x000fc600078e024c */
        /* <DEDUP_REMOVED lines=8> */
[----:B------:R-:W-:-:S04]  /*9860*/  IADD3 R88, P0, R2, R84, RZ ;  /* 0x0000005402587210 */ /* 0x000fc80007f1e0ff */
[----:B------:R-:W-:Y:S01]  /*9870*/  LEA.HI.X.SX32 R89, R2, R85, 0x1, P0 ;  /* 0x0000005502597211 */ /* 0x000fe200000f0eff */
[----:B------:R-:W-:-:S04]  /*9880*/  IMAD.WIDE.U32 R84, R229, c[0x0][0x340], R86 ;  /* 0x0000d000e5547a25 */ /* 0x000fc800078e0056 */
[----:B------:R-:W-:Y:S01]  /*9890*/  IMAD.WIDE R86, R3, 0x50, R88 ;  /* 0x0000005003567825 */ /* 0x000fe200078e0258 */
[----:B------:R-:W-:-:S03]  /*98a0*/  IADD3 R3, R82, 0x80, RZ ;  /* 0x0000008052037810 */ /* 0x000fc60007ffe0ff */
        /* <DEDUP_REMOVED lines=14> */
[----:B-1----:R3:W-:Y:S02]  /*9990*/  @!P1 STG.E.128 [R92.64+0x100], R72 ;  /* 0x000100485c009986 */ /* 0x0027e4000c101d08 */
.L_x_967:
[----:B---34-:R-:W-:Y:S05]  /*99a0*/  BSYNC B0 ;  /* 0x0000000000007941 */ /* 0x018fea0003800000 */
.L_x_966:
        /* <DEDUP_REMOVED lines=20> */
.L_x_969:
[----:B------:R-:W-:Y:S05]  /*9af0*/  BSYNC B0 ;  /* 0x0000000000007941 */ /* 0x000fea0003800000 */
.L_x_968:
        /* <DEDUP_REMOVED lines=20> */
.L_x_971:
[----:B------:R-:W-:Y:S05]  /*9c40*/  BSYNC B0 ;  /* 0x0000000000007941 */ /* 0x000fea0003800000 */
.L_x_970:
        /* <DEDUP_REMOVED lines=23> */
.L_x_973:
[----:B------:R-:W-:Y:S05]  /*9dc0*/  BSYNC B0 ;  /* 0x0000000000007941 */ /* 0x000fea0003800000 */
.L_x_972:
        /* <DEDUP_REMOVED lines=18> */
.L_x_975:
[----:B------:R-:W-:Y:S05]  /*9ef0*/  BSYNC B0 ;  /* 0x0000000000007941 */ /* 0x000fea0003800000 */
.L_x_974:
        /* <DEDUP_REMOVED lines=19> */
.L_x_964:
[----:B------:R-:W-:Y:S01]  /*a030*/  ISETP.NE.U32.AND P0, PT, RZ, c[0x0][0x358], PT ;  /* 0x0000d600ff007a0c */ /* 0x000fe20003f05070 */
[----:B------:R-:W-:-:S03]  /*a040*/  IMAD.MOV.U32 R0, RZ, RZ, 0x4 ;  /* 0x00000004ff007424 */ /* 0x000fc600078e00ff */
[----:B------:R-:W-:Y:S01]  /*a050*/  ISETP.NE.AND.EX P1, PT, RZ, c[0x0][0x35c], PT, P0 ;  /* 0x0000d700ff007a0c */ /* 0x000fe20003f25300 */
[----:B------:R-:W-:Y:S01]  /*a060*/  IMAD.WIDE R8, R229, R0, c[0x0][0x358] ;  /* 0x0000d600e5087625 */ /* 0x000fe200078e0200 */
[----:B------:R-:W-:-:S04]  /*a070*/  ISETP.NE.U32.AND P0, PT, RZ, c[0x0][0x360], PT ;  /* 0x0000d800ff007a0c */ /* 0x000fc80003f05070 */
[----:B------:R-:W-:Y:S01]  /*a080*/  ISETP.NE.AND.EX P0, PT, RZ, c[0x0][0x364], PT, P0 ;  /* 0x0000d900ff007a0c */ /* 0x000fe20003f05300 */
[----:B------:R-:W-:-:S06]  /*a090*/  IMAD.MOV.U32 R5, RZ, RZ, c[0x0][0x2f0] ;  /* 0x0000bc00ff057624 */ /* 0x000fcc00078e00ff */
[----:B------:R-:W2:Y:S06]  /*a0a0*/  @P1 LDG.E R3, [R8.64] ;  /* 0x0000000808031981 */ /* 0x000eac000c1e1900 */
[----:B------:R-:W-:-:S05]  /*a0b0*/  @P0 IMAD.WIDE R10, R229, R0, c[0x0][0x360] ;  /* 0x0000d800e50a0625 */ /* 0x000fca00078e0200 */
        /* <DEDUP_REMOVED lines=9> */
.L_x_976:
        /* <DEDUP_REMOVED lines=8> */
[----:B------:R-:W-:Y:S01]  /*a1d0*/  SHF.R.S32.HI R3, RZ, 0x3, R3 ;  /* 0x00000003ff037819 */ /* 0x000fe20000011403 */
[----:B------:R-:W-:Y:S01]  /*a1e0*/  IMAD R12, R4, c[0x0][0x310], RZ ;  /* 0x0000c400040c7a24 */ /* 0x000fe200078e02ff */
        /* <DEDUP_REMOVED lines=15> */
[----:B------:R-:W-:Y:S02]  /*a2e0*/  IMAD.MOV.U32 R18, RZ, RZ, R16 ;  /* 0x000000ffff127224 */ /* 0x000fe400078e0010 */
        /* <DEDUP_REMOVED lines=18> */
.L_x_978:
[----:B------:R-:W-:Y:S05]  /*a410*/  BSYNC B0 ;  /* 0x0000000000007941 */ /* 0x000fea0003800000 */
.L_x_977:
        /* <DEDUP_REMOVED lines=20> */
.L_x_980:
[----:B------:R-:W-:Y:S05]  /*a560*/  BSYNC B0 ;  /* 0x0000000000007941 */ /* 0x000fea0003800000 */
.L_x_979:
        /* <DEDUP_REMOVED lines=20> */
.L_x_982:
[----:B------:R-:W-:Y:S05]  /*a6b0*/  BSYNC B0 ;  /* 0x0000000000007941 */ /* 0x000fea0003800000 */
.L_x_981:
[----:B------:R-:W-:Y:S01]  /*a6c0*/  IMAD R3, R2, c[0x0][0x338], RZ ;  /* 0x0000ce0002037a24 */ /* 0x000fe200078e02ff */
[----:B------:R-:W-:Y:S01]  /*a6d0*/  BSSY B0, `(.L_x_983) ;  /* 0x0000016000007945 */ /* 0x000fe20003800000 */
[----:B------:R-:W-:-:S04]  /*a6e0*/  IMAD.WIDE.U32 R10, R0, c[0x0][0x338], R8 ;  /* 0x0000ce00000a7a25 */ /* 0x000fc800078e0008 */
[----:B------:R-:W-:Y:S02]  /*a6f0*/  IMAD R3, R0, c[0x0][0x33c], R3 ;  /* 0x0000cf0000037a24 */ /* 0x000fe400078e0203 */
[----:B------:R-:W-:-:S03]  /*a700*/  IMAD R0, R4, c[0x0][0x340], RZ ;  /* 0x0000d00004007a24 */ /* 0x000fc600078e02ff */
[----:B------:R-:W-:Y:S01]  /*a710*/  IADD3 R11, R11, R3, RZ ;  /* 0x000000030b0b7210 */ /* 0x000fe20007ffe0ff */
[----:B------:R-:W-:-:S04]  /*a720*/  IMAD R0, R229, c[0x0][0x344], R0 ;  /* 0x0000d100e5007a24 */ /* 0x000fc800078e0200 */
[----:B------:R-:W-:-:S05]  /*a730*/  IMAD.WIDE.U32 R10, R229, c[0x0][0x340], R10 ;  /* 0x0000d000e50a7a25 */ /* 0x000fca00078e000a */
[----:B--2---:R-:W-:Y:S01]  /*a740*/  IADD3 R13, R11, R0, RZ ;  /* 0x000000000b0d7210 */ /* 0x004fe20007ffe0ff */
        /* <DEDUP_REMOVED lines=14> */
.L_x_984:
[----:B------:R-:W-:Y:S05]  /*a830*/  BSYNC B0 ;  /* 0x0000000000007941 */ /* 0x000fea0003800000 */
.L_x_983:
        /* <DEDUP_REMOVED lines=18> */
.L_x_986:
[----:B------:R-:W-:Y:S05]  /*a960*/  BSYNC B0 ;  /* 0x0000000000007941 */ /* 0x000fea0003800000 */
.L_x_985:
        /* <DEDUP_REMOVED lines=18> */
.L_x_987:
        /* <DEDUP_REMOVED lines=15> */
.L_x_1416:


//--------------------- .text._ZN7cutlass13device_kernelIN5flash19enable_sm80_to_sm89INS1_16FlashAttnBwdSm80INS1_25CollectiveMainloopBwdSm80ILi2ELi1EN4cute5tupleIJNS5_1CILi64EEENS7_ILi80EEENS7_ILi192EEEEEENS_10bfloat16_tEfNS_4arch4Sm80ELb0ELb1ELb0ELb1ELb1ELb0ELb1ELb0ELi2ELi4ELi2ELi2ELb0EEENS1_21CollectiveEpilogueBwdISB_SC_SE_Li256ELb1ELb1ELi4EEENS1_19SingleTileSchedulerILb1ELb0ELb0ELi80EEEEEEEEEvNT_6ParamsE --------------------------
	.section	.text._ZN7cutlass13device_kernelIN5flash19enable_sm80_to_sm89INS1_16FlashAttnBwdSm80INS1_25CollectiveMainloopBwdSm80ILi2ELi1EN4cute5tupleIJNS5_1CILi64EEENS7_ILi80EEENS7_ILi192EEEEEENS_10bfloat16_tEfNS_4arch4Sm80ELb0ELb1ELb0ELb1ELb1ELb0ELb1ELb0ELi2ELi4ELi2ELi2ELb0EEENS1_21CollectiveEpilogueBwdISB_SC_SE_Li256ELb1ELb1ELi4EEENS1_19SingleTileSchedulerILb1ELb0ELb0ELi80EEEEEEEEEvNT_6ParamsE,"ax",@progbits
	.sectioninfo	@"SHI_REGISTERS=255"
	.align	128
.text._ZN7cutlass13device_kernelIN5flash19enable_sm80_to_sm89INS1_16FlashAttnBwdSm80INS1_25CollectiveMainloopBwdSm80ILi2ELi1EN4cute5tupleIJNS5_1CILi64EEENS7_ILi80EEENS7_ILi192EEEEEENS_10bfloat16_tEfNS_4arch4Sm80ELb0ELb1ELb0ELb1ELb1ELb0ELb1ELb0ELi2ELi4ELi2ELi2ELb0EEENS1_21CollectiveEpilogueBwdISB_SC_SE_Li256ELb1ELb1ELi4EEENS1_19SingleTileSchedulerILb1ELb0ELb0ELi80EEEEEEEEEvNT_6ParamsE:
        .type           _ZN7cutlass13device_kernelIN5flash19enable_sm80_to_sm89INS1_16FlashAttnBwdSm80INS1_25CollectiveMainloopBwdSm80ILi2ELi1EN4cute5tupleIJNS5_1CILi64EEENS7_ILi80EEENS7_ILi192EEEEEENS_10bfloat16_tEfNS_4arch4Sm80ELb0ELb1ELb0ELb1ELb1ELb0ELb1ELb0ELi2ELi4ELi2ELi2ELb0EEENS1_21CollectiveEpilogueBwdISB_SC_SE_Li256ELb1ELb1ELi4EEENS1_19SingleTileSchedulerILb1ELb0ELb0ELi80EEEEEEEEEvNT_6ParamsE,@function
        .size           _ZN7cutlass13device_kernelIN5flash19enable_sm80_to_sm89INS1_16FlashAttnBwdSm80INS1_25CollectiveMainloopBwdSm80ILi2ELi1EN4cute5tupleIJNS5_1CILi64EEENS7_ILi80EEENS7_ILi192EEEEEENS_10bfloat16_tEfNS_4arch4Sm80ELb0ELb1ELb0ELb1ELb1ELb0ELb1ELb0ELi2ELi4ELi2ELi2ELb0EEENS1_21CollectiveEpilogueBwdISB_SC_SE_Li256ELb1ELb1ELi4EEENS1_19SingleTileSchedulerILb1ELb0ELb0ELi80EEEEEEEEEvNT_6ParamsE,(.L_x_1417 - _ZN7cutlass13device_kernelIN5flash19enable_sm80_to_sm89INS1_16FlashAttnBwdSm80INS1_25CollectiveMainloopBwdSm80ILi2ELi1EN4cute5tupleIJNS5_1CILi64EEENS7_ILi80EEENS7_ILi192EEEEEENS_10bfloat16_tEfNS_4arch4Sm80ELb0ELb1ELb0ELb1ELb1ELb0ELb1ELb0ELi2ELi4ELi2ELi2ELb0EEENS1_21CollectiveEpilogueBwdISB_SC_SE_Li256ELb1ELb1ELi4EEENS1_19SingleTileSchedulerILb1ELb0ELb0ELi80EEEEEEEEEvNT_6ParamsE)
        .other          _ZN7cutlass13device_kernelIN5flash19enable_sm80_to_sm89INS1_16FlashAttnBwdSm80INS1_25CollectiveMainloopBwdSm80ILi2ELi1EN4cute5tupleIJNS5_1CILi64EEENS7_ILi80EEENS7_ILi192EEEEEENS_10bfloat16_tEfNS_4arch4Sm80ELb0ELb1ELb0ELb1ELb1ELb0ELb1ELb0ELi2ELi4ELi2ELi2ELb0EEENS1_21CollectiveEpilogueBwdISB_SC_SE_Li256ELb1ELb1ELi4EEENS1_19SingleTileSchedulerILb1ELb0ELb0ELi80EEEEEEEEEvNT_6ParamsE,@"STO_CUDA_ENTRY STV_DEFAULT"
_ZN7cutlass13device_kernelIN5flash19enable_sm80_to_sm89INS1_16FlashAttnBwdSm80INS1_25CollectiveMainloopBwdSm80ILi2ELi1EN4cute5tupleIJNS5_1CILi64EEENS7_ILi80EEENS7_ILi192EEEEEENS_10bfloat16_tEfNS_4arch4Sm80ELb0ELb1ELb0ELb1ELb1ELb0ELb1ELb0ELi2ELi4ELi2ELi2ELb0EEENS1_21CollectiveEpilogueBwdISB_SC_SE_Li256ELb1ELb1ELi4EEENS1_19SingleTileSchedulerILb1ELb0ELb0ELi80EEEEEEEEEvNT_6ParamsE:
        /* <DEDUP_REMOVED lines=17> */
.L_x_989:
        /* <DEDUP_REMOVED lines=8> */
.L_x_991:
[----:B------:R-:W-:Y:S02]  /*0190*/  MOV R3, c[0x0][0x3a4] ;  /* 0x0000e90000037a02 */ /* 0x000fe40000000f00 */
.L_x_990:
[----:B-1----:R-:W-:-:S05]  /*01a0*/  IMAD R2, R222, 0x50, RZ ;  /* 0x00000050de027824 */ /* 0x002fca00078e02ff */
[----:B-----5:R-:W-:-:S04]  /*01b0*/  ISETP.GE.AND P0, PT, R2, R3, PT ;  /* 0x000000030200720c */ /* 0x020fc80003f06270 */
[----:B------:R-:W-:Y:S01]  /*01c0*/  SEL R229, R229, 0xffffffff, !P0 ;  /* 0xffffffffe5e57807 */ /* 0x000fe20004000000 */
[----:B------:R-:W-:Y:S05]  /*01d0*/  BRA `(.L_x_992) ;  /* 0x0000011000007947 */ /* 0x000fea0003800000 */
.L_x_988:
[----:B---34-:R-:W-:-:S04]  /*01e0*/  ISETP.NE.U32.AND P0, PT, RZ, c[0x0][0x3c0], PT ;  /* 0x0000f000ff007a0c */ /* 0x018fc80003f05070 */
[----:B------:R-:W-:-:S13]  /*01f0*/  ISETP.NE.AND.EX P0, PT, RZ, c[0x0][0x3c4], PT, P0 ;  /* 0x0000f100ff007a0c */ /* 0x000fda0003f05300 */
[----:B------:R-:W-:Y:S05]  /*0200*/  @!P0 BRA `(.L_x_993) ;  /* 0x0000002000008947 */ /* 0x000fea0003800000 */
[----:B------:R1:W5:Y:S01]  /*0210*/  LDG.E R3, [R2.64] ;  /* 0x0000000802037981 */ /* 0x000362000c1e1900 */
[----:B------:R-:W-:Y:S05]  /*0220*/  BRA `(.L_x_994) ;  /* 0x0000009000007947 */ /* 0x000fea0003800000 */
.L_x_993:
        /* <DEDUP_REMOVED lines=8> */
.L_x_995:
[----:B------:R-:W-:Y:S02]  /*02b0*/  MOV R3, c[0x0][0x3a4] ;  /* 0x0000e90000037a02 */ /* 0x000fe40000000f00 */
.L_x_994:
[----:B-1----:R-:W-:-:S05]  /*02c0*/  IMAD R2, R222, 0x50, RZ ;  /* 0x00000050de027824 */ /* 0x002fca00078e02ff */
[----:B-----5:R-:W-:-:S04]  /*02d0*/  ISETP.GE.AND P0, PT, R2, R3, PT ;  /* 0x000000030200720c */ /* 0x020fc80003f06270 */
[----:B------:R-:W-:-:S04]  /*02e0*/  SEL R229, R229, 0xffffffff, !P0 ;  /* 0xffffffffe5e57807 */ /* 0x000fc80004000000 */
.L_x_992:
        /* <DEDUP_REMOVED lines=28> */
.L_x_996:
[----:B-1----:R-:W-:-:S04]  /*04b0*/  ISETP.NE.U32.AND P0, PT, RZ, c[0x0][0x2e0], PT ;  /* 0x0000b800ff007a0c */ /* 0x002fc80003f05070 */
[----:B------:R-:W-:-:S13]  /*04c0*/  ISETP.NE.AND.EX P0, PT, RZ, c[0x0][0x2e4], PT, P0 ;  /* 0x0000b900ff007a0c */ /* 0x000fda0003f05300 */
[----:B------:R-:W-:Y:S05]  /*04d0*/  @!P0 BRA `(.L_x_997) ;  /* 0x0000003000008947 */ /* 0x000fea0003800000 */
[----:B------:R-:W-:-:S05]  /*04e0*/  IMAD.WIDE R6, R229, R6, c[0x0][0x2e0] ;  /* 0x0000b800e5067625 */ /* 0x000fca00078e0206 */
[----:B------:R1:W5:Y:S01]  /*04f0*/  LDG.E R3, [R6.64] ;  /* 0x0000000806037981 */ /* 0x000362000c1e1900 */
[----:B------:R-:W-:Y:S05]  /*0500*/  BRA `(.L_x_998) ;  /* 0x0000004000007947 */ /* 0x000fea0003800000 */
.L_x_997:
[----:B------:R-:W-:Y:S05]  /*0510*/  @!P2 BRA `(.L_x_998) ;  /* 0x000000300000a947 */ /* 0x000fea0003800000 */
[----:B------:R-:W2:Y:S04]  /*0520*/  LDG.E R3, [R8.64] ;  /* 0x0000000808037981 */ /* 0x000ea8000c1e1900 */
[----:B------:R-:W2:Y:S02]  /*0530*/  LDG.E R6, [R8.64+0x4] ;  /* 0x0000040808067981 */ /* 0x000ea4000c1e1900 */
[----:B--2---:R-:W-:Y:S02]  /*0540*/  IADD3 R3, -R3, R6, RZ ;  /* 0x0000000603037210 */ /* 0x004fe40007ffe1ff */
.L_x_998:
        /* <DEDUP_REMOVED lines=13> */
.L_x_999:
        /* <DEDUP_REMOVED lines=585> */
.L_x_1011:
        /* <DEDUP_REMOVED lines=172> */
.L_x_1003:
[----:B------:R-:W-:Y:S11]  /*3570*/  ISETP.NE.AND P0, PT, R250, c[0x0][0x2a8], PT ;  /* 0x0000aa00fa007a0c */ /* 0x000ff60003f05270 */
[----:B------:R-:W-:Y:S02]  /*3580*/  @!UPT UIADD3 URZ, URZ, URZ, URZ ;  /* 0x0000003f3f3ff290 */ /* 0x000fe4000fffe03f */
[----:B------:R-:W-:Y:S05]  /*3590*/  @P0 IMAD.HI.U32 R2, R24, c[0x0][0x2ac], RZ ;  /* 0x0000ab0018020a27 */ /* 0x000fea00078e00ff */
[----:B------:R-:W-:Y:S02]  /*35a0*/  @P0 SHF.R.U32.HI R24, RZ, c[0x0][0x2b0], R2 ;  /* 0x0000ac00ff180a19 */ /* 0x000fe40000011602 */
.L_x_1004:
[----:B------:R-:W-:Y:S05]  /*35b0*/  BSYNC B0 ;  /* 0x0000000000007941 */ /* 0x000fea0003800000 */
.L_x_1002:
[----:B------:R-:W-:Y:S05]  /*35c0*/  IMAD R3, R24, c[0x0][0x2a8], R247 ;  /* 0x0000aa0018037a24 */ /* 0x000fea00078e02f7 */
[----:B------:R-:W-:Y:S02]  /*35d0*/  IADD3 R2, R3, c[0x0][0x2a8], RZ ;  /* 0x0000aa0003027a10 */ /* 0x000fe40007ffe0ff */
[----:B------:R-:W-:Y:S02]  /*35e0*/  IMNMX R178, R178, R3, !PT ;  /* 0x00000003b2b27217 */ /* 0x000fe40007800200 */
[----:B------:R-:W-:Y:S02]  /*35f0*/  IMNMX R179, R179, R2, PT ;  /* 0x00000002b3b37217 */ /* 0x000fe40003800200 */
.L_x_1001:
        /* <DEDUP_REMOVED lines=16> */
.L_x_1007:
[----:B------:R-:W-:Y:S11]  /*3700*/  ISETP.NE.AND P0, PT, R250, c[0x0][0x2a8], PT ;  /* 0x0000aa00fa007a0c */ /* 0x000ff60003f05270 */
[----:B------:R-:W-:Y:S02]  /*3710*/  @!UPT UIADD3 URZ, URZ, URZ, URZ ;  /* 0x0000003f3f3ff290 */ /* 0x000fe4000fffe03f */
[----:B------:R-:W-:Y:S05]  /*3720*/  @P0 IMAD.HI.U32 R2, R24, c[0x0][0x2ac], RZ ;  /* 0x0000ab0018020a27 */ /* 0x000fea00078e00ff */
[----:B------:R-:W-:Y:S02]  /*3730*/  @P0 SHF.R.U32.HI R24, RZ, c[0x0][0x2b0], R2 ;  /* 0x0000ac00ff180a19 */ /* 0x000fe40000011602 */
.L_x_1008:
[----:B------:R-:W-:Y:S05]  /*3740*/  BSYNC B0 ;  /* 0x0000000000007941 */ /* 0x000fea0003800000 */
.L_x_1006:
[----:B------:R-:W-:Y:S05]  /*3750*/  IMAD R3, R24, c[0x0][0x2a8], R247 ;  /* 0x0000aa0018037a24 */ /* 0x000fea00078e02f7 */
[----:B------:R-:W-:Y:S02]  /*3760*/  IADD3 R2, R3, c[0x0][0x2a8], RZ ;  /* 0x0000aa0003027a10 */ /* 0x000fe40007ffe0ff */
[----:B------:R-:W-:Y:S02]  /*3770*/  IMNMX R176, R176, R3, !PT ;  /* 0x00000003b0b07217 */ /* 0x000fe40007800200 */
[----:B------:R-:W-:Y:S02]  /*3780*/  IMNMX R173, R173, R2, PT ;  /* 0x00000002adad7217 */ /* 0x000fe40003800200 */
.L_x_1005:
        /* <DEDUP_REMOVED lines=70> */
.L_x_1009:
        /* <DEDUP_REMOVED lines=463> */
.L_x_1010:
        /* <DEDUP_REMOVED lines=293> */
.L_x_1000:
        /* <DEDUP_REMOVED lines=634> */
.L_x_1013:
        /* <DEDUP_REMOVED lines=109> */
.L_x_1015:
[----:B---34-:R-:W-:Y:S05]  /*99a0*/  BSYNC B0 ;  /* 0x0000000000007941 */ /* 0x018fea0003800000 */
.L_x_1014:
        /* <DEDUP_REMOVED lines=20> */
.L_x_1017:
[----:B------:R-:W-:Y:S05]  /*9af0*/  BSYNC B0 ;  /* 0x0000000000007941 */ /* 0x000fea0003800000 */
.L_x_1016:
        /* <DEDUP_REMOVED lines=20> */
.L_x_1019:
[----:B------:R-:W-:Y:S05]  /*9c40*/  BSYNC B0 ;  /* 0x0000000000007941 */ /* 0x000fea0003800000 */
.L_x_1018:
        /* <DEDUP_REMOVED lines=23> */
.L_x_1021:
[----:B------:R-:W-:Y:S05]  /*9dc0*/  BSYNC B0 ;  /* 0x0000000000007941 */ /* 0x000fea0003800000 */
.L_x_1020:
        /* <DEDUP_REMOVED lines=18> */
.L_x_1023:
[----:B------:R-:W-:Y:S05]  /*9ef0*/  BSYNC B0 ;  /* 0x0000000000007941 */ /* 0x000fea0003800000 */
.L_x_1022:
        /* <DEDUP_REMOVED lines=19> */
.L_x_1012:
        /* <DEDUP_REMOVED lines=18> */
.L_x_1024:
        /* <DEDUP_REMOVED lines=44> */
.L_x_1026:
[----:B------:R-:W-:Y:S05]  /*a410*/  BSYNC B0 ;  /* 0x0000000000007941 */ /* 0x000fea0003800000 */
.L_x_1025:
        /* <DEDUP_REMOVED lines=20> */
.L_x_1028:
[----:B------:R-:W-:Y:S05]  /*a560*/  BSYNC B0 ;  /* 0x0000000000007941 */ /* 0x000fea0003800000 */
.L_x_1027:
        /* <DEDUP_REMOVED lines=20> */
.L_x_1030:
[----:B------:R-:W-:Y:S05]  /*a6b0*/  BSYNC B0 ;  /* 0x0000000000007941 */ /* 0x000fea0003800000 */
.L_x_1029:
        /* <DEDUP_REMOVED lines=23> */
.L_x_1032:
[----:B------:R-:W-:Y:S05]  /*a830*/  BSYNC B0 ;  /* 0x0000000000007941 */ /* 0x000fea0003800000 */
.L_x_1031:
        /* <DEDUP_REMOVED lines=18> */
.L_x_1034:
[----:B------:R-:W-:Y:S05]  /*a960*/  BSYNC B0 ;  /* 0x0000000000007941 */ /* 0x000fea0003800000 */
.L_x_1033:
        /* <DEDUP_REMOVED lines=18> */
.L_x_1035:
        /* <DEDUP_REMOVED lines=15> */
.L_x_1417:


//--------------------- .text._ZN7cutlass13device_kernelIN5flash19enable_sm80_to_sm89INS1_16FlashAttnBwdSm80INS1_25CollectiveMainloopBwdSm80ILi2ELi1EN4cute5tupleIJNS5_1CILi64EEENS7_ILi80EEENS7_ILi192EEEEEENS_10bfloat16_tEfNS_4arch4Sm80ELb0ELb1ELb0ELb1ELb0ELb0ELb1ELb0ELi2ELi4ELi2ELi2ELb0EEENS1_24CollectiveEpilogueBwdGQAISB_fSE_Li256ELb1ELb0EEENS1_19SingleTileSchedulerILb1ELb0ELb0ELi80EEEEEEEEEvNT_6ParamsE --------------------------
	.section	.text._ZN7cutlass13device_kernelIN5flash19enable_sm80_to_sm89INS1_16FlashAttnBwdSm80INS1_25CollectiveMainloopBwdSm80ILi2ELi1EN4cute5tupleIJNS5_1CILi64EEENS7_ILi80EEENS7_ILi192EEEEEENS_10bfloat16_tEfNS_4arch4Sm80ELb0ELb1ELb0ELb1ELb0ELb0ELb1ELb0ELi2ELi4ELi2ELi2ELb0EEENS1_24CollectiveEpilogueBwdGQAISB_fSE_Li256ELb1ELb0EEENS1_19SingleTileSchedulerILb1ELb0ELb0ELi80EEEEEEEEEvNT_6ParamsE,"ax",@progbits
	.sectioninfo	@"SHI_REGISTERS=255"
	.align	128
.text._ZN7cutlass13device_kernelIN5flash19enable_sm80_to_sm89INS1_16FlashAttnBwdSm80INS1_25CollectiveMainloopBwdSm80ILi2ELi1EN4cute5tupleIJNS5_1CILi64EEENS7_ILi80EEENS7_ILi192EEEEEENS_10bfloat16_tEfNS_4arch4Sm80ELb0ELb1ELb0ELb1ELb0ELb0ELb1ELb0ELi2ELi4ELi2ELi2ELb0EEENS1_24CollectiveEpilogueBwdGQAISB_fSE_Li256ELb1ELb0EEENS1_19SingleTileSchedulerILb1ELb0ELb0ELi80EEEEEEEEEvNT_6ParamsE:
        .type           _ZN7cutlass13device_kernelIN5flash19enable_sm80_to_sm89INS1_16FlashAttnBwdSm80INS1_25CollectiveMainloopBwdSm80ILi2ELi1EN4cute5tupleIJNS5_1CILi64EEENS7_ILi80EEENS7_ILi192EEEEEENS_10bfloat16_tEfNS_4arch4Sm80ELb0ELb1ELb0ELb1ELb0ELb0ELb1ELb0ELi2ELi4ELi2ELi2ELb0EEENS1_24CollectiveEpilogueBwdGQAISB_fSE_Li256ELb1ELb0EEENS1_19SingleTileSchedulerILb1ELb0ELb0ELi80EEEEEEEEEvNT_6ParamsE,@function
        .size           _ZN7cutlass13device_kernelIN5flash19enable_sm80_to_sm89INS1_16FlashAttnBwdSm80INS1_25CollectiveMainloopBwdSm80ILi2ELi1EN4cute5tupleIJNS5_1CILi64EEENS7_ILi80EEENS7_ILi192EEEEEENS_10bfloat16_tEfNS_4arch4Sm80ELb0ELb1ELb0ELb1ELb0ELb0ELb1ELb0ELi2ELi4ELi2ELi2ELb0EEENS1_24CollectiveEpilogueBwdGQAISB_fSE_Li256ELb1ELb0EEENS1_19SingleTileSchedulerILb1ELb0ELb0ELi80EEEEEEEEEvNT_6ParamsE,(.L_x_1418 - _ZN7cutlass13device_kernelIN5flash19enable_sm80_to_sm89INS1_16FlashAttnBwdSm80INS1_25CollectiveMainloopBwdSm80ILi2ELi1EN4cute5tupleIJNS5_1CILi64EEENS7_ILi80EEENS7_ILi192EEEEEENS_10bfloat16_tEfNS_4arch4Sm80ELb0ELb1ELb0ELb1ELb0ELb0ELb1ELb0ELi2ELi4ELi2ELi2ELb0EEENS1_24CollectiveEpilogueBwdGQAISB_fSE_Li256ELb1ELb0EEENS1_19SingleTileSchedulerILb1ELb0ELb0ELi80EEEEEEEEEvNT_6ParamsE)
        .other          _ZN7cutlass13device_kernelIN5flash19enable_sm80_to_sm89INS1_16FlashAttnBwdSm80INS1_25CollectiveMainloopBwdSm80ILi2ELi1EN4cute5tupleIJNS5_1CILi64EEENS7_ILi80EEENS7_ILi192EEEEEENS_10bfloat16_tEfNS_4arch4Sm80ELb0ELb1ELb0ELb1ELb0ELb0ELb1ELb0ELi2ELi4ELi2ELi2ELb0EEENS1_24CollectiveEpilogueBwdGQAISB_fSE_Li256ELb1ELb0EEENS1_19SingleTileSchedulerILb1ELb0ELb0ELi80EEEEEEEEEvNT_6ParamsE,@"STO_CUDA_ENTRY STV_DEFAULT"
_ZN7cutlass13device_kernelIN5flash19enable_sm80_to_sm89INS1_16FlashAttnBwdSm80INS1_25CollectiveMainloopBwdSm80ILi2ELi1EN4cute5tupleIJNS5_1CILi64EEENS7_ILi80EEENS7_ILi192EEEEEENS_10bfloat16_tEfNS_4arch4Sm80ELb0ELb1ELb0ELb1ELb0ELb0ELb1ELb0ELi2ELi4ELi2ELi2ELb0EEENS1_24CollectiveEpilogueBwdGQAISB_fSE_Li256ELb1ELb0EEENS1_19SingleTileSchedulerILb1ELb0ELb0ELi80EEEEEEEEEvNT_6ParamsE:
[----:B------:R-:W-:Y:S02]  /*0000*/  MOV R1, c[0x0][0x28] ;  /* 0x00000a0000017a02 */ /* 0x000fe40000000f00 */
[----:B------:R-:W1:Y:S01]  /*0010*/  S2R R248, SR_TID.X ;  /* 0x0000000000f87919 */ /* 0x000e620000002100 */
[----:B------:R-:W2:Y:S01]  /*0020*/  S2UR UR12, SR_CTAID.Z ;  /* 0x00000000000c79c3 */ /* 0x000ea20000002700 */
[----:B------:R-:W-:Y:S02]  /*0030*/  UMOV UR4, 0x4 ;  /* 0x0000000400047882 */ /* 0x000fe40000000000 */
[----:B------:R-:W3:Y:S01]  /*0040*/  S2R R30, SR_CTAID.Y ;  /* 0x00000000001e7919 */ /* 0x000ee20000002600 */
[----:B------:R-:W-:Y:S02]  /*0050*/  ULDC.64 UR6, c[0x0][0x3c8] ;  /* 0x0000f20000067ab9 */ /* 0x000fe40000000a00 */
[----:B------:R-:W-:Y:S02]  /*0060*/  ULDC.64 UR16, c[0x0][0x118] ;  /* 0x0000460000107ab9 */ /* 0x000fe40000000a00 */
[----:B------:R-:W4:Y:S01]  /*0070*/  S2UR UR14, SR_CTAID.X ;  /* 0x00000000000e79c3 */ /* 0x000f220000002500 */
[----:B-1----:R-:W-:Y:S01]  /*0080*/  SHF.R.U32.HI R0, RZ, 0x5, R248 ;  /* 0x00000005ff007819 */ /* 0x002fe200000116f8 */
[----:B--2---:R-:W-:-:S05]  /*0090*/  UIMAD.WIDE UR6, UR12, UR4, UR6 ;  /* 0x000000040c0672a5 */ /* 0x004fca000f8e0206 */
[----:B------:R-:W1:Y:S02]  /*00a0*/  SHFL.IDX PT, R0, R0, RZ, 0x1f ;  /* 0x00001fff00007589 */ /* 0x000e6400000e0000 */
[----:B-1----:R-:W-:-:S13]  /*00b0*/  ISETP.NE.AND P0, PT, R0, RZ, PT ;  /* 0x000000ff0000720c */ /* 0x002fda0003f05270 */
[----:B----4-:R-:W-:Y:S05]  /*00c0*/  @!P0 BRA `(.L_x_1036) ;  /* 0x000001a000008947 */ /* 0x010fea0003800000 */
[----:B---3--:R-:W-:-:S04]  /*00d0*/  ISETP.NE.U32.AND P0, PT, RZ, c[0x0][0x3c8], PT ;  /* 0x0000f200ff007a0c */ /* 0x008fc80003f05070 */
[----:B------:R-:W-:-:S13]  /*00e0*/  ISETP.NE.AND.EX P0, PT, RZ, c[0x0][0x3cc], PT, P0 ;  /* 0x0000f300ff007a0c */ /* 0x000fda0003f05300 */
[----:B------:R-:W-:Y:S05]  /*00f0*/  @!P0 BRA `(.L_x_1037) ;  /* 0x0000005000008947 */ /* 0x000fea0003800000 */
[----:B------:R-:W-:Y:S02]  /*0100*/  MOV R2, UR6 ;  /* 0x0000000600027c02 */ /* 0x000fe40008000f00 */
[----:B------:R-:W-:-:S05]  /*0110*/  MOV R3, UR7 ;  /* 0x0000000700037c02 */ /* 0x000fca0008000f00 */
[----:B------:R-:W2:Y:S02]  /*0120*/  LDG.E R2, [R2.64] ;  /* 0x0000001002027981 */ /* 0x000ea4000c1e1900 */
[----:B--2---:R1:W2:Y:S02]  /*0130*/  R2UR UR6, R2 ;  /* 0x00000000020673c2 */ /* 0x0042a400000e0000 */
[----:B-12---:R-:W-:Y:S05]  /*0140*/  BRA `(.L_x_1038) ;  /* 0x000000e000007947 */ /* 0x006fea0003800000 */
.L_x_1037:
[----:B------:R-:W-:-:S04]  /*0150*/  ISETP.NE.U32.AND P0, PT, RZ, c[0x0][0x3c0], PT ;  /* 0x0000f000ff007a0c */ /* 0x000fc80003f05070 */
[----:B------:R-:W-:-:S13]  /*0160*/  ISETP.NE.AND.EX P0, PT, RZ, c[0x0][0x3c4], PT, P0 ;  /* 0x0000f100ff007a0c */ /* 0x000fda0003f05300 */
[----:B------:R-:W-:Y:S05]  /*0170*/  @!P0 BRA `(.L_x_1039) ;  /* 0x000000a000008947 */ /* 0x000fea0003800000 */
[----:B------:R-:W-:Y:S02]  /*0180*/  ULDC.64 UR6, c[0x0][0x3c0] ;  /* 0x0000f00000067ab9 */ /* 0x000fe40000000a00 */
[----:B------:R-:W-:-:S06]  /*0190*/  UIMAD.WIDE UR6, UR12, UR4, UR6 ;  /* 0x000000040c0672a5 */ /* 0x000fcc000f8e0206 */
[----:B------:R-:W-:Y:S02]  /*01a0*/  MOV R2, UR6 ;  /* 0x0000000600027c02 */ /* 0x000fe40008000f00 */
[----:B------:R-:W-:-:S05]  /*01b0*/  MOV R3, UR7 ;  /* 0x0000000700037c02 */ /* 0x000fca0008000f00 */
[----:B------:R1:W2:Y:S04]  /*01c0*/  LDG.E R0, [R2.64] ;  /* 0x0000001002007981 */ /* 0x0002a8000c1e1900 */
[----:B-1----:R-:W3:Y:S01]  /*01d0*/  LDG.E R2, [R2.64+0x4] ;  /* 0x0000041002027981 */ /* 0x002ee2000c1e1900 */
[----:B--2---:R-:W1:Y:S08]  /*01e0*/  R2UR UR6, R0 ;  /* 0x00000000000673c2 */ /* 0x004e7000000e0000 */
[----:B---3--:R-:W1:Y:S02]  /*01f0*/  R2UR UR5, R2 ;  /* 0x00000000020573c2 */ /* 0x008e6400000e0000 */
[----:B-1----:R-:W-:Y:S01]  /*0200*/  UIADD3 UR6, -UR6, UR5, URZ ;  /* 0x0000000506067290 */ /* 0x002fe2000fffe13f */
[----:B------:R-:W-:Y:S05]  /*0210*/  BRA `(.L_x_1038) ;  /* 0x0000001000007947 */ /* 0x000fea0003800000 */
.L_x_1039:
[----:B------:R-:W-:Y:S02]  /*0220*/  ULDC UR6, c[0x0][0x3ac] ;  /* 0x0000eb0000067ab9 */ /* 0x000fe40000000800 */
.L_x_1038:
[----:B------:R-:W-:-:S04]  /*0230*/  UIMAD UR5, UR14, 0x50, URZ ;  /* 0x000000500e0578a4 */ /* 0x000fc8000f8e023f */
[----:B------:R-:W-:-:S04]  /*0240*/  UISETP.GE.AND UP0, UPT, UR5, UR6, UPT ;  /* 0x000000060500728c */ /* 0x000fc8000bf06270 */
[----:B------:R-:W-:Y:S01]  /*0250*/  USEL UR12, UR12, 0xffffffff, !UP0 ;  /* 0xffffffff0c0c7887 */ /* 0x000fe2000c000000 */
[----:B------:R-:W-:Y:S05]  /*0260*/  BRA `(.L_x_1040) ;  /* 0x0000019000007947 */ /* 0x000fea0003800000 */
.L_x_1036:
        /* <DEDUP_REMOVED lines=8> */
.L_x_1041:
        /* <DEDUP_REMOVED lines=13> */
.L_x_1043:
[----:B------:R-:W-:Y:S02]  /*03c0*/  ULDC UR6, c[0x0][0x3ac] ;  /* 0x0000eb0000067ab9 */ /* 0x000fe40000000800 */
.L_x_1042:
[----:B------:R-:W-:-:S04]  /*03d0*/  UIMAD UR5, UR14, 0x50, URZ ;  /* 0x000000500e0578a4 */ /* 0x000fc8000f8e023f */
[----:B------:R-:W-:-:S04]  /*03e0*/  UISETP.GE.AND UP0, UPT, UR5, UR6, UPT ;  /* 0x000000060500728c */ /* 0x000fc8000bf06270 */
[----:B------:R-:W-:-:S06]  /*03f0*/  USEL UR12, UR12, 0xffffffff, !UP0 ;  /* 0xffffffff0c0c7887 */ /* 0x000fcc000c000000 */
.L_x_1040:
[----:B------:R-:W-:-:S13]  /*0400*/  ISETP.LE.AND P0, PT, RZ, UR12, PT ;  /* 0x0000000cff007c0c */ /* 0x000fda000bf03270 */
[----:B------:R-:W-:Y:S05]  /*0410*/  @!P0 EXIT ;  /* 0x000000000000894d */ /* 0x000fea0003800000 */
[----:B------:R-:W-:Y:S02]  /*0420*/  ULDC.64 UR6, c[0x0][0x2c8] ;  /* 0x0000b20000067ab9 */ /* 0x000fe40000000a00 */
[----:B------:R-:W-:Y:S02]  /*0430*/  UISETP.NE.U32.AND UP2, UPT, URZ, UR6, UPT ;  /* 0x000000063f00728c */ /* 0x000fe4000bf45070 */
[----:B------:R-:W-:Y:S02]  /*0440*/  ULDC.64 UR8, c[0x0][0x2c8] ;  /* 0x0000b20000087ab9 */ /* 0x000fe40000000a00 */
[----:B------:R-:W-:Y:S02]  /*0450*/  UISETP.NE.AND.EX UP2, UPT, URZ, UR7, UPT, UP2 ;  /* 0x000000073f00728c */ /* 0x000fe4000bf45320 */
[----:B------:R-:W-:Y:S02]  /*0460*/  UIMAD.WIDE UR8, UR12, UR4, UR8 ;  /* 0x000000040c0872a5 */ /* 0x000fe4000f8e0208 */
[----:B------:R-:W-:-:S02]  /*0470*/  ULDC.64 UR6, c[0x0][0x2d0] ;  /* 0x0000b40000067ab9 */ /* 0x000fc40000000a00 */
[----:B------:R-:W-:Y:S01]  /*0480*/  UISETP.NE.U32.AND UP1, UPT, URZ, UR6, UPT ;  /* 0x000000063f00728c */ /* 0x000fe2000bf25070 */
[----:B------:R-:W-:Y:S01]  /*0490*/  PLOP3.LUT P2, PT, PT, PT, UP2, 0x80, 0x0 ;  /* 0x000000000000781c */ /* 0x000fe20003f4f028 */
[----:B------:R-:W-:Y:S01]  /*04a0*/  IMAD.U32 R8, RZ, RZ, UR8 ;  /* 0x00000008ff087e24 */ /* 0x000fe2000f8e00ff */
[----:B------:R-:W-:Y:S01]  /*04b0*/  ULDC.64 UR10, c[0x0][0x2d0] ;  /* 0x0000b400000a7ab9 */ /* 0x000fe20000000a00 */
[----:B------:R-:W-:Y:S01]  /*04c0*/  IMAD.U32 R9, RZ, RZ, UR9 ;  /* 0x00000009ff097e24 */ /* 0x000fe2000f8e00ff */
[----:B------:R-:W-:Y:S02]  /*04d0*/  UISETP.NE.AND.EX UP1, UPT, URZ, UR7, UPT, UP1 ;  /* 0x000000073f00728c */ /* 0x000fe4000bf25310 */
[----:B------:R-:W-:Y:S02]  /*04e0*/  UIMAD.WIDE UR10, UR12, UR4, UR10 ;  /* 0x000000040c0a72a5 */ /* 0x000fe4000f8e020a */
[----:B------:R-:W-:Y:S02]  /*04f0*/  ULDC.64 UR6, c[0x0][0x2d8] ;  /* 0x0000b60000067ab9 */ /* 0x000fe40000000a00 */
[----:B------:R-:W-:Y:S01]  /*0500*/  PLOP3.LUT P1, PT, PT, PT, UP1, 0x80, 0x0 ;  /* 0x000000000000781c */ /* 0x000fe20003f2f018 */
[----:B------:R-:W-:-:S02]  /*0510*/  UISETP.NE.U32.AND UP0, UPT, URZ, UR6, UPT ;  /* 0x000000063f00728c */ /* 0x000fc4000bf05070 */
[----:B------:R-:W2:Y:S01]  /*0520*/  @P2 LDG.E R0, [R8.64] ;  /* 0x0000001008002981 */ /* 0x000ea2000c1e1900 */
[----:B------:R-:W-:Y:S01]  /*0530*/  MOV R2, UR10 ;  /* 0x0000000a00027c02 */ /* 0x000fe20008000f00 */
[----:B------:R-:W-:Y:S01]  /*0540*/  IMAD.U32 R3, RZ, RZ, UR11 ;  /* 0x0000000bff037e24 */ /* 0x000fe2000f8e00ff */
[----:B------:R-:W-:Y:S01]  /*0550*/  UISETP.NE.AND.EX UP0, UPT, URZ, UR7, UPT, UP0 ;  /* 0x000000073f00728c */ /* 0x000fe2000bf05300 */
[----:B------:R-:W3:Y:S02]  /*0560*/  @P2 LDG.E R5, [R8.64] ;  /* 0x0000001008052981 */ /* 0x000ee4000c1e1900 */
[----:B------:R-:W-:-:S03]  /*0570*/  ULDC.64 UR6, c[0x0][0x2d8] ;  /* 0x0000b60000067ab9 */ /* 0x000fc60000000a00 */
[----:B------:R-:W-:Y:S01]  /*0580*/  PLOP3.LUT P0, PT, PT, PT, UP0, 0x80, 0x0 ;  /* 0x000000000000781c */ /* 0x000fe20003f0f008 */
[----:B------:R-:W4:Y:S04]  /*0590*/  @P1 LDG.E R4, [R2.64] ;  /* 0x0000001002041981 */ /* 0x000f28000c1e1900 */
        /* <DEDUP_REMOVED lines=9> */
[----:B------:R-:W-:Y:S01]  /*0630*/  UMOV UR21, URZ ;  /* 0x0000003f00157c82 */ /* 0x000fe20008000000 */
        /* <DEDUP_REMOVED lines=11> */
[----:B------:R-:W-:-:S02]  /*06f0*/  ULDC UR10, c[0x0][0x198] ;  /* 0x00006600000a7ab9 */ /* 0x000fc40000000800 */
[----:B------:R-:W-:Y:S02]  /*0700*/  @UP2 UMOV UR21, UR7 ;  /* 0x0000000700152c82 */ /* 0x000fe40008000000 */
[----:B------:R-:W-:Y:S02]  /*0710*/  @UP1 UMOV UR18, UR8 ;  /* 0x0000000800121c82 */ /* 0x000fe40008000000 */
[----:B------:R-:W-:Y:S01]  /*0720*/  @UP1 UMOV UR19, UR5 ;  /* 0x0000000500131c82 */ /* 0x000fe20008000000 */
[----:B------:R-:W-:Y:S05]  /*0730*/  @P0 BRA `(.L_x_1044) ;  /* 0x0000006000000947 */ /* 0x000fea0003800000 */
[----:B------:R-:W-:Y:S05]  /*0740*/  @!P2 BRA `(.L_x_1044) ;  /* 0x000000500000a947 */ /* 0x000fea0003800000 */
[----:B------:R-:W3:Y:S04]  /*0750*/  LDG.E R4, [R8.64] ;  /* 0x0000001008047981 */ /* 0x000ee8000c1e1900 */
[----:B------:R-:W4:Y:S01]  /*0760*/  LDG.E R0, [R8.64+0x4] ;  /* 0x0000041008007981 */ /* 0x000f22000c1e1900 */
[----:B--23--:R-:W2:Y:S08]  /*0770*/  R2UR UR11, R4 ;  /* 0x00000000040b73c2 */ /* 0x00ceb000000e0000 */
[----:B----4-:R-:W2:Y:S02]  /*0780*/  R2UR UR5, R0 ;  /* 0x00000000000573c2 */ /* 0x010ea400000e0000 */
[----:B--2---:R-:W-:-:S06]  /*0790*/  UIADD3 UR11, -UR11, UR5, URZ ;  /* 0x000000050b0b7290 */ /* 0x004fcc000fffe13f */
.L_x_1044:
[----:B------:R-:W-:-:S04]  /*07a0*/  ISETP.NE.U32.AND P0, PT, RZ, c[0x0][0x2e0], PT ;  /* 0x0000b800ff007a0c */ /* 0x000fc80003f05070 */
[----:B------:R-:W-:-:S13]  /*07b0*/  ISETP.NE.AND.EX P0, PT, RZ, c[0x0][0x2e4], PT, P0 ;  /* 0x0000b900ff007a0c */ /* 0x000fda0003f05300 */
[----:B------:R-:W-:Y:S05]  /*07c0*/  @!P0 BRA `(.L_x_1045) ;  /* 0x0000007000008947 */ /* 0x000fea0003800000 */
[----:B------:R-:W-:Y:S02]  /*07d0*/  ULDC.64 UR8, c[0x0][0x2e0] ;  /* 0x0000b80000087ab9 */ /* 0x000fe40000000a00 */
[----:B------:R-:W-:-:S06]  /*07e0*/  UIMAD.WIDE UR8, UR12, UR4, UR8 ;  /* 0x000000040c0872a5 */ /* 0x000fcc000f8e0208 */
[----:B------:R-:W-:Y:S02]  /*07f0*/  MOV R2, UR8 ;  /* 0x0000000800027c02 */ /* 0x000fe40008000f00 */
[----:B------:R-:W-:-:S05]  /*0800*/  MOV R3, UR9 ;  /* 0x0000000900037c02 */ /* 0x000fca0008000f00 */
[----:B------:R-:W3:Y:S02]  /*0810*/  LDG.E R2, [R2.64] ;  /* 0x0000001002027981 */ /* 0x000ee4000c1e1900 */
[----:B---3--:R3:W4:Y:S02]  /*0820*/  R2UR UR10, R2 ;  /* 0x00000000020a73c2 */ /* 0x00872400000e0000 */
[----:B---34-:R-:W-:Y:S05]  /*0830*/  BRA `(.L_x_1046) ;  /* 0x0000006000007947 */ /* 0x018fea0003800000 */
.L_x_1045:
[----:B------:R-:W-:Y:S05]  /*0840*/  @!P1 BRA `(.L_x_1046) ;  /* 0x0000005000009947 */ /* 0x000fea0003800000 */
[----:B------:R3:W4:Y:S04]  /*0850*/  LDG.E R0, [R2.64] ;  /* 0x0000001002007981 */ /* 0x000728000c1e1900 */
[----:B---3--:R-:W3:Y:S01]  /*0860*/  LDG.E R2, [R2.64+0x4] ;  /* 0x0000041002027981 */ /* 0x008ee2000c1e1900 */
[----:B----4-:R-:W4:Y:S08]  /*0870*/  R2UR UR10, R0 ;  /* 0x00000000000a73c2 */ /* 0x010f3000000e0000 */
[----:B---3--:R-:W4:Y:S02]  /*0880*/  R2UR UR4, R2 ;  /* 0x00000000020473c2 */ /* 0x008f2400000e0000 */
[----:B----4-:R-:W-:-:S06]  /*0890*/  UIADD3 UR10, -UR10, UR4, URZ ;  /* 0x000000040a0a7290 */ /* 0x010fcc000fffe13f */
.L_x_1046:
        /* <DEDUP_REMOVED lines=8> */
[----:B------:R-:W-:-:S04]  /*0920*/  UIMAD UR4, UR14, 0x50, UR4 ;  /* 0x000000500e0478a4 */ /* 0x000fc8000f8e0204 */
[----:B------:R-:W-:-:S04]  /*0930*/  UIADD3 UR5, UR4, UR5, URZ ;  /* 0x0000000504057290 */ /* 0x000fc8000fffe03f */
[----:B------:R-:W-:-:S04]  /*0940*/  USHF.R.S32.HI UR4, URZ, 0x1f, UR5 ;  /* 0x0000001f3f047899 */ /* 0x000fc80008011405 */
[----:B------:R-:W-:-:S04]  /*0950*/  ULEA.HI UR4, UR4, UR5, URZ, 0x6 ;  /* 0x0000000504047291 */ /* 0x000fc8000f8f303f */
[----:B------:R-:W-:-:S04]  /*0960*/  USHF.R.S32.HI UR4, URZ, 0x6, UR4 ;  /* 0x000000063f047899 */ /* 0x000fc80008011404 */
[----:B------:R-:W-:-:S04]  /*0970*/  UISETP.LT.AND UP0, UPT, UR9, UR4, UPT ;  /* 0x000000040900728c */ /* 0x000fc8000bf01270 */
[----:B------:R-:W-:Y:S02]  /*0980*/  USEL UR9, UR9, UR4, UP0 ;  /* 0x0000000409097287 */ /* 0x000fe40008000000 */
.L_x_1047:
[----:B------:R-:W-:Y:S01]  /*0990*/  UIADD3 UR4, -UR10, UR11, URZ ;  /* 0x0000000b0a047290 */ /* 0x000fe2000fffe13f */
[----:B------:R-:W-:Y:S01]  /*09a0*/  PLOP3.LUT P1, PT, PT, PT, PT, 0x80, 0x0 ;  /* 0x000000000000781c */ /* 0x000fe20003f2f070 */
[----:B------:R-:W-:Y:S01]  /*09b0*/  ULDC UR5, c[0x0][0x2a4] ;  /* 0x0000a90000057ab9 */ /* 0x000fe20000000800 */
[----:B------:R-:W-:Y:S01]  /*09c0*/  CS2R R170, SRZ ;  /* 0x0000000000aa7805 */ /* 0x000fe2000001ff00 */
[----:B------:R-:W-:Y:S01]  /*09d0*/  UIMAD UR4, UR14, 0x50, UR4 ;  /* 0x000000500e0478a4 */ /* 0x000fe2000f8e0204 */
[----:B------:R-:W-:Y:S01]  /*09e0*/  CS2R R168, SRZ ;  /* 0x0000000000a87805 */ /* 0x000fe2000001ff00 */
[----:B------:R-:W-:Y:S01]  /*09f0*/  CS2R R166, SRZ ;  /* 0x0000000000a67805 */ /* 0x000fe2000001ff00 */
        /* <DEDUP_REMOVED lines=68> */
[----:B------:R-:W2:Y:S01]  /*0e40*/  S2R R12, SR_CTAID.X ;  /* 0x00000000000c7919 */ /* 0x000ea20000002500 */
[----:B------:R-:W-:Y:S01]  /*0e50*/  IMAD.MOV.U32 R4, RZ, RZ, R30 ;  /* 0x000000ffff047224 */ /* 0x000fe200078e001e */
[----:B------:R-:W-:Y:S01]  /*0e60*/  USHF.R.S32.HI UR13, URZ, 0x1f, UR12 ;  /* 0x0000001f3f0d7899 */ /* 0x000fe2000801140c */
[----:B------:R-:W-:Y:S01]  /*0e70*/  ISETP.NE.AND P0, PT, R0, 0x1, PT ;  /* 0x000000010000780c */ /* 0x000fe20003f05270 */
[----:B------:R-:W-:Y:S01]  /*0e80*/  USEL UR8, UR12, URZ, !UP1 ;  /* 0x0000003f0c087287 */ /* 0x000fe2000c800000 */
[----:B------:R-:W-:Y:S01]  /*0e90*/  LEA.HI R26, R22, R248, RZ, 0x3 ;  /* 0x000000f8161a7211 */ /* 0x000fe200078f18ff */
[----:B------:R-:W-:Y:S01]  /*0ea0*/  USEL UR7, UR13, URZ, !UP1 ;  /* 0x0000003f0d077287 */ /* 0x000fe2000c800000 */
[----:B------:R-:W-:Y:S01]  /*0eb0*/  IMAD.MOV.U32 R27, RZ, RZ, 0x5 ;  /* 0x00000005ff1b7424 */ /* 0x000fe200078e00ff */
[----:B------:R-:W-:Y:S01]  /*0ec0*/  ULDC.64 UR4, c[0x0][0x1e8] ;  /* 0x00007a0000047ab9 */ /* 0x000fe20000000a00 */
[----:B------:R-:W-:Y:S01]  /*0ed0*/  LOP3.LUT R0, R26, 0xfffffff8, RZ, 0xc0, !PT ;  /* 0xfffffff81a007812 */ /* 0x000fe200078ec0ff */
[----:B------:R-:W-:Y:S01]  /*0ee0*/  UIMAD UR4, UR7, UR4, URZ ;  /* 0x00000004070472a4 */ /* 0x000fe2000f8e023f */
[----:B------:R-:W-:Y:S01]  /*0ef0*/  SHF.R.S32.HI R235, RZ, 0x3, R26 ;  /* 0x00000003ffeb7819 */ /* 0x000fe2000001141a */
[----:B------:R-:W-:Y:S01]  /*0f00*/  IMAD.U32 R14, RZ, RZ, UR8 ;  /* 0x00000008ff0e7e24 */ /* 0x000fe2000f8e00ff */
[----:B------:R-:W-:Y:S01]  /*0f10*/  SHF.R.S32.HI R28, RZ, 0x1f, R30 ;  /* 0x0000001fff1c7819 */ /* 0x000fe2000001141e */
[----:B------:R-:W-:Y:S01]  /*0f20*/  IMAD.IADD R21, R248, 0x1, -R0 ;  /* 0x00000001f8157824 */ /* 0x000fe200078e0a00 */
[----:B------:R-:W-:Y:S01]  /*0f30*/  SHF.R.S32.HI R7, RZ, 0x1f, R235 ;  /* 0x0000001fff077819 */ /* 0x000fe200000114eb */
[----:B------:R-:W-:Y:S01]  /*0f40*/  @P0 IMAD.HI.U32 R2, R30, c[0x0][0x24c], RZ ;  /* 0x000093001e020a27 */ /* 0x000fe200078e00ff */
[----:B------:R-:W-:Y:S01]  /*0f50*/  USEL UR13, UR13, URZ, !UP2 ;  /* 0x0000003f0d0d7287 */ /* 0x000fe2000d000000 */
[----:B------:R-:W-:Y:S01]  /*0f60*/  CS2R R170, SRZ ;  /* 0x0000000000aa7805 */ /* 0x000fe2000001ff00 */
[----:B------:R-:W-:Y:S01]  /*0f70*/  CS2R R168, SRZ ;  /* 0x0000000000a87805 */ /* 0x000fe2000001ff00 */
[----:B------:R-:W-:Y:S01]  /*0f80*/  IMAD.SHL.U32 R10, R21, 0x8, RZ ;  /* 0x00000008150a7824 */ /* 0x000fe200078e00ff */
[----:B------:R-:W-:Y:S01]  /*0f90*/  @P0 SHF.R.U32.HI R4, RZ, c[0x0][0x250], R2 ;  /* 0x00009400ff040a19 */ /* 0x000fe20000011602 */
[----:B------:R-:W-:Y:S01]  /*0fa0*/  IMAD.MOV.U32 R29, RZ, RZ, 0x6 ;  /* 0x00000006ff1d7424 */ /* 0x000fe200078e00ff */
[----:B------:R-:W-:Y:S01]  /*0fb0*/  IADD3 R8, P0, R235, UR18, RZ ;  /* 0x00000012eb087c10 */ /* 0x000fe2000ff1e0ff */
[----:B------:R-:W-:Y:S01]  /*0fc0*/  UIMAD UR18, UR8, UR5, UR4 ;  /* 0x00000005081272a4 */ /* 0x000fe2000f8e0204 */
[----:B------:R-:W-:Y:S01]  /*0fd0*/  SHF.R.S32.HI R0, RZ, 0x1f, R4 ;  /* 0x0000001fff007819 */ /* 0x000fe20000011404 */
[----:B------:R-:W-:Y:S01]  /*0fe0*/  IMAD.SHL.U32 R31, R248, 0x4, RZ ;  /* 0x00000004f81f7824 */ /* 0x000fe200078e00ff */
[----:B------:R-:W-:Y:S01]  /*0ff0*/  SHF.R.S32.HI R11, RZ, 0x1f, R10 ;  /* 0x0000001fff0b7819 */ /* 0x000fe2000001140a */
[----:B------:R-:W-:Y:S01]  /*1000*/  ULDC.64 UR4, c[0x0][0x1b8] ;  /* 0x00006e0000047ab9 */ /* 0x000fe20000000a00 */
[----:B------:R-:W-:Y:S01]  /*1010*/  IADD3.X R9, R7, UR19, RZ, P0, !PT ;  /* 0x0000001307097c10 */ /* 0x000fe200087fe4ff */
[C---:B------:R-:W-:Y:S01]  /*1020*/  IMAD R2, R0.reuse, c[0x0][0x1e0], RZ ;  /* 0x0000780000027a24 */ /* 0x040fe200078e02ff */
[----:B------:R-:W-:Y:S01]  /*1030*/  UIMAD UR4, UR7, UR4, URZ ;  /* 0x00000004070472a4 */ /* 0x000fe2000f8e023f */
[----:B------:R-:W-:Y:S01]  /*1040*/  IMAD R5, R0, c[0x0][0x1b0], RZ ;  /* 0x00006c0000057a24 */ /* 0x000fe200078e02ff */
[----:B------:R-:W-:Y:S01]  /*1050*/  IADD3 R23, R10, 0x40, RZ ;  /* 0x000000400a177810 */ /* 0x000fe20007ffe0ff */
[C---:B------:R-:W-:Y:S01]  /*1060*/  IMAD R0, R4.reuse, c[0x0][0x1e4], R2 ;  /* 0x0000790004007a24 */ /* 0x040fe200078e0202 */
[----:B------:R-:W-:Y:S01]  /*1070*/  UIMAD UR4, UR8, UR5, UR4 ;  /* 0x00000005080472a4 */ /* 0x000fe2000f8e0204 */
[----:B------:R-:W-:Y:S01]  /*1080*/  IMAD.WIDE.U32 R2, R4, c[0x0][0x1e0], R10 ;  /* 0x0000780004027a25 */ /* 0x000fe200078e000a */
[----:B------:R-:W-:Y:S01]  /*1090*/  UIMAD UR8, UR14, -0x50, URZ ;  /* 0xffffffb00e0878a4 */ /* 0x000fe2000f8e023f */
[----:B------:R-:W-:Y:S01]  /*10a0*/  IADD3 R25, R10, 0x80, RZ ;  /* 0x000000800a197810 */ /* 0x000fe20007ffe0ff */
[----:B------:R-:W-:Y:S01]  /*10b0*/  USEL UR14, UR12, URZ, !UP2 ;  /* 0x0000003f0c0e7287 */ /* 0x000fe2000d000000 */
[----:B-1----:R-:W-:Y:S01]  /*10c0*/  IMAD R6, R4, c[0x0][0x1b4], R5 ;  /* 0x00006d0004067a24 */ /* 0x002fe200078e0205 */
[----:B------:R-:W-:Y:S01]  /*10d0*/  ISETP.GE.AND P5, PT, R10, c[0x0][0x1cc], PT ;  /* 0x000073000a007a0c */ /* 0x000fe20003fa6270 */
[----:B------:R-:W-:Y:S01]  /*10e0*/  IMAD.WIDE.U32 R4, R4, c[0x0][0x1b0], R10 ;  /* 0x00006c0004047a25 */ /* 0x000fe200078e000a */
[----:B------:R-:W-:Y:S01]  /*10f0*/  ISETP.GE.AND P4, PT, R23, c[0x0][0x1cc], PT ;  /* 0x0000730017007a0c */ /* 0x000fe20003f86270 */
[----:B------:R-:W-:Y:S01]  /*1100*/  USHF.R.S32.HI UR19, URZ, 0x1f, UR15 ;  /* 0x0000001f3f137899 */ /* 0x000fe2000801140f */
[----:B------:R-:W-:Y:S01]  /*1110*/  ISETP.GE.AND P6, PT, R25, c[0x0][0x1cc], PT ;  /* 0x0000730019007a0c */ /* 0x000fe20003fc6270 */
[----:B--2---:R-:W-:Y:S01]  /*1120*/  IMAD.WIDE R8, R12, 0x50, R8 ;  /* 0x000000500c087825 */ /* 0x004fe200078e0208 */
[----:B------:R-:W-:Y:S01]  /*1130*/  IADD3 R12, P0, R235, UR20, RZ ;  /* 0x00000014eb0c7c10 */ /* 0x000fe2000ff1e0ff */
[----:B------:R-:W-:Y:S01]  /*1140*/  UISETP.GE.AND UP1, UPT, UR8, 0x1, UPT ;  /* 0x000000010800788c */ /* 0x000fe2000bf26270 */
[----:B------:R-:W-:Y:S01]  /*1150*/  CS2R R166, SRZ ;  /* 0x0000000000a67805 */ /* 0x000fe2000001ff00 */
[----:B------:R-:W-:Y:S01]  /*1160*/  IMAD.IADD R3, R3, 0x1, R0 ;  /* 0x0000000103037824 */ /* 0x000fe200078e0200 */
[----:B------:R-:W-:Y:S01]  /*1170*/  UISETP.GE.AND UP0, UPT, UR8, 0x2, UPT ;  /* 0x000000020800788c */ /* 0x000fe2000bf06270 */
[----:B------:R-:W-:Y:S01]  /*1180*/  IMAD.IADD R5, R5, 0x1, R6 ;  /* 0x0000000105057824 */ /* 0x000fe200078e0206 */
[----:B------:R-:W-:Y:S01]  /*1190*/  IADD3.X R6, R7, UR21, RZ, P0, !PT ;  /* 0x0000001507067c10 */ /* 0x000fe200087fe4ff */
[----:B------:R-:W-:Y:S01]  /*11a0*/  IMAD.SHL.U32 R0, R235, 0x40, RZ ;  /* 0x00000040eb007824 */ /* 0x000fe200078e00ff */
[----:B------:R-:W-:Y:S01]  /*11b0*/  UIADD3 UR21, UR8, UR10, URZ ;  /* 0x0000000a08157290 */ /* 0x000fe2000fffe03f */
[----:B------:R-:W-:Y:S01]  /*11c0*/  IMAD.WIDE.U32 R2, R14, c[0x0][0x1e8], R2 ;  /* 0x00007a000e027a25 */ /* 0x000fe200078e0002 */
[----:B------:R-:W-:Y:S01]  /*11d0*/  CS2R R164, SRZ ;  /* 0x0000000000a47805 */ /* 0x000fe2000001ff00 */
[----:B------:R-:W-:Y:S01]  /*11e0*/  CS2R R162, SRZ ;  /* 0x0000000000a27805 */ /* 0x000fe2000001ff00 */
[----:B------:R-:W-:Y:S01]  /*11f0*/  LOP3.LUT R0, R0, 0x1c0, RZ, 0xc0, !PT ;  /* 0x000001c000007812 */ /* 0x000fe200078ec0ff */
[----:B------:R-:W-:Y:S01]  /*1200*/  IMAD.WIDE.U32 R14, R14, c[0x0][0x1b8], R4 ;  /* 0x00006e000e0e7a25 */ /* 0x000fe200078e0004 */
[----:B------:R-:W-:Y:S01]  /*1210*/  IADD3 R3, R3, UR18, RZ ;  /* 0x0000001203037c10 */ /* 0x000fe2000fffe0ff */
[----:B------:R-:W-:Y:S01]  /*1220*/  USHF.L.U32 UR18, UR15, 0x6, URZ ;  /* 0x000000060f127899 */ /* 0x000fe2000800063f */
[----:B------:R-:W-:Y:S01]  /*1230*/  LOP3.LUT R17, R0, 0x38, R10, 0xf8, !PT ;  /* 0x0000003800117812 */ /* 0x000fe200078ef80a */
[----:B------:R-:W-:Y:S01]  /*1240*/  IMAD R4, R6, c[0x0][0x178], RZ ;  /* 0x00005e0006047a24 */ /* 0x000fe200078e02ff */
[----:B------:R-:W-:Y:S01]  /*1250*/  SHF.R.U32.HI R0, RZ, 0x3, R0 ;  /* 0x00000003ff007819 */ /* 0x000fe20000011600 */
[----:B------:R-:W-:Y:S01]  /*1260*/  IMAD R5, R9, c[0x0][0x1d8], RZ ;  /* 0x0000760009057a24 */ /* 0x000fe200078e02ff */
[----:B------:R-:W-:Y:S01]  /*1270*/  UIADD3 UR20, -UR11, 0x1, UR21 ;  /* 0x000000010b147890 */ /* 0x000fe2000fffe115 */
[----:B------:R-:W-:Y:S01]  /*1280*/  IMAD R13, R12, c[0x0][0x17c], R4 ;  /* 0x00005f000c0d7a24 */ /* 0x000fe200078e0204 */
[----:B------:R-:W-:Y:S01]  /*1290*/  LOP3.LUT R17, R17, R0, RZ, 0x3c, !PT ;  /* 0x0000000011117212 */ /* 0x000fe200078e3cff */
[C---:B------:R-:W-:Y:S01]  /*12a0*/  IMAD R18, R8.reuse, c[0x0][0x1dc], R5 ;  /* 0x0000770008127a24 */ /* 0x040fe200078e0205 */
[----:B------:R-:W-:Y:S01]  /*12b0*/  CS2R R160, SRZ ;  /* 0x0000000000a07805 */ /* 0x000fe2000001ff00 */
[----:B------:R-:W-:Y:S01]  /*12c0*/  IMAD.WIDE.U32 R4, R8, c[0x0][0x1d8], R2 ;  /* 0x0000760008047a25 */ /* 0x000fe200078e0002 */
[----:B------:R-:W-:Y:S01]  /*12d0*/  CS2R R158, SRZ ;  /* 0x00000000009e7805 */ /* 0x000fe2000001ff00 */
[----:B------:R-:W-:Y:S01]  /*12e0*/  CS2R R156, SRZ ;  /* 0x00000000009c7805 */ /* 0x000fe2000001ff00 */
[----:B------:R-:W-:Y:S01]  /*12f0*/  CS2R R154, SRZ ;  /* 0x00000000009a7805 */ /* 0x000fe2000001ff00 */
[----:B------:R-:W-:Y:S01]  /*1300*/  IMAD.IADD R0, R5, 0x1, R18 ;  /* 0x0000000105007824 */ /* 0x000fe200078e0212 */
[----:B------:R-:W-:Y:S01]  /*1310*/  LEA R2, P0, R4, c[0x0][0x1c0], 0x1 ;  /* 0x0000700004027a11 */ /* 0x000fe200078008ff */
[----:B------:R-:W-:Y:S01]  /*1320*/  IMAD R16, R6, c[0x0][0x208], RZ ;  /* 0x0000820006107a24 */ /* 0x000fe200078e02ff */
[----:B------:R-:W-:Y:S01]  /*1330*/  CS2R R152, SRZ ;  /* 0x0000000000987805 */ /* 0x000fe2000001ff00 */
[----:B------:R-:W-:Y:S01]  /*1340*/  IMAD.WIDE.U32 R6, R12, c[0x0][0x178], R10 ;  /* 0x00005e000c067a25 */ /* 0x000fe200078e000a */
[----:B------:R-:W-:Y:S01]  /*1350*/  LEA.HI.X R3, R4, c[0x0][0x1c4], R0, 0x1, P0 ;  /* 0x0000710004037a11 */ /* 0x000fe200000f0c00 */
[----:B------:R-:W-:Y:S01]  /*1360*/  CS2R R150, SRZ ;  /* 0x0000000000967805 */ /* 0x000fe2000001ff00 */
[----:B------:R-:W-:Y:S01]  /*1370*/  LEA.HI R4, R22, R248, RZ, 0x6 ;  /* 0x000000f816047211 */ /* 0x000fe200078f30ff */
[----:B------:R-:W-:Y:S01]  /*1380*/  IMAD.U32 R0, RZ, RZ, UR10 ;  /* 0x0000000aff007e24 */ /* 0x000fe2000f8e00ff */
[----:B------:R-:W-:Y:S01]  /*1390*/  CS2R R148, SRZ ;  /* 0x0000000000947805 */ /* 0x000fe2000001ff00 */
[----:B------:R-:W-:Y:S01]  /*13a0*/  IMAD.IADD R13, R7, 0x1, R13 ;  /* 0x00000001070d7824 */ /* 0x000fe200078e020d */
[----:B------:R-:W-:Y:S01]  /*13b0*/  SHF.R.S32.HI R24, RZ, 0x6, R4 ;  /* 0x00000006ff187819 */ /* 0x000fe20000011404 */
[----:B------:R-:W-:Y:S01]  /*13c0*/  IMAD.WIDE.U32 R18, R12, c[0x0][0x208], R10 ;  /* 0x000082000c127a25 */ /* 0x000fe200078e000a */
[----:B------:R-:W-:Y:S01]  /*13d0*/  IADD3 R0, R0, UR8, -R235 ;  /* 0x0000000800007c10 */ /* 0x000fe2000fffe8eb */
[----:B------:R-:W-:Y:S01]  /*13e0*/  CS2R R146, SRZ ;  /* 0x0000000000927805 */ /* 0x000fe2000001ff00 */
[----:B------:R-:W-:Y:S01]  /*13f0*/  IADD3 R7, R15, UR4, RZ ;  /* 0x000000040f077c10 */ /* 0x000fe2000fffe0ff */
[----:B------:R-:W-:Y:S01]  /*1400*/  IMAD R5, R24, 0x200, R17 ;  /* 0x0000020018057824 */ /* 0x000fe200078e0211 */
[C---:B------:R-:W-:Y:S01]  /*1410*/  ISETP.LT.OR P3, PT, R0.reuse, 0x1, P5 ;  /* 0x000000010000780c */ /* 0x040fe20002f61670 */
[----:B------:R-:W-:Y:S01]  /*1420*/  IMAD.MOV.U32 R15, RZ, RZ, c[0x0][0x1d8] ;  /* 0x00007600ff0f7624 */ /* 0x000fe200078e00ff */
[C---:B------:R-:W-:Y:S01]  /*1430*/  ISETP.LT.OR P2, PT, R0.reuse, 0x1, P4 ;  /* 0x000000010000780c */ /* 0x040fe20002741670 */
[----:B------:R-:W-:Y:S01]  /*1440*/  IMAD.SHL.U32 R222, R5, 0x2, RZ ;  /* 0x0000000205de7824 */ /* 0x000fe200078e00ff */
[----:B------:R-:W-:Y:S01]  /*1450*/  ISETP.LT.OR P0, PT, R0, 0x1, P6 ;  /* 0x000000010000780c */ /* 0x000fe20003701670 */
[----:B------:R-:W-:Y:S01]  /*1460*/  IMAD.MOV.U32 R11, RZ, RZ, c[0x0][0x1dc] ;  /* 0x00007700ff0b7624 */ /* 0x000fe200078e00ff */
[C---:B------:R-:W-:Y:S01]  /*1470*/  LEA R4, P1, R15.reuse, R2, 0x6 ;  /* 0x000000020f047211 */ /* 0x040fe200078230ff */
[----:B------:R-:W-:Y:S01]  /*1480*/  IMAD R16, R12, c[0x0][0x20c], R16 ;  /* 0x000083000c107a24 */ /* 0x000fe200078e0210 */
[----:B------:R-:W-:Y:S01]  /*1490*/  ISETP.LT.OR P5, PT, R0, 0x21, P5 ;  /* 0x000000210000780c */ /* 0x000fe20002fa1670 */
[----:B------:R-:W-:Y:S01]  /*14a0*/  IMAD.MOV.U32 R12, RZ, RZ, R6 ;  /* 0x000000ffff0c7224 */ /* 0x000fe200078e0006 */
[----:B------:R-:W-:Y:S01]  /*14b0*/  LEA.HI.X R5, R15, R3, R11, 0x6, P1 ;  /* 0x000000030f057211 */ /* 0x000fe200008f340b */
[----:B------:R-:W-:Y:S01]  /*14c0*/  IMAD R9, R9, c[0x0][0x1a8], RZ ;  /* 0x00006a0009097a24 */ /* 0x000fe200078e02ff */
[----:B------:R-:W-:Y:S01]  /*14d0*/  ISETP.GT.AND P1, PT, R248, 0x7f, PT ;  /* 0x0000007ff800780c */ /* 0x000fe20003f24270 */
[----:B------:R-:W-:Y:S01]  /*14e0*/  @!PT LDS RZ, [RZ] ;  /* 0x00000000fffff984 */ /* 0x000fe20000000800 */
[----:B------:R-:W-:Y:S01]  /*14f0*/  @!PT LDS RZ, [RZ] ;  /* 0x00000000fffff984 */ /* 0x000fe20000000800 */
[----:B------:R-:W-:Y:S01]  /*1500*/  @!PT LDS RZ, [RZ] ;  /* 0x00000000fffff984 */ /* 0x000fe20000000800 */
[----:B------:R1:W-:Y:S01]  /*1510*/  LDGSTS.E.BYPASS.LTC128B.128 [R222+0x7880], [R2.64], !P3 ;  /* 0x0788000002de7fae */ /* 0x0003e2000d901d50 */
[----:B------:R-:W-:Y:S01]  /*1520*/  ISETP.GE.AND P3, PT, R23, c[0x0][0x16c], PT ;  /* 0x00005b0017007a0c */ /* 0x000fe20003f66270 */
[----:B------:R-:W-:Y:S01]  /*1530*/  IMAD.MOV.U32 R6, RZ, RZ, R14 ;  /* 0x000000ffff067224 */ /* 0x000fe200078e000e */
[----:B------:R-:W-:Y:S01]  /*1540*/  ISETP.LT.OR P6, PT, R0, 0x21, P6 ;  /* 0x000000210000780c */ /* 0x000fe200037c1670 */
[----:B------:R1:W-:Y:S01]  /*1550*/  LDGSTS.E.BYPASS.LTC128B.128 [R222+0xa080], [R2.64+0x80], !P2 ;  /* 0x0a08008002de7fae */ /* 0x0003e2000d101d50 */
[C---:B------:R-:W-:Y:S01]  /*1560*/  IMAD.SHL.U32 R17, R15.reuse, 0x20, RZ ;  /* 0x000000200f117824 */ /* 0x040fe200078e00ff */
[----:B------:R-:W-:Y:S01]  /*1570*/  ISETP.GE.AND P2, PT, R10, c[0x0][0x16c], PT ;  /* 0x00005b000a007a0c */ /* 0x000fe20003f46270 */
[----:B------:R-:W-:Y:S01]  /*1580*/  IMAD R14, R8, c[0x0][0x1ac], R9 ;  /* 0x00006b00080e7a24 */ /* 0x000fe200078e0209 */
[----:B------:R1:W-:Y:S01]  /*1590*/  LDGSTS.E.BYPASS.LTC128B.128 [R222+0xc880], [R2.64+0x100], !P0 ;  /* 0x0c88010002de7fae */ /* 0x0003e2000c101d50 */
[----:B------:R-:W-:Y:S01]  /*15a0*/  ISETP.LT.OR P0, PT, R0, 0x21, P4 ;  /* 0x000000210000780c */ /* 0x000fe20002701670 */
[----:B------:R-:W-:Y:S01]  /*15b0*/  IMAD.WIDE.U32 R8, R8, c[0x0][0x1a8], R6 ;  /* 0x00006a0008087a25 */ /* 0x000fe200078e0006 */
[----:B------:R-:W-:Y:S01]  /*15c0*/  SEL R7, RZ, 0x1, P2 ;  /* 0x00000001ff077807 */ /* 0x000fe20001000000 */
[----:B------:R2:W-:Y:S01]  /*15d0*/  LDGSTS.E.BYPASS.LTC128B.128 [R222+0x8880], [R4.64], !P5 ;  /* 0x0888000004de7fae */ /* 0x0005e2000e901d50 */
[----:B------:R-:W-:Y:S01]  /*15e0*/  SHF.L.U64.HI R15, R15, R27, c[0x0][0x1dc] ;  /* 0x000077000f0f7619 */ /* 0x000fe2000001021b */
[----:B------:R-:W-:Y:S01]  /*15f0*/  ULDC.64 UR4, c[0x0][0x188] ;  /* 0x0000620000047ab9 */ /* 0x000fe20000000a00 */
[C---:B------:R-:W-:Y:S01]  /*1600*/  @!P1 ISETP.GE.AND P2, PT, R0.reuse, 0x41, PT ;  /* 0x000000410000980c */ /* 0x040fe20003f46270 */
[----:B------:R-:W-:Y:S01]  /*1610*/  UIMAD UR4, UR13, UR4, URZ ;  /* 0x000000040d0472a4 */ /* 0x000fe2000f8e023f */
[----:B------:R-:W-:Y:S01]  /*1620*/  @!P1 ISETP.LT.OR P4, PT, R0, 0x41, P4 ;  /* 0x000000410000980c */ /* 0x000fe20002781670 */
[----:B------:R-:W-:Y:S01]  /*1630*/  IMAD.U32 R20, RZ, RZ, UR14 ;  /* 0x0000000eff147e24 */ /* 0x000fe2000f8e00ff */
[----:B------:R-:W-:Y:S01]  /*1640*/  @!P1 ISETP.GE.OR P5, PT, R10, c[0x0][0x1cc], !P2 ;  /* 0x000073000a009a0c */ /* 0x000fe200057a6670 */
[----:B------:R-:W-:Y:S01]  /*1650*/  UIMAD UR5, UR14, UR5, UR4 ;  /* 0x000000050e0572a4 */ /* 0x000fe2000f8e0204 */
[----:B------:R-:W-:Y:S01]  /*1660*/  @!P1 ISETP.GE.OR P2, PT, R25, c[0x0][0x1cc], !P2 ;  /* 0x0000730019009a0c */ /* 0x000fe20005746670 */
[----:B------:R2:W-:Y:S01]  /*1670*/  LDGSTS.E.BYPASS.LTC128B.128 [R222+0xb080], [R4.64+0x80], !P0 ;  /* 0x0b08008004de7fae */ /* 0x0005e2000c101d50 */
[----:B------:R-:W-:Y:S01]  /*1680*/  @!P1 LEA R6, P0, R17, R4, 0x1 ;  /* 0x0000000411069211 */ /* 0x000fe200078008ff */
[----:B------:R-:W-:Y:S01]  /*1690*/  USHF.R.S32.HI UR4, URZ, 0x1f, UR6 ;  /* 0x0000001f3f047899 */ /* 0x000fe20008011406 */
[----:B------:R-:W-:Y:S01]  /*16a0*/  IMAD.MOV.U32 R217, RZ, RZ, 0x10 ;  /* 0x00000010ffd97424 */ /* 0x000fe200078e00ff */
[----:B------:R2:W-:Y:S01]  /*16b0*/  LDGSTS.E.BYPASS.LTC128B.128 [R222+0xd880], [R4.64+0x100], !P6 ;  /* 0x0d88010004de7fae */ /* 0x0005e2000f101d50 */
[----:B------:R-:W-:Y:S01]  /*16c0*/  ISETP.GE.AND P6, PT, R23, c[0x0][0x19c], PT ;  /* 0x0000670017007a0c */ /* 0x000fe20003fc6270 */
[----:B------:R-:W-:Y:S01]  /*16d0*/  IMAD.MOV.U32 R208, RZ, RZ, 0x120 ;  /* 0x00000120ffd07424 */ /* 0x000fe200078e00ff */
[----:B------:R-:W-:Y:S01]  /*16e0*/  CS2R R144, SRZ ;  /* 0x0000000000907805 */ /* 0x000fe2000001ff00 */
[----:B------:R-:W-:Y:S01]  /*16f0*/  IMAD.MOV.U32 R249, RZ, RZ, 0x1 ;  /* 0x00000001fff97424 */ /* 0x000fe200078e00ff */
[----:B------:R-:W-:Y:S01]  /*1700*/  CS2R R142, SRZ ;  /* 0x00000000008e7805 */ /* 0x000fe2000001ff00 */
[----:B------:R-:W-:Y:S01]  /*1710*/  CS2R R140, SRZ ;  /* 0x00000000008c7805 */ /* 0x000fe2000001ff00 */
[----:B------:R-:W-:Y:S01]  /*1720*/  CS2R R138, SRZ ;  /* 0x00000000008a7805 */ /* 0x000fe2000001ff00 */
[----:B------:R-:W-:Y:S01]  /*1730*/  CS2R R136, SRZ ;  /* 0x0000000000887805 */ /* 0x000fe2000001ff00 */
[----:B-1----:R-:W-:Y:S01]  /*1740*/  SEL R2, RZ, 0xffffffff, P3 ;  /* 0xffffffffff027807 */ /* 0x002fe20001800000 */
[----:B------:R-:W-:Y:S01]  /*1750*/  IMAD.IADD R3, R9, 0x1, R14 ;  /* 0x0000000109037824 */ /* 0x000fe200078e020e */
[----:B------:R-:W-:Y:S01]  /*1760*/  CS2R R134, SRZ ;  /* 0x0000000000867805 */ /* 0x000fe2000001ff00 */
[----:B------:R-:W-:Y:S01]  /*1770*/  IMAD.MOV.U32 R9, RZ, RZ, c[0x0][0x1a8] ;  /* 0x00006a00ff097624 */ /* 0x000fe200078e00ff */
[----:B------:R-:W-:Y:S01]  /*1780*/  CS2R R132, SRZ ;  /* 0x0000000000847805 */ /* 0x000fe2000001ff00 */
[----:B------:R-:W-:Y:S01]  /*1790*/  IMAD.SHL.U32 R11, R2, 0x2, RZ ;  /* 0x00000002020b7824 */ /* 0x000fe200078e00ff */
[----:B------:R-:W-:Y:S01]  /*17a0*/  LEA R2, P3, R8, c[0x0][0x190], 0x1 ;  /* 0x0000640008027a11 */ /* 0x000fe200078608ff */
[----:B------:R-:W-:Y:S01]  /*17b0*/  CS2R R130, SRZ ;  /* 0x0000000000827805 */ /* 0x000fe2000001ff00 */
[----:B------:R-:W-:Y:S01]  /*17c0*/  CS2R R128, SRZ ;  /* 0x0000000000807805 */ /* 0x000fe2000001ff00 */
[----:B------:R-:W-:Y:S01]  /*17d0*/  CS2R R126, SRZ ;  /* 0x00000000007e7805 */ /* 0x000fe2000001ff00 */
[----:B------:R-:W-:Y:S01]  /*17e0*/  LOP3.LUT R11, R11, 0x2, R7, 0xe2, !PT ;  /* 0x000000020b0b7812 */ /* 0x000fe200078ee207 */
[----:B------:R-:W-:Y:S01]  /*17f0*/  CS2R R124, SRZ ;  /* 0x00000000007c7805 */ /* 0x000fe2000001ff00 */
[----:B------:R-:W-:Y:S01]  /*1800*/  @!P1 LEA.HI.X R7, R17, R5, R15, 0x1, P0 ;  /* 0x0000000511079211 */ /* 0x000fe200000f0c0f */
[----:B------:R-:W-:Y:S01]  /*1810*/  IMAD.MOV.U32 R17, RZ, RZ, c[0x0][0x178] ;  /* 0x00005e00ff117624 */ /* 0x000fe200078e00ff */
[----:B------:R-:W-:Y:S01]  /*1820*/  ISETP.GE.AND P0, PT, R10, c[0x0][0x19c], PT ;  /* 0x000067000a007a0c */ /* 0x000fe20003f06270 */
[----:B------:R-:W-:Y:S01]  /*1830*/  CS2R R122, SRZ ;  /* 0x00000000007a7805 */ /* 0x000fe2000001ff00 */
[----:B------:R-:W-:Y:S01]  /*1840*/  LEA.HI.X R3, R8, c[0x0][0x194], R3, 0x1, P3 ;  /* 0x0000650008037a11 */ /* 0x000fe200018f0c03 */
[----:B------:R1:W-:Y:S01]  /*1850*/  @!P1 LDGSTS.E.BYPASS.LTC128B.128 [R222+0x9880], [R6.64], !P5 ;  /* 0x0988000006de9fae */ /* 0x0003e2000e901d50 */
[----:B------:R-:W-:Y:S01]  /*1860*/  ISETP.LT.OR P3, PT, R0, 0x1, P0 ;  /* 0x000000010000780c */ /* 0x000fe20000761670 */
[----:B------:R-:W-:Y:S01]  /*1870*/  IMAD R8, R28, c[0x0][0x180], RZ ;  /* 0x000060001c087a24 */ /* 0x000fe200078e02ff */
[----:B------:R-:W-:Y:S01]  /*1880*/  ISETP.GE.AND P5, PT, R25, c[0x0][0x19c], PT ;  /* 0x0000670019007a0c */ /* 0x000fe20003fa6270 */
[----:B------:R1:W-:Y:S01]  /*1890*/  @!P1 LDGSTS.E.BYPASS.LTC128B.128 [R222+0xc080], [R6.64+0x80], !P4 ;  /* 0x0c08008006de9fae */ /* 0x0003e2000e101d50 */
[----:B--2---:R-:W-:Y:S01]  /*18a0*/  IMAD.MOV.U32 R5, RZ, RZ, c[0x0][0x1ac] ;  /* 0x00006b00ff057624 */ /* 0x004fe200078e00ff */
[----:B------:R-:W-:Y:S01]  /*18b0*/  ISETP.LT.OR P4, PT, R0, 0x1, P6 ;  /* 0x000000010000780c */ /* 0x000fe20003781670 */
[----:B------:R-:W-:Y:S01]  /*18c0*/  IMAD R8, R30, c[0x0][0x184], R8 ;  /* 0x000061001e087a24 */ /* 0x000fe200078e0208 */
[----:B------:R1:W-:Y:S01]  /*18d0*/  @!P1 LDGSTS.E.BYPASS.LTC128B.128 [R222+0xe880], [R6.64+0x100], !P2 ;  /* 0x0e88010006de9fae */ /* 0x0003e2000d101d50 */
[----:B------:R-:W-:Y:S01]  /*18e0*/  LEA R4, P2, R9, R2, 0x6 ;  /* 0x0000000209047211 */ /* 0x000fe200078430ff */
[----:B------:R-:W-:Y:S01]  /*18f0*/  CS2R R120, SRZ ;  /* 0x0000000000787805 */ /* 0x000fe2000001ff00 */
[----:B------:R-:W-:Y:S01]  /*1900*/  SHF.L.U64.HI R251, R17, R27, c[0x0][0x17c] ;  /* 0x00005f0011fb7619 */ /* 0x000fe2000001021b */
[----:B------:R-:W-:Y:S01]  /*1910*/  CS2R R118, SRZ ;  /* 0x0000000000767805 */ /* 0x000fe2000001ff00 */
[C---:B------:R-:W-:Y:S01]  /*1920*/  LEA.HI.X R5, R9.reuse, R3, R5, 0x6, P2 ;  /* 0x0000000309057211 */ /* 0x040fe200010f3405 */
[----:B------:R2:W-:Y:S01]  /*1930*/  LDGSTS.E.BYPASS.LTC128B.128 [R222+0x80], [R2.64], !P3 ;  /* 0x0008000002de7fae */ /* 0x0005e2000d901d50 */
[C---:B------:R-:W-:Y:S01]  /*1940*/  ISETP.LT.OR P3, PT, R0.reuse, 0x1, P5 ;  /* 0x000000010000780c */ /* 0x040fe20002f61670 */
[----:B------:R-:W-:Y:S01]  /*1950*/  CS2R R116, SRZ ;  /* 0x0000000000747805 */ /* 0x000fe2000001ff00 */
[----:B------:R-:W-:Y:S01]  /*1960*/  CS2R R114, SRZ ;  /* 0x0000000000727805 */ /* 0x000fe2000001ff00 */
[----:B------:R-:W-:Y:S01]  /*1970*/  CS2R R112, SRZ ;  /* 0x0000000000707805 */ /* 0x000fe2000001ff00 */
[----:B------:R2:W-:Y:S01]  /*1980*/  LDGSTS.E.BYPASS.LTC128B.128 [R222+0x2880], [R2.64+0x80], !P4 ;  /* 0x0288008002de7fae */ /* 0x0005e2000e101d50 */
[C---:B------:R-:W-:Y:S01]  /*1990*/  ISETP.LT.OR P4, PT, R0.reuse, 0x21, P0 ;  /* 0x000000210000780c */ /* 0x040fe20000781670 */
[----:B------:R-:W-:Y:S01]  /*19a0*/  CS2R R102, SRZ ;  /* 0x0000000000667805 */ /* 0x000fe2000001ff00 */
[C---:B------:R-:W-:Y:S01]  /*19b0*/  @!P1 ISETP.LT.OR P0, PT, R0.reuse, 0x41, P0 ;  /* 0x000000410000980c */ /* 0x040fe20000701670 */
[----:B------:R-:W-:Y:S01]  /*19c0*/  CS2R R100, SRZ ;  /* 0x0000000000647805 */ /* 0x000fe2000001ff00 */
[----:B------:R-:W-:Y:S01]  /*19d0*/  CS2R R98, SRZ ;  /* 0x0000000000627805 */ /* 0x000fe2000001ff00 */
[----:B------:R-:W-:Y:S01]  /*19e0*/  CS2R R96, SRZ ;  /* 0x0000000000607805 */ /* 0x000fe2000001ff00 */
[----:B------:R-:W-:Y:S01]  /*19f0*/  CS2R R94, SRZ ;  /* 0x00000000005e7805 */ /* 0x000fe2000001ff00 */
[----:B------:R-:W-:Y:S01]  /*1a00*/  CS2R R92, SRZ ;  /* 0x00000000005c7805 */ /* 0x000fe2000001ff00 */
[----:B------:R2:W-:Y:S01]  /*1a10*/  LDGSTS.E.BYPASS.LTC128B.128 [R222+0x5080], [R2.64+0x100], !P3 ;  /* 0x0508010002de7fae */ /* 0x0005e2000d901d50 */
[C---:B------:R-:W-:Y:S01]  /*1a20*/  ISETP.LT.OR P3, PT, R0.reuse, 0x21, P6 ;  /* 0x000000210000780c */ /* 0x040fe20003761670 */
[----:B------:R-:W-:Y:S01]  /*1a30*/  CS2R R90, SRZ ;  /* 0x00000000005a7805 */ /* 0x000fe2000001ff00 */
[----:B------:R-:W-:Y:S01]  /*1a40*/  @!P1 ISETP.LT.OR P6, PT, R0, 0x41, P6 ;  /* 0x000000410000980c */ /* 0x000fe200037c1670 */
[----:B------:R-:W-:Y:S01]  /*1a50*/  CS2R R88, SRZ ;  /* 0x0000000000587805 */ /* 0x000fe2000001ff00 */
[----:B------:R3:W-:Y:S01]  /*1a60*/  LDGSTS.E.BYPASS.LTC128B.128 [R222+0x1080], [R4.64], !P4 ;  /* 0x0108000004de7fae */ /* 0x0007e2000e101d50 */
[----:B------:R-:W-:Y:S01]  /*1a70*/  CS2R R86, SRZ ;  /* 0x0000000000567805 */ /* 0x000fe2000001ff00 */
[----:B-1----:R-:W-:Y:S01]  /*1a80*/  IMAD.WIDE.U32 R6, R30, c[0x0][0x180], R12 ;  /* 0x000060001e067a25 */ /* 0x002fe200078e000c */
[----:B------:R-:W-:Y:S01]  /*1a90*/  CS2R R84, SRZ ;  /* 0x0000000000547805 */ /* 0x000fe2000001ff00 */
[----:B------:R-:W-:Y:S01]  /*1aa0*/  CS2R R82, SRZ ;  /* 0x0000000000527805 */ /* 0x000fe2000001ff00 */
[----:B------:R-:W-:Y:S01]  /*1ab0*/  CS2R R80, SRZ ;  /* 0x0000000000507805 */ /* 0x000fe2000001ff00 */
[C---:B------:R-:W-:Y:S01]  /*1ac0*/  IMAD.SHL.U32 R12, R9.reuse, 0x20, RZ ;  /* 0x00000020090c7824 */ /* 0x040fe200078e00ff */
[----:B------:R-:W-:Y:S01]  /*1ad0*/  SHF.L.U64.HI R9, R9, R27, c[0x0][0x1ac] ;  /* 0x00006b0009097619 */ /* 0x000fe2000001021b */
[----:B------:R-:W-:Y:S01]  /*1ae0*/  IMAD.IADD R7, R7, 0x1, R8 ;  /* 0x0000000107077824 */ /* 0x000fe200078e0208 */
[----:B------:R3:W-:Y:S01]  /*1af0*/  LDGSTS.E.BYPASS.LTC128B.128 [R222+0x3880], [R4.64+0x80], !P3 ;  /* 0x0388008004de7fae */ /* 0x0007e2000d901d50 */
[----:B------:R-:W-:Y:S01]  /*1b00*/  CS2R R78, SRZ ;  /* 0x00000000004e7805 */ /* 0x000fe2000001ff00 */
[----:B------:R-:W-:Y:S01]  /*1b10*/  @!P1 LEA R8, P2, R12, R4, 0x1 ;  /* 0x000000040c089211 */ /* 0x000fe200078408ff */
[----:B------:R-:W-:Y:S01]  /*1b20*/  IMAD.WIDE.U32 R236, R20, c[0x0][0x188], R6 ;  /* 0x0000620014ec7a25 */ /* 0x000fe200078e0006 */
[----:B------:R-:W-:Y:S01]  /*1b30*/  CS2R R76, SRZ ;  /* 0x00000000004c7805 */ /* 0x000fe2000001ff00 */
[----:B------:R-:W-:Y:S01]  /*1b40*/  CS2R R74, SRZ ;  /* 0x00000000004a7805 */ /* 0x000fe2000001ff00 */
[----:B------:R-:W-:Y:S01]  /*1b50*/  @!P1 LEA.HI.X R9, R12, R5, R9, 0x1, P2 ;  /* 0x000000050c099211 */ /* 0x000fe200010f0c09 */
[----:B------:R-:W-:Y:S01]  /*1b60*/  IMAD.SHL.U32 R12, R17, 0x40, RZ ;  /* 0x00000040110c7824 */ /* 0x000fe200078e00ff */
[----:B------:R-:W-:Y:S01]  /*1b70*/  ISETP.GE.AND P2, PT, R25, c[0x0][0x16c], PT ;  /* 0x00005b0019007a0c */ /* 0x000fe20003f46270 */
[----:B------:R-:W-:Y:S01]  /*1b80*/  IMAD.MOV.U32 R228, RZ, RZ, R236 ;  /* 0x000000ffffe47224 */ /* 0x000fe200078e00ec */
[----:B------:R-:W-:Y:S01]  /*1b90*/  IADD3 R229, R237, UR5, RZ ;  /* 0x00000005ede57c10 */ /* 0x000fe2000fffe0ff */
[----:B------:R-:W-:Y:S01]  /*1ba0*/  UIMAD UR5, UR6, 0xc0, URZ ;  /* 0x000000c0060578a4 */ /* 0x000fe2000f8e023f */
[----:B------:R-:W-:Y:S01]  /*1bb0*/  CS2R R72, SRZ ;  /* 0x0000000000487805 */ /* 0x000fe2000001ff00 */
[----:B--2---:R-:W-:Y:S01]  /*1bc0*/  SEL R3, RZ, 0x4, P2 ;  /* 0x00000004ff037807 */ /* 0x004fe20001000000 */
[----:B------:R-:W-:Y:S01]  /*1bd0*/  CS2R R70, SRZ ;  /* 0x0000000000467805 */ /* 0x000fe2000001ff00 */
[C---:B------:R-:W-:Y:S01]  /*1be0*/  ISETP.LT.OR P2, PT, R0.reuse, 0x21, P5 ;  /* 0x000000210000780c */ /* 0x040fe20002f41670 */
[----:B------:R-:W-:Y:S01]  /*1bf0*/  CS2R R68, SRZ ;  /* 0x0000000000447805 */ /* 0x000fe2000001ff00 */
[----:B------:R-:W-:Y:S01]  /*1c00*/  SHF.L.U64.HI R2, R17, R29, c[0x0][0x17c] ;  /* 0x00005f0011027619 */ /* 0x000fe2000001021d */
[----:B------:R-:W-:Y:S01]  /*1c10*/  CS2R R66, SRZ ;  /* 0x0000000000427805 */ /* 0x000fe2000001ff00 */
[----:B------:R-:W-:Y:S01]  /*1c20*/  @!P1 ISETP.LT.OR P5, PT, R0, 0x41, P5 ;  /* 0x000000410000980c */ /* 0x000fe20002fa1670 */
[----:B------:R-:W-:Y:S01]  /*1c30*/  CS2R R64, SRZ ;  /* 0x0000000000407805 */ /* 0x000fe2000001ff00 */
[----:B------:R-:W-:Y:S01]  /*1c40*/  LOP3.LUT R0, R11, R3, RZ, 0xfc, !PT ;  /* 0x000000030b007212 */ /* 0x000fe200078efcff */
[----:B------:R-:W-:Y:S01]  /*1c50*/  IMAD R2, R2, UR15, RZ ;  /* 0x0000000f02027c24 */ /* 0x000fe2000f8e02ff */
[----:B------:R-:W-:Y:S01]  /*1c60*/  CS2R R62, SRZ ;  /* 0x00000000003e7805 */ /* 0x000fe2000001ff00 */
[----:B------:R-:W-:Y:S01]  /*1c70*/  IMAD.U32 R11, RZ, RZ, UR18 ;  /* 0x00000012ff0b7e24 */ /* 0x000fe2000f8e00ff */
[----:B------:R-:W-:Y:S01]  /*1c80*/  LOP3.LUT P4, RZ, R0, 0x1, RZ, 0xc0, !PT ;  /* 0x0000000100ff7812 */ /* 0x000fe2000788c0ff */
[----:B------:R-:W-:Y:S01]  /*1c90*/  IMAD R6, R12, UR19, R2 ;  /* 0x000000130c067c24 */ /* 0x000fe2000f8e0202 */
[----:B------:R-:W-:Y:S01]  /*1ca0*/  LOP3.LUT P3, RZ, R0, 0x2, RZ, 0xc0, !PT ;  /* 0x0000000200ff7812 */ /* 0x000fe2000786c0ff */
[----:B------:R-:W-:Y:S01]  /*1cb0*/  IMAD.WIDE.U32 R2, R12, UR15, R228 ;  /* 0x0000000f0c027c25 */ /* 0x000fe2000f8e00e4 */
[----:B------:R3:W-:Y:S01]  /*1cc0*/  LDGSTS.E.BYPASS.LTC128B.128 [R222+0x6080], [R4.64+0x100], !P2 ;  /* 0x0608010004de7fae */ /* 0x0007e2000d101d50 */
[----:B------:R-:W-:Y:S01]  /*1cd0*/  LOP3.LUT P2, RZ, R0, 0x4, RZ, 0xc0, !PT ;  /* 0x0000000400ff7812 */ /* 0x000fe2000784c0ff */
[----:B------:R-:W-:Y:S01]  /*1ce0*/  CS2R R60, SRZ ;  /* 0x00000000003c7805 */ /* 0x000fe2000001ff00 */
[----:B------:R-:W-:Y:S01]  /*1cf0*/  IMAD.IADD R0, R3, 0x1, R6 ;  /* 0x0000000103007824 */ /* 0x000fe200078e0206 */
[----:B------:R1:W-:Y:S01]  /*1d00*/  @!P1 LDGSTS.E.BYPASS.LTC128B.128 [R222+0x2080], [R8.64], !P0 ;  /* 0x0208000008de9fae */ /* 0x0003e2000c101d50 */
[----:B------:R-:W-:Y:S01]  /*1d10*/  IMAD R6, R28, c[0x0][0x270], RZ ;  /* 0x00009c001c067a24 */ /* 0x000fe200078e02ff */
[----:B------:R-:W-:Y:S01]  /*1d20*/  CS2R R58, SRZ ;  /* 0x00000000003a7805 */ /* 0x000fe2000001ff00 */
[----:B------:R-:W-:Y:S01]  /*1d30*/  CS2R R56, SRZ ;  /* 0x0000000000387805 */ /* 0x000fe2000001ff00 */
[----:B------:R1:W-:Y:S01]  /*1d40*/  @!P1 LDGSTS.E.BYPASS.LTC128B.128 [R222+0x4880], [R8.64+0x80], !P6 ;  /* 0x0488008008de9fae */ /* 0x0003e2000f101d50 */
[----:B------:R-:W-:Y:S01]  /*1d50*/  IMAD R6, R30, c[0x0][0x274], R6 ;  /* 0x00009d001e067a24 */ /* 0x000fe200078e0206 */
[----:B------:R-:W-:Y:S01]  /*1d60*/  CS2R R54, SRZ ;  /* 0x0000000000367805 */ /* 0x000fe2000001ff00 */
[----:B------:R-:W-:Y:S01]  /*1d70*/  CS2R R52, SRZ ;  /* 0x0000000000347805 */ /* 0x000fe2000001ff00 */
[----:B------:R1:W-:Y:S01]  /*1d80*/  @!P1 LDGSTS.E.BYPASS.LTC128B.128 [R222+0x7080], [R8.64+0x100], !P5 ;  /* 0x0708010008de9fae */ /* 0x0003e2000e901d50 */
[----:B------:R-:W-:Y:S01]  /*1d90*/  CS2R R50, SRZ ;  /* 0x0000000000327805 */ /* 0x000fe2000001ff00 */
[----:B------:R-:W-:Y:S01]  /*1da0*/  CS2R R48, SRZ ;  /* 0x0000000000307805 */ /* 0x000fe2000001ff00 */
[----:B------:R-:W-:Y:S01]  /*1db0*/  CS2R R46, SRZ ;  /* 0x00000000002e7805 */ /* 0x000fe2000001ff00 */
[----:B------:R-:W0:Y:S01]  /*1dc0*/  LDGDEPBAR ;  /* 0x00000000000079af */ /* 0x000e220000000000 */
[----:B------:R-:W-:Y:S01]  /*1dd0*/  CS2R R44, SRZ ;  /* 0x00000000002c7805 */ /* 0x000fe2000001ff00 */
[----:B------:R-:W-:Y:S01]  /*1de0*/  IADD3 R245, R222, 0xf080, RZ ;  /* 0x0000f080def57810 */ /* 0x000fe20007ffe0ff */
[----:B------:R-:W-:-:S02]  /*1df0*/  UISETP.GE.AND UP6, UPT, UR8, 0x21, UPT ;  /* 0x000000210800788c */ /* 0x000fc4000bfc6270 */
[----:B------:R-:W-:Y:S02]  /*1e00*/  UISETP.GE.AND UP5, UPT, UR8, 0x22, UPT ;  /* 0x000000220800788c */ /* 0x000fe4000bfa6270 */
[----:B------:R-:W-:Y:S02]  /*1e10*/  UISETP.GE.AND UP4, UPT, UR8, 0x31, UPT ;  /* 0x000000310800788c */ /* 0x000fe4000bf86270 */
[----:B------:R-:W-:Y:S01]  /*1e20*/  UISETP.GE.AND UP3, UPT, UR8, 0x32, UPT ;  /* 0x000000320800788c */ /* 0x000fe2000bf66270 */
[----:B---3--:R-:W-:Y:S01]  /*1e30*/  LEA R4, P0, R2, c[0x0][0x160], 0x1 ;  /* 0x0000580002047a11 */ /* 0x008fe200078008ff */
[----:B------:R-:W-:-:S03]  /*1e40*/  UISETP.GE.AND UP2, UPT, UR8, 0x41, UPT ;  /* 0x000000410800788c */ /* 0x000fc6000bf46270 */
[----:B------:R-:W-:Y:S02]  /*1e50*/  LEA.HI.X R5, R2, c[0x0][0x164], R0, 0x1, P0 ;  /* 0x0000590002057a11 */ /* 0x000fe400000f0c00 */
[----:B------:R-:W-:Y:S02]  /*1e60*/  IADD3 R0, -R235, UR11, -R11 ;  /* 0x0000000beb007c10 */ /* 0x000fe4000fffe90b */
[C---:B------:R-:W-:Y:S01]  /*1e70*/  IADD3 R12, P0, R31.reuse, UR6, RZ ;  /* 0x000000061f0c7c10 */ /* 0x040fe2000ff1e0ff */
[----:B------:R-:W-:Y:S01]  /*1e80*/  ULDC.64 UR6, c[0x0][0x278] ;  /* 0x00009e0000067ab9 */ /* 0x000fe20000000a00 */
[C---:B------:R-:W-:Y:S01]  /*1e90*/  ISETP.LT.OR P6, PT, R0.reuse, 0x1, !P4 ;  /* 0x000000010000780c */ /* 0x040fe200067c1670 */
[----:B------:R-:W-:Y:S01]  /*1ea0*/  UIMAD UR6, UR13, UR6, URZ ;  /* 0x000000060d0672a4 */ /* 0x000fe2000f8e023f */
[C---:B------:R-:W-:Y:S01]  /*1eb0*/  ISETP.LT.OR P5, PT, R0.reuse, 0x1, !P3 ;  /* 0x000000010000780c */ /* 0x040fe20005fa1670 */
[----:B-1----:R-:W-:Y:S01]  /*1ec0*/  IMAD.U32 R8, RZ, RZ, UR5 ;  /* 0x00000005ff087e24 */ /* 0x002fe2000f8e00ff */
[----:B------:R-:W-:Y:S01]  /*1ed0*/  ISETP.LT.OR P1, PT, R0, 0x1, !P2 ;  /* 0x000000010000780c */ /* 0x000fe20005721670 */
[----:B------:R-:W-:Y:S01]  /*1ee0*/  UIMAD UR7, UR14, UR7, UR6 ;  /* 0x000000070e0772a4 */ /* 0x000fe2000f8e0206 */
[----:B------:R-:W-:Y:S01]  /*1ef0*/  LEA.HI.X.SX32 R13, R31, UR4, 0x1, P0 ;  /* 0x000000041f0d7c11 */ /* 0x000fe200080f0eff */
[----:B------:R-:W-:Y:S01]  /*1f00*/  IMAD.SHL.U32 R31, R17, 0x20, RZ ;  /* 0x00000020111f7824 */ /* 0x000fe200078e00ff */
[----:B------:R-:W-:Y:S01]  /*1f10*/  SHF.R.S32.HI R9, RZ, 0x1f, R248 ;  /* 0x0000001fff097819 */ /* 0x000fe200000114f8 */
[----:B------:R-:W-:Y:S01]  /*1f20*/  IMAD.MOV.U32 R17, RZ, RZ, c[0x0][0x208] ;  /* 0x00008200ff117624 */ /* 0x000fe200078e00ff */
[----:B------:R-:W-:Y:S01]  /*1f30*/  IADD3 R14, P0, R248, UR5, RZ ;  /* 0x00000005f80e7c10 */ /* 0x000fe2000ff1e0ff */
[----:B------:R-:W-:Y:S01]  /*1f40*/  IMAD.WIDE.U32 R2, R30, c[0x0][0x270], R12 ;  /* 0x00009c001e027a25 */ /* 0x000fe200078e000c */
[----:B------:R-:W-:Y:S01]  /*1f50*/  ULDC.64 UR4, c[0x0][0x218] ;  /* 0x0000860000047ab9 */ /* 0x000fe20000000a00 */
[----:B------:R1:W-:Y:S01]  /*1f60*/  LDGSTS.E.BYPASS.LTC128B.128 [R222+0xf080], [R4.64], !P6 ;  /* 0x0f08000004de7fae */ /* 0x0003e2000f101d50 */
[----:B------:R-:W-:Y:S01]  /*1f70*/  LEA.HI.X.SX32 R15, R8, R9, 0x1, P0 ;  /* 0x00000009080f7211 */ /* 0x000fe200000f0eff */
[----:B------:R-:W-:Y:S01]  /*1f80*/  IMAD R9, R28, c[0x0][0x210], RZ ;  /* 0x000084001c097a24 */ /* 0x000fe200078e02ff */
[C---:B------:R-:W-:Y:S01]  /*1f90*/  ISETP.LT.OR P0, PT, R0.reuse, 0x21, !P4 ;  /* 0x000000210000780c */ /* 0x040fe20006701670 */
[----:B------:R1:W-:Y:S01]  /*1fa0*/  LDGSTS.E.BYPASS.LTC128B.128 [R222+0x11080], [R4.64+0x80], !P5 ;  /* 0x1108008004de7fae */ /* 0x0003e2000e901d50 */
[----:B------:R-:W-:Y:S01]  /*1fb0*/  IMAD.IADD R7, R3, 0x1, R6 ;  /* 0x0000000103077824 */ /* 0x000fe200078e0206 */
[----:B------:R-:W-:Y:S01]  /*1fc0*/  UIMAD UR4, UR13, UR4, URZ ;  /* 0x000000040d0472a4 */ /* 0x000fe2000f8e023f */
[----:B------:R-:W-:Y:S01]  /*1fd0*/  IMAD.MOV.U32 R6, RZ, RZ, R2 ;  /* 0x000000ffff067224 */ /* 0x000fe200078e0002 */
[----:B------:R1:W-:Y:S01]  /*1fe0*/  LDGSTS.E.BYPASS.LTC128B.128 [R222+0x13080], [R4.64+0x100], !P1 ;  /* 0x1308010004de7fae */ /* 0x0003e2000c901d50 */
[----:B------:R-:W-:Y:S01]  /*1ff0*/  LEA R8, P1, R31, R4, 0x1 ;  /* 0x000000041f087211 */ /* 0x000fe200078208ff */
[----:B------:R-:W-:Y:S01]  /*2000*/  IMAD.IADD R3, R19, 0x1, R16 ;  /* 0x0000000113037824 */ /* 0x000fe200078e0210 */
[C---:B------:R-:W-:Y:S01]  /*2010*/  ISETP.LT.OR P6, PT, R0.reuse, 0x21, !P3 ;  /* 0x000000210000780c */ /* 0x040fe20005fc1670 */
[----:B------:R-:W-:Y:S01]  /*2020*/  IMAD.MOV.U32 R2, RZ, RZ, R18 ;  /* 0x000000ffff027224 */ /* 0x000fe200078e0012 */
[----:B------:R-:W-:Y:S01]  /*2030*/  ISETP.LT.OR P5, PT, R0, 0x21, !P2 ;  /* 0x000000210000780c */ /* 0x000fe200057a1670 */
[----:B------:R-:W-:Y:S01]  /*2040*/  IMAD.WIDE.U32 R240, R20, c[0x0][0x278], R6 ;  /* 0x00009e0014f07a25 */ /* 0x000fe200078e0006 */
[----:B------:R-:W-:Y:S01]  /*2050*/  UIMAD UR4, UR14, UR5, UR4 ;  /* 0x000000050e0472a4 */ /* 0x000fe2000f8e0204 */
[----:B------:R-:W-:Y:S01]  /*2060*/  SHF.L.U64.HI R0, R17, R29, c[0x0][0x20c] ;  /* 0x0000830011007619 */ /* 0x000fe2000001021d */
[----:B------:R-:W-:Y:S01]  /*2070*/  USHF.R.S32.HI UR6, URZ, 0x1f, UR18 ;  /* 0x0000001f3f067899 */ /* 0x000fe20008011412 */
[----:B------:R-:W-:Y:S01]  /*2080*/  IMAD.WIDE.U32 R2, R30, c[0x0][0x210], R2 ;  /* 0x000084001e027a25 */ /* 0x000fe200078e0002 */
[----:B------:R-:W-:Y:S01]  /*2090*/  IADD3 R247, R241, UR7, RZ ;  /* 0x00000007f1f77c10 */ /* 0x000fe2000fffe0ff */
[----:B------:R-:W-:Y:S01]  /*20a0*/  ULDC UR7, c[0x0][0x2a0] ;  /* 0x0000a80000077ab9 */ /* 0x000fe20000000800 */
[----:B------:R-:W-:Y:S01]  /*20b0*/  P2R R16, PR, RZ, 0x10 ;  /* 0x00000010ff107803 */ /* 0x000fe20000000000 */
[----:B------:R-:W-:Y:S01]  /*20c0*/  IMAD R0, R0, UR15, RZ ;  /* 0x0000000f00007c24 */ /* 0x000fe2000f8e02ff */
[----:B------:R-:W-:Y:S01]  /*20d0*/  IADD3 R11, -R11, UR11, -R235 ;  /* 0x0000000b0b0b7c10 */ /* 0x000fe2000fffe9eb */
[C---:B------:R-:W-:Y:S01]  /*20e0*/  IMAD.SHL.U32 R252, R17.reuse, 0x20, RZ ;  /* 0x0000002011fc7824 */ /* 0x040fe200078e00ff */
[----:B------:R-:W-:Y:S01]  /*20f0*/  ISETP.GE.AND P4, PT, R10, c[0x0][0x1fc], PT ;  /* 0x00007f000a007a0c */ /* 0x000fe20003f86270 */
[----:B------:R-:W-:Y:S01]  /*2100*/  ULOP3.LUT UR7, URZ, UR7, URZ, 0x33, !UPT ;  /* 0x000000073f077292 */ /* 0x000fe2000f8e333f */
[----:B------:R-:W-:-:S02]  /*2110*/  SHF.L.U64.HI R250, R17, R27, c[0x0][0x20c] ;  /* 0x0000830011fa7619 */ /* 0x000fc4000001021b */
[CC--:B------:R-:W-:Y:S02]  /*2120*/  LEA.HI R18, R22.reuse, R248.reuse, RZ, 0x2 ;  /* 0x000000f816127211 */ /* 0x0c0fe400078f10ff */
[----:B------:R-:W-:Y:S01]  /*2130*/  LEA.HI R19, R22, R248, RZ, 0x5 ;  /* 0x000000f816137211 */ /* 0x000fe200078f28ff */
[----:B-1----:R-:W-:Y:S01]  /*2140*/  IMAD R4, R30, c[0x0][0x214], R9 ;  /* 0x000085001e047a24 */ /* 0x002fe200078e0209 */
[----:B------:R-:W-:Y:S02]  /*2150*/  LEA.HI.X R9, R31, R5, R251, 0x1, P1 ;  /* 0x000000051f097211 */ /* 0x000fe400008f0cfb */
[----:B------:R-:W-:Y:S01]  /*2160*/  ISETP.GT.AND P1, PT, R248, 0xf, PT ;  /* 0x0000000ff800780c */ /* 0x000fe20003f24270 */
[----:B------:R-:W-:Y:S02]  /*2170*/  IMAD.IADD R3, R3, 0x1, R4 ;  /* 0x0000000103037824 */ /* 0x000fe400078e0204 */
[----:B------:R1:W-:Y:S02]  /*2180*/  LDGSTS.E.BYPASS.LTC128B.128 [R222+0x10080], [R8.64], !P0 ;  /* 0x1008000008de7fae */ /* 0x0003e4000c101d50 */
[----:B------:R-:W-:-:S02]  /*2190*/  IMAD.WIDE.U32 R230, R20, c[0x0][0x218], R2 ;  /* 0x0000860014e67a25 */ /* 0x000fc400078e0002 */
[----:B------:R1:W-:Y:S01]  /*21a0*/  LDGSTS.E.BYPASS.LTC128B.128 [R222+0x12080], [R8.64+0x80], !P6 ;  /* 0x1208008008de7fae */ /* 0x0003e2000f101d50 */
[----:B------:R-:W-:Y:S01]  /*21b0*/  ISETP.GE.AND P6, PT, R23, c[0x0][0x1fc], PT ;  /* 0x00007f0017007a0c */ /* 0x000fe20003fc6270 */
[----:B------:R-:W-:Y:S01]  /*21c0*/  IMAD.SHL.U32 R2, R17, 0x40, RZ ;  /* 0x0000004011027824 */ /* 0x000fe200078e00ff */
[----:B------:R-:W-:Y:S01]  /*21d0*/  IADD3 R227, R231, UR4, RZ ;  /* 0x00000004e7e37c10 */ /* 0x000fe2000fffe0ff */
[----:B------:R-:W-:Y:S01]  /*21e0*/  IMAD.MOV.U32 R226, RZ, RZ, R230 ;  /* 0x000000ffffe27224 */ /* 0x000fe200078e00e6 */
[----:B------:R1:W-:Y:S01]  /*21f0*/  LDGSTS.E.BYPASS.LTC128B.128 [R222+0x14080], [R8.64+0x100], !P5 ;  /* 0x1408010008de7fae */ /* 0x0003e2000e901d50 */
[----:B------:R-:W-:Y:S01]  /*2200*/  @!P1 IADD3 R5, P0, R240, UR18, RZ ;  /* 0x00000012f0059c10 */ /* 0x000fe2000ff1e0ff */
[----:B------:R-:W-:Y:S01]  /*2210*/  IMAD R0, R2, UR19, R0 ;  /* 0x0000001302007c24 */ /* 0x000fe2000f8e0200 */
[----:B------:R-:W-:Y:S01]  /*2220*/  LEA.HI R17, R22, R248, RZ, 0x4 ;  /* 0x000000f816117211 */ /* 0x000fe200078f20ff */
[----:B------:R-:W-:Y:S01]  /*2230*/  IMAD.WIDE.U32 R2, R2, UR15, R226 ;  /* 0x0000000f02027c25 */ /* 0x000fe2000f8e00e2 */
[----:B------:R-:W-:Y:S01]  /*2240*/  @!P1 IADD3.X R6, R247, UR6, RZ, P0, !PT ;  /* 0x00000006f7069c10 */ /* 0x000fe200087fe4ff */
[----:B------:R-:W-:Y:S01]  /*2250*/  ULDC.64 UR4, c[0x0][0x290] ;  /* 0x0000a40000047ab9 */ /* 0x000fe20000000a00 */
[----:B------:R-:W-:Y:S01]  /*2260*/  @!P1 LEA R4, P0, R5, c[0x0][0x258], 0x2 ;  /* 0x0000960005049a11 */ /* 0x000fe200078010ff */
[----:B------:R-:W-:Y:S01]  /*2270*/  IMAD.IADD R0, R3, 0x1, R0 ;  /* 0x0000000103007824 */ /* 0x000fe200078e0200 */
[----:B------:R-:W-:Y:S01]  /*2280*/  UIMAD UR4, UR13, UR4, URZ ;  /* 0x000000040d0472a4 */ /* 0x000fe2000f8e023f */
[----:B------:R-:W-:Y:S01]  /*2290*/  @!P1 IMAD.SHL.U32 R3, R248, 0x10, RZ ;  /* 0x00000010f8039824 */ /* 0x000fe200078e00ff */
[----:B------:R-:W-:Y:S01]  /*22a0*/  @!P1 LEA.HI.X R5, R5, c[0x0][0x25c], R6, 0x2, P0 ;  /* 0x0000970005059a11 */ /* 0x000fe200000f1406 */
[----:B------:R-:W-:Y:S01]  /*22b0*/  UP2UR UR19, UPR, URZ, 0x2 ;  /* 0x000000023f137883 */ /* 0x000fe20008000000 */
[----:B------:R-:W-:Y:S01]  /*22c0*/  ISETP.LT.OR P0, PT, R11, 0x1, P4 ;  /* 0x000000010b00780c */ /* 0x000fe20002701670 */
[----:B------:R-:W-:Y:S01]  /*22d0*/  UIMAD UR4, UR14, UR5, UR4 ;  /* 0x000000050e0472a4 */ /* 0x000fe2000f8e0204 */
[----:B------:R-:W-:Y:S01]  /*22e0*/  LEA R6, P5, R2, c[0x0][0x1f0], 0x1 ;  /* 0x00007c0002067a11 */ /* 0x000fe200078a08ff */
[----:B------:R2:W-:Y:S01]  /*22f0*/  @!P1 LDGSTS.E.BYPASS.LTC128B.128 [R3+0x21080], [R4.64] ;  /* 0x2108000004039fae */ /* 0x0005e2000b901d50 */
[----:B------:R-:W-:-:S02]  /*2300*/  UISETP.GE.AND UP1, UPT, UR8, 0x11, UPT ;  /* 0x000000110800788c */ /* 0x000fc4000bf26270 */
[----:B------:R-:W-:Y:S01]  /*2310*/  LEA.HI.X R7, R2, c[0x0][0x1f4], R0, 0x1, P5 ;  /* 0x00007d0002077a11 */ /* 0x000fe200028f0c00 */
[----:B------:R-:W0:Y:S01]  /*2320*/  LDGDEPBAR ;  /* 0x00000000000079af */ /* 0x000e220000000000 */
[----:B------:R-:W-:Y:S02]  /*2330*/  ISETP.GE.AND P5, PT, R25, c[0x0][0x1fc], PT ;  /* 0x00007f0019007a0c */ /* 0x000fe40003fa6270 */
[----:B------:R-:W-:-:S03]  /*2340*/  SHF.R.S32.HI R0, RZ, 0x1f, R18 ;  /* 0x0000001fff007819 */ /* 0x000fc60000011412 */
[----:B------:R3:W-:Y:S01]  /*2350*/  LDGSTS.E.BYPASS.LTC128B.128 [R222+0x1b080], [R6.64], !P0 ;  /* 0x1b08000006de7fae */ /* 0x0007e2000c101d50 */
[C---:B------:R-:W-:Y:S01]  /*2360*/  ISETP.LT.OR P0, PT, R11.reuse, 0x1, P6 ;  /* 0x000000010b00780c */ /* 0x040fe20003701670 */
[----:B-1----:R-:W-:Y:S01]  /*2370*/  IMAD R9, R28, c[0x0][0x288], RZ ;  /* 0x0000a2001c097a24 */ /* 0x002fe200078e02ff */
[----:B------:R-:W-:-:S03]  /*2380*/  ISETP.LT.OR P6, PT, R11, 0x21, P6 ;  /* 0x000000210b00780c */ /* 0x000fc600037c1670 */
[----:B------:R-:W-:-:S08]  /*2390*/  IMAD R9, R30, c[0x0][0x28c], R9 ;  /* 0x0000a3001e097a24 */ /* 0x000fd000078e0209 */
[----:B------:R3:W-:Y:S01]  /*23a0*/  LDGSTS.E.BYPASS.LTC128B.128 [R222+0x1d080], [R6.64+0x80], !P0 ;  /* 0x1d08008006de7fae */ /* 0x0007e2000c101d50 */
[----:B--2---:R-:W-:Y:S01]  /*23b0*/  LEA R4, P0, R252, R6, 0x1 ;  /* 0x00000006fc047211 */ /* 0x004fe200078008ff */
[----:B------:R-:W-:Y:S01]  /*23c0*/  IMAD.WIDE.U32 R2, R30, c[0x0][0x288], R12 ;  /* 0x0000a2001e027a25 */ /* 0x000fe200078e000c */
[----:B------:R-:W-:Y:S02]  /*23d0*/  SHF.R.S32.HI R12, RZ, 0x4, R17 ;  /* 0x00000004ff0c7819 */ /* 0x000fe40000011411 */
[----:B------:R-:W-:Y:S01]  /*23e0*/  LEA.HI.X R5, R252, R7, R250, 0x1, P0 ;  /* 0x00000007fc057211 */ /* 0x000fe200000f0cfa */
[----:B------:R-:W-:Y:S01]  /*23f0*/  IMAD.IADD R3, R3, 0x1, R9 ;  /* 0x0000000103037824 */ /* 0x000fe200078e0209 */
[----:B------:R-:W-:Y:S02]  /*2400*/  ISETP.LT.OR P0, PT, R11, 0x1, P5 ;  /* 0x000000010b00780c */ /* 0x000fe40002f01670 */
[----:B------:R-:W-:Y:S01]  /*2410*/  LEA.HI R8, R17, R12, RZ, 0x1 ;  /* 0x0000000c11087211 */ /* 0x000fe200078f08ff */
[----:B------:R-:W-:Y:S01]  /*2420*/  IMAD.WIDE.U32 R238, R20, c[0x0][0x290], R2 ;  /* 0x0000a40014ee7a25 */ /* 0x000fe200078e0002 */
[----:B------:R-:W-:-:S02]  /*2430*/  ISETP.LT.OR P5, PT, R11, 0x21, P5 ;  /* 0x000000210b00780c */ /* 0x000fc40002fa1670 */
[----:B------:R-:W-:Y:S02]  /*2440*/  LOP3.LUT R8, R8, 0xfffffffe, RZ, 0xc0, !PT ;  /* 0xfffffffe08087812 */ /* 0x000fe400078ec0ff */
[----:B------:R-:W-:Y:S02]  /*2450*/  LOP3.LUT R3, R18, 0x3ffffffc, RZ, 0xc0, !PT ;  /* 0x3ffffffc12037812 */ /* 0x000fe400078ec0ff */
[----:B------:R-:W-:Y:S01]  /*2460*/  IADD3 R244, R239, UR4, RZ ;  /* 0x00000004eff47c10 */ /* 0x000fe2000fffe0ff */
[----:B------:R-:W-:Y:S02]  /*2470*/  ULDC.64 UR4, c[0x0][0x240] ;  /* 0x0000900000047ab9 */ /* 0x000fe40000000a00 */
[----:B------:R3:W-:Y:S01]  /*2480*/  LDGSTS.E.BYPASS.LTC128B.128 [R222+0x1f080], [R6.64+0x100], !P0 ;  /* 0x1f08010006de7fae */ /* 0x0007e2000c101d50 */
[----:B------:R-:W-:Y:S01]  /*2490*/  ISETP.LT.OR P0, PT, R11, 0x21, P4 ;  /* 0x000000210b00780c */ /* 0x000fe20002701670 */
[----:B------:R-:W-:Y:S01]  /*24a0*/  UIMAD UR4, UR13, UR4, URZ ;  /* 0x000000040d0472a4 */ /* 0x000fe2000f8e023f */
[----:B------:R-:W-:Y:S01]  /*24b0*/  ISETP.NE.AND P4, PT, R16, RZ, PT ;  /* 0x000000ff1000720c */ /* 0x000fe20003f85270 */
[----:B------:R-:W-:Y:S01]  /*24c0*/  IMAD R16, R28, c[0x0][0x238], RZ ;  /* 0x00008e001c107a24 */ /* 0x000fe200078e02ff */
[----:B------:R-:W-:-:S03]  /*24d0*/  UMOV UR13, 0x1 ;  /* 0x00000001000d7882 */ /* 0x000fc60000000000 */
[----:B------:R-:W-:-:S06]  /*24e0*/  IMAD R16, R30, c[0x0][0x23c], R16 ;  /* 0x00008f001e107a24 */ /* 0x000fcc00078e0210 */
[----:B------:R1:W-:Y:S01]  /*24f0*/  LDGSTS.E.BYPASS.LTC128B.128 [R222+0x1c080], [R4.64], !P0 ;  /* 0x1c08000004de7fae */ /* 0x0003e2000c101d50 */
[----:B------:R-:W-:Y:S02]  /*2500*/  ISETP.GE.AND P0, PT, R10, c[0x0][0x1fc], PT ;  /* 0x00007f000a007a0c */ /* 0x000fe40003f06270 */
[----:B------:R-:W-:Y:S01]  /*2510*/  SHF.R.S32.HI R10, RZ, 0x1f, R19 ;  /* 0x0000001fff0a7819 */ /* 0x000fe20000011413 */
[----:B------:R1:W-:Y:S01]  /*2520*/  LDGSTS.E.BYPASS.LTC128B.128 [R222+0x1e080], [R4.64+0x80], !P6 ;  /* 0x1e08008004de7fae */ /* 0x0003e2000f101d50 */
[----:B------:R-:W-:Y:S02]  /*2530*/  ISETP.GE.AND P6, PT, R23, c[0x0][0x1fc], PT ;  /* 0x00007f0017007a0c */ /* 0x000fe40003fc6270 */
[----:B------:R-:W-:Y:S01]  /*2540*/  SEL R23, RZ, 0x1, P0 ;  /* 0x00000001ff177807 */ /* 0x000fe20000000000 */
[----:B------:R1:W-:Y:S01]  /*2550*/  LDGSTS.E.BYPASS.LTC128B.128 [R222+0x20080], [R4.64+0x100], !P5 ;  /* 0x2008010004de7fae */ /* 0x0003e2000e901d50 */
[----:B------:R-:W-:Y:S01]  /*2560*/  ISETP.GE.AND P5, PT, R248, 0x10, PT ;  /* 0x00000010f800780c */ /* 0x000fe20003fa6270 */
[----:B---3--:R-:W-:Y:S01]  /*2570*/  IMAD.WIDE.U32 R6, R30, c[0x0][0x238], R14 ;  /* 0x00008e001e067a25 */ /* 0x008fe200078e000e */
[----:B------:R-:W-:-:S02]  /*2580*/  SHF.R.S32.HI R15, RZ, 0x2, R18 ;  /* 0x00000002ff0f7819 */ /* 0x000fc40000011412 */
[----:B------:R-:W-:Y:S01]  /*2590*/  LEA.HI R14, R22, R248, RZ, 0x7 ;  /* 0x000000f8160e7211 */ /* 0x000fe200078f38ff */
[----:B------:R-:W-:Y:S01]  /*25a0*/  IMAD.IADD R11, R7, 0x1, R16 ;  /* 0x00000001070b7824 */ /* 0x000fe200078e0210 */
[----:B------:R-:W-:Y:S02]  /*25b0*/  LEA.HI R0, R0, R15, RZ, 0x3 ;  /* 0x0000000f00007211 */ /* 0x000fe400078f18ff */
[----:B------:R-:W-:Y:S02]  /*25c0*/  SHF.R.S32.HI R22, RZ, 0x5, R19 ;  /* 0x00000005ff167819 */ /* 0x000fe40000011413 */
[----:B------:R-:W-:Y:S02]  /*25d0*/  LOP3.LUT R0, R0, 0xfffffff8, RZ, 0xc0, !PT ;  /* 0xfffffff800007812 */ /* 0x000fe400078ec0ff */
[----:B------:R-:W-:-:S03]  /*25e0*/  SHF.R.S32.HI R14, RZ, 0x7, R14 ;  /* 0x00000007ff0e7819 */ /* 0x000fc6000001140e */
[----:B------:R-:W-:Y:S02]  /*25f0*/  IMAD.IADD R15, R15, 0x1, -R0 ;  /* 0x000000010f0f7824 */ /* 0x000fe400078e0a00 */
[----:B------:R-:W-:Y:S01]  /*2600*/  IMAD.IADD R0, R12, 0x1, -R8 ;  /* 0x000000010c007824 */ /* 0x000fe200078e0a08 */
[----:B------:R-:W-:Y:S01]  /*2610*/  LEA.HI R8, R10, R22, RZ, 0x2 ;  /* 0x000000160a087211 */ /* 0x000fe200078f10ff */
[----:B------:R-:W-:Y:S01]  /*2620*/  IMAD.SHL.U32 R13, R14, 0x8, RZ ;  /* 0x000000080e0d7824 */ /* 0x000fe200078e00ff */
[----:B------:R-:W-:Y:S01]  /*2630*/  LOP3.LUT R12, R17, 0xfffffff0, RZ, 0xc0, !PT ;  /* 0xfffffff0110c7812 */ /* 0x000fe200078ec0ff */
[----:B------:R-:W-:Y:S01]  /*2640*/  IMAD.MOV.U32 R10, RZ, RZ, R6 ;  /* 0x000000ffff0a7224 */ /* 0x000fe200078e0006 */
[----:B------:R-:W-:Y:S02]  /*2650*/  LOP3.LUT R8, R8, 0xfffffffc, RZ, 0xc0, !PT ;  /* 0xfffffffc08087812 */ /* 0x000fe400078ec0ff */
[----:B------:R-:W-:Y:S01]  /*2660*/  LOP3.LUT R13, R13, 0x8, RZ, 0xc0, !PT ;  /* 0x000000080d0d7812 */ /* 0x000fe200078ec0ff */
[----:B------:R-:W-:Y:S01]  /*2670*/  IMAD.WIDE.U32 R242, R20, c[0x0][0x240], R10 ;  /* 0x0000900014f27a25 */ /* 0x000fe200078e000a */
[----:B-1----:R-:W-:Y:S01]  /*2680*/  IADD3 R5, P0, R238, UR18, RZ ;  /* 0x00000012ee057c10 */ /* 0x002fe2000ff1e0ff */
[----:B------:R-:W-:-:S02]  /*2690*/  UP2UR UR18, UPR, URZ, 0x1 ;  /* 0x000000013f127883 */ /* 0x000fc40008000000 */
[----:B------:R-:W-:Y:S01]  /*26a0*/  IMAD.IADD R16, R22, 0x1, -R8 ;  /* 0x0000000116107824 */ /* 0x000fe200078e0a08 */
[----:B------:R-:W-:Y:S01]  /*26b0*/  UISETP.GE.AND UP0, UPT, UR8, 0x12, UPT ;  /* 0x000000120800788c */ /* 0x000fe2000bf06270 */
[----:B------:R-:W-:Y:S02]  /*26c0*/  IMAD.SHL.U32 R8, R15, 0x10, RZ ;  /* 0x000000100f087824 */ /* 0x000fe400078e00ff */
[C---:B------:R-:W-:Y:S01]  /*26d0*/  IMAD.SHL.U32 R7, R16.reuse, 0x100, RZ ;  /* 0x0000010010077824 */ /* 0x040fe200078e00ff */
[----:B------:R-:W-:Y:S02]  /*26e0*/  LEA.HI R4, R16, R16, RZ, 0x1 ;  /* 0x0000001010047211 */ /* 0x000fe400078f08ff */
[----:B------:R-:W-:Y:S01]  /*26f0*/  LOP3.LUT R6, R13, 0x70, R8, 0xf8, !PT ;  /* 0x000000700d067812 */ /* 0x000fe200078ef808 */
[----:B------:R-:W-:Y:S01]  /*2700*/  IMAD.IADD R8, R248, 0x1, -R3 ;  /* 0x00000001f8087824 */ /* 0x000fe200078e0a03 */
[----:B------:R-:W-:Y:S01]  /*2710*/  IADD3.X R3, R244, UR6, RZ, P0, !PT ;  /* 0x00000006f4037c10 */ /* 0x000fe200087fe4ff */
[----:B------:R-:W-:Y:S01]  /*2720*/  IMAD.SHL.U32 R2, R4, 0x100, RZ ;  /* 0x0000010004027824 */ /* 0x000fe200078e00ff */
[----:B------:R-:W-:Y:S01]  /*2730*/  LOP3.LUT R9, R6, 0x100, R7, 0xf8, !PT ;  /* 0x0000010006097812 */ /* 0x000fe200078ef807 */
[----:B------:R-:W-:Y:S01]  /*2740*/  UIMAD UR6, UR14, UR5, UR4 ;  /* 0x000000050e0672a4 */ /* 0x000fe2000f8e0204 */
[C---:B------:R-:W-:Y:S01]  /*2750*/  LEA R4, P0, R5.reuse, c[0x0][0x280], 0x2 ;  /* 0x0000a00005047a11 */ /* 0x040fe200078010ff */
[----:B------:R-:W-:Y:S01]  /*2760*/  UIADD3 UR5, UR10, -UR11, URZ ;  /* 0x8000000b0a057290 */ /* 0x000fe2000fffe03f */
[----:B------:R-:W-:Y:S01]  /*2770*/  LOP3.LUT R7, R2, 0x7ffffe00, RZ, 0xc0, !PT ;  /* 0x7ffffe0002077812 */ /* 0x000fe200078ec0ff */
[----:B------:R-:W-:Y:S01]  /*2780*/  IMAD.IADD R2, R248, 0x1, -R12 ;  /* 0x00000001f8027824 */ /* 0x000fe200078e0a0c */
[----:B------:R-:W-:Y:S01]  /*2790*/  SHF.R.U32.HI R6, RZ, 0x3, R9 ;  /* 0x00000003ff067819 */ /* 0x000fe20000011609 */
[----:B------:R-:W-:Y:S01]  /*27a0*/  UP2UR UR14, UPR, URZ, 0x2 ;  /* 0x000000023f0e7883 */ /* 0x000fe20008000000 */
[----:B------:R-:W-:Y:S01]  /*27b0*/  LEA.HI.X R5, R5, c[0x0][0x284], R3, 0x2, P0 ;  /* 0x0000a10005057a11 */ /* 0x000fe200000f1403 */
[----:B------:R-:W-:Y:S01]  /*27c0*/  IMAD R7, R8, 0x2, R7 ;  /* 0x0000000208077824 */ /* 0x000fe200078e0207 */
[----:B------:R-:W-:Y:S01]  /*27d0*/  LOP3.LUT R3, R9, 0x28, R6, 0x78, !PT ;  /* 0x0000002809037812 */ /* 0x000fe200078e7806 */
[----:B------:R-:W-:Y:S01]  /*27e0*/  IMAD.SHL.U32 R6, R2, 0x10, RZ ;  /* 0x0000001002067824 */ /* 0x000fe200078e00ff */
[----:B------:R-:W-:Y:S01]  /*27f0*/  LOP3.LUT P0, RZ, R15, 0x1, RZ, 0xc0, !PT ;  /* 0x000000010fff7812 */ /* 0x000fe2000780c0ff */
[----:B------:R-:W-:Y:S01]  /*2800*/  @!P5 IMAD.SHL.U32 R8, R248, 0x10, RZ ;  /* 0x00000010f808d824 */ /* 0x000fe200078e00ff */
[----:B------:R-:W-:Y:S01]  /*2810*/  LEA.HI R9, R14, R14, RZ, 0x1 ;  /* 0x0000000e0e097211 */ /* 0x000fe200078f08ff */
[----:B------:R-:W-:Y:S01]  /*2820*/  IMAD.IADD R7, R7, 0x1, R3 ;  /* 0x0000000107077824 */ /* 0x000fe200078e0203 */
[----:B------:R-:W-:Y:S01]  /*2830*/  LOP3.LUT R6, R6, 0xf0, RZ, 0xc0, !PT ;  /* 0x000000f006067812 */ /* 0x000fe200078ec0ff */
[----:B------:R-:W-:Y:S01]  /*2840*/  IMAD.SHL.U32 R3, R22, 0x100, RZ ;  /* 0x0000010016037824 */ /* 0x000fe200078e00ff */
[----:B------:R1:W-:Y:S01]  /*2850*/  @!P5 LDGSTS.E.BYPASS.LTC128B.128 [R8+0x21280], [R4.64] ;  /* 0x212800000408dfae */ /* 0x0003e2000b901d50 */
[----:B------:R-:W-:Y:S01]  /*2860*/  IMAD.SHL.U32 R220, R7, 0x2, RZ ;  /* 0x0000000207dc7824 */ /* 0x000fe200078e00ff */
[----:B------:R-:W-:Y:S01]  /*2870*/  ISETP.GE.AND P5, PT, R25, c[0x0][0x1fc], PT ;  /* 0x00007f0019007a0c */ /* 0x000fe20003fa6270 */
[----:B------:R-:W-:Y:S01]  /*2880*/  IMAD.SHL.U32 R207, R2, 0x2, RZ ;  /* 0x0000000202cf7824 */ /* 0x000fe200078e00ff */
[----:B------:R-:W-:Y:S01]  /*2890*/  LOP3.LUT R12, R6, 0x100, R3, 0xf8, !PT ;  /* 0x00000100060c7812 */ /* 0x000fe200078ef803 */
[----:B------:R-:W0:Y:S01]  /*28a0*/  LDGDEPBAR ;  /* 0x00000000000079af */ /* 0x000e220000000000 */
[----:B------:R-:W-:Y:S01]  /*28b0*/  LOP3.LUT R3, R19, 0xffffffe0, RZ, 0xc0, !PT ;  /* 0xffffffe013037812 */ /* 0x000fe200078ec0ff */
[----:B------:R-:W-:Y:S01]  /*28c0*/  UMOV UR4, URZ ;  /* 0x0000003f00047c82 */ /* 0x000fe20008000000 */
[----:B------:R-:W-:Y:S01]  /*28d0*/  IADD3 R221, R220, 0x215a0, RZ ;  /* 0x000215a0dcdd7810 */ /* 0x000fe20007ffe0ff */
[----:B------:R-:W0:Y:S01]  /*28e0*/  LDGDEPBAR ;  /* 0x00000000000079af */ /* 0x000e220000000000 */
[----:B------:R-:W-:Y:S01]  /*28f0*/  SHF.R.U32.HI R210, RZ, 0x3, R12 ;  /* 0x00000003ffd27819 */ /* 0x000fe2000001160c */
[----:B------:R-:W-:Y:S01]  /*2900*/  IMAD.IADD R3, R248, 0x1, -R3 ;  /* 0x00000001f8037824 */ /* 0x000fe200078e0a03 */
[----:B------:R-:W-:Y:S01]  /*2910*/  IADD3 R246, R243, UR6, RZ ;  /* 0x00000006f3f67c10 */ /* 0x000fe2000fffe0ff */
[----:B------:R-:W-:Y:S01]  /*2920*/  UP2UR UR10, UPR, URZ, 0x1 ;  /* 0x000000013f0a7883 */ /* 0x000fe20008000000 */
[----:B------:R-:W-:Y:S01]  /*2930*/  LOP3.LUT R210, R210, 0x38, RZ, 0xc0, !PT ;  /* 0x00000038d2d27812 */ /* 0x000fe200078ec0ff */
[----:B------:R-:W-:Y:S01]  /*2940*/  UISETP.GE.AND UP1, UPT, UR8, 0x42, UPT ;  /* 0x000000420800788c */ /* 0x000fe2000bf26270 */
[----:B-1----:R-:W-:-:S02]  /*2950*/  SHF.R.S32.HI R5, RZ, 0x1f, R2 ;  /* 0x0000001fff057819 */ /* 0x002fc40000011402 */
[----:B------:R-:W-:Y:S02]  /*2960*/  IADD3 R4, R220, 0x21480, RZ ;  /* 0x00021480dc047810 */ /* 0x000fe40007ffe0ff */
[----:B------:R-:W-:Y:S02]  /*2970*/  LEA.HI R209, R5, R2, RZ, 0x3 ;  /* 0x0000000205d17211 */ /* 0x000fe400078f18ff */
[----:B------:R-:W-:Y:S02]  /*2980*/  SHF.R.S32.HI R5, RZ, 0x1f, R3 ;  /* 0x0000001fff057819 */ /* 0x000fe40000011403 */
[----:B------:R-:W-:Y:S02]  /*2990*/  @P0 IADD3 R221, R4, 0xe0, RZ ;  /* 0x000000e004dd0810 */ /* 0x000fe40007ffe0ff */
[C---:B------:R-:W-:Y:S01]  /*29a0*/  LOP3.LUT R4, R209.reuse, 0xfffffff8, RZ, 0xc0, !PT ;  /* 0xfffffff8d1047812 */ /* 0x040fe200078ec0ff */
[----:B------:R-:W-:Y:S01]  /*29b0*/  IMAD.SHL.U32 R209, R209, 0x40, RZ ;  /* 0x00000040d1d17824 */ /* 0x000fe200078e00ff */
[----:B------:R-:W-:-:S02]  /*29c0*/  LEA.HI R5, R5, R3, RZ, 0x2 ;  /* 0x0000000305057211 */ /* 0x000fc400078f10ff */
[----:B------:R-:W-:Y:S01]  /*29d0*/  LOP3.LUT R8, R6, R13, RZ, 0xfc, !PT ;  /* 0x0000000d06087212 */ /* 0x000fe200078efcff */
[C---:B------:R-:W-:Y:S01]  /*29e0*/  IMAD.IADD R7, R2.reuse, 0x1, -R4 ;  /* 0x0000000102077824 */ /* 0x040fe200078e0a04 */
[----:B------:R-:W-:Y:S01]  /*29f0*/  SEL R13, RZ, 0xffffffff, P6 ;  /* 0xffffffffff0d7807 */ /* 0x000fe20003000000 */
[----:B------:R-:W-:Y:S01]  /*2a00*/  IMAD.SHL.U32 R4, R21, 0x40, RZ ;  /* 0x0000004015047824 */ /* 0x000fe200078e00ff */
[----:B------:R-:W-:Y:S01]  /*2a10*/  LOP3.LUT P6, RZ, R2, 0x2, RZ, 0xc0, !PT ;  /* 0x0000000202ff7812 */ /* 0x000fe200078cc0ff */
[----:B------:R-:W-:Y:S01]  /*2a20*/  IMAD.SHL.U32 R6, R24, 0x8, RZ ;  /* 0x0000000818067824 */ /* 0x000fe200078e00ff */
[----:B------:R-:W-:Y:S02]  /*2a30*/  LOP3.LUT R2, R5, 0x7ffffffc, RZ, 0xc0, !PT ;  /* 0x7ffffffc05027812 */ /* 0x000fe400078ec0ff */
[----:B------:R-:W-:Y:S02]  /*2a40*/  LOP3.LUT R207, R8, 0x18, R207, 0x78, !PT ;  /* 0x0000001808cf7812 */ /* 0x000fe400078e78cf */
[----:B------:R-:W-:Y:S01]  /*2a50*/  LOP3.LUT P0, RZ, R21, 0x2, RZ, 0xc0, !PT ;  /* 0x0000000215ff7812 */ /* 0x000fe2000780c0ff */
[----:B------:R-:W-:Y:S01]  /*2a60*/  IMAD.IADD R10, R3, 0x1, -R2 ;  /* 0x00000001030a7824 */ /* 0x000fe200078e0a02 */
[----:B------:R-:W-:Y:S01]  /*2a70*/  LOP3.LUT R2, R4, 0x1c0, RZ, 0xc0, !PT ;  /* 0x000001c004027812 */ /* 0x000fe200078ec0ff */
[----:B------:R-:W-:Y:S01]  /*2a80*/  IMAD.SHL.U32 R4, R0, 0x20, RZ ;  /* 0x0000002000047824 */ /* 0x000fe200078e00ff */
[----:B------:R-:W-:Y:S01]  /*2a90*/  LOP3.LUT R209, R209, 0xfffffe00, RZ, 0xc0, !PT ;  /* 0xfffffe00d1d17812 */ /* 0x000fe200078ec0ff */
[----:B------:R-:W-:Y:S01]  /*2aa0*/  IMAD.SHL.U32 R3, R16, 0x10, RZ ;  /* 0x0000001010037824 */ /* 0x000fe200078e00ff */
[----:B------:R-:W-:Y:S01]  /*2ab0*/  LOP3.LUT R8, R2, 0x8, R26, 0xf8, !PT ;  /* 0x0000000802087812 */ /* 0x000fe200078ef81a */
[----:B------:R-:W-:Y:S01]  /*2ac0*/  IMAD.SHL.U32 R207, R207, 0x2, RZ ;  /* 0x00000002cfcf7824 */ /* 0x000fe200078e00ff */
[----:B------:R-:W-:-:S02]  /*2ad0*/  LOP3.LUT R4, R4, 0x20, RZ, 0xc0, !PT ;  /* 0x0000002004047812 */ /* 0x000fc400078ec0ff */
[----:B------:R-:W-:Y:S02]  /*2ae0*/  LEA.HI.SX32 R223, R5, R3, 0x1e ;  /* 0x0000000305df7211 */ /* 0x000fe400078ff2ff */
[----:B------:R-:W-:Y:S01]  /*2af0*/  LOP3.LUT R11, R4, 0x18, R6, 0xf8, !PT ;  /* 0x00000018040b7812 */ /* 0x000fe200078ef806 */
[----:B------:R-:W-:Y:S01]  /*2b00*/  IMAD.SHL.U32 R4, R0, 0x8, RZ ;  /* 0x0000000800047824 */ /* 0x000fe200078e00ff */
[----:B------:R-:W-:Y:S02]  /*2b10*/  LOP3.LUT R3, R2, 0x30, R3, 0xf8, !PT ;  /* 0x0000003002037812 */ /* 0x000fe400078ef803 */
[----:B------:R-:W-:Y:S02]  /*2b20*/  SHF.R.U32.HI R5, RZ, 0x3, R2 ;  /* 0x00000003ff057819 */ /* 0x000fe40000011602 */
[----:B------:R-:W-:Y:S01]  /*2b30*/  LOP3.LUT R6, R4, 0x8, RZ, 0xc0, !PT ;  /* 0x0000000804067812 */ /* 0x000fe200078ec0ff */
[----:B------:R-:W-:Y:S01]  /*2b40*/  IMAD.SHL.U32 R4, R13, 0x2, RZ ;  /* 0x000000020d047824 */ /* 0x000fe200078e00ff */
[----:B------:R-:W-:-:S02]  /*2b50*/  LOP3.LUT R2, R9, 0x1ffffffe, RZ, 0xc0, !PT ;  /* 0x1ffffffe09027812 */ /* 0x000fc400078ec0ff */
[----:B------:R-:W-:Y:S02]  /*2b60*/  LOP3.LUT R9, R3, 0x8, R26, 0xf8, !PT ;  /* 0x0000000803097812 */ /* 0x000fe400078ef81a */
[-C--:B------:R-:W-:Y:S01]  /*2b70*/  LOP3.LUT R3, R8, R5.reuse, RZ, 0x3c, !PT ;  /* 0x0000000508037212 */ /* 0x080fe200078e3cff */
[----:B------:R-:W-:Y:S01]  /*2b80*/  IMAD.IADD R2, R14, 0x1, -R2 ;  /* 0x000000010e027824 */ /* 0x000fe200078e0a02 */
[----:B------:R-:W-:Y:S01]  /*2b90*/  LOP3.LUT R8, R4, 0x2, R23, 0xe2, !PT ;  /* 0x0000000204087812 */ /* 0x000fe200078ee217 */
[----:B------:R-:W-:Y:S01]  /*2ba0*/  IMAD.SHL.U32 R4, R7, 0x40, RZ ;  /* 0x0000004007047824 */ /* 0x000fe200078e00ff */
[----:B------:R-:W-:Y:S01]  /*2bb0*/  SEL R204, R217, 0xfffffff0, !P0 ;  /* 0xfffffff0d9cc7807 */ /* 0x000fe20004000000 */
[----:B------:R-:W-:Y:S01]  /*2bc0*/  IMAD R13, R2, 0x4, R10 ;  /* 0x00000004020d7824 */ /* 0x000fe200078e020a */
[----:B------:R-:W-:Y:S01]  /*2bd0*/  LOP3.LUT R2, R9, R5, RZ, 0x3c, !PT ;  /* 0x0000000509027212 */ /* 0x000fe200078e3cff */
[----:B------:R-:W-:Y:S01]  /*2be0*/  IMAD R3, R14, 0x200, R3 ;  /* 0x000002000e037824 */ /* 0x000fe200078e0203 */
[----:B------:R-:W-:Y:S01]  /*2bf0*/  LOP3.LUT R4, R4, 0x1c0, RZ, 0xc0, !PT ;  /* 0x000001c004047812 */ /* 0x000fe200078ec0ff */
[----:B------:R-:W-:Y:S01]  /*2c00*/  IMAD.MOV.U32 R14, RZ, RZ, 0x20 ;  /* 0x00000020ff0e7424 */ /* 0x000fe200078e00ff */
[----:B------:R-:W-:Y:S01]  /*2c10*/  LOP3.LUT P0, RZ, R21, 0x4, RZ, 0xc0, !PT ;  /* 0x0000000415ff7812 */ /* 0x000fe2000780c0ff */
[----:B------:R-:W-:Y:S01]  /*2c20*/  IMAD R216, R0, 0x200, R2 ;  /* 0x0000020000d87824 */ /* 0x000fe200078e0202 */
[----:B------:R-:W-:Y:S01]  /*2c30*/  SHF.R.U32.HI R5, RZ, 0x3, R4 ;  /* 0x00000003ff057819 */ /* 0x000fe20000011604 */
[----:B------:R-:W-:Y:S01]  /*2c40*/  IMAD R2, R16, 0x400, R209 ;  /* 0x0000040010027824 */ /* 0x000fe200078e02d1 */
[----:B------:R-:W-:-:S02]  /*2c50*/  SEL R205, R14, 0xffffffe0, !P0 ;  /* 0xffffffe00ecd7807 */ /* 0x000fc40004000000 */
[----:B------:R-:W-:Y:S02]  /*2c60*/  LOP3.LUT R0, R5, R4, R6, 0x1e, !PT ;  /* 0x0000000405007212 */ /* 0x000fe400078e1e06 */
[C---:B------:R-:W-:Y:S02]  /*2c70*/  LOP3.LUT P0, RZ, R7.reuse, 0x2, RZ, 0xc0, !PT ;  /* 0x0000000207ff7812 */ /* 0x040fe4000780c0ff */
[----:B------:R-:W-:Y:S01]  /*2c80*/  SEL R10, RZ, 0x4, P5 ;  /* 0x00000004ff0a7807 */ /* 0x000fe20002800000 */
[----:B------:R-:W-:Y:S01]  /*2c90*/  IMAD.IADD R214, R2, 0x1, R0 ;  /* 0x0000000102d67824 */ /* 0x000fe200078e0200 */
[----:B------:R-:W-:Y:S01]  /*2ca0*/  LOP3.LUT P5, RZ, R7, 0x4, RZ, 0xc0, !PT ;  /* 0x0000000407ff7812 */ /* 0x000fe200078ac0ff */
[----:B------:R-:W-:Y:S01]  /*2cb0*/  IMAD.SHL.U32 R0, R3, 0x2, RZ ;  /* 0x0000000203007824 */ /* 0x000fe200078e00ff */
[----:B------:R-:W-:Y:S01]  /*2cc0*/  LOP3.LUT R4, R5, R11, R4, 0x1e, !PT ;  /* 0x0000000b05047212 */ /* 0x000fe200078e1e04 */
[----:B------:R-:W-:Y:S01]  /*2cd0*/  IMAD.SHL.U32 R212, R214, 0x2, RZ ;  /* 0x00000002d6d47824 */ /* 0x000fe200078e00ff */
[----:B------:R-:W-:Y:S01]  /*2ce0*/  SEL R217, R217, 0xfffffff0, !P0 ;  /* 0xfffffff0d9d97807 */ /* 0x000fe20004000000 */
[----:B------:R-:W-:Y:S01]  /*2cf0*/  IMAD.SHL.U32 R3, R13, 0x2, RZ ;  /* 0x000000020d037824 */ /* 0x000fe200078e00ff */
[----:B------:R-:W-:Y:S01]  /*2d00*/  LOP3.LUT R209, R4, R209, RZ, 0xfc, !PT ;  /* 0x000000d104d17212 */ /* 0x000fe200078efcff */
[--C-:B------:R-:W-:Y:S01]  /*2d10*/  IMAD R204, R204, 0x2, R0.reuse ;  /* 0x00000002cccc7824 */ /* 0x100fe200078e0200 */
[----:B------:R-:W-:Y:S01]  /*2d20*/  SEL R208, R208, 0xe0, !P6 ;  /* 0x000000e0d0d07807 */ /* 0x000fe20007000000 */
[----:B------:R-:W-:Y:S01]  /*2d30*/  IMAD.SHL.U32 R218, R217, 0x2, RZ ;  /* 0x00000002d9da7824 */ /* 0x000fe200078e00ff */
[----:B------:R-:W-:Y:S01]  /*2d40*/  SEL R2, R14, 0xffffffe0, !P5 ;  /* 0xffffffe00e027807 */ /* 0x000fe20006800000 */
[C---:B------:R-:W-:Y:S01]  /*2d50*/  IMAD R206, R205.reuse, 0x2, R0 ;  /* 0x00000002cdce7824 */ /* 0x040fe200078e0200 */
[----:B------:R-:W-:Y:S01]  /*2d60*/  IADD3 R211, R212, 0x1b080, RZ ;  /* 0x0001b080d4d37810 */ /* 0x000fe20007ffe0ff */
[----:B------:R-:W-:Y:S01]  /*2d70*/  IMAD R208, R208, 0x2, R207 ;  /* 0x00000002d0d07824 */ /* 0x000fe200078e02cf */
[----:B------:R-:W-:Y:S01]  /*2d80*/  LOP3.LUT R210, R210, R12, R6, 0x1e, !PT ;  /* 0x0000000cd2d27212 */ /* 0x000fe200078e1e06 */
[----:B------:R-:W-:Y:S01]  /*2d90*/  IMAD R205, R205, 0x2, R204 ;  /* 0x00000002cdcd7824 */ /* 0x000fe200078e02cc */
[C---:B------:R-:W-:Y:S01]  /*2da0*/  IADD3 R4, -R3.reuse, UR20, RZ ;  /* 0x0000001403047c10 */ /* 0x040fe2000fffe1ff */
[----:B------:R-:W-:Y:S01]  /*2db0*/  IMAD R211, R2, 0x2, R211 ;  /* 0x0000000202d37824 */ /* 0x000fe200078e02d3 */
[----:B------:R-:W-:Y:S01]  /*2dc0*/  LOP3.LUT R224, R8, R10, RZ, 0xfc, !PT ;  /* 0x0000000a08e07212 */ /* 0x000fe200078efcff */
[----:B------:R-:W-:Y:S01]  /*2dd0*/  IMAD.IADD R215, R214, 0x1, R2 ;  /* 0x00000001d6d77824 */ /* 0x000fe200078e0202 */
[----:B------:R-:W-:Y:S01]  /*2de0*/  LEA R210, R210, 0x23c80, 0x1 ;  /* 0x00023c80d2d27811 */ /* 0x000fe200078e08ff */
[----:B------:R-:W-:Y:S01]  /*2df0*/  IMAD.IADD R213, R212, 0x1, R218 ;  /* 0x00000001d4d57824 */ /* 0x000fe200078e02da */
[C---:B------:R-:W-:Y:S01]  /*2e00*/  IADD3 R234, -R3.reuse, UR21, RZ ;  /* 0x0000001503ea7c10 */ /* 0x040fe2000fffe1ff */
[----:B------:R-:W-:Y:S01]  /*2e10*/  IMAD.IADD R219, R214, 0x1, R217 ;  /* 0x00000001d6db7824 */ /* 0x000fe200078e02d9 */
[----:B------:R-:W-:-:S02]  /*2e20*/  IADD3 R233, -R3, UR8, RZ ;  /* 0x0000000803e97c10 */ /* 0x000fc4000fffe1ff */
[C---:B------:R-:W-:Y:S02]  /*2e30*/  IADD3 R225, R4.reuse, c[0x0][0x2a4], RZ ;  /* 0x0000a90004e17a10 */ /* 0x040fe40007ffe0ff */
[----:B------:R-:W-:Y:S02]  /*2e40*/  IADD3 R232, R4, UR7, RZ ;  /* 0x0000000704e87c10 */ /* 0x000fe4000fffe0ff */
[----:B------:R-:W-:Y:S02]  /*2e50*/  LEA R209, R209, 0x80, 0x1 ;  /* 0x00000080d1d17811 */ /* 0x000fe400078e08ff */
[----:B------:R-:W-:Y:S02]  /*2e60*/  ISETP.LE.AND P0, PT, R249, c[0x0][0x2a8], PT ;  /* 0x0000aa00f9007a0c */ /* 0x000fe40003f03270 */
.L_x_1059:
[----:B------:R-:W-:Y:S04]  /*2e70*/  DEPBAR.LE SB0, 0x1 ;  /* 0x000080400000791a */ /* 0x000fe80000000000 */
[----:B------:R-:W-:Y:S01]  /*2e80*/  BAR.SYNC.DEFER_BLOCKING 0x0 ;  /* 0x0000000000007b1d */ /* 0x000fe20000010000 */
[----:B------:R-:W-:Y:S01]  /*2e90*/  MOV R2, UR4 ;  /* 0x0000000400027c02 */ /* 0x000fe20008000f00 */
[----:B------:R-:W-:Y:S01]  /*2ea0*/  IMAD.U32 R40, RZ, RZ, UR4 ;  /* 0x00000004ff287e24 */ /* 0x000fe2000f8e00ff */
[----:B------:R-:W-:Y:S01]  /*2eb0*/  MOV R104, UR4 ;  /* 0x0000000400687c02 */ /* 0x000fe20008000f00 */
[----:B------:R-:W-:Y:S01]  /*2ec0*/  USHF.L.U32 UR20, UR15, 0x6, URZ ;  /* 0x000000060f147899 */ /* 0x000fe2000800063f */
        /* <DEDUP_REMOVED lines=10> */
[----:B------:R-:W-:Y:S03]  /*2f70*/  IADD3 R40, R215, R40, RZ ;  /* 0x00000028d7287210 */ /* 0x000fe60007ffe0ff */
[----:B------:R-:W-:Y:S02]  /*2f80*/  IMAD.SHL.U32 R4, R4, 0x2, RZ ;  /* 0x0000000204047824 */ /* 0x000fe400078e00ff */
[----:B------:R-:W-:Y:S01]  /*2f90*/  IMAD.SHL.U32 R173, R40, 0x2, RZ ;  /* 0x0000000228ad7824 */ /* 0x000fe200078e00ff */
[----:B------:R-:W-:Y:S01]  /*2fa0*/  LDSM.16.M88.2 R2, [R0+0x80] ;  /* 0x000080000002783b */ /* 0x000fe20000000100 */
[----:B------:R-:W-:Y:S03]  /*2fb0*/  UMOV UR8, UR15 ;  /* 0x0000000f00087c82 */ /* 0x000fe60008000000 */
        /* <DEDUP_REMOVED lines=131> */
[----:B------:R-:W-:Y:S01]  /*37f0*/  IADD3 R3, R223, UR20, RZ ;  /* 0x00000014df037c10 */ /* 0x000fe2000fffe0ff */
[C---:B------:R-:W-:Y:S04]  /*3800*/  HMMA.16816.F32.BF16 R8, R28.reuse, R32, R8 ;  /* 0x000000201c08723c */ /* 0x040fe80000041808 */
[----:B------:R-:W-:Y:S01]  /*3810*/  IMAD.IADD R191, R232, 0x1, R3 ;  /* 0x00000001e8bf7824 */ /* 0x000fe200078e0203 */
[----:B------:R-:W-:Y:S03]  /*3820*/  IADD3 R192, R225, R3, RZ ;  /* 0x00000003e1c07210 */ /* 0x000fe60007ffe0ff */
[C---:B------:R-:W-:Y:S04]  /*3830*/  HMMA.16816.F32.BF16 R12, R28.reuse, R104, R12 ;  /* 0x000000681c0c723c */ /* 0x040fe8000004180c */
[----:B------:R-:W-:Y:S04]  /*3840*/  IMNMX R192, R234, R192, PT ;  /* 0x000000c0eac07217 */ /* 0x000fe80003800200 */
[C---:B------:R-:W-:Y:S08]  /*3850*/  HMMA.16816.F32.BF16 R16, R28.reuse, R106, R16 ;  /* 0x0000006a1c10723c */ /* 0x040ff00000041810 */
[----:B----4-:R-:W-:Y:S01]  /*3860*/  HMMA.16816.F32.BF16 R20, R28, R108, R20 ;  /* 0x0000006c1c14723c */ /* 0x010fe20000041814 */
[----:B------:R-:W-:-:S07]  /*3870*/  @!P5 BRA `(.L_x_1049) ;  /* 0x000001400000d947 */ /* 0x000fce0003800000 */
[----:B------:R-:W-:Y:S01]  /*3880*/  IADD3 R2, R3, UR5, RZ ;  /* 0x0000000503027c10 */ /* 0x000fe2000fffe0ff */
        /* <DEDUP_REMOVED lines=10> */
.L_x_1051:
[----:B------:R-:W-:Y:S11]  /*3930*/  ISETP.NE.AND P0, PT, R249, c[0x0][0x2a8], PT ;  /* 0x0000aa00f9007a0c */ /* 0x000ff60003f05270 */
[----:B------:R-:W-:Y:S02]  /*3940*/  @!UPT UIADD3 URZ, URZ, URZ, URZ ;  /* 0x0000003f3f3ff290 */ /* 0x000fe4000fffe03f */
[----:B------:R-:W-:Y:S05]  /*3950*/  @P0 IMAD.HI.U32 R24, R2, c[0x0][0x2ac], RZ ;  /* 0x0000ab0002180a27 */ /* 0x000fea00078e00ff */
[----:B------:R-:W-:Y:S02]  /*3960*/  @P0 SHF.R.U32.HI R2, RZ, c[0x0][0x2b0], R24 ;  /* 0x0000ac00ff020a19 */ /* 0x000fe40000011618 */
.L_x_1052:
[----:B------:R-:W-:Y:S05]  /*3970*/  BSYNC B0 ;  /* 0x0000000000007941 */ /* 0x000fea0003800000 */
.L_x_1050:
[----:B------:R-:W-:Y:S05]  /*3980*/  IMAD R2, R2, c[0x0][0x2a8], R233 ;  /* 0x0000aa0002027a24 */ /* 0x000fea00078e02e9 */
[----:B------:R-:W-:Y:S02]  /*3990*/  IADD3 R24, R2, c[0x0][0x2a8], RZ ;  /* 0x0000aa0002187a10 */ /* 0x000fe40007ffe0ff */
[----:B------:R-:W-:Y:S02]  /*39a0*/  IMNMX R191, R191, R2, !PT ;  /* 0x00000002bfbf7217 */ /* 0x000fe40007800200 */
[----:B------:R-:W-:Y:S02]  /*39b0*/  IMNMX R192, R192, R24, PT ;  /* 0x00000018c0c07217 */ /* 0x000fe40003800200 */
.L_x_1049:
        /* <DEDUP_REMOVED lines=16> */
.L_x_1055:
[----:B------:R-:W-:Y:S11]  /*3ac0*/  ISETP.NE.AND P0, PT, R249, c[0x0][0x2a8], PT ;  /* 0x0000aa00f9007a0c */ /* 0x000ff60003f05270 */
[----:B------:R-:W-:Y:S02]  /*3ad0*/  @!UPT UIADD3 URZ, URZ, URZ, URZ ;  /* 0x0000003f3f3ff290 */ /* 0x000fe4000fffe03f */
[----:B------:R-:W-:Y:S05]  /*3ae0*/  @P0 IMAD.HI.U32 R3, R2, c[0x0][0x2ac], RZ ;  /* 0x0000ab0002030a27 */ /* 0x000fea00078e00ff */
[----:B------:R-:W-:Y:S02]  /*3af0*/  @P0 SHF.R.U32.HI R2, RZ, c[0x0][0x2b0], R3 ;  /* 0x0000ac00ff020a19 */ /* 0x000fe40000011603 */
.L_x_1056:
[----:B------:R-:W-:Y:S05]  /*3b00*/  BSYNC B0 ;  /* 0x0000000000007941 */ /* 0x000fea0003800000 */
.L_x_1054:
[----:B------:R-:W-:Y:S05]  /*3b10*/  IMAD R2, R2, c[0x0][0x2a8], R233 ;  /* 0x0000aa0002027a24 */ /* 0x000fea00078e02e9 */
[----:B------:R-:W-:Y:S02]  /*3b20*/  IADD3 R3, R2, c[0x0][0x2a8], RZ ;  /* 0x0000aa0002037a10 */ /* 0x000fe40007ffe0ff */
[----:B------:R-:W-:Y:S02]  /*3b30*/  IMNMX R189, R189, R2, !PT ;  /* 0x00000002bdbd7217 */ /* 0x000fe40007800200 */
[----:B------:R-:W-:Y:S02]  /*3b40*/  IMNMX R190, R190, R3, PT ;  /* 0x00000003bebe7217 */ /* 0x000fe40003800200 */
.L_x_1053:
        /* <DEDUP_REMOVED lines=18> */
[----:B--23--:R-:W-:Y:S01]  /*3c70*/  USHF.R.S32.HI UR21, URZ, 0x1f, UR15 ;  /* 0x0000001f3f157899 */ /* 0x00cfe2000801140f */
[----:B------:R-:W-:Y:S01]  /*3c80*/  IMAD.U32 R24, RZ, RZ, UR20 ;  /* 0x00000014ff187e24 */ /* 0x000fe2000f8e00ff */
[----:B------:R-:W-:Y:S01]  /*3c90*/  ULDC.64 UR6, c[0x0][0x178] ;  /* 0x00005e0000067ab9 */ /* 0x000fe20000000a00 */
[----:B------:R-:W-:Y:S01]  /*3ca0*/  IMAD.MOV.U32 R26, RZ, RZ, c[0x0][0x178] ;  /* 0x00005e00ff1a7624 */ /* 0x000fe200078e00ff */
[----:B------:R-:W-:Y:S01]  /*3cb0*/  UIMAD UR21, UR21, UR6, URZ ;  /* 0x00000006151572a4 */ /* 0x000fe2000f8e023f */
[----:B------:R-:W-:Y:S01]  /*3cc0*/  IMAD.SHL.U32 R180, R248, 0x4, RZ ;  /* 0x00000004f8b47824 */ /* 0x000fe200078e00ff */
[----:B------:R-:W-:Y:S01]  /*3cd0*/  @!P1 IADD3 R25, R24, 0x40, RZ ;  /* 0x0000004018199810 */ /* 0x000fe20007ffe0ff */
[----:B------:R-:W-:Y:S01]  /*3ce0*/  UIMAD.WIDE.U32 UR22, UR15, UR6, URZ ;  /* 0x000000060f1672a5 */ /* 0x000fe2000f8e003f */
[----:B------:R-:W-:Y:S01]  /*3cf0*/  IMAD.SHL.U32 R26, R26, 0x20, RZ ;  /* 0x000000201a1a7824 */ /* 0x000fe200078e00ff */
[----:B------:R-:W-:Y:S01]  /*3d00*/  UIMAD UR21, UR15, UR7, UR21 ;  /* 0x000000070f1572a4 */ /* 0x000fe2000f8e0215 */
[C---:B------:R-:W-:Y:S01]  /*3d10*/  @!P1 IADD3 R24, P0, R25.reuse, R240, RZ ;  /* 0x000000f019189210 */ /* 0x040fe20007f1e0ff */
[----:B------:R-:W-:Y:S02]  /*3d20*/  USHF.L.U32 UR6, UR22, 0x6, URZ ;  /* 0x0000000616067899 */ /* 0x000fe4000800063f */
[----:B------:R-:W-:Y:S01]  /*3d30*/  UIADD3 UR21, UR23, UR21, URZ ;  /* 0x0000001517157290 */ /* 0x000fe2000fffe03f */
[----:B------:R-:W-:Y:S01]  /*3d40*/  @!P1 LEA.HI.X.SX32 R25, R25, R247, 0x1, P0 ;  /* 0x000000f719199211 */ /* 0x000fe200000f0eff */
[----:B------:R-:W-:Y:S02]  /*3d50*/  UIMAD UR7, UR15, -0x40, UR11 ;  /* 0xffffffc00f0778a4 */ /* 0x000fe4000f8e020b */
[----:B------:R-:W-:Y:S01]  /*3d60*/  IADD3 R38, P5, P0, R236, UR6, R26 ;  /* 0x00000006ec267c10 */ /* 0x000fe2000f8be01a */
[----:B------:R-:W-:Y:S06]  /*3d70*/  USHF.L.U64.HI UR21, UR22, 0x6, UR21 ;  /* 0x0000000616157899 */ /* 0x000fec0008010215 */
[----:B------:R-:W-:Y:S02]  /*3d80*/  IADD3.X R39, R229, UR21, R251, P5, P0 ;  /* 0x00000015e5277c10 */ /* 0x000fe4000afe04fb */
[----:B------:R-:W-:Y:S02]  /*3d90*/  @!P1 LEA R34, P0, R24, c[0x0][0x258], 0x2 ;  /* 0x0000960018229a11 */ /* 0x000fe400078010ff */
[----:B------:R-:W-:Y:S02]  /*3da0*/  IADD3 R27, P5, R236, UR6, RZ ;  /* 0x00000006ec1b7c10 */ /* 0x000fe4000ffbe0ff */
[----:B------:R-:W-:Y:S02]  /*3db0*/  @!P1 LEA.HI.X R35, R24, c[0x0][0x25c], R25, 0x2, P0 ;  /* 0x0000970018239a11 */ /* 0x000fe400000f1419 */
[----:B------:R-:W-:Y:S02]  /*3dc0*/  LEA R30, P0, R27, c[0x0][0x160], 0x1 ;  /* 0x000058001b1e7a11 */ /* 0x000fe400078008ff */
[----:B------:R-:W-:Y:S02]  /*3dd0*/  IADD3.X R24, R229, UR21, RZ, P5, !PT ;  /* 0x00000015e5187c10 */ /* 0x000fe4000affe4ff */
[----:B------:R-:W-:Y:S02]  /*3de0*/  IADD3 R25, -R235, UR7, RZ ;  /* 0x00000007eb197c10 */ /* 0x000fe4000fffe1ff */
[C---:B------:R-:W-:Y:S02]  /*3df0*/  LEA R26, P5, R38.reuse, c[0x0][0x160], 0x1 ;  /* 0x00005800261a7a11 */ /* 0x040fe400078a08ff */
[----:B------:R-:W-:Y:S01]  /*3e00*/  LEA.HI.X R31, R27, c[0x0][0x164], R24, 0x1, P0 ;  /* 0x000059001b1f7a11 */ /* 0x000fe200000f0c18 */
[----:B------:R-:W-:Y:S01]  /*3e10*/  IMAD.U32 R24, RZ, RZ, UR13 ;  /* 0x0000000dff187e24 */ /* 0x000fe2000f8e00ff */
[C---:B------:R-:W-:Y:S02]  /*3e20*/  ISETP.LT.OR P0, PT, R25.reuse, 0x1, !P4 ;  /* 0x000000011900780c */ /* 0x040fe40006701670 */
[----:B------:R-:W-:Y:S01]  /*3e30*/  LEA.HI.X R27, R38, c[0x0][0x164], R39, 0x1, P5 ;  /* 0x00005900261b7a11 */ /* 0x000fe200028f0c27 */
[----:B------:R-:W-:Y:S01]  /*3e40*/  IMAD R24, R24, 0x6000, R245 ;  /* 0x0000600018187824 */ /* 0x000fe200078e02f5 */
[C---:B------:R-:W-:Y:S09]  /*3e50*/  ISETP.LT.OR P5, PT, R25.reuse, 0x1, !P3 ;  /* 0x000000011900780c */ /* 0x040ff20005fa1670 */
[----:B------:R-:W-:Y:S01]  /*3e60*/  @!PT LDS RZ, [RZ] ;  /* 0x00000000fffff984 */ /* 0x000fe20000000800 */
[----:B------:R-:W-:Y:S01]  /*3e70*/  @!PT LDS RZ, [RZ] ;  /* 0x00000000fffff984 */ /* 0x000fe20000000800 */
[----:B------:R-:W-:Y:S01]  /*3e80*/  @!PT LDS RZ, [RZ] ;  /* 0x00000000fffff984 */ /* 0x000fe20000000800 */
[----:B------:R2:W-:Y:S01]  /*3e90*/  LDGSTS.E.BYPASS.LTC128B.128 [R24], [R30.64], !P0 ;  /* 0x000000001e187fae */ /* 0x0005e2000c101d50 */
[C---:B------:R-:W-:Y:S03]  /*3ea0*/  ISETP.LT.OR P0, PT, R25.reuse, 0x1, !P2 ;  /* 0x000000011900780c */ /* 0x040fe60005701670 */
[----:B------:R2:W-:Y:S01]  /*3eb0*/  LDGSTS.E.BYPASS.LTC128B.128 [R24+0x2000], [R30.64+0x80], !P5 ;  /* 0x020000801e187fae */ /* 0x0005e2000e901d50 */
[C---:B------:R-:W-:Y:S09]  /*3ec0*/  ISETP.LT.OR P5, PT, R25.reuse, 0x21, !P4 ;  /* 0x000000211900780c */ /* 0x040ff200067a1670 */
[----:B------:R2:W-:Y:S01]  /*3ed0*/  LDGSTS.E.BYPASS.LTC128B.128 [R24+0x4000], [R30.64+0x100], !P0 ;  /* 0x040001001e187fae */ /* 0x0005e2000c101d50 */
[C---:B------:R-:W-:Y:S03]  /*3ee0*/  ISETP.LT.OR P0, PT, R25.reuse, 0x21, !P3 ;  /* 0x000000211900780c */ /* 0x040fe60005f01670 */
[----:B------:R2:W-:Y:S01]  /*3ef0*/  LDGSTS.E.BYPASS.LTC128B.128 [R24+0x1000], [R26.64], !P5 ;  /* 0x010000001a187fae */ /* 0x0005e2000e901d50 */
[----:B------:R-:W-:Y:S01]  /*3f00*/  ISETP.LT.OR P5, PT, R25, 0x21, !P2 ;  /* 0x000000211900780c */ /* 0x000fe200057a1670 */
[----:B------:R-:W-:Y:S04]  /*3f10*/  IMAD.U32 R25, RZ, RZ, UR13 ;  /* 0x0000000dff197e24 */ /* 0x000fe8000f8e00ff */
[----:B------:R-:W-:Y:S04]  /*3f20*/  @!P1 IMAD R25, R25, 0x40, R180 ;  /* 0x0000004019199824 */ /* 0x000fe800078e02b4 */
[----:B------:R2:W-:Y:S01]  /*3f30*/  LDGSTS.E.BYPASS.LTC128B.128 [R24+0x3000], [R26.64+0x80], !P0 ;  /* 0x030000801a187fae */ /* 0x0005e2000c101d50 */
[----:B------:R-:W-:Y:S03]  /*3f40*/  @!P1 IMAD.SHL.U32 R25, R25, 0x4, RZ ;  /* 0x0000000419199824 */ /* 0x000fe600078e00ff */
[----:B------:R2:W-:Y:S04]  /*3f50*/  LDGSTS.E.BYPASS.LTC128B.128 [R24+0x5000], [R26.64+0x100], !P5 ;  /* 0x050001001a187fae */ /* 0x0005e8000e901d50 */
[----:B------:R2:W-:Y:S02]  /*3f60*/  @!P1 LDGSTS.E.BYPASS.LTC128B.128 [R25+0x21080], [R34.64] ;  /* 0x2108000022199fae */ /* 0x0005e4000b901d50 */
.L_x_1057:
        /* <DEDUP_REMOVED lines=445> */
[----:B------:R-:W-:Y:S02]  /*5b40*/  ULDC.64 UR6, c[0x0][0x208] ;  /* 0x0000820000067ab9 */ /* 0x000fe40000000a00 */
[----:B------:R-:W-:Y:S02]  /*5b50*/  UIMAD UR20, UR20, UR6, URZ ;  /* 0x00000006141472a4 */ /* 0x000fe4000f8e023f */
[----:B------:R-:W-:Y:S02]  /*5b60*/  UIMAD.WIDE.U32 UR22, UR15, UR6, URZ ;  /* 0x000000060f1672a5 */ /* 0x000fe4000f8e003f */
[----:B------:R-:W-:Y:S02]  /*5b70*/  UIMAD UR20, UR15, UR7, UR20 ;  /* 0x000000070f1472a4 */ /* 0x000fe4000f8e0214 */
[----:B------:R-:W-:Y:S02]  /*5b80*/  USHF.L.U32 UR21, UR15, 0x6, URZ ;  /* 0x000000060f157899 */ /* 0x000fe4000800063f */
[----:B------:R-:W-:Y:S02]  /*5b90*/  USHF.L.U32 UR6, UR22, 0x6, URZ ;  /* 0x0000000616067899 */ /* 0x000fe4000800063f */
[----:B------:R-:W-:Y:S02]  /*5ba0*/  UIADD3 UR20, UR23, UR20, URZ ;  /* 0x0000001417147290 */ /* 0x000fe4000fffe03f */
[----:B------:R-:W-:Y:S01]  /*5bb0*/  IADD3 R3, P0, R238, UR21, RZ ;  /* 0x00000015ee037c10 */ /* 0x000fe2000ff1e0ff */
[----:B------:R-:W-:Y:S01]  /*5bc0*/  IMAD.U32 R5, RZ, RZ, UR21 ;  /* 0x00000015ff057e24 */ /* 0x000fe2000f8e00ff */
[----:B------:R-:W-:Y:S01]  /*5bd0*/  IADD3 R2, P5, R230, UR6, RZ ;  /* 0x00000006e6027c10 */ /* 0x000fe2000ffbe0ff */
[----:B------:R-:W-:Y:S03]  /*5be0*/  USHF.L.U64.HI UR20, UR22, 0x6, UR20 ;  /* 0x0000000616147899 */ /* 0x000fe60008010214 */
[----:B------:R-:W-:Y:S02]  /*5bf0*/  LEA.HI.X.SX32 R5, R5, R244, 0x1, P0 ;  /* 0x000000f405057211 */ /* 0x000fe400000f0eff */
[----:B------:R-:W-:Y:S02]  /*5c00*/  LEA R8, P0, R3, c[0x0][0x280], 0x2 ;  /* 0x0000a00003087a11 */ /* 0x000fe400078010ff */
[----:B------:R-:W-:Y:S02]  /*5c10*/  IADD3.X R4, R227, UR20, RZ, P5, !PT ;  /* 0x00000014e3047c10 */ /* 0x000fe4000affe4ff */
[C---:B------:R-:W-:Y:S02]  /*5c20*/  LEA R6, P5, R2.reuse, c[0x0][0x1f0], 0x1 ;  /* 0x00007c0002067a11 */ /* 0x040fe400078a08ff */
[----:B------:R-:W-:Y:S02]  /*5c30*/  LEA.HI.X R9, R3, c[0x0][0x284], R5, 0x2, P0 ;  /* 0x0000a10003097a11 */ /* 0x000fe400000f1405 */
[----:B------:R-:W-:Y:S01]  /*5c40*/  LEA.HI.X R7, R2, c[0x0][0x1f4], R4, 0x1, P5 ;  /* 0x00007d0002077a11 */ /* 0x000fe200028f0c04 */
[----:B------:R-:W-:Y:S01]  /*5c50*/  IMAD.U32 R2, RZ, RZ, UR21 ;  /* 0x00000015ff027e24 */ /* 0x000fe2000f8e00ff */
[----:B------:R-:W-:Y:S04]  /*5c60*/  IADD3 R3, P5, P0, R230, UR6, R252 ;  /* 0x00000006e6037c10 */ /* 0x000fe8000f8be0fc */
[----:B------:R-:W-:Y:S02]  /*5c70*/  IADD3.X R5, R227, UR20, R250, P5, P0 ;  /* 0x00000014e3057c10 */ /* 0x000fe4000afe04fa */
[----:B------:R-:W-:Y:S02]  /*5c80*/  LEA R4, P0, R3, c[0x0][0x1f0], 0x1 ;  /* 0x00007c0003047a11 */ /* 0x000fe400078008ff */
[----:B------:R-:W-:Y:S02]  /*5c90*/  IADD3 R2, -R235, UR11, -R2 ;  /* 0x0000000beb027c10 */ /* 0x000fe4000fffe902 */
        /* <DEDUP_REMOVED lines=18> */
[----:B------:R1:W-:Y:S04]  /*5dc0*/  LDGSTS.E.BYPASS.LTC128B.128 [R222+0x1e080], [R4.64+0x80], !P5 ;  /* 0x1e08008004de7fae */ /* 0x0003e8000e901d50 */
[----:B------:R1:W-:Y:S04]  /*5dd0*/  LDGSTS.E.BYPASS.LTC128B.128 [R222+0x20080], [R4.64+0x100], !P0 ;  /* 0x2008010004de7fae */ /* 0x0003e8000c101d50 */
[----:B------:R1:W-:Y:S02]  /*5de0*/  @!P1 LDGSTS.E.BYPASS.LTC128B.128 [R2+0x21280], [R8.64] ;  /* 0x2128000008029fae */ /* 0x0003e4000b901d50 */
.L_x_1058:
[-C--:B-1234-:R-:W-:Y:S01]  /*5df0*/  HMMA.16816.F32.BF16 R4, R108, R16.reuse, RZ ;  /* 0x000000106c04723c */ /* 0x09efe200000418ff */
[----:B------:R-:W-:Y:S01]  /*5e00*/  LDSM.16.M88.4 R196, [R210+0x1400] ;  /* 0x00140000d2c4783b */ /* 0x000fe20000000200 */
[----:B------:R-:W-:Y:S02]  /*5e10*/  UIMAD UR8, UR8, 0x3000, URZ ;  /* 0x00003000080878a4 */ /* 0x000fe4000f8e023f */
[----:B------:R-:W-:Y:S01]  /*5e20*/  IMAD.U32 R2, RZ, RZ, UR4 ;  /* 0x00000004ff027e24 */ /* 0x000fe2000f8e00ff */
[----:B------:R-:W-:Y:S01]  /*5e30*/  LDSM.16.MT88.4 R200, [R209+0x3800] ;  /* 0x00380000d1c8783b */ /* 0x000fe20000004200 */
[----:B------:R-:W-:Y:S02]  /*5e40*/  UIADD3 UR6, UR4, 0x1, URZ ;  /* 0x0000000104067890 */ /* 0x000fe4000fffe03f */
[C---:B------:R-:W-:Y:S01]  /*5e50*/  HMMA.16816.F32.BF16 R8, R104.reuse, R16, RZ ;  /* 0x000000106808723c */ /* 0x040fe200000418ff */
[----:B------:R-:W0:Y:S01]  /*5e60*/  LDGDEPBAR ;  /* 0x00000000000079af */ /* 0x000e220000000000 */
[----:B------:R-:W-:Y:S02]  /*5e70*/  UISETP.GE.AND UP0, UPT, UR4, 0x1, UPT ;  /* 0x000000010400788c */ /* 0x000fe4000bf06270 */
[----:B------:R-:W-:Y:S01]  /*5e80*/  IADD3 R3, P5, R242, UR8, RZ ;  /* 0x00000008f2037c10 */ /* 0x000fe2000ffbe0ff */
[----:B------:R-:W-:Y:S01]  /*5e90*/  IMAD R2, R2, 0x3000, R216 ;  /* 0x0000300002027824 */ /* 0x000fe200078e02d8 */
[----:B------:R-:W-:Y:S02]  /*5ea0*/  USEL UR4, UR6, URZ, !UP0 ;  /* 0x0000003f06047287 */ /* 0x000fe4000c000000 */
        /* <DEDUP_REMOVED lines=29> */
[----:B------:R-:W-:Y:S07]  /*6080*/  LDSM.16.M88.4 R184, [R210+0x1c00] ;  /* 0x001c0000d2b8783b */ /* 0x000fee0000000200 */
[----:B------:R-:W-:Y:S01]  /*6090*/  HMMA.16816.F32.BF16 R108, R176, R194, R108 ;  /* 0x000000c2b06c723c */ /* 0x000fe2000004186c */
[----:B------:R-:W-:Y:S04]  /*60a0*/  LDSM.16.M88.4 R176, [R210+0x1800] ;  /* 0x00180000d2b0783b */ /* 0x000fe80000000200 */
[----:B------:R-:W-:Y:S03]  /*60b0*/  LDSM.16.MT88.4 R192, [R209+0x4000] ;  /* 0x00400000d1c0783b */ /* 0x000fe60000004200 */
[-C--:B-1----:R-:W-:Y:S08]  /*60c0*/  HMMA.16816.F32.BF16 R4, R172, R180.reuse, R4 ;  /* 0x000000b4ac04723c */ /* 0x082ff00000041804 */
        /* <DEDUP_REMOVED lines=8> */
[----:B------:R-:W3:Y:S07]  /*6150*/  LDSM.16.MT88.4 R200, [R209+0x6800] ;  /* 0x00680000d1c8783b */ /* 0x000eee0000004200 */
[-C--:B--2---:R-:W-:Y:S08]  /*6160*/  HMMA.16816.F32.BF16 R36, R172, R188.reuse, R36 ;  /* 0x000000bcac24723c */ /* 0x084ff00000041824 */
[C---:B------:R-:W-:Y:S08]  /*6170*/  HMMA.16816.F32.BF16 R40, R196.reuse, R188, R40 ;  /* 0x000000bcc428723c */ /* 0x040ff00000041828 */
[-C--:B------:R-:W-:Y:S01]  /*6180*/  HMMA.16816.F32.BF16 R104, R196, R190.reuse, R104 ;  /* 0x000000bec468723c */ /* 0x080fe20000041868 */
[----:B------:R-:W-:Y:S07]  /*6190*/  LDSM.16.MT88.4 R196, [R209+0x4800] ;  /* 0x00480000d1c4783b */ /* 0x000fee0000004200 */
[----:B------:R-:W-:Y:S01]  /*61a0*/  HMMA.16816.F32.BF16 R108, R172, R190, R108 ;  /* 0x000000beac6c723c */ /* 0x000fe2000004186c */
[----:B------:R-:W-:Y:S04]  /*61b0*/  LDSM.16.M88.4 R172, [R210+0x2000] ;  /* 0x00200000d2ac783b */ /* 0x000fe80000000200 */
[----:B------:R-:W-:Y:S03]  /*61c0*/  LDSM.16.M88.4 R188, [R210+0x2400] ;  /* 0x00240000d2bc783b */ /* 0x000fe60000000200 */
        /* <DEDUP_REMOVED lines=12> */
[-C--:B------:R-:W-:Y:S08]  /*6290*/  HMMA.16816.F32.BF16 R104, R184, R202.reuse, R104 ;  /* 0x000000cab868723c */ /* 0x080ff00000041868 */
[----:B------:R-:W-:Y:S07]  /*62a0*/  HMMA.16816.F32.BF16 R108, R176, R202, R108 ;  /* 0x000000cab06c723c */ /* 0x000fee000004186c */
[----:B------:R-:W-:Y:S01]  /*62b0*/  IMAD.U32 R177, RZ, RZ, UR8 ;  /* 0x00000008ffb17e24 */ /* 0x000fe2000f8e00ff */
[-C--:B-1----:R-:W-:Y:S05]  /*62c0*/  HMMA.16816.F32.BF16 R4, R172, R180.reuse, R4 ;  /* 0x000000b4ac04723c */ /* 0x082fea0000041804 */
[----:B------:R-:W-:Y:S02]  /*62d0*/  LEA.HI.X.SX32 R177, R177, R246, 0x1, P5 ;  /* 0x000000f6b1b17211 */ /* 0x000fe400028f0eff */
[C---:B------:R-:W-:Y:S01]  /*62e0*/  LEA R176, P5, R3.reuse, c[0x0][0x220], 0x2 ;  /* 0x0000880003b07a11 */ /* 0x040fe200078a10ff */
[C---:B------:R-:W-:Y:S04]  /*62f0*/  HMMA.16816.F32.BF16 R8, R188.reuse, R180, R8 ;  /* 0x000000b4bc08723c */ /* 0x040fe80000041808 */
[----:B------:R-:W-:Y:S04]  /*6300*/  LEA.HI.X R177, R3, c[0x0][0x224], R177, 0x2, P5 ;  /* 0x0000890003b17a11 */ /* 0x000fe800028f14b1 */
        /* <DEDUP_REMOVED lines=213> */
.L_x_1048:
[----:B------:R-:W-:Y:S05]  /*7060*/  @P1 EXIT ;  /* 0x000000000000194d */ /* 0x000fea0003800000 */
[----:B------:R-:W-:Y:S02]  /*7070*/  ULDC.64 UR4, c[0x0][0x360] ;  /* 0x0000d80000047ab9 */ /* 0x000fe40000000a00 */
[----:B------:R-:W-:Y:S02]  /*7080*/  UISETP.NE.U32.AND UP0, UPT, URZ, UR4, UPT ;  /* 0x000000043f00728c */ /* 0x000fe4000bf05070 */
[----:B------:R-:W-:-:S02]  /*7090*/  ULDC.64 UR6, c[0x0][0x360] ;  /* 0x0000d80000067ab9 */ /* 0x000fc40000000a00 */
[----:B------:R-:W-:-:S06]  /*70a0*/  UISETP.NE.AND.EX UP0, UPT, URZ, UR5, UPT, UP0 ;  /* 0x000000053f00728c */ /* 0x000fcc000bf05300 */
[----:B------:R-:W-:-:S05]  /*70b0*/  PLOP3.LUT P0, PT, PT, PT, UP0, 0x80, 0x0 ;  /* 0x000000000000781c */ /* 0x000fca0003f0f008 */
[----:B------:R-:W-:Y:S02]  /*70c0*/  @UP0 UMOV UR4, 0x4 ;  /* 0x0000000400040882 */ /* 0x000fe40000000000 */
[----:B------:R-:W-:-:S06]  /*70d0*/  @UP0 UIMAD.WIDE UR4, UR12, UR4, UR6 ;  /* 0x000000040c0402a5 */ /* 0x000fcc000f8e0206 */
[----:B------:R-:W-:Y:S02]  /*70e0*/  IMAD.U32 R2, RZ, RZ, UR4 ;  /* 0x00000004ff027e24 */ /* 0x000fe4000f8e00ff */
[----:B------:R-:W-:-:S05]  /*70f0*/  IMAD.U32 R3, RZ, RZ, UR5 ;  /* 0x00000005ff037e24 */ /* 0x000fca000f8e00ff */
[----:B------:R2:W3:Y:S01]  /*7100*/  @P0 LDG.E R0, [R2.64] ;  /* 0x0000001002000981 */ /* 0x0004e2000c1e1900 */
[----:B------:R-:W4:Y:S01]  /*7110*/  S2UR UR6, SR_CTAID.X ;  /* 0x00000000000679c3 */ /* 0x000f220000002500 */
[----:B--2---:R-:W-:Y:S01]  /*7120*/  MOV R2, 0x1 ;  /* 0x0000000100027802 */ /* 0x004fe20000000f00 */
[----:B----4-:R-:W-:Y:S01]  /*7130*/  UIMAD UR6, UR6, 0x3c00, URZ ;  /* 0x00003c00060678a4 */ /* 0x010fe2000f8e023f */
[----:B------:R-:W-:Y:S06]  /*7140*/  BAR.SYNC.DEFER_BLOCKING 0x1, 0x100 ;  /* 0x0044000000007b1d */ /* 0x000fec0000010000 */
[----:B---3--:R2:W3:Y:S01]  /*7150*/  @P0 R2UR UR4, R0 ;  /* 0x00000000000403c2 */ /* 0x0084e200000e0000 */
[----:B------:R-:W-:Y:S01]  /*7160*/  ISETP.NE.AND P0, PT, R2, c[0x0][0x338], PT ;  /* 0x0000ce0002007a0c */ /* 0x000fe20003f05270 */
[----:B--2---:R-:W2:Y:S01]  /*7170*/  S2R R0, SR_CTAID.Y ;  /* 0x0000000000007919 */ /* 0x004ea20000002600 */
[----:B---3--:R-:W-:-:S04]  /*7180*/  @UP0 UIMAD UR4, UR12, 0x50, UR4 ;  /* 0x000000500c0408a4 */ /* 0x008fc8000f8e0204 */
[----:B------:R-:W-:-:S04]  /*7190*/  UIMAD.WIDE UR4, UR4, 0x66666667, URZ ;  /* 0x66666667040478a5 */ /* 0x000fc8000f8e023f */
[----:B------:R-:W-:-:S04]  /*71a0*/  @UP0 USHF.R.U32.HI UR4, URZ, 0x1f, UR5 ;  /* 0x0000001f3f040899 */ /* 0x000fc80008011605 */
[----:B------:R-:W-:-:S04]  /*71b0*/  @UP0 ULEA.HI.SX32 UR4, UR5, UR4, 0x1b ;  /* 0x0000000405040291 */ /* 0x000fc8000f8fda3f */
[----:B------:R-:W-:Y:S02]  /*71c0*/  @UP0 UIMAD UR8, UR4, 0x3c00, URZ ;  /* 0x00003c00040808a4 */ /* 0x000fe4000f8e023f */
[----:B------:R-:W-:Y:S02]  /*71d0*/  USHF.R.S32.HI UR4, URZ, 0x1f, UR6 ;  /* 0x0000001f3f047899 */ /* 0x000fe40008011406 */
[----:B------:R-:W-:Y:S01]  /*71e0*/  @UP0 USHF.R.S32.HI UR5, URZ, 0x1f, UR8 ;  /* 0x0000001f3f050899 */ /* 0x000fe20008011408 */
[----:B--2---:R-:W-:Y:S02]  /*71f0*/  @P0 IMAD.HI.U32 R2, R0, c[0x0][0x33c], RZ ;  /* 0x0000cf0000020a27 */ /* 0x004fe400078e00ff */
[----:B------:R-:W-:Y:S01]  /*7200*/  @!UP0 UMOV UR8, URZ ;  /* 0x0000003f00088c82 */ /* 0x000fe20008000000 */
[----:B------:R-:W-:-:S03]  /*7210*/  MOV R3, UR4 ;  /* 0x0000000400037c02 */ /* 0x000fc60008000f00 */
[----:B------:R-:W-:Y:S01]  /*7220*/  @UP0 UMOV UR9, UR5 ;  /* 0x0000000500090c82 */ /* 0x000fe20008000000 */
[----:B------:R-:W-:Y:S01]  /*7230*/  @P0 SHF.R.U32.HI R0, RZ, c[0x0][0x340], R2 ;  /* 0x0000d000ff000a19 */ /* 0x000fe20000011602 */
[----:B------:R-:W-:Y:S01]  /*7240*/  IMAD.U32 R2, RZ, RZ, UR6 ;  /* 0x00000006ff027e24 */ /* 0x000fe2000f8e00ff */
[----:B------:R-:W-:Y:S02]  /*7250*/  @!UP0 UMOV UR9, URZ ;  /* 0x0000003f00098c82 */ /* 0x000fe40008000000 */
[----:B-1----:R-:W-:Y:S01]  /*7260*/  SHF.R.S32.HI R6, RZ, 0x1f, R0 ;  /* 0x0000001fff067819 */ /* 0x002fe20000011400 */
[----:B------:R-:W-:Y:S01]  /*7270*/  ULDC.64 UR6, c[0x0][0x330] ;  /* 0x0000cc0000067ab9 */ /* 0x000fe20000000a00 */
[--C-:B------:R-:W-:Y:S01]  /*7280*/  IADD3 R2, P1, P0, R2, UR8, R248.reuse ;  /* 0x0000000802027c10 */ /* 0x100fe2000f83e0f8 */
[----:B------:R-:W-:Y:S01]  /*7290*/  USHF.R.S32.HI UR8, URZ, 0x1f, UR12 ;  /* 0x0000001f3f087899 */ /* 0x000fe2000801140c */
[----:B------:R-:W-:Y:S01]  /*72a0*/  SHF.R.S32.HI R248, RZ, 0x1f, R248 ;  /* 0x0000001ffff87819 */ /* 0x000fe200000114f8 */
[C---:B------:R-:W-:Y:S01]  /*72b0*/  IMAD R4, R6.reuse, c[0x0][0x328], RZ ;  /* 0x0000ca0006047a24 */ /* 0x040fe200078e02ff */
[----:B------:R-:W-:Y:S01]  /*72c0*/  ULDC.64 UR4, c[0x0][0x308] ;  /* 0x0000c20000047ab9 */ /* 0x000fe20000000a00 */
[----:B------:R-:W-:Y:S01]  /*72d0*/  IMAD R6, R6, c[0x0][0x300], RZ ;  /* 0x0000c00006067a24 */ /* 0x000fe200078e02ff */
[----:B------:R-:W-:Y:S01]  /*72e0*/  IADD3.X R3, R3, UR9, R248, P1, P0 ;  /* 0x0000000903037c10 */ /* 0x000fe20008fe04f8 */
[----:B------:R-:W-:Y:S01]  /*72f0*/  USEL UR9, UR12, URZ, !UP0 ;  /* 0x0000003f0c097287 */ /* 0x000fe2000c000000 */
[C---:B------:R-:W-:Y:S01]  /*7300*/  IMAD R7, R0.reuse, c[0x0][0x32c], R4 ;  /* 0x0000cb0000077a24 */ /* 0x040fe200078e0204 */
[----:B------:R-:W-:Y:S01]  /*7310*/  USEL UR8, UR8, URZ, !UP0 ;  /* 0x0000003f08087287 */ /* 0x000fe2000c000000 */
[----:B------:R-:W-:-:S02]  /*7320*/  IMAD R6, R0, c[0x0][0x304], R6 ;  /* 0x0000c10000067a24 */ /* 0x000fc400078e0206 */
[C---:B------:R-:W-:Y:S01]  /*7330*/  IMAD.WIDE.U32 R4, R0.reuse, c[0x0][0x328], R2 ;  /* 0x0000ca0000047a25 */ /* 0x040fe200078e0002 */
[----:B------:R-:W-:Y:S02]  /*7340*/  UIMAD UR6, UR8, UR6, URZ ;  /* 0x00000006080672a4 */ /* 0x000fe4000f8e023f */
[----:B------:R-:W-:Y:S01]  /*7350*/  UIMAD UR4, UR8, UR4, URZ ;  /* 0x00000004080472a4 */ /* 0x000fe2000f8e023f */
[----:B------:R-:W-:Y:S01]  /*7360*/  IMAD.IADD R5, R5, 0x1, R7 ;  /* 0x0000000105057824 */ /* 0x000fe200078e0207 */
[----:B------:R-:W-:Y:S01]  /*7370*/  UIMAD UR6, UR9, UR7, UR6 ;  /* 0x00000007090672a4 */ /* 0x000fe2000f8e0206 */
[----:B------:R-:W-:Y:S01]  /*7380*/  IMAD.U32 R8, RZ, RZ, UR9 ;  /* 0x00000009ff087e24 */ /* 0x000fe2000f8e00ff */
[----:B------:R-:W-:Y:S01]  /*7390*/  UIMAD UR4, UR9, UR5, UR4 ;  /* 0x00000005090472a4 */ /* 0x000fe2000f8e0204 */
[----:B------:R-:W-:-:S04]  /*73a0*/  IMAD.WIDE.U32 R2, R0, c[0x0][0x300], R2 ;  /* 0x0000c00000027a25 */ /* 0x000fc800078e0002 */
[----:B------:R-:W-:Y:S01]  /*73b0*/  IMAD.WIDE.U32 R8, R8, c[0x0][0x330], R4 ;  /* 0x0000cc0008087a25 */ /* 0x000fe200078e0004 */
[----:B------:R-:W-:Y:S02]  /*73c0*/  IADD3 R3, R3, R6, RZ ;  /* 0x0000000603037210 */ /* 0x000fe40007ffe0ff */
[----:B------:R-:W-:Y:S02]  /*73d0*/  MOV R6, UR9 ;  /* 0x0000000900067c02 */ /* 0x000fe40008000f00 */
[----:B------:R-:W-:Y:S02]  /*73e0*/  IADD3 R0, R9, UR6, RZ ;  /* 0x0000000609007c10 */ /* 0x000fe4000fffe0ff */
[----:B------:R-:W-:Y:S01]  /*73f0*/  LEA R4, P1, R8, c[0x0][0x310], 0x2 ;  /* 0x0000c40008047a11 */ /* 0x000fe200078210ff */
[----:B------:R-:W-:-:S03]  /*7400*/  IMAD.WIDE.U32 R6, R6, c[0x0][0x308], R2 ;  /* 0x0000c20006067a25 */ /* 0x000fc600078e0002 */
[----:B------:R-:W-:Y:S02]  /*7410*/  LEA.HI.X R5, R8, c[0x0][0x314], R0, 0x2, P1 ;  /* 0x0000c50008057a11 */ /* 0x000fe400008f1400 */
[C---:B------:R-:W-:Y:S02]  /*7420*/  LEA R2, P0, R6.reuse, c[0x0][0x2e8], 0x2 ;  /* 0x0000ba0006027a11 */ /* 0x040fe400078010ff */
[----:B------:R-:W-:Y:S01]  /*7430*/  IADD3 R3, R7, UR4, RZ ;  /* 0x0000000407037c10 */ /* 0x000fe2000fffe0ff */
        /* <DEDUP_REMOVED lines=122> */
.L_x_1060:
        /* <DEDUP_REMOVED lines=10> */
.L_x_1418:


//--------------------- .text._ZN7cutlass13device_kernelIN5flash19enable_sm80_to_sm89INS1_16FlashAttnBwdSm80INS1_25CollectiveMainloopBwdSm80ILi2ELi1EN4cute5tupleIJNS5_1CILi64EEENS7_ILi80EEENS7_ILi192EEEEEENS_10bfloat16_tEfNS_4arch4Sm80ELb0ELb1ELb0ELb1ELb1ELb0ELb1ELb0ELi2ELi4ELi2ELi2ELb0EEENS1_24CollectiveEpilogueBwdGQAISB_fSE_Li256ELb1ELb1EEENS1_19SingleTileSchedulerILb1ELb0ELb0ELi80EEEEEEEEEvNT_6ParamsE --------------------------
	.section	.text._ZN7cutlass13device_kernelIN5flash19enable_sm80_to_sm89INS1_16FlashAttnBwdSm80INS1_25CollectiveMainloopBwdSm80ILi2ELi1EN4cute5tupleIJNS5_1CILi64EEENS7_ILi80EEENS7_ILi192EEEEEENS_10bfloat16_tEfNS_4arch4Sm80ELb0ELb1ELb0ELb1ELb1ELb0ELb1ELb0ELi2ELi4ELi2ELi2ELb0EEENS1_24CollectiveEpilogueBwdGQAISB_fSE_Li256ELb1ELb1EEENS1_19SingleTileSchedulerILb1ELb0ELb0ELi80EEEEEEEEEvNT_6ParamsE,"ax",@progbits
	.sectioninfo	@"SHI_REGISTERS=255"
	.align	128
.text._ZN7cutlass13device_kernelIN5flash19enable_sm80_to_sm89INS1_16FlashAttnBwdSm80INS1_25CollectiveMainloopBwdSm80ILi2ELi1EN4cute5tupleIJNS5_1CILi64EEENS7_ILi80EEENS7_ILi192EEEEEENS_10bfloat16_tEfNS_4arch4Sm80ELb0ELb1ELb0ELb1ELb1ELb0ELb1ELb0ELi2ELi4ELi2ELi2ELb0EEENS1_24CollectiveEpilogueBwdGQAISB_fSE_Li256ELb1ELb1EEENS1_19SingleTileSchedulerILb1ELb0ELb0ELi80EEEEEEEEEvNT_6ParamsE:
        .type           _ZN7cutlass13device_kernelIN5flash19enable_sm80_to_sm89INS1_16FlashAttnBwdSm80INS1_25CollectiveMainloopBwdSm80ILi2ELi1EN4cute5tupleIJNS5_1CILi64EEENS7_ILi80EEENS7_ILi192EEEEEENS_10bfloat16_tEfNS_4arch4Sm80ELb0ELb1ELb0ELb1ELb1ELb0ELb1ELb0ELi2ELi4ELi2ELi2ELb0EEENS1_24CollectiveEpilogueBwdGQAISB_fSE_Li256ELb1ELb1EEENS1_19SingleTileSchedulerILb1ELb0ELb0ELi80EEEEEEEEEvNT_6ParamsE,@function
        .size           _ZN7cutlass13device_kernelIN5flash19enable_sm80_to_sm89INS1_16FlashAttnBwdSm80INS1_25CollectiveMainloopBwdSm80ILi2ELi1EN4cute5tupleIJNS5_1CILi64EEENS7_ILi80EEENS7_ILi192EEEEEENS_10bfloat16_tEfNS_4arch4Sm80ELb0ELb1ELb0ELb1ELb1ELb0ELb1ELb0ELi2ELi4ELi2ELi2ELb0EEENS1_24CollectiveEpilogueBwdGQAISB_fSE_Li256ELb1ELb1EEENS1_19SingleTileSchedulerILb1ELb0ELb0ELi80EEEEEEEEEvNT_6ParamsE,(.L_x_1419 - _ZN7cutlass13device_kernelIN5flash19enable_sm80_to_sm89INS1_16FlashAttnBwdSm80INS1_25CollectiveMainloopBwdSm80ILi2ELi1EN4cute5tupleIJNS5_1CILi64EEENS7_ILi80EEENS7_ILi192EEEEEENS_10bfloat16_tEfNS_4arch4Sm80ELb0ELb1ELb0ELb1ELb1ELb0ELb1ELb0ELi2ELi4ELi2ELi2ELb0EEENS1_24CollectiveEpilogueBwdGQAISB_fSE_Li256ELb1ELb1EEENS1_19SingleTileSchedulerILb1ELb0ELb0ELi80EEEEEEEEEvNT_6ParamsE)
        .other          _ZN7cutlass13device_kernelIN5flash19enable_sm80_to_sm89INS1_16FlashAttnBwdSm80INS1_25CollectiveMainloopBwdSm80ILi2ELi1EN4cute5tupleIJNS5_1CILi64EEENS7_ILi80EEENS7_ILi192EEEEEENS_10bfloat16_tEfNS_4arch4Sm80ELb0ELb1ELb0ELb1ELb1ELb0ELb1ELb0ELi2ELi4ELi2ELi2ELb0EEENS1_24CollectiveEpilogueBwdGQAISB_fSE_Li256ELb1ELb1EEENS1_19SingleTileSchedulerILb1ELb0ELb0ELi80EEEEEEEEEvNT_6ParamsE,@"STO_CUDA_ENTRY STV_DEFAULT"
_ZN7cutlass13device_kernelIN5flash19enable_sm80_to_sm89INS1_16FlashAttnBwdSm80INS1_25CollectiveMainloopBwdSm80ILi2ELi1EN4cute5tupleIJNS5_1CILi64EEENS7_ILi80EEENS7_ILi192EEEEEENS_10bfloat16_tEfNS_4arch4Sm80ELb0ELb1ELb0ELb1ELb1ELb0ELb1ELb0ELi2ELi4ELi2ELi2ELb0EEENS1_24CollectiveEpilogueBwdGQAISB_fSE_Li256ELb1ELb1EEENS1_19SingleTileSchedulerILb1ELb0ELb0ELi80EEEEEEEEEvNT_6ParamsE:
        /* <DEDUP_REMOVED lines=17> */
.L_x_1062:
        /* <DEDUP_REMOVED lines=8> */
.L_x_1064:
[----:B------:R-:W-:Y:S02]  /*0190*/  MOV R3, c[0x0][0x3ac] ;  /* 0x0000eb0000037a02 */ /* 0x000fe40000000f00 */
.L_x_1063:
[----:B-1----:R-:W-:-:S05]  /*01a0*/  IMAD R2, R222, 0x50, RZ ;  /* 0x00000050de027824 */ /* 0x002fca00078e02ff */
[----:B-----5:R-:W-:-:S04]  /*01b0*/  ISETP.GE.AND P0, PT, R2, R3, PT ;  /* 0x000000030200720c */ /* 0x020fc80003f06270 */
[----:B------:R-:W-:Y:S01]  /*01c0*/  SEL R229, R229, 0xffffffff, !P0 ;  /* 0xffffffffe5e57807 */ /* 0x000fe20004000000 */
[----:B------:R-:W-:Y:S05]  /*01d0*/  BRA `(.L_x_1065) ;  /* 0x0000011000007947 */ /* 0x000fea0003800000 */
.L_x_1061:
[----:B---34-:R-:W-:-:S04]  /*01e0*/  ISETP.NE.U32.AND P0, PT, RZ, c[0x0][0x3c8], PT ;  /* 0x0000f200ff007a0c */ /* 0x018fc80003f05070 */
[----:B------:R-:W-:-:S13]  /*01f0*/  ISETP.NE.AND.EX P0, PT, RZ, c[0x0][0x3cc], PT, P0 ;  /* 0x0000f300ff007a0c */ /* 0x000fda0003f05300 */
[----:B------:R-:W-:Y:S05]  /*0200*/  @!P0 BRA `(.L_x_1066) ;  /* 0x0000002000008947 */ /* 0x000fea0003800000 */
[----:B------:R1:W5:Y:S01]  /*0210*/  LDG.E R3, [R2.64] ;  /* 0x0000000802037981 */ /* 0x000362000c1e1900 */
[----:B------:R-:W-:Y:S05]  /*0220*/  BRA `(.L_x_1067) ;  /* 0x0000009000007947 */ /* 0x000fea0003800000 */
.L_x_1066:
        /* <DEDUP_REMOVED lines=8> */
.L_x_1068:
[----:B------:R-:W-:Y:S02]  /*02b0*/  MOV R3, c[0x0][0x3ac] ;  /* 0x0000eb0000037a02 */ /* 0x000fe40000000f00 */
.L_x_1067:
[----:B-1----:R-:W-:-:S05]  /*02c0*/  IMAD R2, R222, 0x50, RZ ;  /* 0x00000050de027824 */ /* 0x002fca00078e02ff */
[----:B-----5:R-:W-:-:S04]  /*02d0*/  ISETP.GE.AND P0, PT, R2, R3, PT ;  /* 0x000000030200720c */ /* 0x020fc80003f06270 */
[----:B------:R-:W-:-:S04]  /*02e0*/  SEL R229, R229, 0xffffffff, !P0 ;  /* 0xffffffffe5e57807 */ /* 0x000fc80004000000 */
.L_x_1065:
[----:B------:R-:W-:-:S13]  /*02f0*/  ISETP.GE.AND P0, PT, R229, RZ, PT ;  /* 0x000000ffe500720c */ /* 0x000fda0003f06270 */
[----:B------:R-:W-:Y:S05]  /*0300*/  @!P0 EXIT ;  /* 0x000000000000894d */ /* 0x000fea0003800000 */
[----:B------:R-:W-:Y:S01]  /*0310*/  ISETP.NE.U32.AND P0, PT, RZ, c[0x0][0x2c8], PT ;  /* 0x0000b200ff007a0c */ /* 0x000fe20003f05070 */
[----:B------:R-:W-:-:S03]  /*0320*/  IMAD.WIDE R16, R229, R4, c[0x0][0x2c8] ;  /* 0x0000b200e5107625 */ /* 0x000fc600078e0204 */
[----:B------:R-:W-:Y:S02]  /*0330*/  ISETP.NE.AND.EX P1, PT, RZ, c[0x0][0x2cc], PT, P0 ;  /* 0x0000b300ff007a0c */ /* 0x000fe40003f25300 */
[----:B------:R-:W-:Y:S01]  /*0340*/  ISETP.NE.U32.AND P0, PT, RZ, c[0x0][0x2d0], PT ;  /* 0x0000b400ff007a0c */ /* 0x000fe20003f05070 */
[----:B------:R-:W-:-:S04]  /*0350*/  IMAD.WIDE R14, R229, R4, c[0x0][0x2d0] ;  /* 0x0000b400e50e7625 */ /* 0x000fc800078e0204 */
[----:B------:R-:W-:Y:S01]  /*0360*/  IMAD.MOV.U32 R228, RZ, RZ, c[0x0][0x168] ;  /* 0x00005a00ffe47624 */ /* 0x000fe200078e00ff */
[----:B------:R-:W-:Y:S02]  /*0370*/  ISETP.NE.AND.EX P2, PT, RZ, c[0x0][0x2d4], PT, P0 ;  /* 0x0000b500ff007a0c */ /* 0x000fe40003f45300 */
[----:B------:R-:W-:Y:S01]  /*0380*/  ISETP.NE.U32.AND P0, PT, RZ, c[0x0][0x2d8], PT ;  /* 0x0000b600ff007a0c */ /* 0x000fe20003f05070 */
[----:B------:R-:W-:Y:S01]  /*0390*/  IMAD.MOV.U32 R3, RZ, RZ, RZ ;  /* 0x000000ffff037224 */ /* 0x000fe200078e00ff */
[----:B------:R-:W-:Y:S01]  /*03a0*/  CS2R R8, SRZ ;  /* 0x0000000000087805 */ /* 0x000fe2000001ff00 */
[----:B------:R-:W2:Y:S01]  /*03b0*/  @P1 LDG.E R6, [R16.64] ;  /* 0x0000000810061981 */ /* 0x000ea2000c1e1900 */
[----:B------:R-:W-:Y:S02]  /*03c0*/  ISETP.NE.AND.EX P0, PT, RZ, c[0x0][0x2dc], PT, P0 ;  /* 0x0000b700ff007a0c */ /* 0x000fe40003f05300 */
[----:B------:R-:W-:Y:S01]  /*03d0*/  P2R R2, PR, RZ, 0x2 ;  /* 0x00000002ff027803 */ /* 0x000fe20000000000 */
[----:B------:R-:W3:Y:S04]  /*03e0*/  @P1 LDG.E R13, [R16.64] ;  /* 0x00000008100d1981 */ /* 0x000ee8000c1e1900 */
[----:B------:R-:W4:Y:S06]  /*03f0*/  @P2 LDG.E R11, [R14.64] ;  /* 0x000000080e0b2981 */ /* 0x000f2c000c1e1900 */
[----:B------:R-:W-:-:S05]  /*0400*/  @P0 IMAD.WIDE R18, R229, R4, c[0x0][0x2d8] ;  /* 0x0000b600e5120625 */ /* 0x000fca00078e0204 */
[----:B------:R1:W5:Y:S01]  /*0410*/  @P0 LDG.E R228, [R18.64] ;  /* 0x0000000812e40981 */ /* 0x000362000c1e1900 */
[----:B--2---:R-:W-:-:S05]  /*0420*/  @P1 IMAD R6, R229, 0x40, R6 ;  /* 0x00000040e5061824 */ /* 0x004fca00078e0206 */
[----:B------:R-:W-:-:S04]  /*0430*/  @P1 SHF.R.S32.HI R5, RZ, 0x1f, R6 ;  /* 0x0000001fff051819 */ /* 0x000fc80000011406 */
[----:B------:R-:W-:Y:S02]  /*0440*/  @P1 LEA.HI R5, R5, R6, RZ, 0x6 ;  /* 0x0000000605051211 */ /* 0x000fe400078f30ff */
[----:B------:R-:W-:Y:S01]  /*0450*/  CS2R R6, SRZ ;  /* 0x0000000000067805 */ /* 0x000fe2000001ff00 */
[----:B----4-:R-:W-:Y:S01]  /*0460*/  @P2 SHF.R.S32.HI R9, RZ, 0x1f, R11 ;  /* 0x0000001fff092819 */ /* 0x010fe2000001140b */
[--C-:B---3--:R-:W-:Y:S01]  /*0470*/  @P1 IMAD.MOV.U32 R6, RZ, RZ, R13.reuse ;  /* 0x000000ffff061224 */ /* 0x108fe200078e000d */
[----:B------:R-:W-:Y:S01]  /*0480*/  @P1 LOP3.LUT R3, R5, 0xffffffc0, RZ, 0xc0, !PT ;  /* 0xffffffc005031812 */ /* 0x000fe200078ec0ff */
[----:B------:R-:W-:Y:S01]  /*0490*/  IMAD.MOV.U32 R5, RZ, RZ, c[0x0][0x198] ;  /* 0x00006600ff057624 */ /* 0x000fe200078e00ff */
[----:B------:R-:W-:Y:S01]  /*04a0*/  @P1 SHF.R.S32.HI R7, RZ, 0x1f, R13 ;  /* 0x0000001fff071819 */ /* 0x000fe2000001140d */
[----:B------:R-:W-:Y:S01]  /*04b0*/  @P2 IMAD.MOV.U32 R8, RZ, RZ, R11 ;  /* 0x000000ffff082224 */ /* 0x000fe200078e000b */
[----:B------:R-:W-:Y:S05]  /*04c0*/  @P0 BRA `(.L_x_1069) ;  /* 0x0000004000000947 */ /* 0x000fea0003800000 */
[----:B-1----:R-:W-:Y:S05]  /*04d0*/  @!P1 BRA `(.L_x_1069) ;  /* 0x0000003000009947 */ /* 0x002fea0003800000 */
[----:B-----5:R-:W2:Y:S04]  /*04e0*/  LDG.E R228, [R16.64] ;  /* 0x0000000810e47981 */ /* 0x020ea8000c1e1900 */
[----:B------:R-:W2:Y:S02]  /*04f0*/  LDG.E R11, [R16.64+0x4] ;  /* 0x00000408100b7981 */ /* 0x000ea4000c1e1900 */
[----:B--2---:R-:W-:-:S02]  /*0500*/  IADD3 R228, -R228, R11, RZ ;  /* 0x0000000be4e47210 */ /* 0x004fc40007ffe1ff */
.L_x_1069:
[----:B-1----:R-:W-:-:S04]  /*0510*/  ISETP.NE.U32.AND P0, PT, RZ, c[0x0][0x2e0], PT ;  /* 0x0000b800ff007a0c */ /* 0x002fc80003f05070 */
[----:B------:R-:W-:-:S13]  /*0520*/  ISETP.NE.AND.EX P0, PT, RZ, c[0x0][0x2e4], PT, P0 ;  /* 0x0000b900ff007a0c */ /* 0x000fda0003f05300 */
[----:B------:R-:W-:Y:S05]  /*0530*/  @!P0 BRA `(.L_x_1070) ;  /* 0x0000003000008947 */ /* 0x000fea0003800000 */
[----:B------:R-:W-:-:S06]  /*0540*/  IMAD.WIDE R4, R229, R4, c[0x0][0x2e0] ;  /* 0x0000b800e5047625 */ /* 0x000fcc00078e0204 */
[----:B------:R1:W5:Y:S01]  /*0550*/  LDG.E R5, [R4.64] ;  /* 0x0000000804057981 */ /* 0x000362000c1e1900 */
[----:B------:R-:W-:Y:S05]  /*0560*/  BRA `(.L_x_1071) ;  /* 0x0000004000007947 */ /* 0x000fea0003800000 */
.L_x_1070:
[----:B------:R-:W-:Y:S05]  /*0570*/  @!P2 BRA `(.L_x_1071) ;  /* 0x000000300000a947 */ /* 0x000fea0003800000 */
[----:B------:R-:W2:Y:S04]  /*0580*/  LDG.E R5, [R14.64] ;  /* 0x000000080e057981 */ /* 0x000ea8000c1e1900 */
[----:B------:R-:W2:Y:S02]  /*0590*/  LDG.E R4, [R14.64+0x4] ;  /* 0x000004080e047981 */ /* 0x000ea4000c1e1900 */
[----:B--2---:R-:W-:Y:S02]  /*05a0*/  IADD3 R5, -R5, R4, RZ ;  /* 0x0000000405057210 */ /* 0x004fe40007ffe1ff */
.L_x_1071:
[----:B------:R-:W-:Y:S02]  /*05b0*/  ISETP.GE.AND P0, PT, R222, RZ, PT ;  /* 0x000000ffde00720c */ /* 0x000fe40003f06270 */
[----:B-----5:R-:W-:-:S04]  /*05c0*/  IADD3 R11, R228, 0x3f, RZ ;  /* 0x0000003fe40b7810 */ /* 0x020fc80007ffe0ff */
[----:B-1----:R-:W-:-:S04]  /*05d0*/  SHF.R.S32.HI R4, RZ, 0x1f, R11 ;  /* 0x0000001fff047819 */ /* 0x002fc8000001140b */
        /* <DEDUP_REMOVED lines=10> */
.L_x_1072:
        /* <DEDUP_REMOVED lines=73> */
[----:B------:R-:W-:Y:S01]  /*0b10*/  SEL R11, R229, RZ, !P2 ;  /* 0x000000ffe50b7207 */ /* 0x000fe20005000000 */
[----:B------:R-:W-:Y:S01]  /*0b20*/  IMAD.SHL.U32 R19, R219, 0x4, RZ ;  /* 0x00000004db137824 */ /* 0x000fe200078e00ff */
[----:B------:R-:W-:Y:S01]  /*0b30*/  ISETP.NE.AND P0, PT, R10, 0x1, PT ;  /* 0x000000010a00780c */ /* 0x000fe20003f05270 */
[----:B------:R-:W-:Y:S01]  /*0b40*/  IMAD R22, R3, 0xc0, RZ ;  /* 0x000000c003167824 */ /* 0x000fe200078e02ff */
[-C--:B------:R-:W-:Y:S01]  /*0b50*/  LEA.HI R215, R14, R219.reuse, RZ, 0x3 ;  /* 0x000000db0ed77211 */ /* 0x080fe200078f18ff */
[----:B------:R-:W-:Y:S01]  /*0b60*/  ULDC.64 UR4, c[0x0][0x1d8] ;  /* 0x0000760000047ab9 */ /* 0x000fe20000000a00 */
[----:B------:R-:W-:Y:S01]  /*0b70*/  SHF.R.S32.HI R18, RZ, 0x1f, R3 ;  /* 0x0000001fff127819 */ /* 0x000fe20000011403 */
[----:B------:R-:W-:Y:S01]  /*0b80*/  USHF.L.U32 UR7, UR4, 0x5, URZ ;  /* 0x0000000504077899 */ /* 0x000fe2000800063f */
[----:B------:R-:W-:Y:S01]  /*0b90*/  LOP3.LUT R12, R215, 0xfffffff8, RZ, 0xc0, !PT ;  /* 0xfffffff8d70c7812 */ /* 0x000fe200078ec0ff */
[----:B------:R-:W-:Y:S01]  /*0ba0*/  UMOV UR6, 0x5 ;  /* 0x0000000500067882 */ /* 0x000fe20000000000 */
[----:B------:R-:W-:Y:S01]  /*0bb0*/  SHF.R.S32.HI R227, RZ, 0x3, R215 ;  /* 0x00000003ffe37819 */ /* 0x000fe200000114d7 */
[----:B------:R-:W-:Y:S01]  /*0bc0*/  USHF.L.U64.HI UR5, UR4, UR6, UR5 ;  /* 0x0000000604057299 */ /* 0x000fe20008010205 */
[-C--:B------:R-:W-:Y:S01]  /*0bd0*/  IADD3 R24, P1, R22, R219.reuse, RZ ;  /* 0x000000db16187210 */ /* 0x080fe20007f3e0ff */
[C---:B------:R-:W-:Y:S01]  /*0be0*/  IMAD.IADD R12, R219.reuse, 0x1, -R12 ;  /* 0x00000001db0c7824 */ /* 0x040fe200078e0a0c */
[----:B------:R-:W-:Y:S01]  /*0bf0*/  ISETP.GT.AND P6, PT, R219, 0x7f, PT ;  /* 0x0000007fdb00780c */ /* 0x000fe20003fc4270 */
[----:B------:R-:W-:Y:S01]  /*0c00*/  @P0 IMAD.HI.U32 R10, R0, c[0x0][0x24c], RZ ;  /* 0x00009300000a0a27 */ /* 0x000fe200078e00ff */
[----:B------:R-:W-:Y:S01]  /*0c10*/  LOP3.LUT R4, R4, 0xfffffffd, RZ, 0xc0, !PT ;  /* 0xfffffffd04047812 */ /* 0x000fe200078ec0ff */
[----:B------:R-:W-:Y:S01]  /*0c20*/  CS2R R170, SRZ ;  /* 0x0000000000aa7805 */ /* 0x000fe2000001ff00 */
[----:B------:R-:W-:Y:S01]  /*0c30*/  LEA.HI R213, R14, R219, RZ, 0x7 ;  /* 0x000000db0ed57211 */ /* 0x000fe200078f38ff */
[----:B------:R-:W-:Y:S01]  /*0c40*/  IMAD.SHL.U32 R20, R12, 0x8, RZ ;  /* 0x000000080c147824 */ /* 0x000fe200078e00ff */
[----:B------:R-:W-:Y:S01]  /*0c50*/  @P0 SHF.R.U32.HI R23, RZ, c[0x0][0x250], R10 ;  /* 0x00009400ff170a19 */ /* 0x000fe2000001160a */
[----:B------:R-:W-:Y:S01]  /*0c60*/  IMAD.MOV.U32 R214, RZ, RZ, 0x10 ;  /* 0x00000010ffd67424 */ /* 0x000fe200078e00ff */
[----:B------:R-:W-:Y:S01]  /*0c70*/  SHF.R.S32.HI R10, RZ, 0x1f, R229 ;  /* 0x0000001fff0a7819 */ /* 0x000fe200000114e5 */
[----:B------:R-:W-:Y:S01]  /*0c80*/  IMAD.MOV.U32 R212, RZ, RZ, 0x20 ;  /* 0x00000020ffd47424 */ /* 0x000fe200078e00ff */
[----:B------:R-:W-:Y:S01]  /*0c90*/  SHF.R.S32.HI R15, RZ, 0x1f, R23 ;  /* 0x0000001fff0f7819 */ /* 0x000fe20000011417 */
[----:B------:R-:W-:Y:S01]  /*0ca0*/  IMAD.MOV.U32 R250, RZ, RZ, 0x1 ;  /* 0x00000001fffa7424 */ /* 0x000fe200078e00ff */
[----:B------:R-:W-:Y:S01]  /*0cb0*/  SHF.R.S32.HI R21, RZ, 0x1f, R20 ;  /* 0x0000001fff157819 */ /* 0x000fe20000011414 */
[----:B------:R-:W-:Y:S01]  /*0cc0*/  IMAD.IADD R236, R5, 0x1, -R228 ;  /* 0x0000000105ec7824 */ /* 0x000fe200078e0ae4 */
[----:B------:R-:W-:Y:S01]  /*0cd0*/  SEL R13, R10, RZ, !P2 ;  /* 0x000000ff0a0d7207 */ /* 0x000fe20005000000 */
[----:B------:R-:W-:Y:S01]  /*0ce0*/  IMAD R28, R15, c[0x0][0x1e0], RZ ;  /* 0x000078000f1c7a24 */ /* 0x000fe200078e02ff */
[----:B------:R-:W-:Y:S01]  /*0cf0*/  IADD3 R26, P2, R19, R3, RZ ;  /* 0x00000003131a7210 */ /* 0x000fe20007f5e0ff */
[----:B------:R-:W-:Y:S01]  /*0d00*/  IMAD.WIDE.U32 R16, R23, c[0x0][0x1e0], R20 ;  /* 0x0000780017107a25 */ /* 0x000fe200078e0014 */
[----:B------:R-:W-:Y:S01]  /*0d10*/  SHF.R.S32.HI R3, RZ, 0x1f, R227 ;  /* 0x0000001fff037819 */ /* 0x000fe200000114e3 */
[----:B------:R-:W-:Y:S01]  /*0d20*/  CS2R R168, SRZ ;  /* 0x0000000000a87805 */ /* 0x000fe2000001ff00 */
[----:B------:R-:W-:Y:S01]  /*0d30*/  IADD3 R30, P0, R227, R8, RZ ;  /* 0x00000008e31e7210 */ /* 0x000fe20007f1e0ff */
[----:B------:R-:W-:Y:S01]  /*0d40*/  IMAD R28, R23, c[0x0][0x1e4], R28 ;  /* 0x00007900171c7a24 */ /* 0x000fe200078e021c */
[----:B------:R-:W-:Y:S01]  /*0d50*/  LEA.HI.X.SX32 R27, R19, R18, 0x1, P2 ;  /* 0x00000012131b7211 */ /* 0x000fe200010f0eff */
[----:B------:R-:W-:Y:S01]  /*0d60*/  IMAD R8, R15, c[0x0][0x1b0], RZ ;  /* 0x00006c000f087a24 */ /* 0x000fe200078e02ff */
[----:B------:R-:W-:Y:S01]  /*0d70*/  SHF.R.S32.HI R213, RZ, 0x7, R213 ;  /* 0x00000007ffd57819 */ /* 0x000fe200000114d5 */
[----:B------:R-:W-:Y:S01]  /*0d80*/  IMAD.IADD R29, R17, 0x1, R28 ;  /* 0x00000001111d7824 */ /* 0x000fe200078e021c */
[----:B------:R-:W-:Y:S01]  /*0d90*/  SHF.R.S32.HI R17, RZ, 0x1f, R219 ;  /* 0x0000001fff117819 */ /* 0x000fe200000114db */
[----:B------:R-:W-:Y:S01]  /*0da0*/  IMAD.MOV.U32 R28, RZ, RZ, R16 ;  /* 0x000000ffff1c7224 */ /* 0x000fe200078e0010 */
[----:B------:R-:W-:Y:S01]  /*0db0*/  CS2R R166, SRZ ;  /* 0x0000000000a67805 */ /* 0x000fe2000001ff00 */
[----:B------:R-:W-:Y:S01]  /*0dc0*/  IMAD R16, R13, c[0x0][0x1e8], RZ ;  /* 0x00007a000d107a24 */ /* 0x000fe200078e02ff */
[----:B------:R-:W-:Y:S01]  /*0dd0*/  LEA.HI.X.SX32 R25, R22, R17, 0x1, P1 ;  /* 0x0000001116197211 */ /* 0x000fe200008f0eff */
[C---:B------:R-:W-:Y:S01]  /*0de0*/  IMAD.WIDE.U32 R28, R11.reuse, c[0x0][0x1e8], R28 ;  /* 0x00007a000b1c7a25 */ /* 0x040fe200078e001c */
[----:B------:R-:W-:Y:S01]  /*0df0*/  CS2R R164, SRZ ;  /* 0x0000000000a47805 */ /* 0x000fe2000001ff00 */
[----:B------:R-:W-:Y:S01]  /*0e00*/  CS2R R162, SRZ ;  /* 0x0000000000a27805 */ /* 0x000fe2000001ff00 */
[----:B------:R-:W-:Y:S01]  /*0e10*/  CS2R R160, SRZ ;  /* 0x0000000000a07805 */ /* 0x000fe2000001ff00 */
[----:B------:R-:W-:Y:S01]  /*0e20*/  IMAD R16, R11, c[0x0][0x1ec], R16 ;  /* 0x00007b000b107a24 */ /* 0x000fe200078e0210 */
[----:B------:R-:W-:Y:S01]  /*0e30*/  CS2R R158, SRZ ;  /* 0x00000000009e7805 */ /* 0x000fe2000001ff00 */
[----:B------:R-:W-:Y:S01]  /*0e40*/  IMAD.X R31, R3, 0x1, R9, P0 ;  /* 0x00000001031f7824 */ /* 0x000fe200000e0609 */
[----:B------:R-:W-:Y:S01]  /*0e50*/  CS2R R156, SRZ ;  /* 0x00000000009c7805 */ /* 0x000fe2000001ff00 */
[----:B------:R-:W-:Y:S01]  /*0e60*/  IMAD.IADD R29, R29, 0x1, R16 ;  /* 0x000000011d1d7824 */ /* 0x000fe200078e0210 */
[----:B------:R-:W-:Y:S01]  /*0e70*/  CS2R R154, SRZ ;  /* 0x00000000009a7805 */ /* 0x000fe2000001ff00 */
[----:B------:R-:W-:Y:S01]  /*0e80*/  IMAD.WIDE R16, R222, 0x50, R30 ;  /* 0x00000050de107825 */ /* 0x000fe200078e021e */
[----:B------:R-:W-:Y:S01]  /*0e90*/  CS2R R152, SRZ ;  /* 0x0000000000987805 */ /* 0x000fe2000001ff00 */
[----:B------:R-:W-:Y:S01]  /*0ea0*/  CS2R R150, SRZ ;  /* 0x0000000000967805 */ /* 0x000fe2000001ff00 */
[----:B------:R-:W-:Y:S01]  /*0eb0*/  CS2R R148, SRZ ;  /* 0x0000000000947805 */ /* 0x000fe2000001ff00 */
[C---:B------:R-:W-:Y:S01]  /*0ec0*/  IMAD R8, R23.reuse, c[0x0][0x1b4], R8 ;  /* 0x00006d0017087a24 */ /* 0x040fe200078e0208 */
[----:B------:R-:W-:Y:S01]  /*0ed0*/  CS2R R146, SRZ ;  /* 0x0000000000927805 */ /* 0x000fe2000001ff00 */
[----:B------:R-:W-:Y:S01]  /*0ee0*/  IMAD.WIDE.U32 R30, R23, c[0x0][0x1b0], R20 ;  /* 0x00006c00171e7a25 */ /* 0x000fe200078e0014 */
[----:B------:R-:W-:Y:S01]  /*0ef0*/  IADD3 R23, P0, R227, R6, RZ ;  /* 0x00000006e3177210 */ /* 0x000fe20007f1e0ff */
[----:B------:R-:W-:Y:S01]  /*0f00*/  CS2R R144, SRZ ;  /* 0x0000000000907805 */ /* 0x000fe2000001ff00 */
[----:B------:R-:W-:Y:S01]  /*0f10*/  CS2R R142, SRZ ;  /* 0x00000000008e7805 */ /* 0x000fe2000001ff00 */
[----:B------:R-:W-:Y:S01]  /*0f20*/  IMAD R15, R17, c[0x0][0x1d8], RZ ;  /* 0x00007600110f7a24 */ /* 0x000fe200078e02ff */
[----:B------:R-:W-:Y:S01]  /*0f30*/  CS2R R140, SRZ ;  /* 0x00000000008c7805 */ /* 0x000fe2000001ff00 */
[----:B------:R-:W-:Y:S01]  /*0f40*/  IMAD.SHL.U32 R19, R227, 0x40, RZ ;  /* 0x00000040e3137824 */ /* 0x000fe200078e00ff */
[----:B------:R-:W-:Y:S01]  /*0f50*/  CS2R R138, SRZ ;  /* 0x00000000008a7805 */ /* 0x000fe2000001ff00 */
[----:B------:R-:W-:Y:S01]  /*0f60*/  IMAD.IADD R31, R31, 0x1, R8 ;  /* 0x000000011f1f7824 */ /* 0x000fe200078e0208 */
[----:B------:R-:W-:Y:S01]  /*0f70*/  CS2R R136, SRZ ;  /* 0x0000000000887805 */ /* 0x000fe2000001ff00 */
[C---:B------:R-:W-:Y:S01]  /*0f80*/  IMAD R8, R16.reuse, c[0x0][0x1dc], R15 ;  /* 0x0000770010087a24 */ /* 0x040fe200078e020f */
[----:B------:R-:W-:Y:S01]  /*0f90*/  LOP3.LUT R19, R19, 0x1c0, RZ, 0xc0, !PT ;  /* 0x000001c013137812 */ /* 0x000fe200078ec0ff */
[----:B------:R-:W-:Y:S01]  /*0fa0*/  IMAD.WIDE.U32 R28, R16, c[0x0][0x1d8], R28 ;  /* 0x00007600101c7a25 */ /* 0x000fe200078e001c */
[----:B------:R-:W-:Y:S01]  /*0fb0*/  CS2R R134, SRZ ;  /* 0x0000000000867805 */ /* 0x000fe2000001ff00 */
[----:B------:R-:W-:Y:S01]  /*0fc0*/  CS2R R132, SRZ ;  /* 0x0000000000847805 */ /* 0x000fe2000001ff00 */
[----:B------:R-:W-:Y:S01]  /*0fd0*/  LOP3.LUT R9, R19, 0x38, R20, 0xf8, !PT ;  /* 0x0000003813097812 */ /* 0x000fe200078ef814 */
[----:B------:R-:W-:Y:S01]  /*0fe0*/  IMAD.X R7, R3, 0x1, R7, P0 ;  /* 0x0000000103077824 */ /* 0x000fe200000e0607 */
[----:B------:R-:W-:Y:S01]  /*0ff0*/  LEA R32, P0, R28, c[0x0][0x1c0], 0x1 ;  /* 0x000070001c207a11 */ /* 0x000fe200078008ff */
[----:B------:R-:W-:Y:S01]  /*1000*/  IMAD.IADD R3, R29, 0x1, R8 ;  /* 0x000000011d037824 */ /* 0x000fe200078e0208 */
[----:B------:R-:W-:Y:S01]  /*1010*/  SHF.R.U32.HI R6, RZ, 0x3, R19 ;  /* 0x00000003ff067819 */ /* 0x000fe20000011613 */
[----:B------:R-:W-:Y:S01]  /*1020*/  IMAD R222, R222, -0x50, RZ ;  /* 0xffffffb0dede7824 */ /* 0x000fe200078e02ff */
[----:B------:R-:W-:Y:S01]  /*1030*/  CS2R R130, SRZ ;  /* 0x0000000000827805 */ /* 0x000fe2000001ff00 */
[----:B------:R-:W-:Y:S01]  /*1040*/  IMAD.WIDE.U32 R30, R11, c[0x0][0x1b8], R30 ;  /* 0x00006e000b1e7a25 */ /* 0x000fe200078e001e */
[----:B------:R-:W-:Y:S01]  /*1050*/  LEA.HI.X R33, R28, c[0x0][0x1c4], R3, 0x1, P0 ;  /* 0x000071001c217a11 */ /* 0x000fe200000f0c03 */
[----:B------:R-:W-:Y:S01]  /*1060*/  CS2R R128, SRZ ;  /* 0x0000000000807805 */ /* 0x000fe2000001ff00 */
[----:B------:R-:W-:Y:S01]  /*1070*/  LEA.HI R3, R14, R219, RZ, 0x6 ;  /* 0x000000db0e037211 */ /* 0x000fe200078f30ff */
[----:B------:R-:W-:Y:S01]  /*1080*/  IMAD.MOV.U32 R15, RZ, RZ, c[0x0][0x1dc] ;  /* 0x00007700ff0f7624 */ /* 0x000fe200078e00ff */
[----:B------:R-:W-:Y:S01]  /*1090*/  IADD3 R8, R222, R5, -R227 ;  /* 0x00000005de087210 */ /* 0x000fe20007ffe8e3 */
[----:B------:R-:W-:Y:S01]  /*10a0*/  IMAD.WIDE.U32 R24, R0, c[0x0][0x238], R24 ;  /* 0x00008e0000187a25 */ /* 0x000fe200078e0018 */
[----:B------:R-:W-:Y:S01]  /*10b0*/  ISETP.GE.AND P0, PT, R20, c[0x0][0x1cc], PT ;  /* 0x0000730014007a0c */ /* 0x000fe20003f06270 */
[----:B------:R-:W-:Y:S01]  /*10c0*/  CS2R R126, SRZ ;  /* 0x00000000007e7805 */ /* 0x000fe2000001ff00 */
[----:B------:R-:W-:Y:S01]  /*10d0*/  LOP3.LUT R18, R9, R6, RZ, 0x3c, !PT ;  /* 0x0000000609127212 */ /* 0x000fe200078e3cff */
[----:B------:R-:W-:Y:S01]  /*10e0*/  IMAD R6, R13, c[0x0][0x1b8], RZ ;  /* 0x00006e000d067a24 */ /* 0x000fe200078e02ff */
[----:B------:R-:W-:Y:S01]  /*10f0*/  SHF.R.S32.HI R3, RZ, 0x6, R3 ;  /* 0x00000006ff037819 */ /* 0x000fe20000011403 */
[----:B------:R-:W-:Y:S01]  /*1100*/  IMAD.SHL.U32 R210, R213, 0x8, RZ ;  /* 0x00000008d5d27824 */ /* 0x000fe200078e00ff */
[----:B------:R-:W-:Y:S01]  /*1110*/  ISETP.LT.OR P2, PT, R8, 0x1, P0 ;  /* 0x000000010800780c */ /* 0x000fe20000741670 */
[----:B------:R-:W-:Y:S01]  /*1120*/  IMAD R13, R11, c[0x0][0x1bc], R6 ;  /* 0x00006f000b0d7a24 */ /* 0x000fe200078e0206 */
[C---:B------:R-:W-:Y:S01]  /*1130*/  IADD3 R9, R20.reuse, 0x40, RZ ;  /* 0x0000004014097810 */ /* 0x040fe20007ffe0ff */
[----:B------:R-:W-:Y:S01]  /*1140*/  IMAD.MOV.U32 R11, RZ, RZ, c[0x0][0x1d8] ;  /* 0x00007600ff0b7624 */ /* 0x000fe200078e00ff */
[----:B------:R-:W-:Y:S01]  /*1150*/  IADD3 R6, R20, 0x80, RZ ;  /* 0x0000008014067810 */ /* 0x000fe20007ffe0ff */
[----:B------:R-:W-:Y:S01]  /*1160*/  IMAD R18, R3, 0x200, R18 ;  /* 0x0000020003127824 */ /* 0x000fe200078e0212 */
[----:B------:R-:W-:Y:S01]  /*1170*/  ISETP.GE.AND P4, PT, R9, c[0x0][0x1cc], PT ;  /* 0x0000730009007a0c */ /* 0x000fe20003f86270 */
[----:B------:R-:W-:Y:S01]  /*1180*/  IMAD.IADD R31, R31, 0x1, R13 ;  /* 0x000000011f1f7824 */ /* 0x000fe200078e020d */
[----:B------:R-:W-:Y:S01]  /*1190*/  LEA R28, P1, R11, R32, 0x6 ;  /* 0x000000200b1c7211 */ /* 0x000fe200078230ff */
[----:B------:R-:W-:Y:S01]  /*11a0*/  IMAD.SHL.U32 R221, R18, 0x2, RZ ;  /* 0x0000000212dd7824 */ /* 0x000fe200078e00ff */
[----:B------:R-:W-:Y:S01]  /*11b0*/  ISETP.GE.AND P3, PT, R6, c[0x0][0x1cc], PT ;  /* 0x0000730006007a0c */ /* 0x000fe20003f66270 */
[----:B------:R-:W-:Y:S01]  /*11c0*/  IMAD.U32 R13, RZ, RZ, UR7 ;  /* 0x00000007ff0d7e24 */ /* 0x000fe2000f8e00ff */
[C---:B------:R-:W-:Y:S01]  /*11d0*/  ISETP.LT.OR P5, PT, R8.reuse, 0x1, P4 ;  /* 0x000000010800780c */ /* 0x040fe200027a1670 */
[----:B------:R-:W-:Y:S01]  /*11e0*/  IMAD R18, R7, c[0x0][0x208], RZ ;  /* 0x0000820007127a24 */ /* 0x000fe200078e02ff */
[----:B------:R-:W-:Y:S01]  /*11f0*/  LEA.HI.X R29, R11, R33, R15, 0x6, P1 ;  /* 0x000000210b1d7211 */ /* 0x000fe200008f340f */
[----:B------:R-:W-:Y:S01]  /*1200*/  @!PT LDS RZ, [RZ] ;  /* 0x00000000fffff984 */ /* 0x000fe20000000800 */
[----:B------:R-:W-:Y:S01]  /*1210*/  @!PT LDS RZ, [RZ] ;  /* 0x00000000fffff984 */ /* 0x000fe20000000800 */
[----:B------:R-:W-:Y:S01]  /*1220*/  @!PT LDS RZ, [RZ] ;  /* 0x00000000fffff984 */ /* 0x000fe20000000800 */
[----:B------:R1:W-:Y:S01]  /*1230*/  LDGSTS.E.BYPASS.LTC128B.128 [R221+0x7880], [R32.64], !P2 ;  /* 0x0788000020dd7fae */ /* 0x0003e2000d101d48 */
[C---:B------:R-:W-:Y:S01]  /*1240*/  ISETP.LT.OR P1, PT, R8.reuse, 0x1, P3 ;  /* 0x000000010800780c */ /* 0x040fe20001f21670 */
[----:B------:R-:W-:Y:S01]  /*1250*/  IMAD.U32 R11, RZ, RZ, UR5 ;  /* 0x00000005ff0b7e24 */ /* 0x000fe2000f8e00ff */
[C---:B------:R-:W-:Y:S01]  /*1260*/  ISETP.LT.OR P2, PT, R8.reuse, 0x21, P0 ;  /* 0x000000210800780c */ /* 0x040fe20000741670 */
[----:B------:R-:W-:Y:S01]  /*1270*/  IMAD R15, R17, c[0x0][0x1a8], RZ ;  /* 0x00006a00110f7a24 */ /* 0x000fe200078e02ff */
[C---:B------:R-:W-:Y:S01]  /*1280*/  ISETP.LT.OR P0, PT, R8.reuse, 0x21, P4 ;  /* 0x000000210800780c */ /* 0x040fe20002701670 */
[----:B------:R-:W-:Y:S01]  /*1290*/  ULDC.64 UR4, c[0x0][0x1a8] ;  /* 0x00006a0000047ab9 */ /* 0x000fe20000000a00 */
[----:B------:R-:W-:Y:S01]  /*12a0*/  ISETP.LT.OR P3, PT, R8, 0x21, P3 ;  /* 0x000000210800780c */ /* 0x000fe20001f61670 */
[C---:B------:R-:W-:Y:S01]  /*12b0*/  IMAD R15, R16.reuse, c[0x0][0x1ac], R15 ;  /* 0x00006b00100f7a24 */ /* 0x040fe200078e020f */
[----:B------:R-:W-:Y:S01]  /*12c0*/  USHF.L.U32 UR11, UR4, 0x5, URZ ;  /* 0x00000005040b7899 */ /* 0x000fe2000800063f */
[----:B------:R1:W-:Y:S01]  /*12d0*/  LDGSTS.E.BYPASS.LTC128B.128 [R221+0xa080], [R32.64+0x80], !P5 ;  /* 0x0a08008020dd7fae */ /* 0x0003e2000e901d48 */
[----:B------:R-:W-:Y:S01]  /*12e0*/  IMAD.WIDE.U32 R16, R16, c[0x0][0x1a8], R30 ;  /* 0x00006a0010107a25 */ /* 0x000fe200078e001e */
[----:B------:R-:W-:Y:S01]  /*12f0*/  USHF.L.U64.HI UR10, UR4, UR6, UR5 ;  /* 0x00000006040a7299 */ /* 0x000fe20008010205 */
[----:B------:R-:W-:Y:S01]  /*1300*/  LOP3.LUT R210, R210, 0x8, RZ, 0xc0, !PT ;  /* 0x00000008d2d27812 */ /* 0x000fe200078ec0ff */
[----:B------:R1:W-:Y:S01]  /*1310*/  LDGSTS.E.BYPASS.LTC128B.128 [R221+0xc880], [R32.64+0x100], !P1 ;  /* 0x0c88010020dd7fae */ /* 0x0003e2000c901d48 */
[C---:B------:R-:W-:Y:S01]  /*1320*/  @!P6 ISETP.GE.AND P1, PT, R8.reuse, 0x41, PT ;  /* 0x000000410800e80c */ /* 0x040fe20003f26270 */
[----:B------:R-:W-:Y:S01]  /*1330*/  IMAD.IADD R15, R17, 0x1, R15 ;  /* 0x00000001110f7824 */ /* 0x000fe200078e020f */
[----:B------:R-:W-:Y:S01]  /*1340*/  UMOV UR7, 0x6 ;  /* 0x0000000600077882 */ /* 0x000fe20000000000 */
[----:B------:R2:W-:Y:S01]  /*1350*/  LDGSTS.E.BYPASS.LTC128B.128 [R221+0x8880], [R28.64], !P2 ;  /* 0x088800001cdd7fae */ /* 0x0005e2000d101d48 */
[----:B------:R-:W-:Y:S01]  /*1360*/  @!P6 ISETP.LT.OR P2, PT, R8, 0x41, P4 ;  /* 0x000000410800e80c */ /* 0x000fe20002741670 */
[----:B------:R-:W-:Y:S01]  /*1370*/  ULDC.64 UR4, c[0x0][0x178] ;  /* 0x00005e0000047ab9 */ /* 0x000fe20000000a00 */
[----:B------:R-:W-:Y:S01]  /*1380*/  ISETP.GT.AND P4, PT, R219, 0x7f, PT ;  /* 0x0000007fdb00780c */ /* 0x000fe20003f84270 */
[----:B------:R2:W-:Y:S01]  /*1390*/  LDGSTS.E.BYPASS.LTC128B.128 [R221+0xb080], [R28.64+0x80], !P0 ;  /* 0x0b0800801cdd7fae */ /* 0x0005e2000c101d48 */
[----:B------:R-:W-:Y:S01]  /*13a0*/  @!P6 LEA R34, P0, R13, R28, 0x1 ;  /* 0x0000001c0d22e211 */ /* 0x000fe200078008ff */
[----:B------:R-:W-:Y:S01]  /*13b0*/  USHF.L.U64.HI UR12, UR4, UR7, UR5 ;  /* 0x00000007040c7299 */ /* 0x000fe20008010205 */
[C---:B------:R-:W-:Y:S01]  /*13c0*/  @!P6 ISETP.GE.OR P5, PT, R20.reuse, c[0x0][0x1cc], !P1 ;  /* 0x000073001400ea0c */ /* 0x040fe20004fa6670 */
[----:B------:R2:W-:Y:S01]  /*13d0*/  LDGSTS.E.BYPASS.LTC128B.128 [R221+0xd880], [R28.64+0x100], !P3 ;  /* 0x0d8801001cdd7fae */ /* 0x0005e2000d901d48 */
[----:B------:R-:W-:Y:S01]  /*13e0*/  ISETP.GE.AND P6, PT, R20, c[0x0][0x19c], PT ;  /* 0x0000670014007a0c */ /* 0x000fe20003fc6270 */
[----:B------:R-:W-:Y:S01]  /*13f0*/  USHF.L.U32 UR13, UR4, 0x6, URZ ;  /* 0x00000006040d7899 */ /* 0x000fe2000800063f */
[----:B------:R-:W-:Y:S01]  /*1400*/  IMAD R18, R23, c[0x0][0x20c], R18 ;  /* 0x0000830017127a24 */ /* 0x000fe200078e0212 */
[----:B------:R-:W-:Y:S01]  /*1410*/  CS2R R124, SRZ ;  /* 0x00000000007c7805 */ /* 0x000fe2000001ff00 */
[----:B------:R-:W-:Y:S01]  /*1420*/  ISETP.LT.OR P3, PT, R8, 0x1, P6 ;  /* 0x000000010800780c */ /* 0x000fe20003761670 */
[----:B------:R-:W-:Y:S01]  /*1430*/  IMAD.SHL.U32 R3, R3, 0x8, RZ ;  /* 0x0000000803037824 */ /* 0x000fe200078e00ff */
[----:B------:R-:W-:Y:S01]  /*1440*/  CS2R R122, SRZ ;  /* 0x00000000007a7805 */ /* 0x000fe2000001ff00 */
[----:B------:R-:W-:Y:S01]  /*1450*/  @!P4 ISETP.GE.OR P1, PT, R6, c[0x0][0x1cc], !P1 ;  /* 0x000073000600ca0c */ /* 0x000fe20004f26670 */
[----:B------:R-:W-:Y:S01]  /*1460*/  IMAD.IADD R5, R222, 0x1, R5 ;  /* 0x00000001de057824 */ /* 0x000fe200078e0205 */
[----:B------:R-:W-:Y:S01]  /*1470*/  @!P4 LEA.HI.X R35, R13, R29, R11, 0x1, P0 ;  /* 0x0000001d0d23c211 */ /* 0x000fe200000f0c0b */
[----:B------:R-:W-:Y:S01]  /*1480*/  CS2R R120, SRZ ;  /* 0x0000000000787805 */ /* 0x000fe2000001ff00 */
[----:B------:R-:W-:Y:S01]  /*1490*/  SHF.R.S32.HI R11, RZ, 0x1f, R0 ;  /* 0x0000001fff0b7819 */ /* 0x000fe20000011400 */
[----:B------:R-:W-:Y:S01]  /*14a0*/  CS2R R118, SRZ ;  /* 0x0000000000767805 */ /* 0x000fe2000001ff00 */
[----:B------:R-:W-:Y:S01]  /*14b0*/  CS2R R116, SRZ ;  /* 0x0000000000747805 */ /* 0x000fe2000001ff00 */
[----:B------:R3:W-:Y:S01]  /*14c0*/  @!P4 LDGSTS.E.BYPASS.LTC128B.128 [R221+0x9880], [R34.64], !P5 ;  /* 0x0988000022ddcfae */ /* 0x0007e2000e901d48 */
[----:B------:R-:W-:Y:S01]  /*14d0*/  ISETP.GT.AND P5, PT, R219, 0x7f, PT ;  /* 0x0000007fdb00780c */ /* 0x000fe20003fa4270 */
[----:B------:R-:W-:Y:S01]  /*14e0*/  IMAD R13, R11, c[0x0][0x180], RZ ;  /* 0x000060000b0d7a24 */ /* 0x000fe200078e02ff */
[----:B-1----:R-:W-:Y:S01]  /*14f0*/  LEA R32, P0, R16, c[0x0][0x190], 0x1 ;  /* 0x0000640010207a11 */ /* 0x002fe200078008ff */
[----:B------:R-:W-:Y:S01]  /*1500*/  CS2R R114, SRZ ;  /* 0x0000000000727805 */ /* 0x000fe2000001ff00 */
[----:B------:R-:W-:Y:S01]  /*1510*/  ISETP.GE.AND P4, PT, R9, c[0x0][0x19c], PT ;  /* 0x0000670009007a0c */ /* 0x000fe20003f86270 */
[----:B------:R-:W-:Y:S01]  /*1520*/  IMAD R234, R0, c[0x0][0x184], R13 ;  /* 0x0000610000ea7a24 */ /* 0x000fe200078e020d */
[----:B------:R-:W-:Y:S01]  /*1530*/  LEA.HI.X R33, R16, c[0x0][0x194], R15, 0x1, P0 ;  /* 0x0000650010217a11 */ /* 0x000fe200000f0c0f */
[----:B------:R-:W-:Y:S01]  /*1540*/  IMAD R16, R7, c[0x0][0x178], RZ ;  /* 0x00005e0007107a24 */ /* 0x000fe200078e02ff */
[----:B------:R-:W-:Y:S01]  /*1550*/  ISETP.LT.OR P0, PT, R8, 0x1, P4 ;  /* 0x000000010800780c */ /* 0x000fe20002701670 */
[----:B------:R-:W-:Y:S01]  /*1560*/  IMAD.MOV.U32 R7, RZ, RZ, c[0x0][0x1ac] ;  /* 0x00006b00ff077624 */ /* 0x000fe200078e00ff */
[----:B------:R-:W-:Y:S01]  /*1570*/  CS2R R112, SRZ ;  /* 0x0000000000707805 */ /* 0x000fe2000001ff00 */
[C---:B------:R-:W-:Y:S01]  /*1580*/  IMAD R16, R23.reuse, c[0x0][0x17c], R16 ;  /* 0x00005f0017107a24 */ /* 0x040fe200078e0210 */
[----:B------:R-:W-:Y:S01]  /*1590*/  CS2R R86, SRZ ;  /* 0x0000000000567805 */ /* 0x000fe2000001ff00 */
[----:B------:R3:W-:Y:S01]  /*15a0*/  @!P5 LDGSTS.E.BYPASS.LTC128B.128 [R221+0xc080], [R34.64+0x80], !P2 ;  /* 0x0c08008022dddfae */ /* 0x0007e2000d101d48 */
[----:B------:R-:W-:Y:S01]  /*15b0*/  ISETP.GE.AND P2, PT, R6, c[0x0][0x19c], PT ;  /* 0x0000670006007a0c */ /* 0x000fe20003f46270 */
[----:B--2---:R-:W-:Y:S01]  /*15c0*/  IMAD.WIDE.U32 R28, R23, c[0x0][0x178], R20 ;  /* 0x00005e00171c7a25 */ /* 0x004fe200078e0014 */
[----:B------:R-:W-:Y:S01]  /*15d0*/  CS2R R84, SRZ ;  /* 0x0000000000547805 */ /* 0x000fe2000001ff00 */
[----:B------:R3:W-:Y:S01]  /*15e0*/  @!P5 LDGSTS.E.BYPASS.LTC128B.128 [R221+0xe880], [R34.64+0x100], !P1 ;  /* 0x0e88010022dddfae */ /* 0x0007e2000c901d48 */
[----:B------:R-:W-:Y:S01]  /*15f0*/  ISETP.LT.OR P1, PT, R8, 0x1, P2 ;  /* 0x000000010800780c */ /* 0x000fe20001721670 */
[----:B------:R-:W-:Y:S01]  /*1600*/  IMAD.IADD R17, R29, 0x1, R16 ;  /* 0x000000011d117824 */ /* 0x000fe200078e0210 */
[----:B------:R-:W-:Y:S01]  /*1610*/  CS2R R82, SRZ ;  /* 0x0000000000527805 */ /* 0x000fe2000001ff00 */
[----:B------:R1:W-:Y:S01]  /*1620*/  LDGSTS.E.BYPASS.LTC128B.128 [R221+0x80], [R32.64], !P3 ;  /* 0x0008000020dd7fae */ /* 0x0003e2000d901d48 */
[----:B------:R-:W-:Y:S01]  /*1630*/  ISETP.NE.AND P3, PT, R2, RZ, PT ;  /* 0x000000ff0200720c */ /* 0x000fe20003f65270 */
[----:B------:R-:W-:Y:S01]  /*1640*/  IMAD.MOV.U32 R2, RZ, RZ, c[0x0][0x1a8] ;  /* 0x00006a00ff027624 */ /* 0x000fe200078e00ff */
[----:B------:R-:W-:Y:S01]  /*1650*/  CS2R R80, SRZ ;  /* 0x0000000000507805 */ /* 0x000fe2000001ff00 */
[----:B------:R1:W-:Y:S01]  /*1660*/  LDGSTS.E.BYPASS.LTC128B.128 [R221+0x2880], [R32.64+0x80], !P0 ;  /* 0x0288008020dd7fae */ /* 0x0003e2000c101d48 */
[----:B------:R-:W-:Y:S01]  /*1670*/  SEL R230, R229, RZ, !P3 ;  /* 0x000000ffe5e67207 */ /* 0x000fe20005800000 */
[----:B------:R-:W-:Y:S01]  /*1680*/  IMAD.MOV.U32 R16, RZ, RZ, R28 ;  /* 0x000000ffff107224 */ /* 0x000fe200078e001c */
[C---:B------:R-:W-:Y:S01]  /*1690*/  LEA R30, P0, R2.reuse, R32, 0x6 ;  /* 0x00000020021e7211 */ /* 0x040fe200078030ff */
[----:B------:R-:W-:Y:S01]  /*16a0*/  IMAD R15, R251, UR12, RZ ;  /* 0x0000000cfb0f7c24 */ /* 0x000fe2000f8e02ff */
[----:B------:R-:W-:Y:S01]  /*16b0*/  CS2R R78, SRZ ;  /* 0x00000000004e7805 */ /* 0x000fe2000001ff00 */
[----:B------:R1:W-:Y:S01]  /*16c0*/  LDGSTS.E.BYPASS.LTC128B.128 [R221+0x5080], [R32.64+0x100], !P1 ;  /* 0x0508010020dd7fae */ /* 0x0003e2000c901d48 */
[----:B------:R-:W-:Y:S01]  /*16d0*/  LEA.HI.X R31, R2, R33, R7, 0x6, P0 ;  /* 0x00000021021f7211 */ /* 0x000fe200000f3407 */
[----:B------:R-:W-:Y:S01]  /*16e0*/  IMAD.WIDE.U32 R16, R0, c[0x0][0x180], R16 ;  /* 0x0000600000107a25 */ /* 0x000fe200078e0010 */
[----:B------:R-:W-:Y:S01]  /*16f0*/  ISETP.GE.AND P0, PT, R9, c[0x0][0x16c], PT ;  /* 0x00005b0009007a0c */ /* 0x000fe20003f06270 */
[----:B------:R-:W-:Y:S01]  /*1700*/  CS2R R76, SRZ ;  /* 0x00000000004c7805 */ /* 0x000fe2000001ff00 */
[----:B------:R-:W-:Y:S01]  /*1710*/  SEL R7, R10, RZ, !P3 ;  /* 0x000000ff0a077207 */ /* 0x000fe20005800000 */
[----:B------:R-:W-:Y:S01]  /*1720*/  IMAD.IADD R235, R17, 0x1, R234 ;  /* 0x0000000111eb7824 */ /* 0x000fe200078e02ea */
[----:B------:R-:W-:Y:S01]  /*1730*/  ISETP.LT.OR P3, PT, R8, 0x21, P6 ;  /* 0x000000210800780c */ /* 0x000fe20003761670 */
[----:B------:R-:W-:Y:S01]  /*1740*/  IMAD.MOV.U32 R234, RZ, RZ, R16 ;  /* 0x000000ffffea7224 */ /* 0x000fe200078e0010 */
[----:B------:R-:W-:Y:S01]  /*1750*/  SEL R2, RZ, 0xffffffff, P0 ;  /* 0xffffffffff027807 */ /* 0x000fe20000000000 */
[----:B------:R-:W-:Y:S01]  /*1760*/  IMAD R245, R7, c[0x0][0x188], RZ ;  /* 0x0000620007f57a24 */ /* 0x000fe200078e02ff */
[C---:B------:R-:W-:Y:S01]  /*1770*/  ISETP.GT.AND P0, PT, R219.reuse, 0x7f, PT ;  /* 0x0000007fdb00780c */ /* 0x040fe20003f04270 */
[----:B------:R-:W-:Y:S01]  /*1780*/  IMAD.U32 R16, RZ, RZ, UR11 ;  /* 0x0000000bff107e24 */ /* 0x000fe2000f8e00ff */
[----:B------:R-:W-:Y:S01]  /*1790*/  ISETP.GE.AND P1, PT, R20, c[0x0][0x16c], PT ;  /* 0x00005b0014007a0c */ /* 0x000fe20003f26270 */
[----:B------:R-:W-:Y:S01]  /*17a0*/  IMAD.SHL.U32 R2, R2, 0x2, RZ ;  /* 0x0000000202027824 */ /* 0x000fe200078e00ff */
[----:B------:R-:W-:Y:S01]  /*17b0*/  @!P5 ISETP.LT.OR P6, PT, R8, 0x41, P6 ;  /* 0x000000410800d80c */ /* 0x000fe200037c1670 */
[----:B------:R-:W-:Y:S01]  /*17c0*/  IMAD R245, R230, c[0x0][0x18c], R245 ;  /* 0x00006300e6f57a24 */ /* 0x000fe200078e02f5 */
[----:B------:R-:W-:Y:S01]  /*17d0*/  ISETP.LT.OR P5, PT, R8, 0x21, P4 ;  /* 0x000000210800780c */ /* 0x000fe200027a1670 */
[----:B------:R-:W-:Y:S01]  /*17e0*/  IMAD.WIDE.U32 R234, R230, c[0x0][0x188], R234 ;  /* 0x00006200e6ea7a25 */ /* 0x000fe200078e00ea */
[----:B------:R-:W-:Y:S01]  /*17f0*/  SEL R13, RZ, 0x1, P1 ;  /* 0x00000001ff0d7807 */ /* 0x000fe20000800000 */
[----:B------:R2:W-:Y:S01]  /*1800*/  LDGSTS.E.BYPASS.LTC128B.128 [R221+0x1080], [R30.64], !P3 ;  /* 0x010800001edd7fae */ /* 0x0005e2000d901d48 */
[----:B------:R-:W-:Y:S01]  /*1810*/  ISETP.GT.AND P3, PT, R219, 0x7f, PT ;  /* 0x0000007fdb00780c */ /* 0x000fe20003f64270 */
[----:B------:R-:W-:Y:S01]  /*1820*/  IMAD.IADD R245, R235, 0x1, R245 ;  /* 0x00000001ebf57824 */ /* 0x000fe200078e02f5 */
[C---:B------:R-:W-:Y:S01]  /*1830*/  ISETP.LT.OR P1, PT, R8.reuse, 0x21, P2 ;  /* 0x000000210800780c */ /* 0x040fe20001721670 */
[----:B------:R-:W-:Y:S01]  /*1840*/  IMAD.MOV.U32 R244, RZ, RZ, R234 ;  /* 0x000000fffff47224 */ /* 0x000fe200078e00ea */
[C---:B------:R-:W-:Y:S01]  /*1850*/  @!P0 ISETP.LT.OR P4, PT, R8.reuse, 0x41, P4 ;  /* 0x000000410800880c */ /* 0x040fe20002781670 */
[----:B------:R-:W-:Y:S01]  /*1860*/  IMAD.WIDE.U32 R22, R23, c[0x0][0x208], R20 ;  /* 0x0000820017167a25 */ /* 0x000fe200078e0014 */
[----:B------:R-:W-:Y:S01]  /*1870*/  @!P0 ISETP.LT.OR P2, PT, R8, 0x41, P2 ;  /* 0x000000410800880c */ /* 0x000fe20001741670 */
[----:B------:R-:W-:Y:S01]  /*1880*/  USHF.L.U32 UR11, UR4, 0x5, URZ ;  /* 0x00000005040b7899 */ /* 0x000fe2000800063f */
[----:B------:R-:W-:Y:S01]  /*1890*/  ISETP.GE.AND P0, PT, R6, c[0x0][0x16c], PT ;  /* 0x00005b0006007a0c */ /* 0x000fe20003f06270 */
[----:B------:R2:W-:Y:S01]  /*18a0*/  LDGSTS.E.BYPASS.LTC128B.128 [R221+0x3880], [R30.64+0x80], !P5 ;  /* 0x038800801edd7fae */ /* 0x0005e2000e901d48 */
[----:B------:R-:W-:Y:S01]  /*18b0*/  LOP3.LUT R2, R2, 0x2, R13, 0xe2, !PT ;  /* 0x0000000202027812 */ /* 0x000fe200078ee20d */
[----:B------:R-:W-:Y:S01]  /*18c0*/  IMAD.U32 R13, RZ, RZ, UR10 ;  /* 0x0000000aff0d7e24 */ /* 0x000fe2000f8e00ff */
[----:B------:R-:W-:Y:S01]  /*18d0*/  SEL R17, RZ, 0x4, P0 ;  /* 0x00000004ff117807 */ /* 0x000fe20000000000 */
[----:B------:R-:W-:Y:S01]  /*18e0*/  IMAD.IADD R19, R23, 0x1, R18 ;  /* 0x0000000117137824 */ /* 0x000fe200078e0212 */
[----:B------:R-:W-:Y:S01]  /*18f0*/  SHF.R.S32.HI R8, RZ, 0x1f, R251 ;  /* 0x0000001fff087819 */ /* 0x000fe200000114fb */
[----:B------:R2:W-:Y:S01]  /*1900*/  LDGSTS.E.BYPASS.LTC128B.128 [R221+0x6080], [R30.64+0x100], !P1 ;  /* 0x060801001edd7fae */ /* 0x0005e2000c901d48 */
[----:B------:R-:W-:Y:S01]  /*1910*/  @!P3 LEA R28, P0, R16, R30, 0x1 ;  /* 0x0000001e101cb211 */ /* 0x000fe200078008ff */
[----:B------:R-:W-:Y:S01]  /*1920*/  IMAD.MOV.U32 R18, RZ, RZ, R22 ;  /* 0x000000ffff127224 */ /* 0x000fe200078e0016 */
[----:B------:R-:W-:Y:S01]  /*1930*/  P2R R10, PR, RZ, 0x10 ;  /* 0x00000010ff0a7803 */ /* 0x000fe20000000000 */
[----:B------:R-:W-:Y:S01]  /*1940*/  IMAD R15, R8, UR13, R15 ;  /* 0x0000000d080f7c24 */ /* 0x000fe2000f8e020f */
[----:B------:R-:W-:Y:S01]  /*1950*/  LOP3.LUT R2, R2, R17, RZ, 0xfc, !PT ;  /* 0x0000001102027212 */ /* 0x000fe200078efcff */
[----:B------:R-:W-:Y:S01]  /*1960*/  USHF.L.U64.HI UR10, UR4, UR6, UR5 ;  /* 0x00000006040a7299 */ /* 0x000fe20008010205 */
[----:B------:R-:W-:Y:S01]  /*1970*/  @!P3 LEA.HI.X R29, R16, R31, R13, 0x1, P0 ;  /* 0x0000001f101db211 */ /* 0x000fe200000f0c0d */
[----:B------:R-:W-:Y:S01]  /*1980*/  IMAD.WIDE.U32 R16, R251, UR13, R244 ;  /* 0x0000000dfb107c25 */ /* 0x000fe2000f8e00f4 */
[----:B------:R-:W-:Y:S01]  /*1990*/  ISETP.NE.AND P1, PT, R10, RZ, PT ;  /* 0x000000ff0a00720c */ /* 0x000fe20003f25270 */
[----:B------:R-:W-:Y:S01]  /*19a0*/  ULDC.64 UR4, c[0x0][0x208] ;  /* 0x0000820000047ab9 */ /* 0x000fe20000000a00 */
[C---:B------:R-:W-:Y:S01]  /*19b0*/  LOP3.LUT P5, RZ, R2.reuse, 0x1, RZ, 0xc0, !PT ;  /* 0x0000000102ff7812 */ /* 0x040fe200078ac0ff */
[----:B------:R-:W-:Y:S01]  /*19c0*/  IMAD.IADD R10, R17, 0x1, R15 ;  /* 0x00000001110a7824 */ /* 0x000fe200078e020f */
[----:B------:R4:W-:Y:S01]  /*19d0*/  @!P3 LDGSTS.E.BYPASS.LTC128B.128 [R221+0x2080], [R28.64], !P6 ;  /* 0x020800001cddbfae */ /* 0x0009e2000f101d48 */
[----:B------:R-:W-:Y:S01]  /*19e0*/  IMAD.SHL.U32 R15, R251, 0x40, RZ ;  /* 0x00000040fb0f7824 */ /* 0x000fe200078e00ff */
[C---:B------:R-:W-:Y:S01]  /*19f0*/  LOP3.LUT P4, RZ, R2.reuse, 0x2, RZ, 0xc0, !PT ;  /* 0x0000000202ff7812 */ /* 0x040fe2000788c0ff */
[----:B------:R-:W-:Y:S01]  /*1a00*/  IMAD R13, R11, c[0x0][0x210], RZ ;  /* 0x000084000b0d7a24 */ /* 0x000fe200078e02ff */
[----:B------:R-:W-:Y:S01]  /*1a10*/  LOP3.LUT P6, RZ, R2, 0x4, RZ, 0xc0, !PT ;  /* 0x0000000402ff7812 */ /* 0x000fe200078cc0ff */
[----:B-1----:R-:W-:Y:S01]  /*1a20*/  IMAD.U32 R32, RZ, RZ, UR11 ;  /* 0x0000000bff207e24 */ /* 0x002fe2000f8e00ff */
[----:B------:R-:W-:Y:S01]  /*1a30*/  IADD3 R2, -R227, R228, -R15 ;  /* 0x000000e4e3027210 */ /* 0x000fe20007ffe90f */
[----:B------:R-:W-:Y:S01]  /*1a40*/  IMAD R232, R0, c[0x0][0x214], R13 ;  /* 0x0000850000e87a24 */ /* 0x000fe200078e020d */
[----:B------:R-:W-:Y:S01]  /*1a50*/  LEA R22, P0, R16, c[0x0][0x160], 0x1 ;  /* 0x0000580010167a11 */ /* 0x000fe200078008ff */
[----:B------:R4:W-:Y:S01]  /*1a60*/  @!P3 LDGSTS.E.BYPASS.LTC128B.128 [R221+0x4880], [R28.64+0x80], !P1 ;  /* 0x048800801cddbfae */ /* 0x0009e2000c901d48 */
[----:B------:R-:W-:Y:S01]  /*1a70*/  IMAD.U32 R13, RZ, RZ, UR11 ;  /* 0x0000000bff0d7e24 */ /* 0x000fe2000f8e00ff */
[C---:B------:R-:W-:Y:S01]  /*1a80*/  ISETP.LT.OR P1, PT, R2.reuse, 0x1, !P6 ;  /* 0x000000010200780c */ /* 0x040fe20007721670 */
[----:B------:R-:W-:Y:S01]  /*1a90*/  IMAD R17, R11, c[0x0][0x270], RZ ;  /* 0x00009c000b117a24 */ /* 0x000fe200078e02ff */
[----:B------:R4:W-:Y:S01]  /*1aa0*/  @!P3 LDGSTS.E.BYPASS.LTC128B.128 [R221+0x7080], [R28.64+0x100], !P2 ;  /* 0x070801001cddbfae */ /* 0x0009e2000d101d48 */
[----:B------:R-:W-:Y:S01]  /*1ab0*/  ISETP.LT.OR P3, PT, R2, 0x1, !P5 ;  /* 0x000000010200780c */ /* 0x000fe20006f61670 */
[----:B------:R-:W-:Y:S01]  /*1ac0*/  IMAD.WIDE.U32 R18, R0, c[0x0][0x210], R18 ;  /* 0x0000840000127a25 */ /* 0x000fe200078e0012 */
[----:B------:R-:W-:Y:S01]  /*1ad0*/  LEA.HI.X R23, R16, c[0x0][0x164], R10, 0x1, P0 ;  /* 0x0000590010177a11 */ /* 0x000fe200000f0c0a */
[----:B------:R-:W0:Y:S01]  /*1ae0*/  LDGDEPBAR ;  /* 0x00000000000079af */ /* 0x000e220000000000 */
[----:B------:R-:W-:Y:S01]  /*1af0*/  LEA R32, P0, R32, R22, 0x1 ;  /* 0x0000001620207211 */ /* 0x000fe200078008ff */
[----:B------:R-:W-:Y:S01]  /*1b00*/  IMAD.U32 R10, RZ, RZ, UR10 ;  /* 0x0000000aff0a7e24 */ /* 0x000fe2000f8e00ff */
[----:B------:R-:W-:Y:S01]  /*1b10*/  ISETP.LT.OR P2, PT, R2, 0x1, !P4 ;  /* 0x000000010200780c */ /* 0x000fe20006741670 */
[----:B------:R-:W-:Y:S01]  /*1b20*/  IMAD R240, R0, c[0x0][0x274], R17 ;  /* 0x00009d0000f07a24 */ /* 0x000fe200078e0211 */
[----:B------:R-:W-:Y:S01]  /*1b30*/  USHF.L.U64.HI UR7, UR4, UR7, UR5 ;  /* 0x0000000704077299 */ /* 0x000fe20008010205 */
[----:B------:R-:W-:Y:S01]  /*1b40*/  IMAD.IADD R233, R19, 0x1, R232 ;  /* 0x0000000113e97824 */ /* 0x000fe200078e02e8 */
[----:B------:R-:W-:Y:S01]  /*1b50*/  LEA.HI.X R33, R13, R23, R10, 0x1, P0 ;  /* 0x000000170d217211 */ /* 0x000fe200000f0c0a */
[----:B------:R-:W-:Y:S01]  /*1b60*/  IMAD R19, R7, c[0x0][0x278], RZ ;  /* 0x00009e0007137a24 */ /* 0x000fe200078e02ff */
[----:B------:R-:W-:Y:S01]  /*1b70*/  ISETP.LT.OR P0, PT, R2, 0x21, !P5 ;  /* 0x000000210200780c */ /* 0x000fe20006f01670 */
[----:B------:R1:W-:Y:S01]  /*1b80*/  LDGSTS.E.BYPASS.LTC128B.128 [R221+0xf080], [R22.64], !P3 ;  /* 0x0f08000016dd7fae */ /* 0x0003e2000d901d48 */
[----:B------:R-:W-:Y:S01]  /*1b90*/  ISETP.GT.AND P3, PT, R219, 0xf, PT ;  /* 0x0000000fdb00780c */ /* 0x000fe20003f64270 */
[----:B------:R-:W-:Y:S01]  /*1ba0*/  IMAD R19, R230, c[0x0][0x27c], R19 ;  /* 0x00009f00e6137a24 */ /* 0x000fe200078e0213 */
[----:B------:R-:W-:Y:S01]  /*1bb0*/  SHF.R.S32.HI R13, RZ, 0x1f, R15 ;  /* 0x0000001fff0d7819 */ /* 0x000fe2000001140f */
[----:B------:R-:W-:Y:S01]  /*1bc0*/  IMAD.MOV.U32 R232, RZ, RZ, R18 ;  /* 0x000000ffffe87224 */ /* 0x000fe200078e0012 */
[----:B------:R-:W-:Y:S01]  /*1bd0*/  USHF.L.U32 UR12, UR4, 0x6, URZ ;  /* 0x00000006040c7899 */ /* 0x000fe2000800063f */
[----:B------:R1:W-:Y:S01]  /*1be0*/  LDGSTS.E.BYPASS.LTC128B.128 [R221+0x11080], [R22.64+0x80], !P2 ;  /* 0x1108008016dd7fae */ /* 0x0003e2000d101d48 */
[----:B------:R-:W-:Y:S01]  /*1bf0*/  IMAD R243, R7, c[0x0][0x218], RZ ;  /* 0x0000860007f37a24 */ /* 0x000fe200078e02ff */
[----:B------:R-:W-:Y:S01]  /*1c00*/  ISETP.LT.OR P2, PT, R2, 0x21, !P6 ;  /* 0x000000210200780c */ /* 0x000fe20007741670 */
[----:B------:R-:W-:Y:S01]  /*1c10*/  IMAD.WIDE.U32 R232, R230, c[0x0][0x218], R232 ;  /* 0x00008600e6e87a25 */ /* 0x000fe200078e00e8 */
[----:B------:R1:W-:Y:S01]  /*1c20*/  LDGSTS.E.BYPASS.LTC128B.128 [R221+0x13080], [R22.64+0x100], !P1 ;  /* 0x1308010016dd7fae */ /* 0x0003e2000c901d48 */
[----:B------:R-:W-:Y:S01]  /*1c30*/  ISETP.LT.OR P1, PT, R2, 0x21, !P4 ;  /* 0x000000210200780c */ /* 0x000fe20006721670 */
[----:B------:R-:W-:Y:S01]  /*1c40*/  USHF.L.U64.HI UR5, UR4, UR6, UR5 ;  /* 0x0000000604057299 */ /* 0x000fe20008010205 */
[----:B----4-:R-:W-:Y:S01]  /*1c50*/  IMAD.WIDE.U32 R28, R0, c[0x0][0x270], R26 ;  /* 0x00009c00001c7a25 */ /* 0x010fe200078e001a */
[----:B------:R4:W-:Y:S01]  /*1c60*/  LDGSTS.E.BYPASS.LTC128B.128 [R221+0x10080], [R32.64], !P0 ;  /* 0x1008000020dd7fae */ /* 0x0009e2000c101d48 */
[----:B------:R-:W-:Y:S01]  /*1c70*/  @P3 LOP3.LUT R4, R4, 0x2, RZ, 0xfc, !PT ;  /* 0x0000000204043812 */ /* 0x000fe200078efcff */
[----:B------:R-:W-:Y:S01]  /*1c80*/  ULDC UR6, c[0x0][0x2a0] ;  /* 0x0000a80000067ab9 */ /* 0x000fe20000000800 */
[----:B------:R-:W-:Y:S01]  /*1c90*/  IMAD.IADD R241, R29, 0x1, R240 ;  /* 0x000000011df17824 */ /* 0x000fe200078e02f0 */
[----:B------:R-:W-:Y:S01]  /*1ca0*/  IADD3 R2, -R15, R228, -R227 ;  /* 0x000000e40f027210 */ /* 0x000fe20007ffe9e3 */
[----:B------:R-:W-:Y:S01]  /*1cb0*/  IMAD.MOV.U32 R240, RZ, RZ, R28 ;  /* 0x000000fffff07224 */ /* 0x000fe200078e001c */
[----:B------:R-:W-:Y:S01]  /*1cc0*/  LEA.HI R16, R14, R219, RZ, 0x2 ;  /* 0x000000db0e107211 */ /* 0x000fe200078f10ff */
[C---:B------:R-:W-:Y:S01]  /*1cd0*/  IMAD R243, R230.reuse, c[0x0][0x21c], R243 ;  /* 0x00008700e6f37a24 */ /* 0x040fe200078e02f3 */
[----:B------:R-:W-:Y:S01]  /*1ce0*/  ULOP3.LUT UR6, URZ, UR6, URZ, 0x33, !UPT ;  /* 0x000000063f067292 */ /* 0x000fe2000f8e333f */
[----:B------:R-:W-:Y:S01]  /*1cf0*/  IMAD.WIDE.U32 R240, R230, c[0x0][0x278], R240 ;  /* 0x00009e00e6f07a25 */ /* 0x000fe200078e00f0 */
[----:B------:R4:W-:Y:S01]  /*1d00*/  LDGSTS.E.BYPASS.LTC128B.128 [R221+0x12080], [R32.64+0x80], !P1 ;  /* 0x1208008020dd7fae */ /* 0x0009e2000c901d48 */
[----:B------:R-:W-:Y:S01]  /*1d10*/  SHF.R.S32.HI R21, RZ, 0x2, R16 ;  /* 0x00000002ff157819 */ /* 0x000fe20000011410 */
[----:B------:R-:W-:Y:S01]  /*1d20*/  CS2R R74, SRZ ;  /* 0x00000000004a7805 */ /* 0x000fe2000001ff00 */
[----:B------:R-:W-:Y:S01]  /*1d30*/  IMAD.IADD R218, R241, 0x1, R19 ;  /* 0x00000001f1da7824 */ /* 0x000fe200078e0213 */
[----:B------:R-:W-:Y:S01]  /*1d40*/  @!P3 IADD3 R19, P0, R15, R240, RZ ;  /* 0x000000f00f13b210 */ /* 0x000fe20007f1e0ff */
[----:B------:R-:W-:Y:S01]  /*1d50*/  IMAD R17, R251, UR7, RZ ;  /* 0x00000007fb117c24 */ /* 0x000fe2000f8e02ff */
[----:B------:R4:W-:Y:S01]  /*1d60*/  LDGSTS.E.BYPASS.LTC128B.128 [R221+0x14080], [R32.64+0x100], !P2 ;  /* 0x1408010020dd7fae */ /* 0x0009e2000d101d48 */
[----:B------:R-:W-:Y:S01]  /*1d70*/  IMAD.IADD R243, R233, 0x1, R243 ;  /* 0x00000001e9f37824 */ /* 0x000fe200078e02f3 */
[----:B------:R-:W-:Y:S01]  /*1d80*/  USHF.L.U32 UR7, UR4, 0x5, URZ ;  /* 0x0000000504077899 */ /* 0x000fe2000800063f */
[----:B------:R-:W-:Y:S01]  /*1d90*/  @!P3 IMAD.X R10, R13, 0x1, R218, P0 ;  /* 0x000000010d0ab824 */ /* 0x000fe200000e06da */
[C---:B--2---:R-:W-:Y:S01]  /*1da0*/  @!P3 LEA R30, P0, R19.reuse, c[0x0][0x258], 0x2 ;  /* 0x00009600131eba11 */ /* 0x044fe200078010ff */
[----:B------:R-:W-:Y:S01]  /*1db0*/  IMAD.MOV.U32 R242, RZ, RZ, R232 ;  /* 0x000000fffff27224 */ /* 0x000fe200078e00e8 */
[----:B------:R-:W-:Y:S01]  /*1dc0*/  ISETP.GE.AND P2, PT, R6, c[0x0][0x1fc], PT ;  /* 0x00007f0006007a0c */ /* 0x000fe20003f46270 */
[----:B------:R-:W-:Y:S01]  /*1dd0*/  IMAD R8, R8, UR12, R17 ;  /* 0x0000000c08087c24 */ /* 0x000fe2000f8e0211 */
[----:B------:R-:W-:Y:S01]  /*1de0*/  @!P3 LEA.HI.X R31, R19, c[0x0][0x25c], R10, 0x2, P0 ;  /* 0x00009700131fba11 */ /* 0x000fe200000f140a */
[----:B-1----:R-:W-:Y:S01]  /*1df0*/  IMAD.WIDE.U32 R22, R251, UR12, R242 ;  /* 0x0000000cfb167c25 */ /* 0x002fe2000f8e00f2 */
[----:B------:R-:W-:Y:S01]  /*1e00*/  P2R R17, PR, RZ, 0x20 ;  /* 0x00000020ff117803 */ /* 0x000fe20000000000 */
[----:B------:R-:W-:Y:S01]  /*1e10*/  CS2R R72, SRZ ;  /* 0x0000000000487805 */ /* 0x000fe2000001ff00 */
[----:B------:R-:W-:Y:S01]  /*1e20*/  ISETP.GE.AND P5, PT, R20, c[0x0][0x1fc], PT ;  /* 0x00007f0014007a0c */ /* 0x000fe20003fa6270 */
[----:B------:R-:W-:Y:S01]  /*1e30*/  @!P3 IMAD.SHL.U32 R10, R219, 0x10, RZ ;  /* 0x00000010db0ab824 */ /* 0x000fe200078e00ff */
[----:B------:R-:W-:Y:S01]  /*1e40*/  LEA R28, P0, R22, c[0x0][0x1f0], 0x1 ;  /* 0x00007c00161c7a11 */ /* 0x000fe200078008ff */
[----:B------:R-:W-:Y:S01]  /*1e50*/  IMAD.IADD R8, R23, 0x1, R8 ;  /* 0x0000000117087824 */ /* 0x000fe200078e0208 */
[----:B------:R-:W-:Y:S01]  /*1e60*/  ISETP.LT.OR P1, PT, R2, 0x1, P5 ;  /* 0x000000010200780c */ /* 0x000fe20002f21670 */
[----:B------:R-:W-:Y:S01]  /*1e70*/  IMAD.U32 R19, RZ, RZ, UR7 ;  /* 0x00000007ff137e24 */ /* 0x000fe2000f8e00ff */
[----:B------:R1:W-:Y:S01]  /*1e80*/  @!P3 LDGSTS.E.BYPASS.LTC128B.128 [R10+0x21080], [R30.64] ;  /* 0x210800001e0abfae */ /* 0x0003e2000b901d48 */
[----:B------:R-:W-:Y:S01]  /*1e90*/  ISETP.GE.AND P3, PT, R9, c[0x0][0x1fc], PT ;  /* 0x00007f0009007a0c */ /* 0x000fe20003f66270 */
[----:B------:R-:W-:Y:S01]  /*1ea0*/  IMAD.WIDE.U32 R26, R0, c[0x0][0x288], R26 ;  /* 0x0000a200001a7a25 */ /* 0x000fe200078e001a */
[----:B------:R-:W-:Y:S01]  /*1eb0*/  LEA.HI.X R29, R22, c[0x0][0x1f4], R8, 0x1, P0 ;  /* 0x00007d00161d7a11 */ /* 0x000fe200000f0c08 */
[----:B------:R-:W0:Y:S01]  /*1ec0*/  LDGDEPBAR ;  /* 0x00000000000079af */ /* 0x000e220000000000 */
[----:B------:R-:W-:Y:S01]  /*1ed0*/  ISETP.LT.OR P0, PT, R2, 0x1, P3 ;  /* 0x000000010200780c */ /* 0x000fe20001f01670 */
[----:B------:R-:W-:Y:S01]  /*1ee0*/  IMAD.U32 R22, RZ, RZ, UR7 ;  /* 0x00000007ff167e24 */ /* 0x000fe2000f8e00ff */
[----:B------:R-:W-:Y:S01]  /*1ef0*/  LOP3.LUT R4, R4, 0xfffffffe, RZ, 0xc0, !PT ;  /* 0xfffffffe04047812 */ /* 0x000fe200078ec0ff */
[----:B------:R-:W-:Y:S01]  /*1f00*/  IMAD.U32 R8, RZ, RZ, UR5 ;  /* 0x00000005ff087e24 */ /* 0x000fe2000f8e00ff */
[----:B------:R-:W-:Y:S01]  /*1f10*/  CS2R R70, SRZ ;  /* 0x0000000000467805 */ /* 0x000fe2000001ff00 */
[----:B------:R-:W-:Y:S01]  /*1f20*/  IMAD R237, R7, c[0x0][0x240], RZ ;  /* 0x0000900007ed7a24 */ /* 0x000fe200078e02ff */
[----:B------:R2:W-:Y:S01]  /*1f30*/  LDGSTS.E.BYPASS.LTC128B.128 [R221+0x1b080], [R28.64], !P1 ;  /* 0x1b0800001cdd7fae */ /* 0x0005e2000c901d48 */
[----:B------:R-:W-:Y:S01]  /*1f40*/  ISETP.LT.OR P1, PT, R2, 0x21, P3 ;  /* 0x000000210200780c */ /* 0x000fe20001f21670 */
[----:B------:R-:W-:Y:S01]  /*1f50*/  CS2R R68, SRZ ;  /* 0x0000000000447805 */ /* 0x000fe2000001ff00 */
[----:B------:R-:W-:Y:S01]  /*1f60*/  ISETP.GE.AND P3, PT, R219, 0x10, PT ;  /* 0x00000010db00780c */ /* 0x000fe20003f66270 */
[----:B------:R-:W-:Y:S01]  /*1f70*/  IMAD R237, R230, c[0x0][0x244], R237 ;  /* 0x00009100e6ed7a24 */ /* 0x000fe200078e02ed */
[----:B------:R-:W-:Y:S01]  /*1f80*/  CS2R R66, SRZ ;  /* 0x0000000000427805 */ /* 0x000fe2000001ff00 */
[----:B------:R-:W-:Y:S01]  /*1f90*/  CS2R R64, SRZ ;  /* 0x0000000000407805 */ /* 0x000fe2000001ff00 */
[----:B------:R2:W-:Y:S01]  /*1fa0*/  LDGSTS.E.BYPASS.LTC128B.128 [R221+0x1d080], [R28.64+0x80], !P0 ;  /* 0x1d0800801cdd7fae */ /* 0x0005e2000c101d48 */
[----:B------:R-:W-:Y:S01]  /*1fb0*/  LEA R22, P0, R22, R28, 0x1 ;  /* 0x0000001c16167211 */ /* 0x000fe200078008ff */
[----:B------:R-:W-:Y:S01]  /*1fc0*/  CS2R R62, SRZ ;  /* 0x00000000003e7805 */ /* 0x000fe2000001ff00 */
[----:B------:R-:W-:Y:S01]  /*1fd0*/  CS2R R60, SRZ ;  /* 0x00000000003c7805 */ /* 0x000fe2000001ff00 */
[----:B------:R-:W-:Y:S01]  /*1fe0*/  CS2R R58, SRZ ;  /* 0x00000000003a7805 */ /* 0x000fe2000001ff00 */
[----:B------:R-:W-:Y:S01]  /*1ff0*/  LEA.HI.X R23, R19, R29, R8, 0x1, P0 ;  /* 0x0000001d13177211 */ /* 0x000fe200000f0c08 */
[C---:B------:R-:W-:Y:S01]  /*2000*/  IMAD R19, R11.reuse, c[0x0][0x288], RZ ;  /* 0x0000a2000b137a24 */ /* 0x040fe200078e02ff */
[----:B------:R-:W-:Y:S01]  /*2010*/  ISETP.LT.OR P0, PT, R2, 0x1, P2 ;  /* 0x000000010200780c */ /* 0x000fe20001701670 */
[----:B------:R-:W-:Y:S01]  /*2020*/  IMAD R11, R11, c[0x0][0x238], RZ ;  /* 0x00008e000b0b7a24 */ /* 0x000fe200078e02ff */
[----:B-1----:R-:W-:Y:S01]  /*2030*/  LEA.HI R10, R14, R219, RZ, 0x4 ;  /* 0x000000db0e0a7211 */ /* 0x002fe200078f20ff */
[C---:B------:R-:W-:Y:S01]  /*2040*/  IMAD R238, R0.reuse, c[0x0][0x28c], R19 ;  /* 0x0000a30000ee7a24 */ /* 0x040fe200078e0213 */
[----:B------:R-:W-:Y:S01]  /*2050*/  CS2R R56, SRZ ;  /* 0x0000000000387805 */ /* 0x000fe2000001ff00 */
[----:B------:R-:W-:Y:S01]  /*2060*/  IMAD R18, R0, c[0x0][0x23c], R11 ;  /* 0x00008f0000127a24 */ /* 0x000fe200078e020b */
[----:B------:R-:W-:Y:S01]  /*2070*/  SHF.R.S32.HI R11, RZ, 0x4, R10 ;  /* 0x00000004ff0b7819 */ /* 0x000fe2000001140a */
[----:B------:R-:W-:Y:S01]  /*2080*/  IMAD.IADD R239, R27, 0x1, R238 ;  /* 0x000000011bef7824 */ /* 0x000fe200078e02ee */
[----:B------:R-:W-:Y:S01]  /*2090*/  SHF.R.S32.HI R0, RZ, 0x1f, R16 ;  /* 0x0000001fff007819 */ /* 0x000fe20000011410 */
[----:B------:R-:W-:Y:S01]  /*20a0*/  IMAD.MOV.U32 R238, RZ, RZ, R26 ;  /* 0x000000ffffee7224 */ /* 0x000fe200078e001a */
[----:B------:R-:W-:Y:S01]  /*20b0*/  LEA.HI R8, R10, R11, RZ, 0x1 ;  /* 0x0000000b0a087211 */ /* 0x000fe200078f08ff */
[----:B------:R-:W-:Y:S01]  /*20c0*/  IMAD.IADD R19, R25, 0x1, R18 ;  /* 0x0000000119137824 */ /* 0x000fe200078e0212 */
[----:B------:R-:W-:Y:S01]  /*20d0*/  LEA.HI R0, R0, R21, RZ, 0x3 ;  /* 0x0000001500007211 */ /* 0x000fe200078f18ff */
[----:B------:R2:W-:Y:S01]  /*20e0*/  LDGSTS.E.BYPASS.LTC128B.128 [R221+0x1f080], [R28.64+0x100], !P0 ;  /* 0x1f0801001cdd7fae */ /* 0x0005e2000c101d48 */
[----:B------:R-:W-:Y:S01]  /*20f0*/  ISETP.LT.OR P0, PT, R2, 0x21, P5 ;  /* 0x000000210200780c */ /* 0x000fe20002f01670 */
[----:B------:R-:W-:Y:S01]  /*2100*/  IMAD.WIDE.U32 R238, R230, c[0x0][0x290], R238 ;  /* 0x0000a400e6ee7a25 */ /* 0x000fe200078e00ee */
[----:B------:R-:W-:Y:S01]  /*2110*/  ISETP.GE.AND P5, PT, R20, c[0x0][0x1fc], PT ;  /* 0x00007f0014007a0c */ /* 0x000fe20003fa6270 */
[----:B------:R-:W-:Y:S01]  /*2120*/  CS2R R54, SRZ ;  /* 0x0000000000367805 */ /* 0x000fe2000001ff00 */
[----:B------:R-:W-:Y:S01]  /*2130*/  LEA.HI R20, R14, R219, RZ, 0x5 ;  /* 0x000000db0e147211 */ /* 0x000fe200078f28ff */
[----:B------:R-:W-:Y:S01]  /*2140*/  IMAD.MOV.U32 R18, RZ, RZ, R24 ;  /* 0x000000ffff127224 */ /* 0x000fe200078e0018 */
[----:B------:R-:W-:Y:S01]  /*2150*/  LOP3.LUT R0, R0, 0xfffffff8, RZ, 0xc0, !PT ;  /* 0xfffffff800007812 */ /* 0x000fe200078ec0ff */
[----:B------:R-:W-:Y:S01]  /*2160*/  CS2R R52, SRZ ;  /* 0x0000000000347805 */ /* 0x000fe2000001ff00 */
[----:B------:R-:W-:Y:S01]  /*2170*/  LOP3.LUT R14, R16, 0x3ffffffc, RZ, 0xc0, !PT ;  /* 0x3ffffffc100e7812 */ /* 0x000fe200078ec0ff */
[----:B------:R-:W-:Y:S01]  /*2180*/  CS2R R50, SRZ ;  /* 0x0000000000327805 */ /* 0x000fe2000001ff00 */
[----:B------:R-:W-:Y:S01]  /*2190*/  LOP3.LUT R10, R10, 0xfffffff0, RZ, 0xc0, !PT ;  /* 0xfffffff00a0a7812 */ /* 0x000fe200078ec0ff */
[----:B------:R-:W-:Y:S01]  /*21a0*/  IMAD.IADD R0, R21, 0x1, -R0 ;  /* 0x0000000115007824 */ /* 0x000fe200078e0a00 */
[----:B------:R-:W-:Y:S01]  /*21b0*/  CS2R R48, SRZ ;  /* 0x0000000000307805 */ /* 0x000fe2000001ff00 */
[----:B------:R1:W-:Y:S01]  /*21c0*/  LDGSTS.E.BYPASS.LTC128B.128 [R221+0x1c080], [R22.64], !P0 ;  /* 0x1c08000016dd7fae */ /* 0x0003e2000c101d48 */
[----:B------:R-:W-:Y:S01]  /*21d0*/  ISETP.LT.OR P0, PT, R2, 0x21, P2 ;  /* 0x000000210200780c */ /* 0x000fe20001701670 */
[----:B------:R-:W-:Y:S01]  /*21e0*/  IMAD R21, R7, c[0x0][0x290], RZ ;  /* 0x0000a40007157a24 */ /* 0x000fe200078e02ff */
[----:B------:R-:W-:Y:S01]  /*21f0*/  LOP3.LUT R2, R8, 0xfffffffe, RZ, 0xc0, !PT ;  /* 0xfffffffe08027812 */ /* 0x000fe200078ec0ff */
[----:B------:R1:W-:Y:S01]  /*2200*/  LDGSTS.E.BYPASS.LTC128B.128 [R221+0x1e080], [R22.64+0x80], !P1 ;  /* 0x1e08008016dd7fae */ /* 0x0003e2000c901d48 */
[----:B------:R-:W-:Y:S01]  /*2210*/  SHF.R.S32.HI R8, RZ, 0x5, R20 ;  /* 0x00000005ff087819 */ /* 0x000fe20000011414 */
[----:B------:R-:W-:Y:S01]  /*2220*/  IMAD R21, R230, c[0x0][0x294], R21 ;  /* 0x0000a500e6157a24 */ /* 0x000fe200078e0215 */
[----:B------:R-:W-:Y:S01]  /*2230*/  ISETP.GE.AND P1, PT, R9, c[0x0][0x1fc], PT ;  /* 0x00007f0009007a0c */ /* 0x000fe20003f26270 */
[----:B------:R-:W-:Y:S01]  /*2240*/  IMAD.IADD R2, R11, 0x1, -R2 ;  /* 0x000000010b027824 */ /* 0x000fe200078e0a02 */
[----:B------:R-:W-:Y:S01]  /*2250*/  SHF.R.S32.HI R11, RZ, 0x1f, R20 ;  /* 0x0000001fff0b7819 */ /* 0x000fe20000011414 */
[----:B------:R-:W-:Y:S01]  /*2260*/  IMAD.IADD R216, R239, 0x1, R21 ;  /* 0x00000001efd87824 */ /* 0x000fe200078e0215 */
[----:B------:R-:W-:Y:S01]  /*2270*/  ISETP.GE.AND P2, PT, R6, c[0x0][0x1fc], PT ;  /* 0x00007f0006007a0c */ /* 0x000fe20003f46270 */
[----:B------:R-:W-:Y:S01]  /*2280*/  IMAD.IADD R14, R219, 0x1, -R14 ;  /* 0x00000001db0e7824 */ /* 0x000fe200078e0a0e */
[----:B------:R-:W-:Y:S01]  /*2290*/  LEA.HI R9, R11, R8, RZ, 0x2 ;  /* 0x000000080b097211 */ /* 0x000fe200078f10ff */
[----:B------:R1:W-:Y:S01]  /*22a0*/  LDGSTS.E.BYPASS.LTC128B.128 [R221+0x20080], [R22.64+0x100], !P0 ;  /* 0x2008010016dd7fae */ /* 0x0003e2000c101d48 */
[----:B------:R-:W-:Y:S01]  /*22b0*/  SEL R11, RZ, 0x1, P5 ;  /* 0x00000001ff0b7807 */ /* 0x000fe20002800000 */
[----:B------:R-:W-:Y:S01]  /*22c0*/  IMAD.SHL.U32 R217, R2, 0x8, RZ ;  /* 0x0000000802d97824 */ /* 0x000fe200078e00ff */
[----:B------:R-:W-:Y:S01]  /*22d0*/  LOP3.LUT R9, R9, 0xfffffffc, RZ, 0xc0, !PT ;  /* 0xfffffffc09097812 */ /* 0x000fe200078ec0ff */
[----:B------:R-:W-:Y:S01]  /*22e0*/  IMAD.WIDE.U32 R230, R230, c[0x0][0x240], R18 ;  /* 0x00009000e6e67a25 */ /* 0x000fe200078e0012 */
[----:B------:R-:W-:Y:S01]  /*22f0*/  ISETP.NE.AND P5, PT, R17, RZ, PT ;  /* 0x000000ff1100720c */ /* 0x000fe20003fa5270 */
[----:B------:R-:W-:Y:S01]  /*2300*/  CS2R R46, SRZ ;  /* 0x00000000002e7805 */ /* 0x000fe2000001ff00 */
[----:B------:R-:W-:Y:S01]  /*2310*/  IADD3 R15, P0, R15, R238, RZ ;  /* 0x000000ee0f0f7210 */ /* 0x000fe20007f1e0ff */
[----:B------:R-:W-:Y:S01]  /*2320*/  IMAD.IADD R9, R8, 0x1, -R9 ;  /* 0x0000000108097824 */ /* 0x000fe200078e0a09 */
[----:B------:R-:W-:Y:S01]  /*2330*/  LOP3.LUT R20, R20, 0xffffffe0, RZ, 0xc0, !PT ;  /* 0xffffffe014147812 */ /* 0x000fe200078ec0ff */
[----:B------:R-:W-:Y:S01]  /*2340*/  IMAD.SHL.U32 R17, R0, 0x10, RZ ;  /* 0x0000001000117824 */ /* 0x000fe200078e00ff */
[----:B------:R-:W-:Y:S01]  /*2350*/  LOP3.LUT R217, R217, 0x8, RZ, 0xc0, !PT ;  /* 0x00000008d9d97812 */ /* 0x000fe200078ec0ff */
[C---:B------:R-:W-:Y:S01]  /*2360*/  IMAD.SHL.U32 R21, R9.reuse, 0x100, RZ ;  /* 0x0000010009157824 */ /* 0x040fe200078e00ff */
[----:B------:R-:W-:Y:S01]  /*2370*/  LEA.HI R16, R9, R9, RZ, 0x1 ;  /* 0x0000000909107211 */ /* 0x000fe200078f08ff */
[----:B------:R-:W-:Y:S01]  /*2380*/  IMAD.X R24, R13, 0x1, R216, P0 ;  /* 0x000000010d187824 */ /* 0x000fe200000e06d8 */
[C---:B------:R-:W-:Y:S01]  /*2390*/  LEA R26, P0, R15.reuse, c[0x0][0x280], 0x2 ;  /* 0x0000a0000f1a7a11 */ /* 0x040fe200078010ff */
[----:B------:R-:W-:Y:S01]  /*23a0*/  IMAD.SHL.U32 R8, R8, 0x100, RZ ;  /* 0x0000010008087824 */ /* 0x000fe200078e00ff */
[----:B------:R-:W-:Y:S01]  /*23b0*/  SEL R223, RZ, 0x4, P2 ;  /* 0x00000004ffdf7807 */ /* 0x000fe20001000000 */
[----:B------:R-:W-:Y:S01]  /*23c0*/  IMAD.SHL.U32 R16, R16, 0x100, RZ ;  /* 0x0000010010107824 */ /* 0x000fe200078e00ff */
[----:B------:R-:W-:Y:S01]  /*23d0*/  LEA.HI.X R27, R15, c[0x0][0x284], R24, 0x2, P0 ;  /* 0x0000a1000f1b7a11 */ /* 0x000fe200000f1418 */
[C---:B------:R-:W-:Y:S01]  /*23e0*/  @!P3 IMAD.SHL.U32 R15, R219.reuse, 0x10, RZ ;  /* 0x00000010db0fb824 */ /* 0x040fe200078e00ff */
[----:B------:R-:W-:Y:S01]  /*23f0*/  LOP3.LUT P0, RZ, R0, 0x1, RZ, 0xc0, !PT ;  /* 0x0000000100ff7812 */ /* 0x000fe2000780c0ff */
[----:B------:R-:W-:Y:S01]  /*2400*/  CS2R R44, SRZ ;  /* 0x00000000002c7805 */ /* 0x000fe2000001ff00 */
[----:B------:R-:W-:Y:S01]  /*2410*/  LOP3.LUT R13, R16, 0x7ffffe00, RZ, 0xc0, !PT ;  /* 0x7ffffe00100d7812 */ /* 0x000fe200078ec0ff */
[----:B------:R-:W-:Y:S01]  /*2420*/  CS2R R42, SRZ ;  /* 0x00000000002a7805 */ /* 0x000fe2000001ff00 */
[----:B------:R5:W-:Y:S01]  /*2430*/  @!P3 LDGSTS.E.BYPASS.LTC128B.128 [R15+0x21280], [R26.64] ;  /* 0x212800001a0fbfae */ /* 0x000be2000b901d48 */
[----:B------:R-:W-:Y:S01]  /*2440*/  CS2R R40, SRZ ;  /* 0x0000000000287805 */ /* 0x000fe2000001ff00 */
[----:B-1----:R-:W-:Y:S01]  /*2450*/  LOP3.LUT R22, R210, 0x70, R17, 0xf8, !PT ;  /* 0x00000070d2167812 */ /* 0x002fe200078ef811 */
[----:B------:R-:W-:Y:S01]  /*2460*/  IMAD.IADD R17, R219, 0x1, -R10 ;  /* 0x00000001db117824 */ /* 0x000fe200078e0a0a */
[----:B------:R-:W0:Y:S01]  /*2470*/  LDGDEPBAR ;  /* 0x00000000000079af */ /* 0x000e220000000000 */
[----:B------:R-:W-:Y:S01]  /*2480*/  IMAD R13, R14, 0x2, R13 ;  /* 0x000000020e0d7824 */ /* 0x000fe200078e020d */
[----:B------:R-:W-:Y:S01]  /*2490*/  LOP3.LUT R21, R22, 0x100, R21, 0xf8, !PT ;  /* 0x0000010016157812 */ /* 0x000fe200078ef815 */
[----:B------:R-:W-:Y:S01]  /*24a0*/  IMAD.SHL.U32 R14, R17, 0x10, RZ ;  /* 0x00000010110e7824 */ /* 0x000fe200078e00ff */
[----:B------:R-:W-:Y:S01]  /*24b0*/  SHF.R.S32.HI R208, RZ, 0x1f, R17 ;  /* 0x0000001fffd07819 */ /* 0x000fe20000011411 */
[----:B------:R-:W0:Y:S01]  /*24c0*/  LDGDEPBAR ;  /* 0x00000000000079af */ /* 0x000e220000000000 */
[----:B------:R-:W-:Y:S01]  /*24d0*/  SHF.R.U32.HI R6, RZ, 0x3, R21 ;  /* 0x00000003ff067819 */ /* 0x000fe20000011615 */
[----:B------:R-:W-:Y:S01]  /*24e0*/  CS2R R38, SRZ ;  /* 0x0000000000267805 */ /* 0x000fe2000001ff00 */
[----:B------:R-:W-:Y:S01]  /*24f0*/  LOP3.LUT R209, R14, 0xf0, RZ, 0xc0, !PT ;  /* 0x000000f00ed17812 */ /* 0x000fe200078ec0ff */
[----:B------:R-:W-:Y:S01]  /*2500*/  IMAD.SHL.U32 R14, R2, 0x20, RZ ;  /* 0x00000020020e7824 */ /* 0x000fe200078e00ff */
[----:B------:R-:W-:Y:S01]  /*2510*/  LOP3.LUT R10, R21, 0x28, R6, 0x78, !PT ;  /* 0x00000028150a7812 */ /* 0x000fe200078e7806 */
[----:B------:R-:W-:Y:S01]  /*2520*/  IMAD.IADD R6, R219, 0x1, -R20 ;  /* 0x00000001db067824 */ /* 0x000fe200078e0a14 */
[----:B------:R-:W-:Y:S01]  /*2530*/  LEA.HI R208, R208, R17, RZ, 0x3 ;  /* 0x00000011d0d07211 */ /* 0x000fe200078f18ff */
[----:B------:R-:W-:Y:S01]  /*2540*/  CS2R R36, SRZ ;  /* 0x0000000000247805 */ /* 0x000fe2000001ff00 */
[----:B------:R-:W-:Y:S01]  /*2550*/  LOP3.LUT R210, R209, R210, RZ, 0xfc, !PT ;  /* 0x000000d2d1d27212 */ /* 0x000fe200078efcff */
[----:B------:R-:W-:Y:S01]  /*2560*/  IMAD.IADD R10, R13, 0x1, R10 ;  /* 0x000000010d0a7824 */ /* 0x000fe200078e020a */
[----:B------:R-:W-:Y:S01]  /*2570*/  SHF.R.S32.HI R225, RZ, 0x1f, R6 ;  /* 0x0000001fffe17819 */ /* 0x000fe20000011406 */
[----:B---3--:R-:W-:Y:S01]  /*2580*/  CS2R R34, SRZ ;  /* 0x0000000000227805 */ /* 0x008fe2000001ff00 */
[----:B------:R-:W-:Y:S01]  /*2590*/  LOP3.LUT R209, R209, 0x100, R8, 0xf8, !PT ;  /* 0x00000100d1d17812 */ /* 0x000fe200078ef808 */
[----:B------:R-:W-:Y:S01]  /*25a0*/  IMAD.SHL.U32 R224, R10, 0x2, RZ ;  /* 0x000000020ae07824 */ /* 0x000fe200078e00ff */
[----:B------:R-:W-:Y:S01]  /*25b0*/  LEA.HI R225, R225, R6, RZ, 0x2 ;  /* 0x00000006e1e17211 */ /* 0x000fe200078f10ff */
[----:B------:R-:W-:Y:S01]  /*25c0*/  IMAD.SHL.U32 R8, R9, 0x10, RZ ;  /* 0x0000001009087824 */ /* 0x000fe200078e00ff */
[----:B------:R-:W-:Y:S01]  /*25d0*/  SEL R10, RZ, 0xffffffff, P1 ;  /* 0xffffffffff0a7807 */ /* 0x000fe20000800000 */
[----:B----4-:R-:W-:Y:S01]  /*25e0*/  CS2R R32, SRZ ;  /* 0x0000000000207805 */ /* 0x010fe2000001ff00 */
[C---:B------:R-:W-:Y:S01]  /*25f0*/  IADD3 R0, R224.reuse, 0x21480, RZ ;  /* 0x00021480e0007810 */ /* 0x040fe20007ffe0ff */
[----:B------:R-:W-:Y:S01]  /*2600*/  CS2R R30, SRZ ;  /* 0x00000000001e7805 */ /* 0x000fe2000001ff00 */
[----:B------:R-:W-:Y:S01]  /*2610*/  IADD3 R220, R224, 0x215a0, RZ ;  /* 0x000215a0e0dc7810 */ /* 0x000fe20007ffe0ff */
[----:B------:R-:W-:Y:S01]  /*2620*/  IMAD.SHL.U32 R10, R10, 0x2, RZ ;  /* 0x000000020a0a7824 */ /* 0x000fe200078e00ff */
[----:B------:R-:W-:Y:S01]  /*2630*/  @P0 IADD3 R220, R0, 0xe0, RZ ;  /* 0x000000e000dc0810 */ /* 0x000fe20007ffe0ff */
[C---:B------:R-:W-:Y:S01]  /*2640*/  IMAD.SHL.U32 R0, R12.reuse, 0x40, RZ ;  /* 0x000000400c007824 */ /* 0x040fe200078e00ff */
[----:B------:R-:W-:Y:S01]  /*2650*/  LOP3.LUT R7, R225, 0x7ffffffc, RZ, 0xc0, !PT ;  /* 0x7ffffffce1077812 */ /* 0x000fe200078ec0ff */
[----:B--2---:R-:W-:Y:S01]  /*2660*/  CS2R R28, SRZ ;  /* 0x00000000001c7805 */ /* 0x004fe2000001ff00 */
[C---:B------:R-:W-:Y:S01]  /*2670*/  LOP3.LUT P0, RZ, R12.reuse, 0x2, RZ, 0xc0, !PT ;  /* 0x000000020cff7812 */ /* 0x040fe2000780c0ff */
[----:B------:R-:W-:Y:S01]  /*2680*/  IMAD.IADD R237, R231, 0x1, R237 ;  /* 0x00000001e7ed7824 */ /* 0x000fe200078e02ed */
[----:B------:R-:W-:Y:S01]  /*2690*/  LOP3.LUT P1, RZ, R12, 0x4, RZ, 0xc0, !PT ;  /* 0x000000040cff7812 */ /* 0x000fe2000782c0ff */
[----:B------:R-:W-:Y:S01]  /*26a0*/  IMAD.IADD R6, R6, 0x1, -R7 ;  /* 0x0000000106067824 */ /* 0x000fe200078e0a07 */
[C---:B------:R-:W-:Y:S01]  /*26b0*/  LOP3.LUT R12, R208.reuse, 0xfffffff8, RZ, 0xc0, !PT ;  /* 0xfffffff8d00c7812 */ /* 0x040fe200078ec0ff */
[----:B------:R-:W-:Y:S01]  /*26c0*/  IMAD.SHL.U32 R208, R208, 0x40, RZ ;  /* 0x00000040d0d07824 */ /* 0x000fe200078e00ff */
[----:B------:R-:W-:Y:S01]  /*26d0*/  LOP3.LUT R0, R0, 0x1c0, RZ, 0xc0, !PT ;  /* 0x000001c000007812 */ /* 0x000fe200078ec0ff */
[----:B------:R-:W-:Y:S01]  /*26e0*/  UMOV UR4, URZ ;  /* 0x0000003f00047c82 */ /* 0x000fe20008000000 */
[----:B-----5:R-:W-:Y:S01]  /*26f0*/  LEA.HI R15, R213, R213, RZ, 0x1 ;  /* 0x000000d5d50f7211 */ /* 0x020fe200078f08ff */
[----:B------:R-:W-:Y:S01]  /*2700*/  IMAD.IADD R7, R17, 0x1, -R12 ;  /* 0x0000000111077824 */ /* 0x000fe200078e0a0c */
[----:B------:R-:W-:Y:S01]  /*2710*/  LEA.HI.SX32 R225, R225, R8, 0x1e ;  /* 0x00000008e1e17211 */ /* 0x000fe200078ff2ff */
[----:B------:R-:W-:Y:S01]  /*2720*/  UMOV UR13, 0x1 ;  /* 0x00000001000d7882 */ /* 0x000fe20000000000 */
[----:B------:R-:W-:-:S02]  /*2730*/  LOP3.LUT R13, R0, 0x8, R215, 0xf8, !PT ;  /* 0x00000008000d7812 */ /* 0x000fc400078ef8d7 */
[----:B------:R-:W-:Y:S02]  /*2740*/  LOP3.LUT R14, R14, 0x20, RZ, 0xc0, !PT ;  /* 0x000000200e0e7812 */ /* 0x000fe400078ec0ff */
[----:B------:R-:W-:Y:S02]  /*2750*/  LOP3.LUT R8, R0, 0x30, R8, 0xf8, !PT ;  /* 0x0000003000087812 */ /* 0x000fe400078ef808 */
[----:B------:R-:W-:Y:S02]  /*2760*/  SEL R206, R214, 0xfffffff0, !P0 ;  /* 0xfffffff0d6ce7807 */ /* 0x000fe40004000000 */
[----:B------:R-:W-:Y:S02]  /*2770*/  SHF.R.U32.HI R0, RZ, 0x3, R0 ;  /* 0x00000003ff007819 */ /* 0x000fe40000011600 */
[----:B------:R-:W-:Y:S02]  /*2780*/  LOP3.LUT R12, R15, 0x1ffffffe, RZ, 0xc0, !PT ;  /* 0x1ffffffe0f0c7812 */ /* 0x000fe400078ec0ff */
[----:B------:R-:W-:-:S02]  /*2790*/  SEL R204, R212, 0xffffffe0, !P1 ;  /* 0xffffffe0d4cc7807 */ /* 0x000fc40004800000 */
[C---:B------:R-:W-:Y:S02]  /*27a0*/  LOP3.LUT P1, RZ, R7.reuse, 0x4, RZ, 0xc0, !PT ;  /* 0x0000000407ff7812 */ /* 0x040fe4000782c0ff */
[C---:B------:R-:W-:Y:S01]  /*27b0*/  LOP3.LUT P0, RZ, R7.reuse, 0x2, RZ, 0xc0, !PT ;  /* 0x0000000207ff7812 */ /* 0x040fe2000780c0ff */
[----:B------:R-:W-:Y:S01]  /*27c0*/  IMAD.SHL.U32 R7, R7, 0x40, RZ ;  /* 0x0000004007077824 */ /* 0x000fe200078e00ff */
[----:B------:R-:W-:Y:S02]  /*27d0*/  LOP3.LUT R3, R14, 0x18, R3, 0xf8, !PT ;  /* 0x000000180e037812 */ /* 0x000fe400078ef803 */
[-C--:B------:R-:W-:Y:S01]  /*27e0*/  LOP3.LUT R14, R13, R0.reuse, RZ, 0x3c, !PT ;  /* 0x000000000d0e7212 */ /* 0x080fe200078e3cff */
[----:B------:R-:W-:Y:S01]  /*27f0*/  IMAD.IADD R13, R213, 0x1, -R12 ;  /* 0x00000001d50d7824 */ /* 0x000fe200078e0a0c */
[----:B------:R-:W-:Y:S02]  /*2800*/  SHF.R.U32.HI R12, RZ, 0x3, R209 ;  /* 0x00000003ff0c7819 */ /* 0x000fe400000116d1 */
[----:B------:R-:W-:Y:S01]  /*2810*/  LOP3.LUT R7, R7, 0x1c0, RZ, 0xc0, !PT ;  /* 0x000001c007077812 */ /* 0x000fe200078ec0ff */
[----:B------:R-:W-:Y:S01]  /*2820*/  IMAD R6, R13, 0x4, R6 ;  /* 0x000000040d067824 */ /* 0x000fe200078e0206 */
[----:B------:R-:W-:Y:S01]  /*2830*/  LOP3.LUT R215, R8, 0x8, R215, 0xf8, !PT ;  /* 0x0000000808d77812 */ /* 0x000fe200078ef8d7 */
[----:B------:R-:W-:Y:S01]  /*2840*/  IMAD R213, R213, 0x200, R14 ;  /* 0x00000200d5d57824 */ /* 0x000fe200078e020e */
[----:B------:R-:W-:Y:S01]  /*2850*/  LOP3.LUT R12, R12, 0x38, RZ, 0xc0, !PT ;  /* 0x000000380c0c7812 */ /* 0x000fe200078ec0ff */
[----:B------:R-:W-:Y:S01]  /*2860*/  IMAD.SHL.U32 R247, R6, 0x2, RZ ;  /* 0x0000000206f77824 */ /* 0x000fe200078e00ff */
[----:B------:R-:W-:Y:S01]  /*2870*/  LOP3.LUT R208, R208, 0xfffffe00, RZ, 0xc0, !PT ;  /* 0xfffffe00d0d07812 */ /* 0x000fe200078ec0ff */
[----:B------:R-:W-:Y:S01]  /*2880*/  IMAD.SHL.U32 R213, R213, 0x2, RZ ;  /* 0x00000002d5d57824 */ /* 0x000fe200078e00ff */
[----:B------:R-:W-:Y:S01]  /*2890*/  SHF.R.U32.HI R8, RZ, 0x3, R7 ;  /* 0x00000003ff087819 */ /* 0x000fe20000011607 */
[----:B------:R-:W-:Y:S01]  /*28a0*/  IMAD.IADD R246, R5, 0x1, -R247 ;  /* 0x0000000105f67824 */ /* 0x000fe200078e0af7 */
[----:B------:R-:W-:Y:S01]  /*28b0*/  LOP3.LUT R209, R12, R209, R217, 0x1e, !PT ;  /* 0x000000d10cd17212 */ /* 0x000fe200078e1ed9 */
[----:B------:R-:W-:Y:S01]  /*28c0*/  IMAD R206, R206, 0x2, R213 ;  /* 0x00000002cece7824 */ /* 0x000fe200078e02d5 */
[----:B------:R-:W-:Y:S01]  /*28d0*/  LOP3.LUT R215, R215, R0, RZ, 0x3c, !PT ;  /* 0x00000000d7d77212 */ /* 0x000fe200078e3cff */
[----:B------:R-:W-:Y:S01]  /*28e0*/  IMAD R0, R9, 0x400, R208 ;  /* 0x0000040009007824 */ /* 0x000fe200078e02d0 */
[----:B------:R-:W-:Y:S01]  /*28f0*/  LOP3.LUT R217, R8, R7, R217, 0x1e, !PT ;  /* 0x0000000708d97212 */ /* 0x000fe200078e1ed9 */
[----:B------:R-:W-:Y:S01]  /*2900*/  IMAD R205, R204, 0x2, R213 ;  /* 0x00000002cccd7824 */ /* 0x000fe200078e02d5 */
[C---:B------:R-:W-:Y:S01]  /*2910*/  LOP3.LUT P3, RZ, R17.reuse, 0x2, RZ, 0xc0, !PT ;  /* 0x0000000211ff7812 */ /* 0x040fe2000786c0ff */
[----:B------:R-:W-:Y:S01]  /*2920*/  IMAD.SHL.U32 R17, R17, 0x2, RZ ;  /* 0x0000000211117824 */ /* 0x000fe200078e00ff */
[----:B------:R-:W-:Y:S01]  /*2930*/  LOP3.LUT R3, R8, R3, R7, 0x1e, !PT ;  /* 0x0000000308037212 */ /* 0x000fe200078e1e07 */
[----:B------:R-:W-:Y:S01]  /*2940*/  IMAD.IADD R217, R0, 0x1, R217 ;  /* 0x0000000100d97824 */ /* 0x000fe200078e02d9 */
[----:B------:R-:W-:Y:S01]  /*2950*/  SEL R214, R214, 0xfffffff0, !P0 ;  /* 0xfffffff0d6d67807 */ /* 0x000fe20004000000 */
[----:B------:R-:W-:Y:S01]  /*2960*/  IMAD R215, R2, 0x200, R215 ;  /* 0x0000020002d77824 */ /* 0x000fe200078e02d7 */
[----:B------:R-:W-:Y:S01]  /*2970*/  ISETP.LE.AND P0, PT, R250, c[0x0][0x2a8], PT ;  /* 0x0000aa00fa007a0c */ /* 0x000fe20003f03270 */
[----:B------:R-:W-:Y:S01]  /*2980*/  IMAD.SHL.U32 R211, R217, 0x2, RZ ;  /* 0x00000002d9d37824 */ /* 0x000fe200078e00ff */
[----:B------:R-:W-:Y:S01]  /*2990*/  LOP3.LUT R208, R3, R208, RZ, 0xfc, !PT ;  /* 0x000000d003d07212 */ /* 0x000fe200078efcff */
[----:B------:R-:W-:Y:S01]  /*29a0*/  IMAD.MOV.U32 R3, RZ, RZ, 0x120 ;  /* 0x00000120ff037424 */ /* 0x000fe200078e00ff */
[----:B------:R-:W-:Y:S01]  /*29b0*/  IADD3 R2, -R228, 0x1, R5 ;  /* 0x00000001e4027810 */ /* 0x000fe20007ffe105 */
[----:B------:R-:W-:Y:S01]  /*29c0*/  IMAD R204, R204, 0x2, R206 ;  /* 0x00000002cccc7824 */ /* 0x000fe200078e02ce */
[----:B------:R-:W-:Y:S01]  /*29d0*/  LOP3.LUT R210, R210, 0x18, R17, 0x78, !PT ;  /* 0x00000018d2d27812 */ /* 0x000fe200078e7811 */
[----:B------:R-:W-:Y:S01]  /*29e0*/  IMAD.IADD R207, R217, 0x1, R214 ;  /* 0x00000001d9cf7824 */ /* 0x000fe200078e02d6 */
[----:B------:R-:W-:Y:S01]  /*29f0*/  SEL R212, R212, 0xffffffe0, !P1 ;  /* 0xffffffe0d4d47807 */ /* 0x000fe20004800000 */
[--C-:B------:R-:W-:Y:S01]  /*2a00*/  IMAD.IADD R2, R2, 0x1, -R247.reuse ;  /* 0x0000000102027824 */ /* 0x100fe200078e0af7 */
[----:B------:R-:W-:Y:S01]  /*2a10*/  IADD3 R211, R211, 0x1b080, RZ ;  /* 0x0001b080d3d37810 */ /* 0x000fe20007ffe0ff */
[----:B------:R-:W-:Y:S01]  /*2a20*/  IMAD.SHL.U32 R210, R210, 0x2, RZ ;  /* 0x00000002d2d27824 */ /* 0x000fe200078e00ff */
[----:B------:R-:W-:Y:S01]  /*2a30*/  SEL R3, R3, 0xe0, !P3 ;  /* 0x000000e003037807 */ /* 0x000fe20005800000 */
[----:B------:R-:W-:Y:S01]  /*2a40*/  IMAD.IADD R247, R222, 0x1, -R247 ;  /* 0x00000001def77824 */ /* 0x000fe200078e0af7 */
[----:B------:R-:W-:Y:S01]  /*2a50*/  LOP3.LUT R10, R10, 0x2, R11, 0xe2, !PT ;  /* 0x000000020a0a7812 */ /* 0x000fe200078ee20b */
[----:B------:R-:W-:Y:S01]  /*2a60*/  IMAD R211, R212, 0x2, R211 ;  /* 0x00000002d4d37824 */ /* 0x000fe200078e02d3 */
[----:B------:R-:W-:Y:S01]  /*2a70*/  LEA R209, R209, 0x23c80, 0x1 ;  /* 0x00023c80d1d17811 */ /* 0x000fe200078e08ff */
[----:B------:R-:W-:Y:S01]  /*2a80*/  IMAD R0, R3, 0x2, R210 ;  /* 0x0000000203007824 */ /* 0x000fe200078e02d2 */
[----:B------:R-:W-:Y:S01]  /*2a90*/  LOP3.LUT R223, R10, R223, RZ, 0xfc, !PT ;  /* 0x000000df0adf7212 */ /* 0x000fe200078efcff */
[----:B------:R-:W-:Y:S01]  /*2aa0*/  IMAD.IADD R212, R217, 0x1, R212 ;  /* 0x00000001d9d47824 */ /* 0x000fe200078e02d4 */
[----:B------:R-:W-:-:S02]  /*2ab0*/  IADD3 R249, R2, c[0x0][0x2a4], RZ ;  /* 0x0000a90002f97a10 */ /* 0x000fc40007ffe0ff */
[----:B------:R-:W-:Y:S02]  /*2ac0*/  IADD3 R248, R2, UR6, RZ ;  /* 0x0000000602f87c10 */ /* 0x000fe4000fffe0ff */
[----:B------:R-:W-:Y:S02]  /*2ad0*/  LEA R208, R208, 0x80, 0x1 ;  /* 0x00000080d0d07811 */ /* 0x000fe400078e08ff */
[----:B------:R-:W-:Y:S02]  /*2ae0*/  @P0 LOP3.LUT R4, R4, 0x1, RZ, 0xfc, !PT ;  /* 0x0000000104040812 */ /* 0x000fe400078efcff */
.L_x_1084:
        /* <DEDUP_REMOVED lines=172> */
.L_x_1076:
[----:B------:R-:W-:Y:S11]  /*35b0*/  ISETP.NE.AND P0, PT, R250, c[0x0][0x2a8], PT ;  /* 0x0000aa00fa007a0c */ /* 0x000ff60003f05270 */
[----:B------:R-:W-:Y:S02]  /*35c0*/  @!UPT UIADD3 URZ, URZ, URZ, URZ ;  /* 0x0000003f3f3ff290 */ /* 0x000fe4000fffe03f */
[----:B------:R-:W-:Y:S05]  /*35d0*/  @P0 IMAD.HI.U32 R2, R24, c[0x0][0x2ac], RZ ;  /* 0x0000ab0018020a27 */ /* 0x000fea00078e00ff */
[----:B------:R-:W-:Y:S02]  /*35e0*/  @P0 SHF.R.U32.HI R24, RZ, c[0x0][0x2b0], R2 ;  /* 0x0000ac00ff180a19 */ /* 0x000fe40000011602 */
.L_x_1077:
[----:B------:R-:W-:Y:S05]  /*35f0*/  BSYNC B0 ;  /* 0x0000000000007941 */ /* 0x000fea0003800000 */
.L_x_1075:
[----:B------:R-:W-:Y:S05]  /*3600*/  IMAD R3, R24, c[0x0][0x2a8], R247 ;  /* 0x0000aa0018037a24 */ /* 0x000fea00078e02f7 */
[----:B------:R-:W-:Y:S02]  /*3610*/  IADD3 R2, R3, c[0x0][0x2a8], RZ ;  /* 0x0000aa0003027a10 */ /* 0x000fe40007ffe0ff */
[----:B------:R-:W-:Y:S02]  /*3620*/  IMNMX R178, R178, R3, !PT ;  /* 0x00000003b2b27217 */ /* 0x000fe40007800200 */
[----:B------:R-:W-:Y:S02]  /*3630*/  IMNMX R179, R179, R2, PT ;  /* 0x00000002b3b37217 */ /* 0x000fe40003800200 */
.L_x_1074:
        /* <DEDUP_REMOVED lines=16> */
.L_x_1080:
[----:B------:R-:W-:Y:S11]  /*3740*/  ISETP.NE.AND P0, PT, R250, c[0x0][0x2a8], PT ;  /* 0x0000aa00fa007a0c */ /* 0x000ff60003f05270 */
[----:B------:R-:W-:Y:S02]  /*3750*/  @!UPT UIADD3 URZ, URZ, URZ, URZ ;  /* 0x0000003f3f3ff290 */ /* 0x000fe4000fffe03f */
[----:B------:R-:W-:Y:S05]  /*3760*/  @P0 IMAD.HI.U32 R2, R24, c[0x0][0x2ac], RZ ;  /* 0x0000ab0018020a27 */ /* 0x000fea00078e00ff */
[----:B------:R-:W-:Y:S02]  /*3770*/  @P0 SHF.R.U32.HI R24, RZ, c[0x0][0x2b0], R2 ;  /* 0x0000ac00ff180a19 */ /* 0x000fe40000011602 */
.L_x_1081:
[----:B------:R-:W-:Y:S05]  /*3780*/  BSYNC B0 ;  /* 0x0000000000007941 */ /* 0x000fea0003800000 */
.L_x_1079:
[----:B------:R-:W-:Y:S05]  /*3790*/  IMAD R3, R24, c[0x0][0x2a8], R247 ;  /* 0x0000aa0018037a24 */ /* 0x000fea00078e02f7 */
[----:B------:R-:W-:Y:S02]  /*37a0*/  IADD3 R2, R3, c[0x0][0x2a8], RZ ;  /* 0x0000aa0003027a10 */ /* 0x000fe40007ffe0ff */
[----:B------:R-:W-:Y:S02]  /*37b0*/  IMNMX R176, R176, R3, !PT ;  /* 0x00000003b0b07217 */ /* 0x000fe40007800200 */
[----:B------:R-:W-:Y:S02]  /*37c0*/  IMNMX R173, R173, R2, PT ;  /* 0x00000002adad7217 */ /* 0x000fe40003800200 */
.L_x_1078:
        /* <DEDUP_REMOVED lines=70> */
.L_x_1082:
        /* <DEDUP_REMOVED lines=463> */
.L_x_1083:
        /* <DEDUP_REMOVED lines=293> */
.L_x_1073:
[----:B------:R-:W-:Y:S05]  /*6b70*/  @P0 EXIT ;  /* 0x000000000000094d */ /* 0x000fea0003800000 */
[----:B------:R-:W-:-:S04]  /*6b80*/  ISETP.NE.U32.AND P0, PT, RZ, c[0x0][0x360], PT ;  /* 0x0000d800ff007a0c */ /* 0x000fc80003f05070 */
[----:B------:R-:W-:-:S13]  /*6b90*/  ISETP.NE.AND.EX P0, PT, RZ, c[0x0][0x364], PT, P0 ;  /* 0x0000d900ff007a0c */ /* 0x000fda0003f05300 */
[----:B------:R-:W-:-:S04]  /*6ba0*/  @P0 IMAD.MOV.U32 R0, RZ, RZ, 0x4 ;  /* 0x00000004ff000424 */ /* 0x000fc800078e00ff */
[----:B------:R-:W-:-:S06]  /*6bb0*/  @P0 IMAD.WIDE R4, R229, R0, c[0x0][0x360] ;  /* 0x0000d800e5040625 */ /* 0x000fcc00078e0200 */
[----:B------:R1:W2:Y:S01]  /*6bc0*/  @P0 LDG.E R4, [R4.64] ;  /* 0x0000000804040981 */ /* 0x0002a2000c1e1900 */
[----:B------:R-:W3:Y:S01]  /*6bd0*/  S2UR UR6, SR_CTAID.X ;  /* 0x00000000000679c3 */ /* 0x000ee20000002500 */
[----:B------:R-:W-:Y:S01]  /*6be0*/  IMAD.MOV.U32 R0, RZ, RZ, 0x1 ;  /* 0x00000001ff007424 */ /* 0x000fe200078e00ff */
[----:B------:R-:W-:Y:S01]  /*6bf0*/  ULDC UR5, c[0x0][0x358] ;  /* 0x0000d60000057ab9 */ /* 0x000fe20000000800 */
[----:B------:R-:W4:Y:S01]  /*6c00*/  S2R R2, SR_CTAID.Y ;  /* 0x0000000000027919 */ /* 0x000f220000002600 */
[----:B------:R-:W-:Y:S01]  /*6c10*/  ULDC UR4, c[0x0][0x2f4] ;  /* 0x0000bd0000047ab9 */ /* 0x000fe20000000800 */
[----:B------:R-:W-:Y:S02]  /*6c20*/  IMAD R3, R229, c[0x0][0x2f4], RZ ;  /* 0x0000bd00e5037a24 */ /* 0x000fe400078e02ff */
[----:B------:R-:W-:Y:S01]  /*6c30*/  BAR.SYNC.DEFER_BLOCKING 0x1, 0x100 ;  /* 0x0044000000007b1d */ /* 0x000fe20000010000 */
[----:B------:R-:W-:-:S05]  /*6c40*/  ISETP.NE.AND P1, PT, R0, c[0x0][0x338], PT ;  /* 0x0000ce0000007a0c */ /* 0x000fca0003f25270 */
[----:B------:R-:W-:Y:S01]  /*6c50*/  BSSY B0, `(.L_x_1085) ;  /* 0x0000023000007945 */ /* 0x000fe20003800000 */
[----:B---3--:R-:W-:-:S07]  /*6c60*/  UIMAD UR5, UR6, UR5, URZ ;  /* 0x00000005060572a4 */ /* 0x008fce000f8e023f */
[----:B----4-:R-:W-:Y:S01]  /*6c70*/  @P1 IMAD.HI.U32 R0, R2, c[0x0][0x33c], RZ ;  /* 0x0000cf0002001a27 */ /* 0x010fe200078e00ff */
[----:B------:R-:W-:-:S03]  /*6c80*/  UIMAD UR5, UR5, UR4, URZ ;  /* 0x00000004050572a4 */ /* 0x000fc6000f8e023f */
[----:B------:R-:W-:Y:S01]  /*6c90*/  IMAD.MOV.U32 R8, RZ, RZ, R2 ;  /* 0x000000ffff087224 */ /* 0x000fe200078e0002 */
[----:B------:R-:W-:Y:S01]  /*6ca0*/  @P1 SHF.R.U32.HI R8, RZ, c[0x0][0x340], R0 ;  /* 0x0000d000ff081a19 */ /* 0x000fe20000011600 */
[----:B------:R-:W-:Y:S01]  /*6cb0*/  USHF.R.S32.HI UR4, URZ, 0x1f, UR5 ;  /* 0x0000001f3f047899 */ /* 0x000fe20008011405 */
[----:B------:R-:W-:Y:S02]  /*6cc0*/  SHF.R.S32.HI R0, RZ, 0x1f, R229 ;  /* 0x0000001fff007819 */ /* 0x000fe400000114e5 */
[----:B-1----:R-:W-:Y:S02]  /*6cd0*/  SHF.R.S32.HI R5, RZ, 0x1f, R8 ;  /* 0x0000001fff057819 */ /* 0x002fe40000011408 */
[----:B------:R-:W-:Y:S01]  /*6ce0*/  SEL R0, R0, RZ, !P0 ;  /* 0x000000ff00007207 */ /* 0x000fe20004000000 */
[----:B--2---:R-:W-:Y:S01]  /*6cf0*/  @P0 IMAD R7, R229, 0x50, R4 ;  /* 0x00000050e5070824 */ /* 0x004fe200078e0204 */
[----:B------:R-:W-:Y:S02]  /*6d00*/  SHF.R.S32.HI R4, RZ, 0x1f, R3 ;  /* 0x0000001fff047819 */ /* 0x000fe40000011403 */
[----:B------:R-:W-:Y:S01]  /*6d10*/  IADD3 R3, P2, P1, R3, UR5, R8 ;  /* 0x0000000503037c10 */ /* 0x000fe2000f95e008 */
[----:B------:R-:W-:Y:S01]  /*6d20*/  @P0 IMAD.HI R7, R7, 0x66666667, RZ ;  /* 0x6666666707070827 */ /* 0x000fe200078e02ff */
[----:B------:R-:W-:-:S02]  /*6d30*/  SEL R229, R229, RZ, !P0 ;  /* 0x000000ffe5e57207 */ /* 0x000fc40004000000 */
[----:B------:R-:W-:Y:S02]  /*6d40*/  IADD3.X R4, R4, UR4, R5, P2, P1 ;  /* 0x0000000404047c10 */ /* 0x000fe400097e2405 */
[----:B------:R-:W-:Y:S02]  /*6d50*/  @P0 SHF.R.U32.HI R6, RZ, 0x1f, R7 ;  /* 0x0000001fff060819 */ /* 0x000fe40000011607 */
[----:B------:R-:W-:Y:S02]  /*6d60*/  ISETP.NE.AND P2, PT, R219, RZ, PT ;  /* 0x000000ffdb00720c */ /* 0x000fe40003f45270 */
[----:B------:R-:W-:Y:S01]  /*6d70*/  @P0 LEA.HI.SX32 R6, R7, R6, 0x1b ;  /* 0x0000000607060211 */ /* 0x000fe200078fdaff */
[----:B------:R-:W-:Y:S01]  /*6d80*/  IMAD.MOV R7, RZ, RZ, -R8 ;  /* 0x000000ffff077224 */ /* 0x000fe200078e0a08 */
[C---:B------:R-:W-:Y:S01]  /*6d90*/  SHF.L.U64.HI R4, R3.reuse, 0x2, R4 ;  /* 0x0000000203047819 */ /* 0x040fe20000010204 */
[----:B------:R-:W-:Y:S02]  /*6da0*/  IMAD.SHL.U32 R3, R3, 0x4, RZ ;  /* 0x0000000403037824 */ /* 0x000fe400078e00ff */
[----:B------:R-:W-:-:S02]  /*6db0*/  @P0 IMAD R6, R6, 0x3c00, RZ ;  /* 0x00003c0006060824 */ /* 0x000fc400078e02ff */
[----:B------:R-:W-:Y:S01]  /*6dc0*/  IMAD R7, R7, c[0x0][0x338], R2 ;  /* 0x0000ce0007077a24 */ /* 0x000fe200078e0202 */
[----:B------:R-:W-:Y:S01]  /*6dd0*/  IADD3 R10, P1, R3, c[0x0][0x350], RZ ;  /* 0x0000d400030a7a10 */ /* 0x000fe20007f3e0ff */
[--C-:B------:R-:W-:Y:S01]  /*6de0*/  @P0 IMAD.MOV.U32 R12, RZ, RZ, R6.reuse ;  /* 0x000000ffff0c0224 */ /* 0x100fe200078e0006 */
[----:B------:R-:W-:Y:S01]  /*6df0*/  @P0 SHF.R.S32.HI R13, RZ, 0x1f, R6 ;  /* 0x0000001fff0d0819 */ /* 0x000fe20000011406 */
[----:B------:R-:W-:Y:S01]  /*6e00*/  @!P0 CS2R R12, SRZ ;  /* 0x00000000000c8805 */ /* 0x000fe2000001ff00 */
[----:B------:R-:W-:Y:S01]  /*6e10*/  IADD3.X R11, R4, c[0x0][0x354], RZ, P1, !PT ;  /* 0x0000d500040b7a10 */ /* 0x000fe20000ffe4ff */
[----:B------:R-:W-:Y:S05]  /*6e20*/  @P2 BRA `(.L_x_1086) ;  /* 0x0000005000002947 */ /* 0x000fea0003800000 */
.L_x_1087:
[----:B------:R-:W2:Y:S01]  /*6e30*/  LDG.E.STRONG.GPU R2, [R10.64] ;  /* 0x000000080a027981 */ /* 0x000ea2000c1ef900 */
[----:B------:R-:W-:Y:S01]  /*6e40*/  YIELD ;  /* 0x0000000000007946 */ /* 0x000fe20003800000 */
[----:B--2---:R-:W-:Y:S01]  /*6e50*/  ISETP.NE.AND P0, PT, R2, R7, PT ;  /* 0x000000070200720c */ /* 0x004fe20003f05270 */
[----:B------:R-:W-:-:S12]  /*6e60*/  CCTL.IVALL ;  /* 0x00000000ff00798f */ /* 0x000fd80002000000 */
[----:B------:R-:W-:Y:S05]  /*6e70*/  @P0 BRA `(.L_x_1087) ;  /* 0xffffffb000000947 */ /* 0x000fea000383ffff */
.L_x_1086:
[----:B------:R-:W-:Y:S05]  /*6e80*/  BSYNC B0 ;  /* 0x0000000000007941 */ /* 0x000fea0003800000 */
.L_x_1085:
[----:B------:R-:W-:Y:S01]  /*6e90*/  MOV R2, 0xffffffff ;  /* 0xffffffff00027802 */ /* 0x000fe20000000f00 */
[----:B------:R-:W-:Y:S05]  /*6ea0*/  BRA.CONV ~URZ, `(.L_x_1088) ;  /* 0x000000237f007947 */ /* 0x000fea000b800000 */
[----:B------:R-:W-:Y:S02]  /*6eb0*/  MOV R6, 0x6ed0 ;  /* 0x00006ed000067802 */ /* 0x000fe40000000f00 */
[----:B------:R-:W-:Y:S05]  /*6ec0*/  CALL.REL.NOINC `($__internal_9_$__cuda_sm70_warpsync) ;  /* 0x00000c1000007944 */ /* 0x000fea0003c00000 */
.L_x_1088:
[----:B------:R-:W-:Y:S01]  /*6ed0*/  UIMAD UR5, UR6, 0x3c00, URZ ;  /* 0x00003c00060578a4 */ /* 0x000fe2000f8e023f */
[----:B------:R-:W-:Y:S01]  /*6ee0*/  SHF.R.S32.HI R9, RZ, 0x1f, R219 ;  /* 0x0000001fff097819 */ /* 0x000fe200000114db */
[----:B------:R-:W-:Y:S01]  /*6ef0*/  IMAD R15, R5, c[0x0][0x328], RZ ;  /* 0x0000ca00050f7a24 */ /* 0x000fe200078e02ff */
[----:B------:R-:W-:-:S06]  /*6f00*/  NOP ;  /* 0x0000000000007918 */ /* 0x000fcc0000000000 */
[----:B------:R-:W-:Y:S01]  /*6f10*/  USHF.R.S32.HI UR4, URZ, 0x1f, UR5 ;  /* 0x0000001f3f047899 */ /* 0x000fe20008011405 */
[----:B------:R-:W-:Y:S01]  /*6f20*/  IADD3 R12, P1, P0, R12, UR5, R219 ;  /* 0x000000050c0c7c10 */ /* 0x000fe2000f83e0db */
[----:B------:R-:W-:Y:S02]  /*6f30*/  IMAD R15, R8, c[0x0][0x32c], R15 ;  /* 0x0000cb00080f7a24 */ /* 0x000fe400078e020f */
[----:B------:R-:W-:Y:S02]  /*6f40*/  IMAD R6, R0, c[0x0][0x330], RZ ;  /* 0x0000cc0000067a24 */ /* 0x000fe400078e02ff */
[----:B------:R-:W-:Y:S02]  /*6f50*/  IADD3.X R13, R13, UR4, R9, P1, P0 ;  /* 0x000000040d0d7c10 */ /* 0x000fe40008fe0409 */
[----:B------:R-:W-:-:S03]  /*6f60*/  IMAD R6, R229, c[0x0][0x334], R6 ;  /* 0x0000cd00e5067a24 */ /* 0x000fc600078e0206 */
[----:B------:R-:W-:-:S05]  /*6f70*/  IMAD.WIDE.U32 R16, R8, c[0x0][0x328], R12 ;  /* 0x0000ca0008107a25 */ /* 0x000fca00078e000c */
        /* <DEDUP_REMOVED lines=67> */
[----:B-1----:R-:W-:Y:S05]  /*73b0*/  CALL.REL.NOINC `($__internal_9_$__cuda_sm70_warpsync) ;  /* 0x0000072000007944 */ /* 0x002fea0003c00000 */
.L_x_1089:
        /* <DEDUP_REMOVED lines=12> */
.L_x_1091:
[----:B------:R-:W-:Y:S05]  /*7480*/  BSYNC B0 ;  /* 0x0000000000007941 */ /* 0x000fea0003800000 */
.L_x_1090:
[----:B--2---:R-:W-:Y:S01]  /*7490*/  IADD3 R10, P0, R3, c[0x0][0x348], RZ ;  /* 0x0000d200030a7a10 */ /* 0x004fe20007f1e0ff */
[----:B------:R-:W-:Y:S03]  /*74a0*/  BSSY B0, `(.L_x_1092) ;  /* 0x0000008000007945 */ /* 0x000fe60003800000 */
[----:B------:R-:W-:Y:S01]  /*74b0*/  IADD3.X R11, R4, c[0x0][0x34c], RZ, P0, !PT ;  /* 0x0000d300040b7a10 */ /* 0x000fe200007fe4ff */
[----:B------:R-:W-:Y:S05]  /*74c0*/  @P2 BRA `(.L_x_1093) ;  /* 0x0000005000002947 */ /* 0x000fea0003800000 */
.L_x_1094:
[----:B------:R-:W2:Y:S01]  /*74d0*/  LDG.E.STRONG.GPU R4, [R10.64] ;  /* 0x000000080a047981 */ /* 0x000ea2000c1ef900 */
[----:B------:R-:W-:Y:S01]  /*74e0*/  YIELD ;  /* 0x0000000000007946 */ /* 0x000fe20003800000 */
[----:B--2---:R-:W-:Y:S01]  /*74f0*/  ISETP.NE.AND P0, PT, R4, R7, PT ;  /* 0x000000070400720c */ /* 0x004fe20003f05270 */
[----:B------:R-:W-:-:S12]  /*7500*/  CCTL.IVALL ;  /* 0x00000000ff00798f */ /* 0x000fd80002000000 */
[----:B------:R-:W-:Y:S05]  /*7510*/  @P0 BRA `(.L_x_1094) ;  /* 0xffffffb000000947 */ /* 0x000fea000383ffff */
.L_x_1093:
[----:B------:R-:W-:Y:S05]  /*7520*/  BSYNC B0 ;  /* 0x0000000000007941 */ /* 0x000fea0003800000 */
.L_x_1092:
[----:B------:R-:W-:Y:S05]  /*7530*/  BRA.CONV ~URZ, `(.L_x_1095) ;  /* 0x000000237f007947 */ /* 0x000fea000b800000 */
[----:B------:R-:W-:Y:S02]  /*7540*/  MOV R6, 0x7560 ;  /* 0x0000756000067802 */ /* 0x000fe40000000f00 */
[----:B-1----:R-:W-:Y:S05]  /*7550*/  CALL.REL.NOINC `($__internal_9_$__cuda_sm70_warpsync) ;  /* 0x0000058000007944 */ /* 0x002fea0003c00000 */
.L_x_1095:
        /* <DEDUP_REMOVED lines=75> */
[----:B-12---:R-:W-:Y:S05]  /*7a10*/  CALL.REL.NOINC `($__internal_9_$__cuda_sm70_warpsync) ;  /* 0x000000c000007944 */ /* 0x006fea0003c00000 */
.L_x_1096:
        /* <DEDUP_REMOVED lines=12> */
        .weak           $__internal_9_$__cuda_sm70_warpsync
        .type           $__internal_9_$__cuda_sm70_warpsync,@function
        .size           $__internal_9_$__cuda_sm70_warpsync,(.L_x_1419 - $__internal_9_$__cuda_sm70_warpsync)
$__internal_9_$__cuda_sm70_warpsync:
[----:B------:R-:W-:Y:S01]  /*7ae0*/  MOV R14, R6 ;  /* 0x00000006000e7202 */ /* 0x000fe20000000f00 */
[----:B------:R-:W-:Y:S04]  /*7af0*/  WARPSYNC R2 ;  /* 0x0000000200007348 */ /* 0x000fe80003800000 */
[----:B------:R-:W-:-:S04]  /*7b00*/  MOV R15, 0x0 ;  /* 0x00000000000f7802 */ /* 0x000fc80000000f00 */
[----:B------:R-:W-:Y:S05]  /*7b10*/  RET.REL.NODEC R14 `(_ZN7cutlass13device_kernelIN5flash19enable_sm80_to_sm89INS1_16FlashAttnBwdSm80INS1_25CollectiveMainloopBwdSm80ILi2ELi1EN4cute5tupleIJNS5_1CILi64EEENS7_ILi80EEENS7_ILi192EEEEEENS_10bfloat16_tEfNS_4arch4Sm80ELb0ELb1ELb0ELb1ELb1ELb0ELb1ELb0ELi2ELi4ELi2ELi2ELb0EEENS1_24CollectiveEpilogueBwdGQAISB_fSE_Li256ELb1ELb1EEENS1_19SingleTileSchedulerILb1ELb0ELb0ELi80EEEEEEEEEvNT_6ParamsE) ;  /* 0xffff84e00e007950 */ /* 0x000fea0003c3ffff */
.L_x_1097:
        /* <DEDUP_REMOVED lines=14> */
.L_x_1419:


//--------------------- .text._ZN7cutlass13device_kernelIN5flash19enable_sm80_to_sm89INS1_16FlashAttnBwdSm80INS1_25CollectiveMainloopBwdSm80ILi2ELi1EN4cute5tupleIJNS5_1CILi64EEENS7_ILi80EEENS7_ILi192EEEEEENS_10bfloat16_tEfNS_4arch4Sm80ELb1ELb0ELb0ELb0ELb0ELb0ELb1ELb0ELi2ELi4ELi2ELi2ELb0EEENS1_21CollectiveEpilogueBwdISB_SC_SE_Li256ELb0ELb1ELi4EEENS1_25SingleTileBwdLPTSchedulerILb0ELi80ELb0EEEEEEEEEvNT_6ParamsE --------------------------
	.section	.text._ZN7cutlass13device_kernelIN5flash19enable_sm80_to_sm89INS1_16FlashAttnBwdSm80INS1_25CollectiveMainloopBwdSm80ILi2ELi1EN4cute5tupleIJNS5_1CILi64EEENS7_ILi80EEENS7_ILi192EEEEEENS_10bfloat16_tEfNS_4arch4Sm80ELb1ELb0ELb0ELb0ELb0ELb0ELb1ELb0ELi2ELi4ELi2ELi2ELb0EEENS1_21CollectiveEpilogueBwdISB_SC_SE_Li256ELb0ELb1ELi4EEENS1_25SingleTileBwdLPTSchedulerILb0ELi80ELb0EEEEEEEEEvNT_6ParamsE,"ax",@progbits
	.sectioninfo	@"SHI_REGISTERS=255"
	.align	128
.text._ZN7cutlass13device_kernelIN5flash19enable_sm80_to_sm89INS1_16FlashAttnBwdSm80INS1_25CollectiveMainloopBwdSm80ILi2ELi1EN4cute5tupleIJNS5_1CILi64EEENS7_ILi80EEENS7_ILi192EEEEEENS_10bfloat16_tEfNS_4arch4Sm80ELb1ELb0ELb0ELb0ELb0ELb0ELb1ELb0ELi2ELi4ELi2ELi2ELb0EEENS1_21CollectiveEpilogueBwdISB_SC_SE_Li256ELb0ELb1ELi4EEENS1_25SingleTileBwdLPTSchedulerILb0ELi80ELb0EEEEEEEEEvNT_6ParamsE:
        .type           _ZN7cutlass13device_kernelIN5flash19enable_sm80_to_sm89INS1_16FlashAttnBwdSm80INS1_25CollectiveMainloopBwdSm80ILi2ELi1EN4cute5tupleIJNS5_1CILi64EEENS7_ILi80EEENS7_ILi192EEEEEENS_10bfloat16_tEfNS_4arch4Sm80ELb1ELb0ELb0ELb0ELb0ELb0ELb1ELb0ELi2ELi4ELi2ELi2ELb0EEENS1_21CollectiveEpilogueBwdISB_SC_SE_Li256ELb0ELb1ELi4EEENS1_25SingleTileBwdLPTSchedulerILb0ELi80ELb0EEEEEEEEEvNT_6ParamsE,@function
        .size           _ZN7cutlass13device_kernelIN5flash19enable_sm80_to_sm89INS1_16FlashAttnBwdSm80INS1_25CollectiveMainloopBwdSm80ILi2ELi1EN4cute5tupleIJNS5_1CILi64EEENS7_ILi80EEENS7_ILi192EEEEEENS_10bfloat16_tEfNS_4arch4Sm80ELb1ELb0ELb0ELb0ELb0ELb0ELb1ELb0ELi2ELi4ELi2ELi2ELb0EEENS1_21CollectiveEpilogueBwdISB_SC_SE_Li256ELb0ELb1ELi4EEENS1_25SingleTileBwdLPTSchedulerILb0ELi80ELb0EEEEEEEEEvNT_6ParamsE,(.L_x_1421 - _ZN7cutlass13device_kernelIN5flash19enable_sm80_to_sm89INS1_16FlashAttnBwdSm80INS1_25CollectiveMainloopBwdSm80ILi2ELi1EN4cute5tupleIJNS5_1CILi64EEENS7_ILi80EEENS7_ILi192EEEEEENS_10bfloat16_tEfNS_4arch4Sm80ELb1ELb0ELb0ELb0ELb0ELb0ELb1ELb0ELi2ELi4ELi2ELi2ELb0EEENS1_21CollectiveEpilogueBwdISB_SC_SE_Li256ELb0ELb1ELi4EEENS1_25SingleTileBwdLPTSchedulerILb0ELi80ELb0EEEEEEEEEvNT_6ParamsE)
        .other          _ZN7cutlass13device_kernelIN5flash19enable_sm80_to_sm89INS1_16FlashAttnBwdSm80INS1_25CollectiveMainloopBwdSm80ILi2ELi1EN4cute5tupleIJNS5_1CILi64EEENS7_ILi80EEENS7_ILi192EEEEEENS_10bfloat16_tEfNS_4arch4Sm80ELb1ELb0ELb0ELb0ELb0ELb0ELb1ELb0ELi2ELi4ELi2ELi2ELb0EEENS1_21CollectiveEpilogueBwdISB_SC_SE_Li256ELb0ELb1ELi4EEENS1_25SingleTileBwdLPTSchedulerILb0ELi80ELb0EEEEEEEEEvNT_6ParamsE,@"STO_CUDA_ENTRY STV_DEFAULT"
_ZN7cutlass13device_kernelIN5flash19enable_sm80_to_sm89INS1_16FlashAttnBwdSm80INS1_25CollectiveMainloopBwdSm80ILi2ELi1EN4cute5tupleIJNS5_1CILi64EEENS7_ILi80EEENS7_ILi192EEEEEENS_10bfloat16_tEfNS_4arch4Sm80ELb1ELb0ELb0ELb0ELb0ELb0ELb1ELb0ELi2ELi4ELi2ELi2ELb0EEENS1_21CollectiveEpilogueBwdISB_SC_SE_Li256ELb0ELb1ELi4EEENS1_25SingleTileBwdLPTSchedulerILb0ELi80ELb0EEEEEEEEEvNT_6ParamsE:
[----:B------:R-:W-:Y:S02]  /*0000*/  MOV R1, c[0x0][0x28] ;  /* 0x00000a0000017a02 */ /* 0x000fe40000000f00 */
[----:B------:R-:W1:Y:S04]  /*0010*/  S2R R242, SR_TID.X ;  /* 0x0000000000f27919 */ /* 0x000e680000002100 */
[----:B------:R-:W2:Y:S01]  /*0020*/  S2R R0, SR_CTAID.X ;  /* 0x0000000000007919 */ /* 0x000ea20000002500 */
[----:B-1----:R-:W-:-:S06]  /*0030*/  SHF.R.U32.HI R2, RZ, 0x5, R242 ;  /* 0x00000005ff027819 */ /* 0x002fcc00000116f2 */
[----:B------:R-:W1:Y:S02]  /*0040*/  SHFL.IDX PT, R2, R2, RZ, 0x1f ;  /* 0x00001fff02027589 */ /* 0x000e6400000e0000 */
[----:B-1----:R-:W-:-:S13]  /*0050*/  ISETP.NE.AND P0, PT, R2, RZ, PT ;  /* 0x000000ff0200720c */ /* 0x002fda0003f05270 */
[----:B------:R-:W-:Y:S05]  /*0060*/  @!P0 BRA `(.L_x_1098) ;  /* 0x0000020000008947 */ /* 0x000fea0003800000 */
[----:B--2---:R-:W-:Y:S01]  /*0070*/  IMAD.MOV.U32 R2, RZ, RZ, c[0x0][0x3b8] ;  /* 0x0000ee00ff027624 */ /* 0x004fe200078e00ff */
[----:B------:R-:W-:-:S04]  /*0080*/  MOV R4, R0 ;  /* 0x0000000000047202 */ /* 0x000fc80000000f00 */
[----:B------:R-:W-:-:S13]  /*0090*/  ISETP.NE.AND P0, PT, R2, 0x1, PT ;  /* 0x000000010200780c */ /* 0x000fda0003f05270 */
[----:B------:R-:W-:-:S05]  /*00a0*/  @P0 IMAD.HI.U32 R2, R0, c[0x0][0x3bc], RZ ;  /* 0x0000ef0000020a27 */ /* 0x000fca00078e00ff */
[----:B------:R-:W-:-:S04]  /*00b0*/  @P0 SHF.R.U32.HI R4, RZ, c[0x0][0x3c0], R2 ;  /* 0x0000f000ff040a19 */ /* 0x000fc80000011602 */
[----:B------:R-:W-:Y:S01]  /*00c0*/  ISETP.GE.AND P0, PT, R4, c[0x0][0x3d0], PT ;  /* 0x0000f40004007a0c */ /* 0x000fe20003f06270 */
[----:B------:R-:W-:-:S04]  /*00d0*/  IMAD.MOV R2, RZ, RZ, -R4 ;  /* 0x000000ffff027224 */ /* 0x000fc800078e0a04 */
[----:B------:R-:W-:-:S08]  /*00e0*/  IMAD R0, R2, c[0x0][0x3b8], R0 ;  /* 0x0000ee0002007a24 */ /* 0x000fd000078e0200 */
[----:B------:R-:W-:Y:S05]  /*00f0*/  @!P0 BRA `(.L_x_1099) ;  /* 0x0000007000008947 */ /* 0x000fea0003800000 */
[----:B------:R-:W-:Y:S02]  /*0100*/  MOV R2, c[0x0][0x3c4] ;  /* 0x0000f10000027a02 */ /* 0x000fe40000000f00 */
[----:B------:R-:W-:Y:S02]  /*0110*/  MOV R231, R0 ;  /* 0x0000000000e77202 */ /* 0x000fe40000000f00 */
[----:B------:R-:W-:-:S13]  /*0120*/  ISETP.NE.AND P0, PT, R2, 0x1, PT ;  /* 0x000000010200780c */ /* 0x000fda0003f05270 */
[----:B------:R-:W-:-:S05]  /*0130*/  @P0 IMAD.HI.U32 R2, R0, c[0x0][0x3c8], RZ ;  /* 0x0000f20000020a27 */ /* 0x000fca00078e00ff */
[----:B------:R-:W-:-:S05]  /*0140*/  @P0 SHF.R.U32.HI R231, RZ, c[0x0][0x3cc], R2 ;  /* 0x0000f300ffe70a19 */ /* 0x000fca0000011602 */
[----:B------:R-:W-:Y:S01]  /*0150*/  IMAD R3, R231, c[0x0][0x3c4], RZ ;  /* 0x0000f100e7037a24 */ /* 0x000fe200078e02ff */
[----:B------:R-:W-:Y:S05]  /*0160*/  BRA `(.L_x_1100) ;  /* 0x0000006000007947 */ /* 0x000fea0003800000 */
.L_x_1099:
[----:B------:R-:W-:Y:S02]  /*0170*/  MOV R2, c[0x0][0x3ac] ;  /* 0x0000eb0000027a02 */ /* 0x000fe40000000f00 */
[----:B------:R-:W-:Y:S02]  /*0180*/  MOV R231, R0 ;  /* 0x0000000000e77202 */ /* 0x000fe40000000f00 */
[----:B------:R-:W-:-:S13]  /*0190*/  ISETP.NE.AND P0, PT, R2, 0x1, PT ;  /* 0x000000010200780c */ /* 0x000fda0003f05270 */
[----:B------:R-:W-:-:S05]  /*01a0*/  @P0 IMAD.HI.U32 R2, R0, c[0x0][0x3b0], RZ ;  /* 0x0000ec0000020a27 */ /* 0x000fca00078e00ff */
[----:B------:R-:W-:-:S05]  /*01b0*/  @P0 SHF.R.U32.HI R231, RZ, c[0x0][0x3b4], R2 ;  /* 0x0000ed00ffe70a19 */ /* 0x000fca0000011602 */
[----:B------:R-:W-:-:S03]  /*01c0*/  IMAD R3, R231, c[0x0][0x3ac], RZ ;  /* 0x0000eb00e7037a24 */ /* 0x000fc600078e02ff */
.L_x_1100:
[----:B------:R-:W-:Y:S02]  /*01d0*/  MOV R2, c[0x0][0x3a0] ;  /* 0x0000e80000027a02 */ /* 0x000fe40000000f00 */
[----:B------:R-:W-:Y:S02]  /*01e0*/  IADD3 R3, R0, -R3, RZ ;  /* 0x8000000300037210 */ /* 0x000fe40007ffe0ff */
[----:B------:R-:W-:-:S03]  /*01f0*/  ISETP.NE.AND P0, PT, R2, 0x1, PT ;  /* 0x000000010200780c */ /* 0x000fc60003f05270 */
[----:B------:R-:W-:-:S05]  /*0200*/  IMAD R4, R4, c[0x0][0x3ac], R3 ;  /* 0x0000eb0004047a24 */ /* 0x000fca00078e0203 */
[----:B------:R-:W-:-:S05]  /*0210*/  MOV R230, R4 ;  /* 0x0000000400e67202 */ /* 0x000fca0000000f00 */
[----:B------:R-:W-:-:S05]  /*0220*/  @P0 IMAD.HI.U32 R0, R4, c[0x0][0x3a4], RZ ;  /* 0x0000e90004000a27 */ /* 0x000fca00078e00ff */
[----:B------:R-:W-:-:S04]  /*0230*/  @P0 SHF.R.U32.HI R230, RZ, c[0x0][0x3a8], R0 ;  /* 0x0000ea00ffe60a19 */ /* 0x000fc80000011600 */
[----:B------:R-:W-:-:S05]  /*0240*/  IADD3 R229, -R230, RZ, RZ ;  /* 0x000000ffe6e57210 */ /* 0x000fca0007ffe1ff */
[----:B------:R-:W-:Y:S01]  /*0250*/  IMAD R229, R229, c[0x0][0x3a0], R4 ;  /* 0x0000e800e5e57a24 */ /* 0x000fe200078e0204 */
[----:B------:R-:W-:Y:S05]  /*0260*/  BRA `(.L_x_1101) ;  /* 0x000001f000007947 */ /* 0x000fea0003800000 */
.L_x_1098:
        /* <DEDUP_REMOVED lines=16> */
.L_x_1102:
[----:B------:R-:W-:Y:S02]  /*0370*/  MOV R0, c[0x0][0x3ac] ;  /* 0x0000eb0000007a02 */ /* 0x000fe40000000f00 */
[----:B------:R-:W-:Y:S02]  /*0380*/  MOV R231, R2 ;  /* 0x0000000200e77202 */ /* 0x000fe40000000f00 */
[----:B------:R-:W-:-:S13]  /*0390*/  ISETP.NE.AND P0, PT, R0, 0x1, PT ;  /* 0x000000010000780c */ /* 0x000fda0003f05270 */
[----:B------:R-:W-:-:S05]  /*03a0*/  @P0 IMAD.HI.U32 R0, R2, c[0x0][0x3b0], RZ ;  /* 0x0000ec0002000a27 */ /* 0x000fca00078e00ff */
[----:B------:R-:W-:-:S05]  /*03b0*/  @P0 SHF.R.U32.HI R231, RZ, c[0x0][0x3b4], R0 ;  /* 0x0000ed00ffe70a19 */ /* 0x000fca0000011600 */
[----:B------:R-:W-:-:S03]  /*03c0*/  IMAD R3, R231, c[0x0][0x3ac], RZ ;  /* 0x0000eb00e7037a24 */ /* 0x000fc600078e02ff */
.L_x_1103:
        /* <DEDUP_REMOVED lines=8> */
[----:B------:R-:W-:Y:S02]  /*0450*/  IMAD R229, R229, c[0x0][0x3a0], R4 ;  /* 0x0000e800e5e57a24 */ /* 0x000fe400078e0204 */
.L_x_1101:
[----:B------:R-:W-:-:S13]  /*0460*/  ISETP.GE.AND P0, PT, R230, RZ, PT ;  /* 0x000000ffe600720c */ /* 0x000fda0003f06270 */
[----:B------:R-:W-:Y:S05]  /*0470*/  @!P0 EXIT ;  /* 0x000000000000894d */ /* 0x000fea0003800000 */
[----:B------:R-:W-:Y:S01]  /*0480*/  IMAD.MOV.U32 R2, RZ, RZ, c[0x0][0x168] ;  /* 0x00005a00ff027624 */ /* 0x000fe200078e00ff */
[----:B------:R-:W-:Y:S01]  /*0490*/  ULDC.64 UR4, c[0x0][0x118] ;  /* 0x0000460000047ab9 */ /* 0x000fe20000000a00 */
[----:B------:R-:W-:Y:S01]  /*04a0*/  PLOP3.LUT P1, PT, PT, PT, PT, 0x80, 0x0 ;  /* 0x000000000000781c */ /* 0x000fe20003f2f070 */
[----:B------:R-:W-:Y:S01]  /*04b0*/  CS2R R170, SRZ ;  /* 0x0000000000aa7805 */ /* 0x000fe2000001ff00 */
[----:B------:R-:W-:Y:S01]  /*04c0*/  IMAD R0, R231, 0x50, R2 ;  /* 0x00000050e7007824 */ /* 0x000fe200078e0202 */
[----:B------:R-:W-:Y:S01]  /*04d0*/  IADD3 R2, R2, 0x3f, RZ ;  /* 0x0000003f02027810 */ /* 0x000fe20007ffe0ff */
[----:B------:R-:W-:Y:S01]  /*04e0*/  CS2R R168, SRZ ;  /* 0x0000000000a87805 */ /* 0x000fe2000001ff00 */
[----:B------:R-:W-:Y:S01]  /*04f0*/  CS2R R166, SRZ ;  /* 0x0000000000a67805 */ /* 0x000fe2000001ff00 */
[----:B------:R-:W-:Y:S01]  /*0500*/  CS2R R164, SRZ ;  /* 0x0000000000a47805 */ /* 0x000fe2000001ff00 */
[----:B------:R-:W-:Y:S01]  /*0510*/  IADD3 R0, R0, -c[0x0][0x198], RZ ;  /* 0x8000660000007a10 */ /* 0x000fe20007ffe0ff */
[----:B------:R-:W-:Y:S01]  /*0520*/  CS2R R162, SRZ ;  /* 0x0000000000a27805 */ /* 0x000fe2000001ff00 */
[----:B------:R-:W-:Y:S01]  /*0530*/  SHF.R.S32.HI R228, RZ, 0x1f, R2 ;  /* 0x0000001fffe47819 */ /* 0x000fe20000011402 */
[----:B------:R-:W-:Y:S01]  /*0540*/  CS2R R160, SRZ ;  /* 0x0000000000a07805 */ /* 0x000fe2000001ff00 */
[----:B------:R-:W-:Y:S01]  /*0550*/  IADD3 R0, R0, -c[0x0][0x2a4], RZ ;  /* 0x8000a90000007a10 */ /* 0x000fe20007ffe0ff */
[----:B------:R-:W-:Y:S01]  /*0560*/  CS2R R150, SRZ ;  /* 0x0000000000967805 */ /* 0x000fe2000001ff00 */
[----:B------:R-:W-:Y:S01]  /*0570*/  LEA.HI R228, R228, R2, RZ, 0x6 ;  /* 0x00000002e4e47211 */ /* 0x000fe200078f30ff */
[----:B------:R-:W-:Y:S01]  /*0580*/  CS2R R148, SRZ ;  /* 0x0000000000947805 */ /* 0x000fe2000001ff00 */
[----:B------:R-:W-:Y:S01]  /*0590*/  SHF.R.S32.HI R252, RZ, 0x1f, R0 ;  /* 0x0000001ffffc7819 */ /* 0x000fe20000011400 */
[----:B------:R-:W-:Y:S01]  /*05a0*/  CS2R R154, SRZ ;  /* 0x00000000009a7805 */ /* 0x000fe2000001ff00 */
[----:B------:R-:W-:Y:S01]  /*05b0*/  SHF.R.S32.HI R228, RZ, 0x6, R228 ;  /* 0x00000006ffe47819 */ /* 0x000fe200000114e4 */
        /* <DEDUP_REMOVED lines=59> */
[----:B------:R-:W-:Y:S01]  /*0970*/  CS2R R170, SRZ ;  /* 0x0000000000aa7805 */ /* 0x000fe2000001ff00 */
[----:B------:R-:W-:Y:S01]  /*0980*/  IMAD.MOV.U32 R221, RZ, RZ, 0x5 ;  /* 0x00000005ffdd7424 */ /* 0x000fe200078e00ff */
[----:B------:R-:W-:Y:S01]  /*0990*/  ISETP.NE.AND P0, PT, R0, 0x1, PT ;  /* 0x000000010000780c */ /* 0x000fe20003f05270 */
[----:B------:R-:W-:Y:S01]  /*09a0*/  IMAD.MOV.U32 R219, RZ, RZ, c[0x0][0x178] ;  /* 0x00005e00ffdb7624 */ /* 0x000fe200078e00ff */
[----:B------:R-:W-:Y:S01]  /*09b0*/  LEA.HI R215, R213, R242, RZ, 0x3 ;  /* 0x000000f2d5d77211 */ /* 0x000fe200078f18ff */
[----:B------:R-:W-:Y:S01]  /*09c0*/  IMAD.MOV.U32 R212, RZ, RZ, 0x20 ;  /* 0x00000020ffd47424 */ /* 0x000fe200078e00ff */
[----:B------:R-:W-:Y:S01]  /*09d0*/  CS2R R168, SRZ ;  /* 0x0000000000a87805 */ /* 0x000fe2000001ff00 */
[----:B------:R-:W-:Y:S01]  /*09e0*/  IMAD.SHL.U32 R220, R219, 0x20, RZ ;  /* 0x00000020dbdc7824 */ /* 0x000fe200078e00ff */
[----:B------:R-:W-:Y:S01]  /*09f0*/  LOP3.LUT R7, R215, 0xfffffff8, RZ, 0xc0, !PT ;  /* 0xfffffff8d7077812 */ /* 0x000fe200078ec0ff */
[----:B------:R-:W-:Y:S01]  /*0a00*/  IMAD.MOV.U32 R214, RZ, RZ, 0x10 ;  /* 0x00000010ffd67424 */ /* 0x000fe200078e00ff */
[----:B------:R-:W-:Y:S01]  /*0a10*/  SHF.R.S32.HI R248, RZ, 0x3, R215 ;  /* 0x00000003fff87819 */ /* 0x000fe200000114d7 */
[----:B------:R-:W-:Y:S01]  /*0a20*/  IMAD.MOV.U32 R200, RZ, RZ, 0x120 ;  /* 0x00000120ffc87424 */ /* 0x000fe200078e00ff */
[----:B------:R-:W-:Y:S01]  /*0a30*/  CS2R R166, SRZ ;  /* 0x0000000000a67805 */ /* 0x000fe2000001ff00 */
[----:B------:R-:W-:Y:S01]  /*0a40*/  IMAD.IADD R7, R242, 0x1, -R7 ;  /* 0x00000001f2077824 */ /* 0x000fe200078e0a07 */
[----:B------:R-:W-:Y:S01]  /*0a50*/  SHF.R.S32.HI R249, RZ, 0x1f, R248 ;  /* 0x0000001ffff97819 */ /* 0x000fe200000114f8 */
[----:B------:R-:W-:Y:S01]  /*0a60*/  @P0 IMAD.HI.U32 R0, R229, c[0x0][0x24c], RZ ;  /* 0x00009300e5000a27 */ /* 0x000fe200078e00ff */
[----:B------:R-:W-:Y:S01]  /*0a70*/  CS2R R164, SRZ ;  /* 0x0000000000a47805 */ /* 0x000fe2000001ff00 */
[----:B------:R-:W-:Y:S01]  /*0a80*/  CS2R R162, SRZ ;  /* 0x0000000000a27805 */ /* 0x000fe2000001ff00 */
[----:B------:R-:W-:Y:S01]  /*0a90*/  CS2R R160, SRZ ;  /* 0x0000000000a07805 */ /* 0x000fe2000001ff00 */
[----:B------:R-:W-:Y:S01]  /*0aa0*/  IMAD.SHL.U32 R12, R7, 0x8, RZ ;  /* 0x00000008070c7824 */ /* 0x000fe200078e00ff */
[----:B------:R-:W-:Y:S01]  /*0ab0*/  @P0 SHF.R.U32.HI R2, RZ, c[0x0][0x250], R0 ;  /* 0x00009400ff020a19 */ /* 0x000fe20000011600 */
[----:B------:R-:W-:Y:S01]  /*0ac0*/  IMAD.WIDE R14, R231, 0x50, R248 ;  /* 0x00000050e70e7825 */ /* 0x000fe200078e02f8 */
[----:B------:R-:W-:Y:S01]  /*0ad0*/  SHF.R.S32.HI R0, RZ, 0x1f, R230 ;  /* 0x0000001fff007819 */ /* 0x000fe200000114e6 */
[----:B------:R-:W-:Y:S01]  /*0ae0*/  CS2R R158, SRZ ;  /* 0x00000000009e7805 */ /* 0x000fe2000001ff00 */
[----:B------:R-:W-:Y:S01]  /*0af0*/  SHF.R.S32.HI R8, RZ, 0x1f, R2 ;  /* 0x0000001fff087819 */ /* 0x000fe20000011402 */
[----:B------:R-:W-:Y:S01]  /*0b00*/  IMAD.SHL.U32 R224, R248, 0x40, RZ ;  /* 0x00000040f8e07824 */ /* 0x000fe200078e00ff */
[--C-:B------:R-:W-:Y:S01]  /*0b10*/  SHF.R.S32.HI R13, RZ, 0x1f, R12.reuse ;  /* 0x0000001fff0d7819 */ /* 0x100fe2000001140c */
[----:B------:R-:W-:Y:S01]  /*0b20*/  IMAD R4, R0, c[0x0][0x1e8], RZ ;  /* 0x00007a0000047a24 */ /* 0x000fe200078e02ff */
[----:B------:R-:W-:Y:S01]  /*0b30*/  ISETP.GE.AND P2, PT, R12, c[0x0][0x1cc], PT ;  /* 0x000073000c007a0c */ /* 0x000fe20003f46270 */
[----:B------:R-:W-:Y:S01]  /*0b40*/  IMAD R3, R8, c[0x0][0x1e0], RZ ;  /* 0x0000780008037a24 */ /* 0x000fe200078e02ff */
[----:B------:R-:W-:Y:S01]  /*0b50*/  LOP3.LUT R224, R224, 0x1c0, RZ, 0xc0, !PT ;  /* 0x000001c0e0e07812 */ /* 0x000fe200078ec0ff */
[----:B------:R-:W-:Y:S01]  /*0b60*/  IMAD.WIDE.U32 R10, R2, c[0x0][0x1e0], R12 ;  /* 0x00007800020a7a25 */ /* 0x000fe200078e000c */
[----:B------:R-:W-:Y:S01]  /*0b70*/  IADD3 R6, R12, 0x80, RZ ;  /* 0x000000800c067810 */ /* 0x000fe20007ffe0ff */
[----:B------:R-:W-:Y:S01]  /*0b80*/  CS2R R156, SRZ ;  /* 0x00000000009c7805 */ /* 0x000fe2000001ff00 */
[----:B------:R-:W-:Y:S01]  /*0b90*/  CS2R R154, SRZ ;  /* 0x00000000009a7805 */ /* 0x000fe2000001ff00 */
[----:B------:R-:W-:Y:S01]  /*0ba0*/  IMAD R3, R2, c[0x0][0x1e4], R3 ;  /* 0x0000790002037a24 */ /* 0x000fe200078e0203 */
[----:B------:R-:W-:Y:S01]  /*0bb0*/  ISETP.GE.AND P5, PT, R6, c[0x0][0x1cc], PT ;  /* 0x0000730006007a0c */ /* 0x000fe20003fa6270 */
[----:B------:R-:W-:Y:S01]  /*0bc0*/  IMAD R8, R8, c[0x0][0x1b0], RZ ;  /* 0x00006c0008087a24 */ /* 0x000fe200078e02ff */
[----:B------:R-:W-:Y:S01]  /*0bd0*/  CS2R R152, SRZ ;  /* 0x0000000000987805 */ /* 0x000fe2000001ff00 */
[----:B------:R-:W-:Y:S01]  /*0be0*/  IMAD.IADD R11, R11, 0x1, R3 ;  /* 0x000000010b0b7824 */ /* 0x000fe200078e0203 */
[----:B------:R-:W-:Y:S01]  /*0bf0*/  CS2R R150, SRZ ;  /* 0x0000000000967805 */ /* 0x000fe2000001ff00 */
[C---:B------:R-:W-:Y:S01]  /*0c00*/  IMAD R8, R2.reuse, c[0x0][0x1b4], R8 ;  /* 0x00006d0002087a24 */ /* 0x040fe200078e0208 */
[----:B------:R-:W-:Y:S01]  /*0c10*/  CS2R R148, SRZ ;  /* 0x0000000000947805 */ /* 0x000fe2000001ff00 */
[----:B------:R-:W-:Y:S01]  /*0c20*/  IMAD.WIDE.U32 R2, R2, c[0x0][0x1b0], R12 ;  /* 0x00006c0002027a25 */ /* 0x000fe200078e000c */
        /* <DEDUP_REMOVED lines=10> */
[----:B------:R-:W-:Y:S01]  /*0cd0*/  LOP3.LUT R3, R224, 0x38, R12, 0xf8, !PT ;  /* 0x00000038e0037812 */ /* 0x000fe200078ef80c */
[----:B------:R-:W-:Y:S01]  /*0ce0*/  IMAD.IADD R5, R11, 0x1, R4 ;  /* 0x000000010b057824 */ /* 0x000fe200078e0204 */
[----:B------:R-:W-:Y:S01]  /*0cf0*/  SHF.R.U32.HI R224, RZ, 0x3, R224 ;  /* 0x00000003ffe07819 */ /* 0x000fe200000116e0 */
[----:B------:R-:W-:Y:S01]  /*0d00*/  IMAD.MOV.U32 R8, RZ, RZ, R2 ;  /* 0x000000ffff087224 */ /* 0x000fe200078e0002 */
[----:B------:R-:W-:Y:S01]  /*0d10*/  CS2R R132, SRZ ;  /* 0x0000000000847805 */ /* 0x000fe2000001ff00 */
[----:B------:R-:W-:Y:S01]  /*0d20*/  IMAD R2, R15, c[0x0][0x1d8], RZ ;  /* 0x000076000f027a24 */ /* 0x000fe200078e02ff */
[----:B------:R-:W-:Y:S01]  /*0d30*/  LOP3.LUT R224, R3, R224, RZ, 0x3c, !PT ;  /* 0x000000e003e07212 */ /* 0x000fe200078e3cff */
        /* <DEDUP_REMOVED lines=11> */
[----:B------:R-:W-:Y:S01]  /*0df0*/  IADD3 R5, R12, 0x40, RZ ;  /* 0x000000400c057810 */ /* 0x000fe20007ffe0ff */
[----:B------:R-:W-:Y:S01]  /*0e00*/  IMAD.WIDE.U32 R8, R230, c[0x0][0x1b8], R8 ;  /* 0x00006e00e6087a25 */ /* 0x000fe200078e0008 */
[----:B------:R-:W-:Y:S01]  /*0e10*/  LEA.HI.X R19, R4, c[0x0][0x1c4], R2, 0x1, P0 ;  /* 0x0000710004137a11 */ /* 0x000fe200000f0c02 */
[----:B------:R-:W-:Y:S01]  /*0e20*/  CS2R R120, SRZ ;  /* 0x0000000000787805 */ /* 0x000fe2000001ff00 */
[----:B------:R-:W-:Y:S01]  /*0e30*/  IADD3 R2, -R248, c[0x0][0x198], RZ ;  /* 0x00006600f8027a10 */ /* 0x000fe20007ffe1ff */
[----:B------:R-:W-:Y:S01]  /*0e40*/  IMAD R16, R230, c[0x0][0x1bc], R16 ;  /* 0x00006f00e6107a24 */ /* 0x000fe200078e0210 */
[----:B------:R-:W-:Y:S01]  /*0e50*/  LEA.HI R4, R213, R242, RZ, 0x6 ;  /* 0x000000f2d5047211 */ /* 0x000fe200078f30ff */
[----:B------:R-:W-:Y:S01]  /*0e60*/  IMAD.MOV.U32 R3, RZ, RZ, c[0x0][0x1dc] ;  /* 0x00007700ff037624 */ /* 0x000fe200078e00ff */
[----:B------:R-:W-:Y:S01]  /*0e70*/  ISETP.GT.AND P0, PT, R242, 0x7f, PT ;  /* 0x0000007ff200780c */ /* 0x000fe20003f04270 */
[----:B------:R-:W-:Y:S01]  /*0e80*/  IMAD.IADD R17, R9, 0x1, R16 ;  /* 0x0000000109117824 */ /* 0x000fe200078e0210 */
[----:B------:R-:W-:Y:S01]  /*0e90*/  SHF.R.S32.HI R4, RZ, 0x6, R4 ;  /* 0x00000006ff047819 */ /* 0x000fe20000011404 */
[----:B------:R-:W-:Y:S01]  /*0ea0*/  IMAD R2, R231, -0x50, R2 ;  /* 0xffffffb0e7027824 */ /* 0x000fe200078e0202 */
[----:B------:R-:W-:Y:S01]  /*0eb0*/  ISETP.GE.AND P6, PT, R5, c[0x0][0x1cc], PT ;  /* 0x0000730005007a0c */ /* 0x000fe20003fc6270 */
[----:B------:R-:W-:Y:S01]  /*0ec0*/  IMAD.MOV.U32 R16, RZ, RZ, R8 ;  /* 0x000000ffff107224 */ /* 0x000fe200078e0008 */
[----:B------:R-:W-:Y:S01]  /*0ed0*/  CS2R R118, SRZ ;  /* 0x0000000000767805 */ /* 0x000fe2000001ff00 */
[----:B------:R-:W-:Y:S01]  /*0ee0*/  IMAD.MOV.U32 R8, RZ, RZ, c[0x0][0x1d8] ;  /* 0x00007600ff087624 */ /* 0x000fe200078e00ff */
[----:B------:R-:W-:Y:S01]  /*0ef0*/  ISETP.LT.OR P1, PT, R2, 0x1, P2 ;  /* 0x000000010200780c */ /* 0x000fe20001721670 */
[----:B------:R-:W-:Y:S01]  /*0f00*/  IMAD R224, R4, 0x200, R224 ;  /* 0x0000020004e07824 */ /* 0x000fe200078e02e0 */
[----:B------:R-:W-:Y:S01]  /*0f10*/  ISETP.LT.OR P4, PT, R2, 0x1, P6 ;  /* 0x000000010200780c */ /* 0x000fe20003781670 */
[C---:B------:R-:W-:Y:S01]  /*0f20*/  IMAD.SHL.U32 R9, R8.reuse, 0x20, RZ ;  /* 0x0000002008097824 */ /* 0x040fe200078e00ff */
[----:B------:R-:W-:Y:S01]  /*0f30*/  LEA R10, P3, R8, R18, 0x6 ;  /* 0x00000012080a7211 */ /* 0x000fe200078630ff */
[----:B------:R-:W-:Y:S01]  /*0f40*/  IMAD.SHL.U32 R224, R224, 0x2, RZ ;  /* 0x00000002e0e07824 */ /* 0x000fe200078e00ff */
[----:B------:R-:W-:Y:S01]  /*0f50*/  ISETP.LT.OR P2, PT, R2, 0x21, P2 ;  /* 0x000000210200780c */ /* 0x000fe20001741670 */
[----:B------:R-:W-:Y:S01]  /*0f60*/  IMAD.WIDE.U32 R24, R14, c[0x0][0x1a8], R16 ;  /* 0x00006a000e187a25 */ /* 0x000fe200078e0010 */
[----:B------:R-:W-:Y:S01]  /*0f70*/  LEA.HI.X R11, R8, R19, R3, 0x6, P3 ;  /* 0x00000013080b7211 */ /* 0x000fe200018f3403 */
[----:B------:R-:W-:Y:S01]  /*0f80*/  CS2R R116, SRZ ;  /* 0x0000000000747805 */ /* 0x000fe2000001ff00 */
[----:B------:R-:W-:Y:S01]  /*0f90*/  ISETP.LT.OR P3, PT, R2, 0x1, P5 ;  /* 0x000000010200780c */ /* 0x000fe20002f61670 */
[----:B------:R-:W-:Y:S01]  /*0fa0*/  IMAD R3, R15, c[0x0][0x1a8], RZ ;  /* 0x00006a000f037a24 */ /* 0x000fe200078e02ff */
[----:B------:R-:W-:Y:S01]  /*0fb0*/  SHF.L.U64.HI R8, R8, R221, c[0x0][0x1dc] ;  /* 0x0000770008087619 */ /* 0x000fe200000102dd */
[----:B------:R-:W-:Y:S01]  /*0fc0*/  @!PT LDS RZ, [RZ] ;  /* 0x00000000fffff984 */ /* 0x000fe20000000800 */
[----:B------:R-:W-:Y:S01]  /*0fd0*/  @!PT LDS RZ, [RZ] ;  /* 0x00000000fffff984 */ /* 0x000fe20000000800 */
[----:B------:R-:W-:Y:S01]  /*0fe0*/  @!PT LDS RZ, [RZ] ;  /* 0x00000000fffff984 */ /* 0x000fe20000000800 */
[----:B------:R1:W-:Y:S01]  /*0ff0*/  LDGSTS.E.BYPASS.LTC128B.128 [R224+0x7880], [R18.64], !P1 ;  /* 0x0788000012e07fae */ /* 0x0003e2000c901d44 */
[C---:B------:R-:W-:Y:S01]  /*1000*/  @!P0 LEA R20, P1, R9.reuse, R10, 0x1 ;  /* 0x0000000a09148211 */ /* 0x040fe200078208ff */
[----:B------:R-:W-:Y:S01]  /*1010*/  IMAD R3, R14, c[0x0][0x1ac], R3 ;  /* 0x00006b000e037a24 */ /* 0x000fe200078e0203 */
[C---:B------:R-:W-:Y:S01]  /*1020*/  ISETP.LT.OR P5, PT, R2.reuse, 0x21, P5 ;  /* 0x000000210200780c */ /* 0x040fe20002fa1670 */
[----:B------:R1:W-:Y:S01]  /*1030*/  LDGSTS.E.BYPASS.LTC128B.128 [R224+0xa080], [R18.64+0x80], !P4 ;  /* 0x0a08008012e07fae */ /* 0x0003e2000e101d44 */
[----:B------:R-:W-:Y:S01]  /*1040*/  @!P0 LEA.HI.X R21, R9, R11, R8, 0x1, P1 ;  /* 0x0000000b09158211 */ /* 0x000fe200008f0c08 */
[----:B------:R-:W-:Y:S01]  /*1050*/  IMAD.IADD R3, R25, 0x1, R3 ;  /* 0x0000000119037824 */ /* 0x000fe200078e0203 */
[----:B------:R-:W-:Y:S01]  /*1060*/  @!P0 ISETP.GE.AND P1, PT, R2, 0x41, PT ;  /* 0x000000410200880c */ /* 0x000fe20003f26270 */
[----:B------:R-:W-:Y:S01]  /*1070*/  IMAD.MOV.U32 R8, RZ, RZ, c[0x0][0x1a8] ;  /* 0x00006a00ff087624 */ /* 0x000fe200078e00ff */
[----:B------:R-:W-:Y:S01]  /*1080*/  LEA R16, P4, R24, c[0x0][0x190], 0x1 ;  /* 0x0000640018107a11 */ /* 0x000fe200078808ff */
[----:B------:R1:W-:Y:S01]  /*1090*/  LDGSTS.E.BYPASS.LTC128B.128 [R224+0xc880], [R18.64+0x100], !P3 ;  /* 0x0c88010012e07fae */ /* 0x0003e2000d901d44 */
[C---:B------:R-:W-:Y:S01]  /*10a0*/  ISETP.LT.OR P3, PT, R2.reuse, 0x21, P6 ;  /* 0x000000210200780c */ /* 0x040fe20003761670 */
[----:B------:R-:W-:Y:S01]  /*10b0*/  IMAD.MOV.U32 R9, RZ, RZ, c[0x0][0x1ac] ;  /* 0x00006b00ff097624 */ /* 0x000fe200078e00ff */
[----:B------:R-:W-:Y:S01]  /*10c0*/  @!P0 ISETP.LT.OR P6, PT, R2, 0x41, P6 ;  /* 0x000000410200880c */ /* 0x000fe200037c1670 */
[----:B------:R2:W-:Y:S01]  /*10d0*/  LDGSTS.E.BYPASS.LTC128B.128 [R224+0x8880], [R10.64], !P2 ;  /* 0x088800000ae07fae */ /* 0x0005e2000d101d44 */
[----:B------:R-:W-:Y:S01]  /*10e0*/  @!P0 ISETP.GE.OR P2, PT, R12, c[0x0][0x1cc], !P1 ;  /* 0x000073000c008a0c */ /* 0x000fe20004f46670 */
[----:B------:R-:W-:Y:S01]  /*10f0*/  IMAD R14, R249, c[0x0][0x178], RZ ;  /* 0x00005e00f90e7a24 */ /* 0x000fe200078e02ff */
[----:B------:R-:W-:Y:S01]  /*1100*/  @!P0 ISETP.GE.OR P1, PT, R6, c[0x0][0x1cc], !P1 ;  /* 0x0000730006008a0c */ /* 0x000fe20004f26670 */
[----:B------:R-:W-:Y:S01]  /*1110*/  IMAD.WIDE.U32 R22, R248, c[0x0][0x178], R12 ;  /* 0x00005e00f8167a25 */ /* 0x000fe200078e000c */
[----:B------:R-:W-:Y:S01]  /*1120*/  LEA.HI.X R17, R24, c[0x0][0x194], R3, 0x1, P4 ;  /* 0x0000650018117a11 */ /* 0x000fe200020f0c03 */
[----:B------:R-:W-:Y:S01]  /*1130*/  CS2R R114, SRZ ;  /* 0x0000000000727805 */ /* 0x000fe2000001ff00 */
[----:B------:R-:W-:Y:S01]  /*1140*/  SHF.R.S32.HI R3, RZ, 0x1f, R229 ;  /* 0x0000001fff037819 */ /* 0x000fe200000114e5 */
[----:B------:R-:W-:Y:S01]  /*1150*/  IMAD R14, R248, c[0x0][0x17c], R14 ;  /* 0x00005f00f80e7a24 */ /* 0x000fe200078e020e */
[----:B------:R-:W-:Y:S01]  /*1160*/  CS2R R112, SRZ ;  /* 0x0000000000707805 */ /* 0x000fe2000001ff00 */
[----:B------:R2:W-:Y:S01]  /*1170*/  LDGSTS.E.BYPASS.LTC128B.128 [R224+0xb080], [R10.64+0x80], !P3 ;  /* 0x0b0800800ae07fae */ /* 0x0005e2000d901d44 */
[C---:B------:R-:W-:Y:S01]  /*1180*/  ISETP.GE.AND P3, PT, R12.reuse, c[0x0][0x16c], PT ;  /* 0x00005b000c007a0c */ /* 0x040fe20003f66270 */
[----:B------:R-:W-:Y:S01]  /*1190*/  IMAD.IADD R23, R23, 0x1, R14 ;  /* 0x0000000117177824 */ /* 0x000fe200078e020e */
[----:B------:R-:W-:Y:S01]  /*11a0*/  CS2R R102, SRZ ;  /* 0x0000000000667805 */ /* 0x000fe2000001ff00 */
[----:B------:R2:W-:Y:S01]  /*11b0*/  LDGSTS.E.BYPASS.LTC128B.128 [R224+0xd880], [R10.64+0x100], !P5 ;  /* 0x0d8801000ae07fae */ /* 0x0005e2000e901d44 */
[----:B------:R-:W-:Y:S01]  /*11c0*/  ISETP.GE.AND P5, PT, R5, c[0x0][0x19c], PT ;  /* 0x0000670005007a0c */ /* 0x000fe20003fa6270 */
[----:B------:R-:W-:Y:S01]  /*11d0*/  IMAD R234, R3, c[0x0][0x180], RZ ;  /* 0x0000600003ea7a24 */ /* 0x000fe200078e02ff */
[----:B------:R-:W-:Y:S01]  /*11e0*/  CS2R R100, SRZ ;  /* 0x0000000000647805 */ /* 0x000fe2000001ff00 */
[----:B------:R3:W-:Y:S01]  /*11f0*/  @!P0 LDGSTS.E.BYPASS.LTC128B.128 [R224+0x9880], [R20.64], !P2 ;  /* 0x0988000014e08fae */ /* 0x0007e2000d101d44 */
[----:B------:R-:W-:Y:S01]  /*1200*/  ISETP.GE.AND P2, PT, R5, c[0x0][0x16c], PT ;  /* 0x00005b0005007a0c */ /* 0x000fe20003f46270 */
[C---:B------:R-:W-:Y:S01]  /*1210*/  IMAD R234, R229.reuse, c[0x0][0x184], R234 ;  /* 0x00006100e5ea7a24 */ /* 0x040fe200078e02ea */
[----:B------:R-:W-:Y:S01]  /*1220*/  CS2R R98, SRZ ;  /* 0x0000000000627805 */ /* 0x000fe2000001ff00 */
[----:B------:R3:W-:Y:S01]  /*1230*/  @!P0 LDGSTS.E.BYPASS.LTC128B.128 [R224+0xc080], [R20.64+0x80], !P6 ;  /* 0x0c08008014e08fae */ /* 0x0007e2000f101d44 */
[----:B-1----:R-:W-:Y:S01]  /*1240*/  SEL R18, RZ, 0xffffffff, P2 ;  /* 0xffffffffff127807 */ /* 0x002fe20001000000 */
[----:B------:R-:W-:Y:S01]  /*1250*/  IMAD.WIDE.U32 R22, R229, c[0x0][0x180], R22 ;  /* 0x00006000e5167a25 */ /* 0x000fe200078e0016 */
[----:B------:R-:W-:Y:S01]  /*1260*/  CS2R R96, SRZ ;  /* 0x0000000000607805 */ /* 0x000fe2000001ff00 */
[----:B------:R3:W-:Y:S01]  /*1270*/  @!P0 LDGSTS.E.BYPASS.LTC128B.128 [R224+0xe880], [R20.64+0x100], !P1 ;  /* 0x0e88010014e08fae */ /* 0x0007e2000c901d44 */
[----:B------:R-:W-:Y:S01]  /*1280*/  ISETP.GE.AND P1, PT, R12, c[0x0][0x19c], PT ;  /* 0x000067000c007a0c */ /* 0x000fe20003f26270 */
[----:B------:R-:W-:Y:S01]  /*1290*/  IMAD.SHL.U32 R18, R18, 0x2, RZ ;  /* 0x0000000212127824 */ /* 0x000fe200078e00ff */
[----:B------:R-:W-:Y:S01]  /*12a0*/  CS2R R94, SRZ ;  /* 0x00000000005e7805 */ /* 0x000fe2000001ff00 */
[----:B------:R-:W-:Y:S01]  /*12b0*/  IMAD.IADD R235, R23, 0x1, R234 ;  /* 0x0000000117eb7824 */ /* 0x000fe200078e02ea */
[----:B------:R-:W-:Y:S01]  /*12c0*/  ISETP.LT.OR P4, PT, R2, 0x1, P1 ;  /* 0x000000010200780c */ /* 0x000fe20000f81670 */
[----:B------:R-:W-:Y:S01]  /*12d0*/  IMAD.MOV.U32 R234, RZ, RZ, R22 ;  /* 0x000000ffffea7224 */ /* 0x000fe200078e0016 */
        /* <DEDUP_REMOVED lines=8> */
[----:B--2---:R-:W-:Y:S01]  /*1360*/  SEL R10, RZ, 0x1, P3 ;  /* 0x00000001ff0a7807 */ /* 0x004fe20001800000 */
[----:B------:R-:W-:Y:S01]  /*1370*/  IMAD.WIDE.U32 R234, R230, c[0x0][0x188], R234 ;  /* 0x00006200e6ea7a25 */ /* 0x000fe200078e00ea */
[----:B------:R-:W-:Y:S01]  /*1380*/  ISETP.LT.OR P3, PT, R2, 0x1, P5 ;  /* 0x000000010200780c */ /* 0x000fe20002f61670 */
[----:B------:R1:W-:Y:S01]  /*1390*/  LDGSTS.E.BYPASS.LTC128B.128 [R224+0x80], [R16.64], !P4 ;  /* 0x0008000010e07fae */ /* 0x0003e2000e101d44 */
[----:B------:R-:W-:Y:S01]  /*13a0*/  LOP3.LUT R18, R18, 0x2, R10, 0xe2, !PT ;  /* 0x0000000212127812 */ /* 0x000fe200078ee20a */
[----:B------:R-:W-:Y:S01]  /*13b0*/  IMAD.IADD R247, R235, 0x1, R246 ;  /* 0x00000001ebf77824 */ /* 0x000fe200078e02f6 */
[----:B------:R-:W-:Y:S01]  /*13c0*/  SHF.R.S32.HI R11, RZ, 0x1f, R252 ;  /* 0x0000001fff0b7819 */ /* 0x000fe200000114fc */
[----:B------:R-:W-:Y:S01]  /*13d0*/  IMAD.MOV.U32 R246, RZ, RZ, R234 ;  /* 0x000000fffff67224 */ /* 0x000fe200078e00ea */
[----:B------:R-:W-:Y:S01]  /*13e0*/  CS2R R82, SRZ ;  /* 0x0000000000527805 */ /* 0x000fe2000001ff00 */
[C---:B------:R-:W-:Y:S01]  /*13f0*/  IMAD R244, R0.reuse, c[0x0][0x218], RZ ;  /* 0x0000860000f47a24 */ /* 0x040fe200078e02ff */
[----:B------:R-:W-:Y:S01]  /*1400*/  CS2R R80, SRZ ;  /* 0x0000000000507805 */ /* 0x000fe2000001ff00 */
[----:B------:R-:W-:Y:S01]  /*1410*/  IMAD R218, R0, c[0x0][0x278], RZ ;  /* 0x00009e0000da7a24 */ /* 0x000fe200078e02ff */
[----:B---3--:R-:W-:Y:S01]  /*1420*/  LEA R20, P6, R8, R16, 0x6 ;  /* 0x0000001008147211 */ /* 0x008fe200078c30ff */
[----:B------:R-:W-:Y:S01]  /*1430*/  IMAD R244, R230, c[0x0][0x21c], R244 ;  /* 0x00008700e6f47a24 */ /* 0x000fe200078e02f4 */
[----:B------:R-:W-:Y:S01]  /*1440*/  CS2R R78, SRZ ;  /* 0x00000000004e7805 */ /* 0x000fe2000001ff00 */
[----:B------:R1:W-:Y:S01]  /*1450*/  LDGSTS.E.BYPASS.LTC128B.128 [R224+0x2880], [R16.64+0x80], !P3 ;  /* 0x0288008010e07fae */ /* 0x0003e2000d901d44 */
[C---:B------:R-:W-:Y:S01]  /*1460*/  LEA.HI.X R21, R8.reuse, R17, R9, 0x6, P6 ;  /* 0x0000001108157211 */ /* 0x040fe200030f3409 */
[----:B------:R-:W-:Y:S01]  /*1470*/  IMAD.SHL.U32 R9, R8, 0x20, RZ ;  /* 0x0000002008097824 */ /* 0x000fe200078e00ff */
[----:B------:R-:W-:Y:S01]  /*1480*/  ISETP.GE.AND P6, PT, R6, c[0x0][0x19c], PT ;  /* 0x0000670006007a0c */ /* 0x000fe20003fc6270 */
[----:B------:R-:W-:Y:S01]  /*1490*/  IMAD R218, R230, c[0x0][0x27c], R218 ;  /* 0x00009f00e6da7a24 */ /* 0x000fe200078e02da */
[----:B------:R-:W-:Y:S01]  /*14a0*/  SHF.L.U64.HI R8, R8, R221, c[0x0][0x1ac] ;  /* 0x00006b0008087619 */ /* 0x000fe200000102dd */
[----:B------:R-:W-:Y:S01]  /*14b0*/  IMAD R236, R3, c[0x0][0x288], RZ ;  /* 0x0000a20003ec7a24 */ /* 0x000fe200078e02ff */
[----:B------:R-:W-:Y:S01]  /*14c0*/  ISETP.LT.OR P4, PT, R2, 0x1, P6 ;  /* 0x000000010200780c */ /* 0x000fe20003781670 */
[----:B------:R-:W-:Y:S01]  /*14d0*/  IMAD R217, R0, c[0x0][0x290], RZ ;  /* 0x0000a40000d97a24 */ /* 0x000fe200078e02ff */
[----:B------:R-:W-:Y:S01]  /*14e0*/  @!P0 LEA R14, P2, R9, R20, 0x1 ;  /* 0x00000014090e8211 */ /* 0x000fe200078408ff */
[----:B------:R-:W-:Y:S01]  /*14f0*/  IMAD R236, R229, c[0x0][0x28c], R236 ;  /* 0x0000a300e5ec7a24 */ /* 0x000fe200078e02ec */
[----:B------:R-:W-:Y:S01]  /*1500*/  ISETP.LT.OR P3, PT, R2, 0x21, P5 ;  /* 0x000000210200780c */ /* 0x000fe20002f61670 */
[----:B------:R-:W-:Y:S01]  /*1510*/  IMAD R217, R230, c[0x0][0x294], R217 ;  /* 0x0000a500e6d97a24 */ /* 0x000fe200078e02d9 */
[----:B------:R-:W-:Y:S01]  /*1520*/  @!P0 LEA.HI.X R15, R9, R21, R8, 0x1, P2 ;  /* 0x00000015090f8211 */ /* 0x000fe200010f0c08 */
[----:B------:R-:W-:Y:S01]  /*1530*/  IMAD.MOV.U32 R8, RZ, RZ, 0x6 ;  /* 0x00000006ff087424 */ /* 0x000fe200078e00ff */
[----:B------:R-:W-:Y:S01]  /*1540*/  ISETP.GE.AND P2, PT, R6, c[0x0][0x16c], PT ;  /* 0x00005b0006007a0c */ /* 0x000fe20003f46270 */
[C---:B------:R-:W-:Y:S01]  /*1550*/  IMAD.SHL.U32 R9, R219.reuse, 0x40, RZ ;  /* 0x00000040db097824 */ /* 0x040fe200078e00ff */
[----:B------:R-:W-:Y:S01]  /*1560*/  @!P0 ISETP.LT.OR P5, PT, R2, 0x41, P5 ;  /* 0x000000410200880c */ /* 0x000fe20002fa1670 */
[----:B------:R-:W-:Y:S01]  /*1570*/  IMAD.SHL.U32 R4, R4, 0x8, RZ ;  /* 0x0000000804047824 */ /* 0x000fe200078e00ff */
[----:B------:R-:W-:Y:S01]  /*1580*/  SEL R13, RZ, 0x4, P2 ;  /* 0x00000004ff0d7807 */ /* 0x000fe20001000000 */
[----:B------:R1:W-:Y:S01]  /*1590*/  LDGSTS.E.BYPASS.LTC128B.128 [R224+0x5080], [R16.64+0x100], !P4 ;  /* 0x0508010010e07fae */ /* 0x0003e2000e101d44 */
[C---:B------:R-:W-:Y:S01]  /*15a0*/  ISETP.LT.OR P4, PT, R2.reuse, 0x21, P1 ;  /* 0x000000210200780c */ /* 0x040fe20000f81670 */
[----:B------:R-:W-:Y:S01]  /*15b0*/  IMAD.MOV.U32 R250, RZ, RZ, -0x50 ;  /* 0xffffffb0fffa7424 */ /* 0x000fe200078e00ff */
[----:B------:R-:W-:Y:S01]  /*15c0*/  SHF.L.U64.HI R10, R219, R8, c[0x0][0x17c] ;  /* 0x00005f00db0a7619 */ /* 0x000fe20000010208 */
[----:B------:R-:W-:Y:S01]  /*15d0*/  IMAD.MOV.U32 R205, RZ, RZ, RZ ;  /* 0x000000ffffcd7224 */ /* 0x000fe200078e00ff */
[C---:B------:R-:W-:Y:S01]  /*15e0*/  ISETP.LT.OR P2, PT, R2.reuse, 0x21, P6 ;  /* 0x000000210200780c */ /* 0x040fe20003741670 */
[----:B------:R-:W-:Y:S01]  /*15f0*/  IMAD R250, R231, R250, c[0x0][0x198] ;  /* 0x00006600e7fa7624 */ /* 0x000fe200078e02fa */
[----:B------:R-:W-:Y:S01]  /*1600*/  @!P0 ISETP.LT.OR P1, PT, R2, 0x41, P1 ;  /* 0x000000410200880c */ /* 0x000fe20000f21670 */
[----:B------:R-:W-:Y:S01]  /*1610*/  IMAD R10, R10, R252, RZ ;  /* 0x000000fc0a0a7224 */ /* 0x000fe200078e02ff */
[----:B------:R-:W-:Y:S01]  /*1620*/  @!P0 ISETP.LT.OR P6, PT, R2, 0x41, P6 ;  /* 0x000000410200880c */ /* 0x000fe200037c1670 */
[----:B------:R-:W-:Y:S01]  /*1630*/  IMAD.MOV.U32 R240, RZ, RZ, 0x1 ;  /* 0x00000001fff07424 */ /* 0x000fe200078e00ff */
[----:B------:R-:W-:Y:S01]  /*1640*/  LOP3.LUT R2, R18, R13, RZ, 0xfc, !PT ;  /* 0x0000000d12027212 */ /* 0x000fe200078efcff */
[----:B------:R-:W-:Y:S01]  /*1650*/  IMAD R13, R11, R9, R10 ;  /* 0x000000090b0d7224 */ /* 0x000fe200078e020a */
[----:B------:R-:W-:Y:S01]  /*1660*/  SHF.L.U64.HI R219, R219, R221, c[0x0][0x17c] ;  /* 0x00005f00dbdb7619 */ /* 0x000fe200000102dd */
[----:B------:R2:W-:Y:S01]  /*1670*/  LDGSTS.E.BYPASS.LTC128B.128 [R224+0x1080], [R20.64], !P4 ;  /* 0x0108000014e07fae */ /* 0x0005e2000e101d44 */
[C---:B------:R-:W-:Y:S01]  /*1680*/  LOP3.LUT P4, RZ, R2.reuse, 0x1, RZ, 0xc0, !PT ;  /* 0x0000000102ff7812 */ /* 0x040fe2000788c0ff */
[----:B------:R-:W-:Y:S01]  /*1690*/  CS2R R76, SRZ ;  /* 0x00000000004c7805 */ /* 0x000fe2000001ff00 */
[----:B------:R-:W-:Y:S01]  /*16a0*/  CS2R R74, SRZ ;  /* 0x00000000004a7805 */ /* 0x000fe2000001ff00 */
[----:B------:R2:W-:Y:S01]  /*16b0*/  LDGSTS.E.BYPASS.LTC128B.128 [R224+0x3880], [R20.64+0x80], !P3 ;  /* 0x0388008014e07fae */ /* 0x0005e2000d901d44 */
[C---:B------:R-:W-:Y:S01]  /*16c0*/  LOP3.LUT P3, RZ, R2.reuse, 0x2, RZ, 0xc0, !PT ;  /* 0x0000000202ff7812 */ /* 0x040fe2000786c0ff */
[----:B------:R-:W-:Y:S01]  /*16d0*/  CS2R R72, SRZ ;  /* 0x0000000000487805 */ /* 0x000fe2000001ff00 */
[----:B------:R-:W-:Y:S01]  /*16e0*/  CS2R R70, SRZ ;  /* 0x0000000000467805 */ /* 0x000fe2000001ff00 */
[----:B------:R2:W-:Y:S01]  /*16f0*/  LDGSTS.E.BYPASS.LTC128B.128 [R224+0x6080], [R20.64+0x100], !P2 ;  /* 0x0608010014e07fae */ /* 0x0005e2000d101d44 */
[----:B------:R-:W-:Y:S01]  /*1700*/  LOP3.LUT P2, RZ, R2, 0x4, RZ, 0xc0, !PT ;  /* 0x0000000402ff7812 */ /* 0x000fe2000784c0ff */
[----:B------:R-:W-:Y:S01]  /*1710*/  IMAD R2, R3, c[0x0][0x210], RZ ;  /* 0x0000840003027a24 */ /* 0x000fe200078e02ff */
[----:B------:R-:W-:Y:S01]  /*1720*/  CS2R R68, SRZ ;  /* 0x0000000000447805 */ /* 0x000fe2000001ff00 */
[----:B------:R3:W-:Y:S01]  /*1730*/  @!P0 LDGSTS.E.BYPASS.LTC128B.128 [R224+0x2080], [R14.64], !P1 ;  /* 0x020800000ee08fae */ /* 0x0007e2000c901d44 */
[----:B-1----:R-:W-:Y:S01]  /*1740*/  IMAD R16, R249, c[0x0][0x208], RZ ;  /* 0x00008200f9107a24 */ /* 0x002fe200078e02ff */
[----:B------:R-:W-:Y:S01]  /*1750*/  CS2R R66, SRZ ;  /* 0x0000000000427805 */ /* 0x000fe2000001ff00 */
[----:B------:R-:W-:Y:S01]  /*1760*/  IMAD R2, R229, c[0x0][0x214], R2 ;  /* 0x00008500e5027a24 */ /* 0x000fe200078e0202 */
[----:B------:R3:W-:Y:S01]  /*1770*/  @!P0 LDGSTS.E.BYPASS.LTC128B.128 [R224+0x4880], [R14.64+0x80], !P5 ;  /* 0x048800800ee08fae */ /* 0x0007e2000e901d44 */
[----:B------:R-:W-:Y:S01]  /*1780*/  IMAD R16, R248, c[0x0][0x20c], R16 ;  /* 0x00008300f8107a24 */ /* 0x000fe200078e0210 */
[----:B------:R-:W-:Y:S01]  /*1790*/  CS2R R64, SRZ ;  /* 0x0000000000407805 */ /* 0x000fe2000001ff00 */
[----:B------:R-:W-:Y:S01]  /*17a0*/  CS2R R62, SRZ ;  /* 0x00000000003e7805 */ /* 0x000fe2000001ff00 */
[----:B------:R3:W-:Y:S01]  /*17b0*/  @!P0 LDGSTS.E.BYPASS.LTC128B.128 [R224+0x7080], [R14.64+0x100], !P6 ;  /* 0x070801000ee08fae */ /* 0x0007e2000f101d44 */
[----:B------:R-:W-:Y:S01]  /*17c0*/  IMAD.IADD R17, R23, 0x1, R16 ;  /* 0x0000000117117824 */ /* 0x000fe200078e0210 */
[----:B------:R-:W-:Y:S01]  /*17d0*/  CS2R R60, SRZ ;  /* 0x00000000003c7805 */ /* 0x000fe2000001ff00 */
[----:B------:R-:W-:Y:S01]  /*17e0*/  IMAD.MOV.U32 R16, RZ, RZ, R22 ;  /* 0x000000ffff107224 */ /* 0x000fe200078e0016 */
[----:B------:R-:W0:Y:S01]  /*17f0*/  LDGDEPBAR ;  /* 0x00000000000079af */ /* 0x000e220000000000 */
[C---:B------:R-:W-:Y:S01]  /*1800*/  IMAD.WIDE.U32 R22, R252.reuse, R9, R246 ;  /* 0x00000009fc167225 */ /* 0x040fe200078e00f6 */
[----:B------:R-:W-:Y:S01]  /*1810*/  CS2R R58, SRZ ;  /* 0x00000000003a7805 */ /* 0x000fe2000001ff00 */
[----:B------:R-:W-:Y:S01]  /*1820*/  CS2R R56, SRZ ;  /* 0x0000000000387805 */ /* 0x000fe2000001ff00 */
[----:B------:R-:W-:Y:S01]  /*1830*/  CS2R R54, SRZ ;  /* 0x0000000000367805 */ /* 0x000fe2000001ff00 */
[----:B------:R-:W-:Y:S01]  /*1840*/  IMAD.SHL.U32 R9, R252, 0x40, RZ ;  /* 0x00000040fc097824 */ /* 0x000fe200078e00ff */
[----:B------:R-:W-:Y:S01]  /*1850*/  LEA R18, P1, R22, c[0x0][0x160], 0x1 ;  /* 0x0000580016127a11 */ /* 0x000fe200078208ff */
[----:B------:R-:W-:Y:S01]  /*1860*/  IMAD.IADD R13, R23, 0x1, R13 ;  /* 0x00000001170d7824 */ /* 0x000fe200078e020d */
[----:B------:R-:W-:Y:S01]  /*1870*/  CS2R R52, SRZ ;  /* 0x0000000000347805 */ /* 0x000fe2000001ff00 */
[----:B------:R-:W-:Y:S01]  /*1880*/  IMAD.WIDE.U32 R16, R229, c[0x0][0x210], R16 ;  /* 0x00008400e5107a25 */ /* 0x000fe200078e0010 */
[----:B------:R-:W-:Y:S01]  /*1890*/  IADD3 R10, -R248, c[0x0][0x168], -R9 ;  /* 0x00005a00f80a7a10 */ /* 0x000fe20007ffe909 */
[----:B------:R-:W-:Y:S01]  /*18a0*/  CS2R R50, SRZ ;  /* 0x0000000000327805 */ /* 0x000fe2000001ff00 */
[----:B------:R-:W-:Y:S01]  /*18b0*/  LEA.HI.X R19, R22, c[0x0][0x164], R13, 0x1, P1 ;  /* 0x0000590016137a11 */ /* 0x000fe200008f0c0d */
[----:B------:R-:W-:Y:S01]  /*18c0*/  IMAD.MOV.U32 R232, RZ, RZ, R16 ;  /* 0x000000ffffe87224 */ /* 0x000fe200078e0010 */
[----:B------:R-:W-:Y:S01]  /*18d0*/  ISETP.LT.OR P5, PT, R10, 0x1, !P4 ;  /* 0x000000010a00780c */ /* 0x000fe200067a1670 */
[----:B------:R-:W-:Y:S01]  /*18e0*/  IMAD.SHL.U32 R16, R242, 0x4, RZ ;  /* 0x00000004f2107824 */ /* 0x000fe200078e00ff */
[C---:B------:R-:W-:Y:S01]  /*18f0*/  ISETP.LT.OR P1, PT, R10.reuse, 0x1, !P3 ;  /* 0x000000010a00780c */ /* 0x040fe20005f21670 */
[----:B------:R-:W-:Y:S01]  /*1900*/  IMAD.IADD R233, R17, 0x1, R2 ;  /* 0x0000000111e97824 */ /* 0x000fe200078e0202 */
[C---:B------:R-:W-:Y:S01]  /*1910*/  ISETP.LT.OR P0, PT, R10.reuse, 0x1, !P2 ;  /* 0x000000010a00780c */ /* 0x040fe20005701670 */
[----:B------:R-:W-:Y:S01]  /*1920*/  CS2R R48, SRZ ;  /* 0x0000000000307805 */ /* 0x000fe2000001ff00 */
[----:B------:R-:W-:Y:S01]  /*1930*/  ISETP.LT.OR P6, PT, R10, 0x21, !P4 ;  /* 0x000000210a00780c */ /* 0x000fe200067c1670 */
[----:B------:R-:W-:Y:S01]  /*1940*/  IMAD.WIDE.U32 R232, R230, c[0x0][0x218], R232 ;  /* 0x00008600e6e87a25 */ /* 0x000fe200078e00e8 */
[----:B------:R-:W-:Y:S01]  /*1950*/  SHF.R.S32.HI R17, RZ, 0x1f, R16 ;  /* 0x0000001fff117819 */ /* 0x000fe20000011410 */
[----:B------:R-:W-:Y:S01]  /*1960*/  CS2R R46, SRZ ;  /* 0x00000000002e7805 */ /* 0x000fe2000001ff00 */
[----:B------:R-:W-:Y:S01]  /*1970*/  P2R R2, PR, RZ, 0x10 ;  /* 0x00000010ff027803 */ /* 0x000fe20000000000 */
[----:B---3--:R-:W-:Y:S01]  /*1980*/  IMAD R14, R3, c[0x0][0x270], RZ ;  /* 0x00009c00030e7a24 */ /* 0x008fe200078e02ff */
[----:B------:R-:W-:Y:S01]  /*1990*/  ISETP.GE.AND P4, PT, R12, c[0x0][0x1fc], PT ;  /* 0x00007f000c007a0c */ /* 0x000fe20003f86270 */
[----:B------:R1:W-:Y:S01]  /*19a0*/  LDGSTS.E.BYPASS.LTC128B.128 [R224+0xf080], [R18.64], !P5 ;  /* 0x0f08000012e07fae */ /* 0x0003e2000e901d44 */
[C---:B------:R-:W-:Y:S01]  /*19b0*/  ISETP.LT.OR P5, PT, R10.reuse, 0x21, !P3 ;  /* 0x000000210a00780c */ /* 0x040fe20005fa1670 */
[C---:B------:R-:W-:Y:S01]  /*19c0*/  IMAD R14, R229.reuse, c[0x0][0x274], R14 ;  /* 0x00009d00e50e7a24 */ /* 0x040fe200078e020e */
[----:B------:R-:W-:Y:S01]  /*19d0*/  CS2R R44, SRZ ;  /* 0x00000000002c7805 */ /* 0x000fe2000001ff00 */
[----:B------:R1:W-:Y:S01]  /*19e0*/  LDGSTS.E.BYPASS.LTC128B.128 [R224+0x11080], [R18.64+0x80], !P1 ;  /* 0x1108008012e07fae */ /* 0x0003e2000c901d44 */
[----:B------:R-:W-:Y:S01]  /*19f0*/  ISETP.LT.OR P1, PT, R10, 0x21, !P2 ;  /* 0x000000210a00780c */ /* 0x000fe20005721670 */
[----:B------:R-:W-:Y:S01]  /*1a00*/  IMAD.MOV.U32 R10, RZ, RZ, c[0x0][0x208] ;  /* 0x00008200ff0a7624 */ /* 0x000fe200078e00ff */
[----:B------:R-:W-:Y:S01]  /*1a10*/  SHF.R.S32.HI R243, RZ, 0x1f, R242 ;  /* 0x0000001ffff37819 */ /* 0x000fe200000114f2 */
[----:B------:R1:W-:Y:S01]  /*1a20*/  LDGSTS.E.BYPASS.LTC128B.128 [R224+0x13080], [R18.64+0x100], !P0 ;  /* 0x1308010012e07fae */ /* 0x0003e2000c101d44 */
[----:B--2---:R-:W-:Y:S01]  /*1a30*/  IMAD.WIDE.U32 R20, R229, c[0x0][0x270], R16 ;  /* 0x00009c00e5147a25 */ /* 0x004fe200078e0010 */
[----:B------:R-:W-:-:S02]  /*1a40*/  LEA R22, P0, R220, R18, 0x1 ;  /* 0x00000012dc167211 */ /* 0x000fc400078008ff */
[----:B------:R-:W-:Y:S01]  /*1a50*/  SHF.L.U64.HI R13, R10, R8, c[0x0][0x20c] ;  /* 0x000083000a0d7619 */ /* 0x000fe20000010208 */
[----:B------:R-:W-:Y:S01]  /*1a60*/  IMAD.IADD R15, R21, 0x1, R14 ;  /* 0x00000001150f7824 */ /* 0x000fe200078e020e */
[----:B------:R-:W-:Y:S01]  /*1a70*/  LEA.HI.X R23, R220, R19, R219, 0x1, P0 ;  /* 0x00000013dc177211 */ /* 0x000fe200000f0cdb */
[----:B------:R-:W-:Y:S01]  /*1a80*/  IMAD.IADD R245, R233, 0x1, R244 ;  /* 0x00000001e9f57824 */ /* 0x000fe200078e02f4 */
[C---:B------:R-:W-:Y:S01]  /*1a90*/  SHF.L.U64.HI R221, R10.reuse, R221, c[0x0][0x20c] ;  /* 0x000083000add7619 */ /* 0x040fe200000102dd */
[----:B------:R-:W-:Y:S02]  /*1aa0*/  IMAD.SHL.U32 R8, R10, 0x40, RZ ;  /* 0x000000400a087824 */ /* 0x000fe400078e00ff */
[----:B------:R-:W-:Y:S01]  /*1ab0*/  IMAD R13, R13, R252, RZ ;  /* 0x000000fc0d0d7224 */ /* 0x000fe200078e02ff */
[----:B------:R2:W-:Y:S01]  /*1ac0*/  LDGSTS.E.BYPASS.LTC128B.128 [R224+0x10080], [R22.64], !P6 ;  /* 0x1008000016e07fae */ /* 0x0005e2000f101d44 */
[----:B------:R-:W-:Y:S01]  /*1ad0*/  IMAD.MOV.U32 R14, RZ, RZ, R20 ;  /* 0x000000ffff0e7224 */ /* 0x000fe200078e0014 */
[----:B------:R-:W-:Y:S01]  /*1ae0*/  ISETP.GE.AND P6, PT, R5, c[0x0][0x1fc], PT ;  /* 0x00007f0005007a0c */ /* 0x000fe20003fc6270 */
[----:B------:R-:W-:Y:S01]  /*1af0*/  IMAD.MOV.U32 R244, RZ, RZ, R232 ;  /* 0x000000fffff47224 */ /* 0x000fe200078e00e8 */
[----:B------:R2:W-:Y:S01]  /*1b00*/  LDGSTS.E.BYPASS.LTC128B.128 [R224+0x12080], [R22.64+0x80], !P5 ;  /* 0x1208008016e07fae */ /* 0x0005e2000e901d44 */
[----:B------:R-:W-:Y:S01]  /*1b10*/  IMAD R13, R11, R8, R13 ;  /* 0x000000080b0d7224 */ /* 0x000fe200078e020d */
[----:B------:R-:W-:Y:S01]  /*1b20*/  IADD3 R11, -R9, c[0x0][0x168], -R248 ;  /* 0x00005a00090b7a10 */ /* 0x000fe20007ffe9f8 */
[----:B------:R-:W-:Y:S01]  /*1b30*/  IMAD.WIDE.U32 R238, R230, c[0x0][0x278], R14 ;  /* 0x00009e00e6ee7a25 */ /* 0x000fe200078e000e */
[----:B------:R2:W-:Y:S01]  /*1b40*/  LDGSTS.E.BYPASS.LTC128B.128 [R224+0x14080], [R22.64+0x100], !P1 ;  /* 0x1408010016e07fae */ /* 0x0005e2000c901d44 */
[----:B------:R-:W-:-:S02]  /*1b50*/  ISETP.GT.AND P1, PT, R242, 0xf, PT ;  /* 0x0000000ff200780c */ /* 0x000fc40003f24270 */
[----:B------:R-:W-:Y:S01]  /*1b60*/  IMAD.IADD R218, R239, 0x1, R218 ;  /* 0x00000001efda7824 */ /* 0x000fe200078e02da */
[----:B------:R-:W-:Y:S01]  /*1b70*/  IADD3 R14, P5, R9, R238, RZ ;  /* 0x000000ee090e7210 */ /* 0x000fe20007fbe0ff */
[----:B------:R-:W-:Y:S01]  /*1b80*/  IMAD.SHL.U32 R222, R10, 0x20, RZ ;  /* 0x000000200ade7824 */ /* 0x000fe200078e00ff */
[----:B------:R-:W-:Y:S01]  /*1b90*/  LEA.HI R15, R213, R242, RZ, 0x5 ;  /* 0x000000f2d50f7211 */ /* 0x000fe200078f28ff */
[----:B-1----:R-:W-:Y:S01]  /*1ba0*/  IMAD.WIDE.U32 R18, R8, R252, R244 ;  /* 0x000000fc08127225 */ /* 0x002fe200078e00f4 */
[----:B------:R-:W-:-:S03]  /*1bb0*/  SHF.R.S32.HI R8, RZ, 0x1f, R9 ;  /* 0x0000001fff087819 */ /* 0x000fc60000011409 */
[----:B------:R-:W-:Y:S01]  /*1bc0*/  IMAD.IADD R13, R19, 0x1, R13 ;  /* 0x00000001130d7824 */ /* 0x000fe200078e020d */
[----:B------:R-:W-:-:S04]  /*1bd0*/  LEA R20, P0, R18, c[0x0][0x1f0], 0x1 ;  /* 0x00007c0012147a11 */ /* 0x000fc800078008ff */
[----:B------:R-:W-:Y:S01]  /*1be0*/  LEA.HI.X R21, R18, c[0x0][0x1f4], R13, 0x1, P0 ;  /* 0x00007d0012157a11 */ /* 0x000fe200000f0c0d */
[----:B------:R-:W-:Y:S01]  /*1bf0*/  IMAD.X R13, R8, 0x1, R218, P5 ;  /* 0x00000001080d7824 */ /* 0x000fe200028e06da */
[----:B------:R-:W-:Y:S02]  /*1c00*/  ISETP.LT.OR P0, PT, R11, 0x1, P4 ;  /* 0x000000010b00780c */ /* 0x000fe40002701670 */
[----:B------:R-:W-:-:S04]  /*1c10*/  LEA R18, P5, R14, c[0x0][0x258], 0x2 ;  /* 0x000096000e127a11 */ /* 0x000fc800078a10ff */
[----:B------:R-:W-:Y:S01]  /*1c20*/  LEA.HI.X R19, R14, c[0x0][0x25c], R13, 0x2, P5 ;  /* 0x000097000e137a11 */ /* 0x000fe200028f140d */
[----:B------:R-:W-:Y:S01]  /*1c30*/  @!P1 IMAD.SHL.U32 R13, R242, 0x10, RZ ;  /* 0x00000010f20d9824 */ /* 0x000fe200078e00ff */
[----:B------:R-:W-:Y:S02]  /*1c40*/  ISETP.GE.AND P5, PT, R6, c[0x0][0x1fc], PT ;  /* 0x00007f0006007a0c */ /* 0x000fe40003fa6270 */
[----:B------:R-:W-:Y:S02]  /*1c50*/  LEA.HI R14, R213, R242, RZ, 0x2 ;  /* 0x000000f2d50e7211 */ /* 0x000fe400078f10ff */
[----:B------:R1:W-:Y:S02]  /*1c60*/  @!P1 LDGSTS.E.BYPASS.LTC128B.128 [R13+0x21080], [R18.64] ;  /* 0x21080000120d9fae */ /* 0x0003e4000b901d44 */
[----:B------:R-:W-:Y:S02]  /*1c70*/  SHF.R.S32.HI R10, RZ, 0x2, R14 ;  /* 0x00000002ff0a7819 */ /* 0x000fe4000001140e */
[----:B------:R-:W0:Y:S04]  /*1c80*/  LDGDEPBAR ;  /* 0x00000000000079af */ /* 0x000e280000000000 */
[----:B------:R3:W-:Y:S01]  /*1c90*/  LDGSTS.E.BYPASS.LTC128B.128 [R224+0x1b080], [R20.64], !P0 ;  /* 0x1b08000014e07fae */ /* 0x0007e2000c101d44 */
[----:B------:R-:W-:-:S02]  /*1ca0*/  ISETP.LT.OR P0, PT, R11, 0x1, P6 ;  /* 0x000000010b00780c */ /* 0x000fc40003701670 */
[----:B------:R-:W-:-:S11]  /*1cb0*/  ISETP.LT.OR P6, PT, R11, 0x21, P6 ;  /* 0x000000210b00780c */ /* 0x000fd600037c1670 */
[----:B------:R3:W-:Y:S01]  /*1cc0*/  LDGSTS.E.BYPASS.LTC128B.128 [R224+0x1d080], [R20.64+0x80], !P0 ;  /* 0x1d08008014e07fae */ /* 0x0007e2000c101d44 */
[C---:B-1----:R-:W-:Y:S02]  /*1cd0*/  LEA R18, P0, R222.reuse, R20, 0x1 ;  /* 0x00000014de127211 */ /* 0x042fe400078008ff */
[----:B------:R-:W-:Y:S02]  /*1ce0*/  SHF.R.S32.HI R13, RZ, 0x1f, R14 ;  /* 0x0000001fff0d7819 */ /* 0x000fe4000001140e */
[----:B------:R-:W-:Y:S02]  /*1cf0*/  LEA.HI.X R19, R222, R21, R221, 0x1, P0 ;  /* 0x00000015de137211 */ /* 0x000fe400000f0cdd */
[----:B------:R-:W-:Y:S02]  /*1d00*/  ISETP.LT.OR P0, PT, R11, 0x1, P5 ;  /* 0x000000010b00780c */ /* 0x000fe40002f01670 */
[----:B------:R-:W-:Y:S02]  /*1d10*/  LEA.HI R13, R13, R10, RZ, 0x3 ;  /* 0x0000000a0d0d7211 */ /* 0x000fe400078f18ff */
[----:B------:R-:W-:-:S02]  /*1d20*/  ISETP.LT.OR P5, PT, R11, 0x21, P5 ;  /* 0x000000210b00780c */ /* 0x000fc40002fa1670 */
[----:B------:R-:W-:Y:S02]  /*1d30*/  LOP3.LUT R13, R13, 0xfffffff8, RZ, 0xc0, !PT ;  /* 0xfffffff80d0d7812 */ /* 0x000fe400078ec0ff */
[----:B------:R-:W-:-:S03]  /*1d40*/  LOP3.LUT R14, R14, 0x3ffffffc, RZ, 0xc0, !PT ;  /* 0x3ffffffc0e0e7812 */ /* 0x000fc600078ec0ff */
[----:B------:R-:W-:Y:S01]  /*1d50*/  IMAD.IADD R13, R10, 0x1, -R13 ;  /* 0x000000010a0d7824 */ /* 0x000fe200078e0a0d */
[----:B------:R-:W-:Y:S01]  /*1d60*/  SHF.R.S32.HI R10, RZ, 0x1f, R15 ;  /* 0x0000001fff0a7819 */ /* 0x000fe2000001140f */
[----:B------:R3:W-:Y:S01]  /*1d70*/  LDGSTS.E.BYPASS.LTC128B.128 [R224+0x1f080], [R20.64+0x100], !P0 ;  /* 0x1f08010014e07fae */ /* 0x0007e2000c101d44 */
[----:B------:R-:W-:Y:S01]  /*1d80*/  ISETP.LT.OR P0, PT, R11, 0x21, P4 ;  /* 0x000000210b00780c */ /* 0x000fe20002701670 */
[----:B------:R-:W-:Y:S01]  /*1d90*/  IMAD.IADD R14, R242, 0x1, -R14 ;  /* 0x00000001f20e7824 */ /* 0x000fe200078e0a0e */
[----:B------:R-:W-:-:S11]  /*1da0*/  ISETP.NE.AND P4, PT, R2, RZ, PT ;  /* 0x000000ff0200720c */ /* 0x000fd60003f85270 */
[----:B------:R1:W-:Y:S01]  /*1db0*/  LDGSTS.E.BYPASS.LTC128B.128 [R224+0x1c080], [R18.64], !P0 ;  /* 0x1c08000012e07fae */ /* 0x0003e2000c101d44 */
[----:B------:R-:W-:-:S03]  /*1dc0*/  ISETP.GE.AND P0, PT, R12, c[0x0][0x1fc], PT ;  /* 0x00007f000c007a0c */ /* 0x000fc60003f06270 */
[----:B------:R1:W-:Y:S01]  /*1dd0*/  LDGSTS.E.BYPASS.LTC128B.128 [R224+0x1e080], [R18.64+0x80], !P6 ;  /* 0x1e08008012e07fae */ /* 0x0003e2000f101d44 */
[----:B------:R-:W-:Y:S02]  /*1de0*/  ISETP.GE.AND P6, PT, R5, c[0x0][0x1fc], PT ;  /* 0x00007f0005007a0c */ /* 0x000fe40003fc6270 */
[----:B------:R-:W-:Y:S01]  /*1df0*/  SEL R5, RZ, 0x1, P0 ;  /* 0x00000001ff057807 */ /* 0x000fe20000000000 */
[----:B------:R1:W-:Y:S01]  /*1e00*/  LDGSTS.E.BYPASS.LTC128B.128 [R224+0x20080], [R18.64+0x100], !P5 ;  /* 0x2008010012e07fae */ /* 0x0003e2000e901d44 */
[----:B------:R-:W-:Y:S01]  /*1e10*/  ISETP.GE.AND P5, PT, R242, 0x10, PT ;  /* 0x00000010f200780c */ /* 0x000fe20003fa6270 */
[----:B---3--:R-:W-:Y:S01]  /*1e20*/  IMAD.WIDE.U32 R20, R229, c[0x0][0x288], R16 ;  /* 0x0000a200e5147a25 */ /* 0x008fe200078e0010 */
[CC--:B------:R-:W-:Y:S02]  /*1e30*/  LEA.HI R16, R213.reuse, R242.reuse, RZ, 0x4 ;  /* 0x000000f2d5107211 */ /* 0x0c0fe400078f20ff */
[----:B------:R-:W-:Y:S01]  /*1e40*/  LEA.HI R213, R213, R242, RZ, 0x7 ;  /* 0x000000f2d5d57211 */ /* 0x000fe200078f38ff */
[----:B------:R-:W-:Y:S01]  /*1e50*/  IMAD.IADD R237, R21, 0x1, R236 ;  /* 0x0000000115ed7824 */ /* 0x000fe200078e02ec */
[----:B------:R-:W-:Y:S01]  /*1e60*/  SHF.R.S32.HI R3, RZ, 0x4, R16 ;  /* 0x00000004ff037819 */ /* 0x000fe20000011410 */
[----:B------:R-:W-:Y:S01]  /*1e70*/  IMAD.MOV.U32 R236, RZ, RZ, R20 ;  /* 0x000000ffffec7224 */ /* 0x000fe200078e0014 */
[----:B------:R-:W-:-:S02]  /*1e80*/  SHF.R.S32.HI R213, RZ, 0x7, R213 ;  /* 0x00000007ffd57819 */ /* 0x000fc400000114d5 */
[----:B------:R-:W-:Y:S01]  /*1e90*/  LEA.HI R2, R16, R3, RZ, 0x1 ;  /* 0x0000000310027211 */ /* 0x000fe200078f08ff */
[----:B------:R-:W-:Y:S01]  /*1ea0*/  IMAD.WIDE.U32 R236, R230, c[0x0][0x290], R236 ;  /* 0x0000a400e6ec7a25 */ /* 0x000fe200078e00ec */
[C---:B------:R-:W-:Y:S02]  /*1eb0*/  LEA.HI R241, R213.reuse, R213, RZ, 0x1 ;  /* 0x000000d5d5f17211 */ /* 0x040fe400078f08ff */
[----:B------:R-:W-:Y:S01]  /*1ec0*/  LOP3.LUT R2, R2, 0xfffffffe, RZ, 0xc0, !PT ;  /* 0xfffffffe02027812 */ /* 0x000fe200078ec0ff */
[----:B------:R-:W-:Y:S01]  /*1ed0*/  IMAD.SHL.U32 R208, R213, 0x8, RZ ;  /* 0x00000008d5d07824 */ /* 0x000fe200078e00ff */
[----:B------:R-:W-:Y:S01]  /*1ee0*/  IADD3 R9, P0, R9, R236, RZ ;  /* 0x000000ec09097210 */ /* 0x000fe20007f1e0ff */
[----:B------:R-:W-:Y:S01]  /*1ef0*/  IMAD.IADD R217, R237, 0x1, R217 ;  /* 0x00000001edd97824 */ /* 0x000fe200078e02d9 */
[----:B------:R-:W-:Y:S01]  /*1f00*/  LOP3.LUT R241, R241, 0x1ffffffe, RZ, 0xc0, !PT ;  /* 0x1ffffffef1f17812 */ /* 0x000fe200078ec0ff */
[----:B------:R-:W-:Y:S01]  /*1f10*/  IMAD.IADD R2, R3, 0x1, -R2 ;  /* 0x0000000103027824 */ /* 0x000fe200078e0a02 */
[----:B------:R-:W-:Y:S01]  /*1f20*/  SHF.R.S32.HI R3, RZ, 0x5, R15 ;  /* 0x00000005ff037819 */ /* 0x000fe2000001140f */
[----:B------:R-:W-:Y:S01]  /*1f30*/  IMAD.X R8, R8, 0x1, R217, P0 ;  /* 0x0000000108087824 */ /* 0x000fe200000e06d9 */
[----:B------:R-:W-:Y:S01]  /*1f40*/  LOP3.LUT R208, R208, 0x8, RZ, 0xc0, !PT ;  /* 0x00000008d0d07812 */ /* 0x000fe200078ec0ff */
[----:B------:R-:W-:Y:S01]  /*1f50*/  IMAD.SHL.U32 R216, R2, 0x8, RZ ;  /* 0x0000000802d87824 */ /* 0x000fe200078e00ff */
[----:B------:R-:W-:Y:S01]  /*1f60*/  LEA.HI R0, R10, R3, RZ, 0x2 ;  /* 0x000000030a007211 */ /* 0x000fe200078f10ff */
[----:B------:R-:W-:Y:S01]  /*1f70*/  IMAD.SHL.U32 R10, R13, 0x10, RZ ;  /* 0x000000100d0a7824 */ /* 0x000fe200078e00ff */
[----:B-1----:R-:W-:Y:S01]  /*1f80*/  LEA R18, P0, R9, c[0x0][0x280], 0x2 ;  /* 0x0000a00009127a11 */ /* 0x002fe200078010ff */
[----:B------:R-:W-:Y:S01]  /*1f90*/  IMAD.IADD R241, R213, 0x1, -R241 ;  /* 0x00000001d5f17824 */ /* 0x000fe200078e0af1 */
[----:B------:R-:W-:-:S02]  /*1fa0*/  LOP3.LUT R0, R0, 0xfffffffc, RZ, 0xc0, !PT ;  /* 0xfffffffc00007812 */ /* 0x000fc400078ec0ff */
[----:B------:R-:W-:Y:S02]  /*1fb0*/  LOP3.LUT R10, R208, 0x70, R10, 0xf8, !PT ;  /* 0x00000070d00a7812 */ /* 0x000fe400078ef80a */
[----:B------:R-:W-:Y:S01]  /*1fc0*/  LEA.HI.X R19, R9, c[0x0][0x284], R8, 0x2, P0 ;  /* 0x0000a10009137a11 */ /* 0x000fe200000f1408 */
[----:B------:R-:W-:Y:S01]  /*1fd0*/  IMAD.IADD R0, R3, 0x1, -R0 ;  /* 0x0000000103007824 */ /* 0x000fe200078e0a00 */
[----:B------:R-:W-:Y:S02]  /*1fe0*/  LOP3.LUT R9, R15, 0xffffffe0, RZ, 0xc0, !PT ;  /* 0xffffffe00f097812 */ /* 0x000fe400078ec0ff */
[----:B------:R-:W-:Y:S01]  /*1ff0*/  LOP3.LUT P0, RZ, R13, 0x1, RZ, 0xc0, !PT ;  /* 0x000000010dff7812 */ /* 0x000fe2000780c0ff */
[C---:B------:R-:W-:Y:S01]  /*2000*/  IMAD.SHL.U32 R11, R0.reuse, 0x100, RZ ;  /* 0x00000100000b7824 */ /* 0x040fe200078e00ff */
[----:B------:R-:W-:Y:S01]  /*2010*/  LEA.HI R12, R0, R0, RZ, 0x1 ;  /* 0x00000000000c7211 */ /* 0x000fe200078f08ff */
[----:B------:R-:W-:Y:S01]  /*2020*/  IMAD.IADD R9, R242, 0x1, -R9 ;  /* 0x00000001f2097824 */ /* 0x000fe200078e0a09 */
[----:B------:R-:W-:-:S02]  /*2030*/  LOP3.LUT R13, R16, 0xfffffff0, RZ, 0xc0, !PT ;  /* 0xfffffff0100d7812 */ /* 0x000fc400078ec0ff */
[----:B------:R-:W-:Y:S01]  /*2040*/  LOP3.LUT R10, R10, 0x100, R11, 0xf8, !PT ;  /* 0x000001000a0a7812 */ /* 0x000fe200078ef80b */
[----:B------:R-:W-:Y:S01]  /*2050*/  IMAD.SHL.U32 R12, R12, 0x100, RZ ;  /* 0x000001000c0c7824 */ /* 0x000fe200078e00ff */
[----:B------:R-:W-:Y:S01]  /*2060*/  SHF.R.S32.HI R227, RZ, 0x1f, R9 ;  /* 0x0000001fffe37819 */ /* 0x000fe20000011409 */
[----:B------:R-:W-:Y:S01]  /*2070*/  IMAD.IADD R13, R242, 0x1, -R13 ;  /* 0x00000001f20d7824 */ /* 0x000fe200078e0a0d */
[----:B------:R-:W-:Y:S01]  /*2080*/  SHF.R.U32.HI R8, RZ, 0x3, R10 ;  /* 0x00000003ff087819 */ /* 0x000fe2000001160a */
[----:B------:R-:W-:Y:S01]  /*2090*/  IMAD.SHL.U32 R11, R0, 0x10, RZ ;  /* 0x00000010000b7824 */ /* 0x000fe200078e00ff */
[----:B------:R-:W-:Y:S02]  /*20a0*/  LOP3.LUT R12, R12, 0x7ffffe00, RZ, 0xc0, !PT ;  /* 0x7ffffe000c0c7812 */ /* 0x000fe400078ec0ff */
[----:B------:R-:W-:Y:S01]  /*20b0*/  LOP3.LUT R8, R10, 0x28, R8, 0x78, !PT ;  /* 0x000000280a087812 */ /* 0x000fe200078e7808 */
[----:B------:R-:W-:Y:S01]  /*20c0*/  @!P5 IMAD.SHL.U32 R10, R242, 0x10, RZ ;  /* 0x00000010f20ad824 */ /* 0x000fe200078e00ff */
[----:B------:R-:W-:Y:S01]  /*20d0*/  LEA.HI R227, R227, R9, RZ, 0x2 ;  /* 0x00000009e3e37211 */ /* 0x000fe200078f10ff */
[----:B------:R-:W-:Y:S01]  /*20e0*/  IMAD R12, R14, 0x2, R12 ;  /* 0x000000020e0c7824 */ /* 0x000fe200078e020c */
[----:B------:R-:W-:-:S02]  /*20f0*/  SHF.R.S32.HI R206, RZ, 0x1f, R13 ;  /* 0x0000001fffce7819 */ /* 0x000fc4000001140d */
[----:B------:R1:W-:Y:S01]  /*2100*/  @!P5 LDGSTS.E.BYPASS.LTC128B.128 [R10+0x21280], [R18.64] ;  /* 0x21280000120adfae */ /* 0x0003e2000b901d44 */
[----:B------:R-:W-:Y:S01]  /*2110*/  IMAD.IADD R8, R12, 0x1, R8 ;  /* 0x000000010c087824 */ /* 0x000fe200078e0208 */
[----:B------:R-:W-:Y:S01]  /*2120*/  ISETP.GE.AND P5, PT, R6, c[0x0][0x1fc], PT ;  /* 0x00007f0006007a0c */ /* 0x000fe20003fa6270 */
[----:B------:R-:W-:Y:S01]  /*2130*/  IMAD.SHL.U32 R12, R2, 0x20, RZ ;  /* 0x00000020020c7824 */ /* 0x000fe200078e00ff */
[----:B------:R-:W-:Y:S01]  /*2140*/  LOP3.LUT R6, R227, 0x7ffffffc, RZ, 0xc0, !PT ;  /* 0x7ffffffce3067812 */ /* 0x000fe200078ec0ff */
[----:B------:R-:W-:Y:S01]  /*2150*/  IMAD.SHL.U32 R226, R8, 0x2, RZ ;  /* 0x0000000208e27824 */ /* 0x000fe200078e00ff */
[----:B------:R-:W-:Y:S01]  /*2160*/  LEA.HI R206, R206, R13, RZ, 0x3 ;  /* 0x0000000dcece7211 */ /* 0x000fe200078f18ff */
[----:B------:R-:W-:Y:S01]  /*2170*/  IMAD.SHL.U32 R8, R3, 0x100, RZ ;  /* 0x0000010003087824 */ /* 0x000fe200078e00ff */
[----:B------:R-:W-:Y:S01]  /*2180*/  SEL R225, RZ, 0x4, P5 ;  /* 0x00000004ffe17807 */ /* 0x000fe20002800000 */
[----:B------:R-:W-:Y:S01]  /*2190*/  IMAD.IADD R9, R9, 0x1, -R6 ;  /* 0x0000000109097824 */ /* 0x000fe200078e0a06 */
[----:B------:R-:W-:Y:S01]  /*21a0*/  IADD3 R3, R226, 0x21480, RZ ;  /* 0x00021480e2037810 */ /* 0x000fe20007ffe0ff */
[----:B------:R-:W0:Y:S01]  /*21b0*/  LDGDEPBAR ;  /* 0x00000000000079af */ /* 0x000e220000000000 */
[C---:B------:R-:W-:Y:S01]  /*21c0*/  LOP3.LUT R6, R206.reuse, 0xfffffff8, RZ, 0xc0, !PT ;  /* 0xfffffff8ce067812 */ /* 0x040fe200078ec0ff */
[----:B------:R-:W-:Y:S01]  /*21d0*/  IMAD.SHL.U32 R206, R206, 0x40, RZ ;  /* 0x00000040cece7824 */ /* 0x000fe200078e00ff */
[----:B------:R-:W-:Y:S01]  /*21e0*/  IADD3 R223, R226, 0x215a0, RZ ;  /* 0x000215a0e2df7810 */ /* 0x000fe20007ffe0ff */
[----:B------:R-:W0:Y:S01]  /*21f0*/  LDGDEPBAR ;  /* 0x00000000000079af */ /* 0x000e220000000000 */
[----:B------:R-:W-:Y:S01]  /*2200*/  @P0 IADD3 R223, R3, 0xe0, RZ ;  /* 0x000000e003df0810 */ /* 0x000fe20007ffe0ff */
[----:B------:R-:W-:Y:S01]  /*2210*/  IMAD.IADD R6, R13, 0x1, -R6 ;  /* 0x000000010d067824 */ /* 0x000fe200078e0a06 */
[----:B------:R-:W-:Y:S01]  /*2220*/  LOP3.LUT P0, RZ, R7, 0x4, RZ, 0xc0, !PT ;  /* 0x0000000407ff7812 */ /* 0x000fe2000780c0ff */
[----:B------:R-:W-:Y:S01]  /*2230*/  IMAD R241, R241, 0x4, R9 ;  /* 0x00000004f1f17824 */ /* 0x000fe200078e0209 */
[----:B------:R-:W-:-:S02]  /*2240*/  SEL R3, RZ, 0xffffffff, P6 ;  /* 0xffffffffff037807 */ /* 0x000fc40003000000 */
[----:B------:R-:W-:Y:S01]  /*2250*/  SEL R201, R212, 0xffffffe0, !P0 ;  /* 0xffffffe0d4c97807 */ /* 0x000fe20004000000 */
[----:B------:R-:W-:Y:S01]  /*2260*/  IMAD.SHL.U32 R241, R241, 0x2, RZ ;  /* 0x00000002f1f17824 */ /* 0x000fe200078e00ff */
[C---:B------:R-:W-:Y:S01]  /*2270*/  LOP3.LUT P5, RZ, R6.reuse, 0x4, RZ, 0xc0, !PT ;  /* 0x0000000406ff7812 */ /* 0x040fe200078ac0ff */
[----:B------:R-:W-:Y:S01]  /*2280*/  IMAD.SHL.U32 R3, R3, 0x2, RZ ;  /* 0x0000000203037824 */ /* 0x000fe200078e00ff */
[C---:B------:R-:W-:Y:S01]  /*2290*/  LOP3.LUT P0, RZ, R6.reuse, 0x2, RZ, 0xc0, !PT ;  /* 0x0000000206ff7812 */ /* 0x040fe2000780c0ff */
[----:B-1----:R-:W-:Y:S01]  /*22a0*/  IMAD.SHL.U32 R10, R13, 0x10, RZ ;  /* 0x000000100d0a7824 */ /* 0x002fe200078e00ff */
[C---:B------:R-:W-:Y:S01]  /*22b0*/  LOP3.LUT P6, RZ, R7.reuse, 0x2, RZ, 0xc0, !PT ;  /* 0x0000000207ff7812 */ /* 0x040fe200078cc0ff */
[----:B------:R-:W-:Y:S01]  /*22c0*/  IMAD.SHL.U32 R6, R6, 0x40, RZ ;  /* 0x0000004006067824 */ /* 0x000fe200078e00ff */
[----:B------:R-:W-:Y:S01]  /*22d0*/  LOP3.LUT R216, R216, 0x8, RZ, 0xc0, !PT ;  /* 0x00000008d8d87812 */ /* 0x000fe200078ec0ff */
[----:B------:R-:W-:Y:S01]  /*22e0*/  IMAD.SHL.U32 R7, R7, 0x40, RZ ;  /* 0x0000004007077824 */ /* 0x000fe200078e00ff */
[----:B------:R-:W-:Y:S01]  /*22f0*/  LOP3.LUT R10, R10, 0xf0, RZ, 0xc0, !PT ;  /* 0x000000f00a0a7812 */ /* 0x000fe200078ec0ff */
[----:B------:R-:W-:Y:S01]  /*2300*/  IMAD.IADD R250, R250, 0x1, -R241 ;  /* 0x00000001fafa7824 */ /* 0x000fe200078e0af1 */
[----:B------:R-:W-:-:S02]  /*2310*/  LOP3.LUT R6, R6, 0x1c0, RZ, 0xc0, !PT ;  /* 0x000001c006067812 */ /* 0x000fc400078ec0ff */
[----:B------:R-:W-:Y:S02]  /*2320*/  LOP3.LUT R8, R10, 0x100, R8, 0xf8, !PT ;  /* 0x000001000a087812 */ /* 0x000fe400078ef808 */
[----:B------:R-:W-:Y:S02]  /*2330*/  LOP3.LUT R7, R7, 0x1c0, RZ, 0xc0, !PT ;  /* 0x000001c007077812 */ /* 0x000fe400078ec0ff */
[----:B------:R-:W-:Y:S02]  /*2340*/  SHF.R.U32.HI R207, RZ, 0x3, R8 ;  /* 0x00000003ffcf7819 */ /* 0x000fe40000011608 */
[----:B------:R-:W-:Y:S02]  /*2350*/  LOP3.LUT R3, R3, 0x2, R5, 0xe2, !PT ;  /* 0x0000000203037812 */ /* 0x000fe400078ee205 */
[----:B------:R-:W-:Y:S02]  /*2360*/  LOP3.LUT R207, R207, 0x38, RZ, 0xc0, !PT ;  /* 0x00000038cfcf7812 */ /* 0x000fe400078ec0ff */
[----:B------:R-:W-:-:S02]  /*2370*/  LOP3.LUT R206, R206, 0xfffffe00, RZ, 0xc0, !PT ;  /* 0xfffffe00cece7812 */ /* 0x000fc400078ec0ff */
[----:B------:R-:W-:Y:S02]  /*2380*/  SHF.R.U32.HI R5, RZ, 0x3, R6 ;  /* 0x00000003ff057819 */ /* 0x000fe40000011606 */
[----:B------:R-:W-:Y:S01]  /*2390*/  LOP3.LUT R208, R10, R208, RZ, 0xfc, !PT ;  /* 0x000000d00ad07212 */ /* 0x000fe200078efcff */
[----:B------:R-:W-:Y:S01]  /*23a0*/  IMAD R0, R0, 0x400, R206 ;  /* 0x0000040000007824 */ /* 0x000fe200078e02ce */
[----:B------:R-:W-:Y:S02]  /*23b0*/  LEA.HI.SX32 R227, R227, R11, 0x1e ;  /* 0x0000000be3e37211 */ /* 0x000fe400078ff2ff */
[C---:B------:R-:W-:Y:S02]  /*23c0*/  LOP3.LUT R10, R7.reuse, 0x8, R215, 0xf8, !PT ;  /* 0x00000008070a7812 */ /* 0x040fe400078ef8d7 */
[----:B------:R-:W-:Y:S02]  /*23d0*/  LOP3.LUT R11, R7, 0x30, R11, 0xf8, !PT ;  /* 0x00000030070b7812 */ /* 0x000fe400078ef80b */
[----:B------:R-:W-:-:S02]  /*23e0*/  SHF.R.U32.HI R7, RZ, 0x3, R7 ;  /* 0x00000003ff077819 */ /* 0x000fc40000011607 */
[--C-:B------:R-:W-:Y:S02]  /*23f0*/  LOP3.LUT R207, R207, R8, R216.reuse, 0x1e, !PT ;  /* 0x00000008cfcf7212 */ /* 0x100fe400078e1ed8 */
[----:B------:R-:W-:Y:S02]  /*2400*/  LOP3.LUT R216, R5, R6, R216, 0x1e, !PT ;  /* 0x0000000605d87212 */ /* 0x000fe400078e1ed8 */
[----:B------:R-:W-:Y:S02]  /*2410*/  LOP3.LUT R10, R10, R7, RZ, 0x3c, !PT ;  /* 0x000000070a0a7212 */ /* 0x000fe400078e3cff */
[----:B------:R-:W-:Y:S01]  /*2420*/  SEL R203, R214, 0xfffffff0, !P6 ;  /* 0xfffffff0d6cb7807 */ /* 0x000fe20007000000 */
[----:B------:R-:W-:Y:S01]  /*2430*/  IMAD.IADD R216, R0, 0x1, R216 ;  /* 0x0000000100d87824 */ /* 0x000fe200078e02d8 */
[----:B------:R-:W-:Y:S01]  /*2440*/  LOP3.LUT R12, R12, 0x20, RZ, 0xc0, !PT ;  /* 0x000000200c0c7812 */ /* 0x000fe200078ec0ff */
[----:B------:R-:W-:Y:S01]  /*2450*/  IMAD R213, R213, 0x200, R10 ;  /* 0x00000200d5d57824 */ /* 0x000fe200078e020a */
[C---:B------:R-:W-:Y:S01]  /*2460*/  LOP3.LUT P6, RZ, R13.reuse, 0x2, RZ, 0xc0, !PT ;  /* 0x000000020dff7812 */ /* 0x040fe200078cc0ff */
[----:B------:R-:W-:Y:S01]  /*2470*/  IMAD.SHL.U32 R13, R13, 0x2, RZ ;  /* 0x000000020d0d7824 */ /* 0x000fe200078e00ff */
[----:B------:R-:W-:Y:S01]  /*2480*/  LOP3.LUT R4, R12, 0x18, R4, 0xf8, !PT ;  /* 0x000000180c047812 */ /* 0x000fe200078ef804 */
[----:B------:R-:W-:Y:S01]  /*2490*/  IMAD.SHL.U32 R211, R216, 0x2, RZ ;  /* 0x00000002d8d37824 */ /* 0x000fe200078e00ff */
[----:B------:R-:W-:Y:S01]  /*24a0*/  LOP3.LUT R215, R11, 0x8, R215, 0xf8, !PT ;  /* 0x000000080bd77812 */ /* 0x000fe200078ef8d7 */
[----:B------:R-:W-:Y:S01]  /*24b0*/  IMAD.SHL.U32 R213, R213, 0x2, RZ ;  /* 0x00000002d5d57824 */ /* 0x000fe200078e00ff */
[----:B------:R-:W-:-:S02]  /*24c0*/  LOP3.LUT R208, R208, 0x18, R13, 0x78, !PT ;  /* 0x00000018d0d07812 */ /* 0x000fc400078e780d */
[----:B------:R-:W-:Y:S01]  /*24d0*/  SEL R214, R214, 0xfffffff0, !P0 ;  /* 0xfffffff0d6d67807 */ /* 0x000fe20004000000 */
[--C-:B------:R-:W-:Y:S01]  /*24e0*/  IMAD R203, R203, 0x2, R213.reuse ;  /* 0x00000002cbcb7824 */ /* 0x100fe200078e02d5 */
[----:B------:R-:W-:Y:S01]  /*24f0*/  LOP3.LUT R4, R5, R4, R6, 0x1e, !PT ;  /* 0x0000000405047212 */ /* 0x000fe200078e1e06 */
[----:B------:R-:W-:Y:S01]  /*2500*/  IMAD.SHL.U32 R208, R208, 0x2, RZ ;  /* 0x00000002d0d07824 */ /* 0x000fe200078e00ff */
[----:B------:R-:W-:Y:S01]  /*2510*/  SEL R212, R212, 0xffffffe0, !P5 ;  /* 0xffffffe0d4d47807 */ /* 0x000fe20006800000 */
[----:B------:R-:W-:Y:S01]  /*2520*/  IMAD.SHL.U32 R210, R214, 0x2, RZ ;  /* 0x00000002d6d27824 */ /* 0x000fe200078e00ff */
[----:B------:R-:W-:Y:S01]  /*2530*/  IADD3 R209, R211, 0x1b080, RZ ;  /* 0x0001b080d3d17810 */ /* 0x000fe20007ffe0ff */
[----:B------:R-:W-:Y:S01]  /*2540*/  IMAD R202, R201, 0x2, R213 ;  /* 0x00000002c9ca7824 */ /* 0x000fe200078e02d5 */
[----:B------:R-:W-:Y:S01]  /*2550*/  LOP3.LUT R215, R215, R7, RZ, 0x3c, !PT ;  /* 0x00000007d7d77212 */ /* 0x000fe200078e3cff */
[----:B------:R-:W-:Y:S01]  /*2560*/  IMAD R201, R201, 0x2, R203 ;  /* 0x00000002c9c97824 */ /* 0x000fe200078e02cb */
        /* <DEDUP_REMOVED lines=10> */
[----:B--2---:R-:W-:Y:S02]  /*2610*/  IMAD.IADD R204, R216, 0x1, R214 ;  /* 0x00000001d8cc7824 */ /* 0x004fe400078e02d6 */
.L_x_1107:
[----:B------:R-:W-:Y:S04]  /*2620*/  DEPBAR.LE SB0, 0x1 ;  /* 0x000080400000791a */ /* 0x000fe80000000000 */
[----:B------:R-:W-:Y:S01]  /*2630*/  BAR.SYNC.DEFER_BLOCKING 0x0 ;  /* 0x0000000000007b1d */ /* 0x000fe20000010000 */
[C---:B------:R-:W-:Y:S01]  /*2640*/  IMAD R108, R205.reuse, 0x3000, R216 ;  /* 0x00003000cd6c7824 */ /* 0x040fe200078e02d8 */
[C---:B------:R-:W-:Y:S01]  /*2650*/  LEA R186, R205.reuse, R227, 0x6 ;  /* 0x000000e3cdba7211 */ /* 0x040fe200078e30ff */
[C---:B------:R-:W-:Y:S01]  /*2660*/  IMAD R42, R205.reuse, 0x3000, R214 ;  /* 0x00003000cd2a7824 */ /* 0x040fe200078e02d6 */
[----:B------:R-:W-:Y:S01]  /*2670*/  IADD3 R251, R252, 0x1, RZ ;  /* 0x00000001fcfb7810 */ /* 0x000fe20007ffe0ff */
[----:B------:R-:W-:Y:S01]  /*2680*/  IMAD R110, R205, 0x3000, R212 ;  /* 0x00003000cd6e7824 */ /* 0x000fe200078e02d4 */
[----:B------:R-:W-:Y:S01]  /*2690*/  SHF.L.U32 R108, R108, 0x1, RZ ;  /* 0x000000016c6c7819 */ /* 0x000fe200000006ff */
[----:B------:R-:W-:Y:S01]  /*26a0*/  IMAD.IADD R28, R216, 0x1, R42 ;  /* 0x00000001d81c7824 */ /* 0x000fe200078e022a */
[----:B------:R-:W-:Y:S01]  /*26b0*/  IADD3 R172, R212, R42, RZ ;  /* 0x0000002ad4ac7210 */ /* 0x000fe20007ffe0ff */
[----:B------:R-:W-:Y:S01]  /*26c0*/  IMAD.SHL.U32 R110, R110, 0x2, RZ ;  /* 0x000000026e6e7824 */ /* 0x000fe200078e00ff */
[----:B------:R-:W-:Y:S01]  /*26d0*/  ISETP.GE.AND P0, PT, R251, R228, PT ;  /* 0x000000e4fb00720c */ /* 0x000fe20003f06270 */
[----:B------:R-:W-:Y:S01]  /*26e0*/  IMAD R109, R205, 0x3000, R204 ;  /* 0x00003000cd6d7824 */ /* 0x000fe200078e02cc */
[----:B------:R-:W-:Y:S01]  /*26f0*/  SHF.L.U32 R28, R28, 0x1, RZ ;  /* 0x000000011c1c7819 */ /* 0x000fe200000006ff */
[----:B------:R-:W-:Y:S03]  /*2700*/  IMAD.SHL.U32 R172, R172, 0x2, RZ ;  /* 0x00000002acac7824 */ /* 0x000fe600078e00ff */
        /* <DEDUP_REMOVED lines=17> */
[----:B------:R-:W-:Y:S01]  /*2820*/  LDSM.16.M88.4 R104, [R172+0x11080] ;  /* 0x01108000ac68783b */ /* 0x000fe20000000200 */
        /* <DEDUP_REMOVED lines=15> */
[----:B------:R-:W-:Y:S04]  /*2920*/  LDSM.16.M88.2 R24, [R201+0x80] ;  /* 0x00008000c918783b */ /* 0x000fe80000000100 */
[----:B------:R-:W2:Y:S03]  /*2930*/  LDSM.16.M88.4 R28, [R172+0xf080] ;  /* 0x00f08000ac1c783b */ /* 0x000ea60000000200 */
[C---:B---3--:R-:W-:Y:S01]  /*2940*/  HMMA.16816.F32.BF16 R4, R36.reuse, R26, R4 ;  /* 0x0000001a2404723c */ /* 0x048fe20000041804 */
[----:B------:R-:W3:Y:S07]  /*2950*/  LDSM.16.M88.2 R26, [R201+0x880] ;  /* 0x00088000c91a783b */ /* 0x000eee0000000100 */
[C---:B------:R-:W-:Y:S01]  /*2960*/  HMMA.16816.F32.BF16 R8, R36.reuse, R40, R8 ;  /* 0x000000282408723c */ /* 0x040fe20000041808 */
[----:B------:R-:W-:Y:S07]  /*2970*/  LDSM.16.M88.2 R40, [R213+0x4880] ;  /* 0x00488000d528783b */ /* 0x000fee0000000100 */
[C---:B-1----:R-:W-:Y:S01]  /*2980*/  HMMA.16816.F32.BF16 R12, R36.reuse, R2, R12 ;  /* 0x00000002240c723c */ /* 0x042fe2000004180c */
[----:B------:R-:W1:Y:S07]  /*2990*/  LDSM.16.M88.2 R2, [R201+0x1080] ;  /* 0x00108000c902783b */ /* 0x000e6e0000000100 */
[C---:B----4-:R-:W-:Y:S01]  /*29a0*/  HMMA.16816.F32.BF16 R16, R36.reuse, R32, R16 ;  /* 0x000000202410723c */ /* 0x050fe20000041810 */
[----:B------:R-:W4:Y:S07]  /*29b0*/  LDSM.16.M88.2 R32, [R201+0x1880] ;  /* 0x00188000c920783b */ /* 0x000f2e0000000100 */
[----:B-----5:R-:W-:Y:S01]  /*29c0*/  HMMA.16816.F32.BF16 R20, R36, R34, R20 ;  /* 0x000000222414723c */ /* 0x020fe20000041814 */
[----:B------:R-:W5:Y:S04]  /*29d0*/  LDSM.16.M88.2 R34, [R201+0x2080] ;  /* 0x00208000c922783b */ /* 0x000f680000000100 */
[----:B------:R-:W-:Y:S03]  /*29e0*/  LDSM.16.M88.4 R36, [R108+0x11080] ;  /* 0x011080006c24783b */ /* 0x000fe60000000200 */
[C---:B--2---:R-:W-:Y:S01]  /*29f0*/  HMMA.16816.F32.BF16 R4, R28.reuse, R24, R4 ;  /* 0x000000181c04723c */ /* 0x044fe20000041804 */
[----:B------:R-:W2:Y:S07]  /*2a00*/  LDSM.16.M88.2 R24, [R213+0x2880] ;  /* 0x00288000d518783b */ /* 0x000eae0000000100 */
[C---:B---3--:R-:W-:Y:S01]  /*2a10*/  HMMA.16816.F32.BF16 R8, R28.reuse, R26, R8 ;  /* 0x0000001a1c08723c */ /* 0x048fe20000041808 */
[----:B------:R-:W3:Y:S07]  /*2a20*/  LDSM.16.M88.2 R26, [R213+0x3080] ;  /* 0x00308000d51a783b */ /* 0x000eee0000000100 */
[C---:B-1----:R-:W-:Y:S01]  /*2a30*/  HMMA.16816.F32.BF16 R12, R28.reuse, R2, R12 ;  /* 0x000000021c0c723c */ /* 0x042fe2000004180c */
[----:B------:R-:W1:Y:S07]  /*2a40*/  LDSM.16.M88.2 R2, [R213+0x3880] ;  /* 0x00388000d502783b */ /* 0x000e6e0000000100 */
[C---:B----4-:R-:W-:Y:S01]  /*2a50*/  HMMA.16816.F32.BF16 R16, R28.reuse, R32, R16 ;  /* 0x000000201c10723c */ /* 0x050fe20000041810 */
[----:B------:R-:W4:Y:S07]  /*2a60*/  LDSM.16.M88.2 R32, [R213+0x4080] ;  /* 0x00408000d520783b */ /* 0x000f2e0000000100 */
[----:B-----5:R-:W-:Y:S01]  /*2a70*/  HMMA.16816.F32.BF16 R20, R28, R34, R20 ;  /* 0x000000221c14723c */ /* 0x020fe20000041814 */
[----:B------:R-:W-:Y:S04]  /*2a80*/  LDSM.16.M88.2 R34, [R203+0x2880] ;  /* 0x00288000cb22783b */ /* 0x000fe80000000100 */
[----:B------:R-:W5:Y:S03]  /*2a90*/  LDSM.16.M88.4 R28, [R109+0x11080] ;  /* 0x011080006d1c783b */ /* 0x000f660000000200 */
        /* <DEDUP_REMOVED lines=8> */
[----:B------:R-:W-:Y:S01]  /*2b20*/  HMMA.16816.F32.BF16 R20, R36, R40, R20 ;  /* 0x000000282414723c */ /* 0x000fe20000041814 */
[----:B------:R-:W-:Y:S04]  /*2b30*/  LDSM.16.M88.2 R40, [R202+0x2880] ;  /* 0x00288000ca28783b */ /* 0x000fe80000000100 */
[----:B------:R-:W4:Y:S03]  /*2b40*/  LDSM.16.M88.4 R36, [R110+0x11080] ;  /* 0x011080006e24783b */ /* 0x000f260000000200 */
[C---:B-----5:R-:W-:Y:S01]  /*2b50*/  HMMA.16816.F32.BF16 R4, R28.reuse, R34, R4 ;  /* 0x000000221c04723c */ /* 0x060fe20000041804 */
[----:B------:R-:W5:Y:S07]  /*2b60*/  LDSM.16.M88.2 R34, [R202+0x3880] ;  /* 0x00388000ca22783b */ /* 0x000f6e0000000100 */
[C---:B--2---:R-:W-:Y:S01]  /*2b70*/  HMMA.16816.F32.BF16 R8, R28.reuse, R24, R8 ;  /* 0x000000181c08723c */ /* 0x044fe20000041808 */
[----:B------:R-:W2:Y:S07]  /*2b80*/  LDSM.16.M88.2 R24, [R202+0x4080] ;  /* 0x00408000ca18783b */ /* 0x000eae0000000100 */
[C---:B---3--:R-:W-:Y:S01]  /*2b90*/  HMMA.16816.F32.BF16 R12, R28.reuse, R26, R12 ;  /* 0x0000001a1c0c723c */ /* 0x048fe2000004180c */
[----:B------:R-:W3:Y:S07]  /*2ba0*/  LDSM.16.M88.2 R26, [R202+0x4880] ;  /* 0x00488000ca1a783b */ /* 0x000eee0000000100 */
[C---:B-1----:R-:W-:Y:S01]  /*2bb0*/  HMMA.16816.F32.BF16 R16, R28.reuse, R2, R16 ;  /* 0x000000021c10723c */ /* 0x042fe20000041810 */
[----:B------:R-:W1:Y:S07]  /*2bc0*/  LDSM.16.M88.2 R2, [R201+0x2880] ;  /* 0x00288000c902783b */ /* 0x000e6e0000000100 */
[----:B----4-:R-:W-:Y:S01]  /*2bd0*/  HMMA.16816.F32.BF16 R20, R28, R32, R20 ;  /* 0x000000201c14723c */ /* 0x010fe20000041814 */
[----:B------:R-:W4:Y:S04]  /*2be0*/  LDSM.16.M88.2 R28, [R201+0x3080] ;  /* 0x00308000c91c783b */ /* 0x000f280000000100 */
[----:B------:R-:W1:Y:S03]  /*2bf0*/  LDSM.16.M88.2 R30, [R201+0x3880] ;  /* 0x00388000c91e783b */ /* 0x000e660000000100 */
[C---:B------:R-:W-:Y:S08]  /*2c00*/  HMMA.16816.F32.BF16 R4, R36.reuse, R40, R4 ;  /* 0x000000282404723c */ /* 0x040ff00000041804 */
[C---:B------:R-:W-:Y:S01]  /*2c10*/  HMMA.16816.F32.BF16 R8, R36.reuse, R42, R8 ;  /* 0x0000002a2408723c */ /* 0x040fe20000041808 */
[----:B------:R-:W-:Y:S07]  /*2c20*/  LDSM.16.M88.4 R40, [R109+0x13080] ;  /* 0x013080006d28783b */ /* 0x000fee0000000200 */
[C---:B-----5:R-:W-:Y:S01]  /*2c30*/  HMMA.16816.F32.BF16 R12, R36.reuse, R34, R12 ;  /* 0x00000022240c723c */ /* 0x060fe2000004180c */
[----:B------:R-:W-:Y:S04]  /*2c40*/  LDSM.16.M88.4 R32, [R108+0x13080] ;  /* 0x013080006c20783b */ /* 0x000fe80000000200 */
[----:B------:R-:W-:Y:S03]  /*2c50*/  LDSM.16.M88.2 R108, [R203+0x5880] ;  /* 0x00588000cb6c783b */ /* 0x000fe60000000100 */
[C---:B--2---:R-:W-:Y:S01]  /*2c60*/  HMMA.16816.F32.BF16 R16, R36.reuse, R24, R16 ;  /* 0x000000182410723c */ /* 0x044fe20000041810 */
[----:B------:R-:W2:Y:S07]  /*2c70*/  LDSM.16.M88.2 R24, [R201+0x4080] ;  /* 0x00408000c918783b */ /* 0x000eae0000000100 */
[----:B---3--:R-:W-:Y:S01]  /*2c80*/  HMMA.16816.F32.BF16 R20, R36, R26, R20 ;  /* 0x0000001a2414723c */ /* 0x008fe20000041814 */
[----:B------:R-:W3:Y:S04]  /*2c90*/  LDSM.16.M88.2 R26, [R201+0x4880] ;  /* 0x00488000c91a783b */ /* 0x000ee80000000100 */
[----:B------:R-:W-:Y:S03]  /*2ca0*/  LDSM.16.M88.2 R36, [R213+0x5880] ;  /* 0x00588000d524783b */ /* 0x000fe60000000100 */
[C---:B-1----:R-:W-:Y:S01]  /*2cb0*/  HMMA.16816.F32.BF16 R4, R104.reuse, R2, R4 ;  /* 0x000000026804723c */ /* 0x042fe20000041804 */
[----:B------:R-:W1:Y:S04]  /*2cc0*/  LDSM.16.M88.2 R2, [R213+0x5080] ;  /* 0x00508000d502783b */ /* 0x000e680000000100 */
[----:B------:R-:W5:Y:S03]  /*2cd0*/  LDSM.16.M88.2 R38, [R213+0x6080] ;  /* 0x00608000d526783b */ /* 0x000f660000000100 */
[C---:B----4-:R-:W-:Y:S01]  /*2ce0*/  HMMA.16816.F32.BF16 R8, R104.reuse, R28, R8 ;  /* 0x0000001c6808723c */ /* 0x050fe20000041808 */
[----:B------:R-:W4:Y:S07]  /*2cf0*/  LDSM.16.M88.2 R28, [R213+0x6880] ;  /* 0x00688000d51c783b */ /* 0x000f2e0000000100 */
[C---:B------:R-:W-:Y:S01]  /*2d00*/  HMMA.16816.F32.BF16 R12, R104.reuse, R30, R12 ;  /* 0x0000001e680c723c */ /* 0x040fe2000004180c */
[----:B------:R-:W-:Y:S07]  /*2d10*/  LDSM.16.M88.2 R30, [R203+0x5080] ;  /* 0x00508000cb1e783b */ /* 0x000fee0000000100 */
[C---:B--2---:R-:W-:Y:S01]  /*2d20*/  HMMA.16816.F32.BF16 R16, R104.reuse, R24, R16 ;  /* 0x000000186810723c */ /* 0x044fe20000041810 */
[----:B------:R-:W2:Y:S07]  /*2d30*/  LDSM.16.M88.2 R24, [R213+0x7080] ;  /* 0x00708000d518783b */ /* 0x000eae0000000100 */
[----:B---3--:R-:W-:Y:S01]  /*2d40*/  HMMA.16816.F32.BF16 R20, R104, R26, R20 ;  /* 0x0000001a6814723c */ /* 0x008fe20000041814 */
[----:B------:R-:W3:Y:S04]  /*2d50*/  LDSM.16.M88.2 R26, [R203+0x6080] ;  /* 0x00608000cb1a783b */ /* 0x000ee80000000100 */
[----:B------:R-:W-:Y:S03]  /*2d60*/  LDSM.16.M88.2 R104, [R202+0x5080] ;  /* 0x00508000ca68783b */ /* 0x000fe60000000100 */
[C---:B-1----:R-:W-:Y:S01]  /*2d70*/  HMMA.16816.F32.BF16 R4, R32.reuse, R2, R4 ;  /* 0x000000022004723c */ /* 0x042fe20000041804 */
[----:B------:R-:W1:Y:S04]  /*2d80*/  LDSM.16.M88.2 R2, [R203+0x6880] ;  /* 0x00688000cb02783b */ /* 0x000e680000000100 */
[----:B------:R-:W-:Y:S03]  /*2d90*/  LDSM.16.M88.2 R106, [R202+0x5880] ;  /* 0x00588000ca6a783b */ /* 0x000fe60000000100 */
[C---:B------:R-:W-:Y:S08]  /*2da0*/  HMMA.16816.F32.BF16 R8, R32.reuse, R36, R8 ;  /* 0x000000242008723c */ /* 0x040ff00000041808 */
[C---:B-----5:R-:W-:Y:S01]  /*2db0*/  HMMA.16816.F32.BF16 R12, R32.reuse, R38, R12 ;  /* 0x00000026200c723c */ /* 0x060fe2000004180c */
[----:B------:R-:W-:Y:S04]  /*2dc0*/  LDSM.16.M88.4 R36, [R110+0x13080] ;  /* 0x013080006e24783b */ /* 0x000fe80000000200 */
[----:B------:R-:W-:Y:S03]  /*2dd0*/  LDSM.16.M88.2 R110, [R202+0x6080] ;  /* 0x00608000ca6e783b */ /* 0x000fe60000000100 */
[C---:B----4-:R-:W-:Y:S01]  /*2de0*/  HMMA.16816.F32.BF16 R16, R32.reuse, R28, R16 ;  /* 0x0000001c2010723c */ /* 0x050fe20000041810 */
[----:B------:R-:W4:Y:S07]  /*2df0*/  LDSM.16.M88.2 R28, [R203+0x7080] ;  /* 0x00708000cb1c783b */ /* 0x000f2e0000000100 */
[----:B--2---:R-:W-:Y:S01]  /*2e00*/  HMMA.16816.F32.BF16 R20, R32, R24, R20 ;  /* 0x000000182014723c */ /* 0x004fe20000041814 */
[----:B------:R-:W2:Y:S04]  /*2e10*/  LDSM.16.M88.2 R24, [R202+0x6880] ;  /* 0x00688000ca18783b */ /* 0x000ea80000000100 */
[----:B------:R-:W-:Y:S03]  /*2e20*/  LDSM.16.M88.2 R32, [R201+0x5880] ;  /* 0x00588000c920783b */ /* 0x000fe60000000100 */
[C---:B------:R-:W-:Y:S01]  /*2e30*/  HMMA.16816.F32.BF16 R4, R40.reuse, R30, R4 ;  /* 0x0000001e2804723c */ /* 0x040fe20000041804 */
[----:B------:R-:W-:Y:S07]  /*2e40*/  LDSM.16.M88.2 R34, [R201+0x6080] ;  /* 0x00608000c922783b */ /* 0x000fee0000000100 */
[C---:B------:R-:W-:Y:S08]  /*2e50*/  HMMA.16816.F32.BF16 R8, R40.reuse, R108, R8 ;  /* 0x0000006c2808723c */ /* 0x040ff00000041808 */
[C---:B---3--:R-:W-:Y:S01]  /*2e60*/  HMMA.16816.F32.BF16 R12, R40.reuse, R26, R12 ;  /* 0x0000001a280c723c */ /* 0x048fe2000004180c */
[----:B------:R-:W3:Y:S07]  /*2e70*/  LDSM.16.M88.2 R26, [R202+0x7080] ;  /* 0x00708000ca1a783b */ /* 0x000eee0000000100 */
[C---:B-1----:R-:W-:Y:S01]  /*2e80*/  HMMA.16816.F32.BF16 R16, R40.reuse, R2, R16 ;  /* 0x000000022810723c */ /* 0x042fe20000041810 */
[----:B------:R-:W-:Y:S07]  /*2e90*/  LDSM.16.M88.2 R2, [R201+0x5080] ;  /* 0x00508000c902783b */ /* 0x000fee0000000100 */
[----:B----4-:R-:W-:Y:S01]  /*2ea0*/  HMMA.16816.F32.BF16 R20, R40, R28, R20 ;  /* 0x0000001c2814723c */ /* 0x010fe20000041814 */
[----:B------:R-:W1:Y:S04]  /*2eb0*/  LDSM.16.M88.4 R28, [R172+0x13080] ;  /* 0x01308000ac1c783b */ /* 0x000e680000000200 */
[----:B------:R-:W4:Y:S03]  /*2ec0*/  LDSM.16.M88.2 R40, [R201+0x6880] ;  /* 0x00688000c928783b */ /* 0x000f260000000100 */
[C---:B------:R-:W-:Y:S01]  /*2ed0*/  HMMA.16816.F32.BF16 R4, R36.reuse, R104, R4 ;  /* 0x000000682404723c */ /* 0x040fe20000041804 */
[----:B------:R-:W5:Y:S01]  /*2ee0*/  LDSM.16.M88.2 R42, [R201+0x7080] ;  /* 0x00708000c92a783b */ /* 0x000f620000000100 */
[----:B------:R-:W-:Y:S04]  /*2ef0*/  DEPBAR.LE SB0, 0x0 ;  /* 0x000080000000791a */ /* 0x000fe80000000000 */
[----:B------:R-:W-:Y:S02]  /*2f00*/  BAR.SYNC.DEFER_BLOCKING 0x0 ;  /* 0x0000000000007b1d */ /* 0x000fe40000010000 */
[C---:B------:R-:W-:Y:S08]  /*2f10*/  HMMA.16816.F32.BF16 R8, R36.reuse, R106, R8 ;  /* 0x0000006a2408723c */ /* 0x040ff00000041808 */
[C---:B------:R-:W-:Y:S08]  /*2f20*/  HMMA.16816.F32.BF16 R12, R36.reuse, R110, R12 ;  /* 0x0000006e240c723c */ /* 0x040ff0000004180c */
[C---:B--2---:R-:W-:Y:S01]  /*2f30*/  HMMA.16816.F32.BF16 R16, R36.reuse, R24, R16 ;  /* 0x000000182410723c */ /* 0x044fe20000041810 */
[----:B------:R2:W2:Y:S07]  /*2f40*/  LDSM.16.M88.2 R24, [R213+0x7880] ;  /* 0x00788000d518783b */ /* 0x0004ae0000000100 */
[----:B---3--:R-:W-:Y:S01]  /*2f50*/  HMMA.16816.F32.BF16 R20, R36, R26, R20 ;  /* 0x0000001a2414723c */ /* 0x008fe20000041814 */
[----:B------:R3:W2:Y:S04]  /*2f60*/  LDSM.16.M88.2 R108, [R213+0x8080] ;  /* 0x00808000d56c783b */ /* 0x0006a80000000100 */
[----:B------:R3:W2:Y:S03]  /*2f70*/  LDSM.16.M88.2 R36, [R213+0x8880] ;  /* 0x00888000d524783b */ /* 0x0006a60000000100 */
[C---:B-1----:R-:W-:Y:S01]  /*2f80*/  HMMA.16816.F32.BF16 R4, R28.reuse, R2, R4 ;  /* 0x000000021c04723c */ /* 0x042fe20000041804 */
[----:B------:R3:W1:Y:S04]  /*2f90*/  LDSM.16.M88.2 R38, [R213+0x9080] ;  /* 0x00908000d526783b */ /* 0x0006680000000100 */
[----:B------:R3:W1:Y:S03]  /*2fa0*/  LDSM.16.M88.2 R110, [R213+0x9880] ;  /* 0x00988000d56e783b */ /* 0x0006660000000100 */
[C---:B------:R-:W-:Y:S01]  /*2fb0*/  HMMA.16816.F32.BF16 R8, R28.reuse, R32, R8 ;  /* 0x000000201c08723c */ /* 0x040fe20000041808 */
[----:B------:R3:W1:Y:S04]  /*2fc0*/  LDSM.16.M88.2 R176, [R203+0x7880] ;  /* 0x00788000cbb0783b */ /* 0x0006680000000100 */
[----:B------:R3:W1:Y:S03]  /*2fd0*/  LDSM.16.M88.2 R178, [R203+0x8080] ;  /* 0x00808000cbb2783b */ /* 0x0006660000000100 */
[C---:B------:R-:W-:Y:S01]  /*2fe0*/  HMMA.16816.F32.BF16 R12, R28.reuse, R34, R12 ;  /* 0x000000221c0c723c */ /* 0x040fe2000004180c */
[----:B------:R3:W1:Y:S04]  /*2ff0*/  LDSM.16.M88.2 R180, [R203+0x8880] ;  /* 0x00888000cbb4783b */ /* 0x0006680000000100 */
[----:B------:R3:W1:Y:S03]  /*3000*/  LDSM.16.M88.2 R182, [R203+0x9080] ;  /* 0x00908000cbb6783b */ /* 0x0006660000000100 */
[C---:B----4-:R-:W-:Y:S01]  /*3010*/  HMMA.16816.F32.BF16 R16, R28.reuse, R40, R16 ;  /* 0x000000281c10723c */ /* 0x050fe20000041810 */
[----:B------:R3:W4:Y:S04]  /*3020*/  LDSM.16.M88.2 R184, [R203+0x9880] ;  /* 0x00988000cbb8783b */ /* 0x0007280000000100 */
[----:B------:R3:W1:Y:S03]  /*3030*/  LDSM.16.M88.4 R104, [R211+0x1b080] ;  /* 0x01b08000d368783b */ /* 0x0006660000000200 */
[----:B-----5:R-:W-:Y:S01]  /*3040*/  HMMA.16816.F32.BF16 R20, R28, R42, R20 ;  /* 0x0000002a1c14723c */ /* 0x020fe20000041814 */
[----:B------:R3:W5:Y:S01]  /*3050*/  LDSM.16.M88.4 R172, [R0+0x1b080] ;  /* 0x01b0800000ac783b */ /* 0x0007620000000200 */
[----:B------:R-:W-:-:S06]  /*3060*/  @P0 BRA `(.L_x_1105) ;  /* 0x000002c000000947 */ /* 0x000fcc0003800000 */
[----:B------:R-:W-:Y:S01]  /*3070*/  SHF.R.S32.HI R3, RZ, 0x1f, R251 ;  /* 0x0000001fff037819 */ /* 0x000fe200000114fb */
[----:B------:R-:W-:Y:S01]  /*3080*/  IMAD.WIDE.U32 R32, R251, c[0x0][0x178], RZ ;  /* 0x00005e00fb207a25 */ /* 0x000fe200078e00ff */
[----:B------:R-:W-:Y:S03]  /*3090*/  @!P1 LEA R29, R252, 0x40, 0x6 ;  /* 0x00000040fc1d9811 */ /* 0x000fe600078e30ff */
[----:B------:R-:W-:Y:S01]  /*30a0*/  IMAD R3, R3, c[0x0][0x178], RZ ;  /* 0x00005e0003037a24 */ /* 0x000fe200078e02ff */
[----:B------:R-:W-:Y:S01]  /*30b0*/  @!P1 IADD3 R30, P5, R29, R238, RZ ;  /* 0x000000ee1d1e9210 */ /* 0x000fe20007fbe0ff */
[----:B------:R-:W-:Y:S02]  /*30c0*/  IMAD.SHL.U32 R26, R32, 0x40, RZ ;  /* 0x00000040201a7824 */ /* 0x000fe400078e00ff */
[----:B------:R-:W-:Y:S01]  /*30d0*/  IMAD R3, R251, c[0x0][0x17c], R3 ;  /* 0x00005f00fb037a24 */ /* 0x000fe200078e0203 */
[----:B------:R-:W-:Y:S01]  /*30e0*/  @!P1 LEA.HI.X.SX32 R29, R29, R218, 0x1, P5 ;  /* 0x000000da1d1d9211 */ /* 0x000fe200028f0eff */
[----:B------:R-:W-:Y:S01]  /*30f0*/  IMAD.MOV.U32 R2, RZ, RZ, -0x40 ;  /* 0xffffffc0ff027424 */ /* 0x000fe200078e00ff */
[----:B------:R-:W-:Y:S01]  /*3100*/  IADD3 R28, P6, P5, R234, R26, R220 ;  /* 0x0000001aea1c7210 */ /* 0x000fe20007dde0dc */
[----:B------:R-:W-:Y:S02]  /*3110*/  IMAD.IADD R3, R33, 0x1, R3 ;  /* 0x0000000121037824 */ /* 0x000fe400078e0203 */
[----:B------:R-:W-:Y:S03]  /*3120*/  IMAD R2, R251, R2, c[0x0][0x168] ;  /* 0x00005a00fb027624 */ /* 0x000fe600078e0202 */
[----:B------:R-:W-:Y:S01]  /*3130*/  SHF.L.U64.HI R3, R32, 0x6, R3 ;  /* 0x0000000620037819 */ /* 0x000fe20000010203 */
[----:B------:R-:W-:Y:S03]  /*3140*/  IMAD.IADD R2, R2, 0x1, -R248 ;  /* 0x0000000102027824 */ /* 0x000fe600078e0af8 */
[----:B------:R-:W-:Y:S02]  /*3150*/  IADD3.X R27, R247, R3, R219, P6, P5 ;  /* 0x00000003f71b7210 */ /* 0x000fe400037ea4db */
[----:B------:R-:W-:Y:S02]  /*3160*/  IADD3 R26, P6, R26, R234, RZ ;  /* 0x000000ea1a1a7210 */ /* 0x000fe40007fde0ff */
[C---:B------:R-:W-:Y:S03]  /*3170*/  @!P1 LEA R32, P5, R30.reuse, c[0x0][0x258], 0x2 ;  /* 0x000096001e209a11 */ /* 0x040fe600078a10ff */
[----:B------:R-:W-:Y:S01]  /*3180*/  IMAD.X R3, R3, 0x1, R247, P6 ;  /* 0x0000000103037824 */ /* 0x000fe200030e06f7 */
[----:B------:R-:W-:Y:S02]  /*3190*/  @!P1 LEA.HI.X R33, R30, c[0x0][0x25c], R29, 0x2, P5 ;  /* 0x000097001e219a11 */ /* 0x000fe400028f141d */
[----:B------:R-:W-:Y:S02]  /*31a0*/  LEA R34, P5, R26, c[0x0][0x160], 0x1 ;  /* 0x000058001a227a11 */ /* 0x000fe400078a08ff */
[----:B------:R-:W-:Y:S02]  /*31b0*/  LEA R30, P6, R28, c[0x0][0x160], 0x1 ;  /* 0x000058001c1e7a11 */ /* 0x000fe400078c08ff */
[----:B------:R-:W-:Y:S02]  /*31c0*/  LEA.HI.X R35, R26, c[0x0][0x164], R3, 0x1, P5 ;  /* 0x000059001a237a11 */ /* 0x000fe400028f0c03 */
[----:B------:R-:W-:Y:S02]  /*31d0*/  ISETP.LT.OR P5, PT, R2, 0x1, !P4 ;  /* 0x000000010200780c */ /* 0x000fe400067a1670 */
[----:B------:R-:W-:Y:S02]  /*31e0*/  IADD3 R3, R224, 0xf080, RZ ;  /* 0x0000f080e0037810 */ /* 0x000fe40007ffe0ff */
[----:B------:R-:W-:Y:S02]  /*31f0*/  LEA.HI.X R31, R28, c[0x0][0x164], R27, 0x1, P6 ;  /* 0x000059001c1f7a11 */ /* 0x000fe400030f0c1b */
[----:B------:R-:W-:Y:S01]  /*3200*/  ISETP.LT.OR P6, PT, R2, 0x1, !P3 ;  /* 0x000000010200780c */ /* 0x000fe20005fc1670 */
[----:B------:R-:W-:Y:S06]  /*3210*/  IMAD R3, R240, 0x6000, R3 ;  /* 0x00006000f0037824 */ /* 0x000fec00078e0203 */
[----:B------:R-:W-:Y:S01]  /*3220*/  @!PT LDS RZ, [RZ] ;  /* 0x00000000fffff984 */ /* 0x000fe20000000800 */
[----:B------:R-:W-:Y:S01]  /*3230*/  @!PT LDS RZ, [RZ] ;  /* 0x00000000fffff984 */ /* 0x000fe20000000800 */
[----:B------:R-:W-:Y:S01]  /*3240*/  @!PT LDS RZ, [RZ] ;  /* 0x00000000fffff984 */ /* 0x000fe20000000800 */
[----:B------:R3:W-:Y:S01]  /*3250*/  LDGSTS.E.BYPASS.LTC128B.128 [R3], [R34.64], !P5 ;  /* 0x0000000022037fae */ /* 0x0007e2000e901d44 */
[C---:B------:R-:W-:Y:S05]  /*3260*/  ISETP.LT.OR P5, PT, R2.reuse, 0x1, !P2 ;  /* 0x000000010200780c */ /* 0x040fea00057a1670 */
[----:B------:R3:W-:Y:S01]  /*3270*/  LDGSTS.E.BYPASS.LTC128B.128 [R3+0x2000], [R34.64+0x80], !P6 ;  /* 0x0200008022037fae */ /* 0x0007e2000f101d44 */
[C---:B------:R-:W-:Y:S07]  /*3280*/  ISETP.LT.OR P6, PT, R2.reuse, 0x21, !P4 ;  /* 0x000000210200780c */ /* 0x040fee00067c1670 */
[----:B------:R3:W-:Y:S01]  /*3290*/  LDGSTS.E.BYPASS.LTC128B.128 [R3+0x4000], [R34.64+0x100], !P5 ;  /* 0x0400010022037fae */ /* 0x0007e2000e901d44 */
[C---:B------:R-:W-:Y:S05]  /*32a0*/  ISETP.LT.OR P5, PT, R2.reuse, 0x21, !P3 ;  /* 0x000000210200780c */ /* 0x040fea0005fa1670 */
[----:B------:R3:W-:Y:S01]  /*32b0*/  LDGSTS.E.BYPASS.LTC128B.128 [R3+0x1000], [R30.64], !P6 ;  /* 0x010000001e037fae */ /* 0x0007e2000f101d44 */
[----:B------:R-:W-:Y:S01]  /*32c0*/  ISETP.LT.OR P6, PT, R2, 0x21, !P2 ;  /* 0x000000210200780c */ /* 0x000fe200057c1670 */
[----:B------:R-:W-:Y:S04]  /*32d0*/  IMAD.SHL.U32 R2, R242, 0x4, RZ ;  /* 0x00000004f2027824 */ /* 0x000fe800078e00ff */
[----:B------:R-:W-:Y:S02]  /*32e0*/  @!P1 IMAD R2, R240, 0x40, R2 ;  /* 0x00000040f0029824 */ /* 0x000fe400078e0202 */
[----:B------:R3:W-:Y:S02]  /*32f0*/  LDGSTS.E.BYPASS.LTC128B.128 [R3+0x3000], [R30.64+0x80], !P5 ;  /* 0x030000801e037fae */ /* 0x0007e4000e901d44 */
[----:B------:R-:W-:Y:S04]  /*3300*/  @!P1 IMAD.SHL.U32 R2, R2, 0x4, RZ ;  /* 0x0000000402029824 */ /* 0x000fe800078e00ff */
[----:B------:R3:W-:Y:S04]  /*3310*/  LDGSTS.E.BYPASS.LTC128B.128 [R3+0x5000], [R30.64+0x100], !P6 ;  /* 0x050001001e037fae */ /* 0x0007e8000f101d44 */
[----:B------:R3:W-:Y:S02]  /*3320*/  @!P1 LDGSTS.E.BYPASS.LTC128B.128 [R2+0x21080], [R32.64] ;  /* 0x2108000020029fae */ /* 0x0007e4000b901d44 */
.L_x_1105:
[C---:B-12---:R-:W-:Y:S01]  /*3330*/  HMMA.16816.F32.BF16 R24, R104.reuse, R24, RZ ;  /* 0x000000186818723c */ /* 0x046fe200000418ff */
[----:B---3--:R-:W-:Y:S04]  /*3340*/  LDSM.16.M88.2 R2, [R202+0x7880] ;  /* 0x00788000ca02783b */ /* 0x008fe80000000100 */
[----:B------:R-:W1:Y:S03]  /*3350*/  LDSM.16.M88.4 R188, [R209] ;  /* 0x00000000d1bc783b */ /* 0x000e660000000200 */
[C---:B------:R-:W-:Y:S01]  /*3360*/  HMMA.16816.F32.BF16 R28, R104.reuse, R108, RZ ;  /* 0x0000006c681c723c */ /* 0x040fe200000418ff */
[----:B------:R-:W-:Y:S04]  /*3370*/  LDSM.16.M88.2 R108, [R202+0x9080] ;  /* 0x00908000ca6c783b */ /* 0x000fe80000000100 */
[----:B------:R-:W0:Y:S03]  /*3380*/  LDGDEPBAR ;  /* 0x00000000000079af */ /* 0x000e260000000000 */
[C---:B------:R-:W-:Y:S08]  /*3390*/  HMMA.16816.F32.BF16 R32, R104.reuse, R36, RZ ;  /* 0x000000246820723c */ /* 0x040ff000000418ff */
[C---:B------:R-:W-:Y:S08]  /*33a0*/  HMMA.16816.F32.BF16 R36, R104.reuse, R38, RZ ;  /* 0x000000266824723c */ /* 0x040ff000000418ff */
[----:B------:R-:W-:Y:S01]  /*33b0*/  HMMA.16816.F32.BF16 R40, R104, R110, RZ ;  /* 0x0000006e6828723c */ /* 0x000fe200000418ff */
[----:B------:R-:W2:Y:S04]  /*33c0*/  LDSM.16.M88.2 R104, [R202+0x8080] ;  /* 0x00808000ca68783b */ /* 0x000ea80000000100 */
[----:B------:R-:W3:Y:S03]  /*33d0*/  LDSM.16.M88.2 R106, [R202+0x8880] ;  /* 0x00888000ca6a783b */ /* 0x000ee60000000100 */
[C---:B-----5:R-:W-:Y:S01]  /*33e0*/  HMMA.16816.F32.BF16 R24, R172.reuse, R176, R24 ;  /* 0x000000b0ac18723c */ /* 0x060fe20000041818 */
[----:B------:R-:W5:Y:S04]  /*33f0*/  LDSM.16.M88.2 R110, [R202+0x9880] ;  /* 0x00988000ca6e783b */ /* 0x000f680000000100 */
[----:B------:R-:W-:Y:S03]  /*3400*/  LDSM.16.M88.2 R176, [R201+0x8080] ;  /* 0x00808000c9b0783b */ /* 0x000fe60000000100 */
[C---:B------:R-:W-:Y:S08]  /*3410*/  HMMA.16816.F32.BF16 R28, R172.reuse, R178, R28 ;  /* 0x000000b2ac1c723c */ /* 0x040ff0000004181c */
[C---:B------:R-:W-:Y:S08]  /*3420*/  HMMA.16816.F32.BF16 R32, R172.reuse, R180, R32 ;  /* 0x000000b4ac20723c */ /* 0x040ff00000041820 */
[C---:B------:R-:W-:Y:S01]  /*3430*/  HMMA.16816.F32.BF16 R36, R172.reuse, R182, R36 ;  /* 0x000000b6ac24723c */ /* 0x040fe20000041824 */
[----:B------:R-:W-:Y:S07]  /*3440*/  LDSM.16.M88.4 R180, [R211+0x1d080] ;  /* 0x01d08000d3b4783b */ /* 0x000fee0000000200 */
[----:B----4-:R-:W-:Y:S07]  /*3450*/  HMMA.16816.F32.BF16 R40, R172, R184, R40 ;  /* 0x000000b8ac28723c */ /* 0x010fee0000041828 */
[----:B------:R-:W-:Y:S01]  /*3460*/  IMAD.IADD R184, R210, 0x1, R209 ;  /* 0x00000001d2b87824 */ /* 0x000fe200078e02d1 */
[C---:B-1----:R-:W-:Y:S01]  /*3470*/  HMMA.16816.F32.BF16 R24, R188.reuse, R2, R24 ;  /* 0x00000002bc18723c */ /* 0x042fe20000041818 */
[----:B------:R-:W-:Y:S04]  /*3480*/  LDSM.16.M88.2 R2, [R201+0x7880] ;  /* 0x00788000c902783b */ /* 0x000fe80000000100 */
[----:B------:R-:W1:Y:S03]  /*3490*/  LDSM.16.M88.4 R172, [R184] ;  /* 0x00000000b8ac783b */ /* 0x000e660000000200 */
[C---:B--2---:R-:W-:Y:S01]  /*34a0*/  HMMA.16816.F32.BF16 R28, R188.reuse, R104, R28 ;  /* 0x00000068bc1c723c */ /* 0x044fe2000004181c */
[----:B------:R-:W2:Y:S07]  /*34b0*/  LDSM.16.M88.2 R104, [R201+0x8880] ;  /* 0x00888000c968783b */ /* 0x000eae0000000100 */
[C---:B---3--:R-:W-:Y:S01]  /*34c0*/  HMMA.16816.F32.BF16 R32, R188.reuse, R106, R32 ;  /* 0x0000006abc20723c */ /* 0x048fe20000041820 */
[----:B------:R-:W3:Y:S07]  /*34d0*/  LDSM.16.M88.2 R106, [R201+0x9080] ;  /* 0x00908000c96a783b */ /* 0x000eee0000000100 */
[C---:B------:R-:W-:Y:S01]  /*34e0*/  HMMA.16816.F32.BF16 R36, R188.reuse, R108, R36 ;  /* 0x0000006cbc24723c */ /* 0x040fe20000041824 */
[----:B------:R-:W4:Y:S07]  /*34f0*/  LDSM.16.M88.2 R108, [R201+0x9880] ;  /* 0x00988000c96c783b */ /* 0x000f2e0000000100 */
[----:B-----5:R-:W-:Y:S01]  /*3500*/  HMMA.16816.F32.BF16 R40, R188, R110, R40 ;  /* 0x0000006ebc28723c */ /* 0x020fe20000041828 */
[----:B------:R-:W5:Y:S07]  /*3510*/  LDSM.16.M88.2 R110, [R213+0xa080] ;  /* 0x00a08000d56e783b */ /* 0x000f6e0000000100 */
[C---:B-1----:R-:W-:Y:S01]  /*3520*/  HMMA.16816.F32.BF16 R24, R172.reuse, R2, R24 ;  /* 0x00000002ac18723c */ /* 0x042fe20000041818 */
[----:B------:R-:W1:Y:S07]  /*3530*/  LDSM.16.M88.2 R2, [R213+0xa880] ;  /* 0x00a88000d502783b */ /* 0x000e6e0000000100 */
[C---:B------:R-:W-:Y:S01]  /*3540*/  HMMA.16816.F32.BF16 R28, R172.reuse, R176, R28 ;  /* 0x000000b0ac1c723c */ /* 0x040fe2000004181c */
[----:B------:R-:W-:Y:S07]  /*3550*/  LDSM.16.M88.2 R176, [R203+0xa880] ;  /* 0x00a88000cbb0783b */ /* 0x000fee0000000100 */
        /* <DEDUP_REMOVED lines=20> */
[C---:B------:R-:W-:Y:S01]  /*36a0*/  HMMA.16816.F32.BF16 R28, R172.reuse, R176, R28 ;  /* 0x000000b0ac1c723c */ /* 0x040fe2000004181c */
        /* <DEDUP_REMOVED lines=8> */
[C---:B----4-:R-:W-:Y:S01]  /*3730*/  HMMA.16816.F32.BF16 R24, R180.reuse, R108, R24 ;  /* 0x0000006cb418723c */ /* 0x050fe20000041818 */
[----:B------:R-:W4:Y:S07]  /*3740*/  LDSM.16.M88.2 R108, [R201+0xa080] ;  /* 0x00a08000c96c783b */ /* 0x000f2e0000000100 */
[C---:B-----5:R-:W-:Y:S01]  /*3750*/  HMMA.16816.F32.BF16 R28, R180.reuse, R110, R28 ;  /* 0x0000006eb41c723c */ /* 0x060fe2000004181c */
[----:B------:R-:W5:Y:S07]  /*3760*/  LDSM.16.M88.2 R110, [R201+0xa880] ;  /* 0x00a88000c96e783b */ /* 0x000f6e0000000100 */
[C---:B-1----:R-:W-:Y:S01]  /*3770*/  HMMA.16816.F32.BF16 R32, R180.reuse, R2, R32 ;  /* 0x00000002b420723c */ /* 0x042fe20000041820 */
[----:B------:R-:W1:Y:S07]  /*3780*/  LDSM.16.M88.2 R2, [R201+0xb080] ;  /* 0x00b08000c902783b */ /* 0x000e6e0000000100 */
[C---:B--2---:R-:W-:Y:S01]  /*3790*/  HMMA.16816.F32.BF16 R36, R180.reuse, R104, R36 ;  /* 0x00000068b424723c */ /* 0x044fe20000041824 */
[----:B------:R-:W2:Y:S07]  /*37a0*/  LDSM.16.M88.2 R104, [R201+0xb880] ;  /* 0x00b88000c968783b */ /* 0x000eae0000000100 */
[----:B---3--:R-:W-:Y:S01]  /*37b0*/  HMMA.16816.F32.BF16 R40, R180, R106, R40 ;  /* 0x0000006ab428723c */ /* 0x008fe20000041828 */
[----:B------:R-:W3:Y:S06]  /*37c0*/  LDSM.16.M88.2 R106, [R201+0xc080] ;  /* 0x00c08000c96a783b */ /* 0x000eec0000000100 */
[----:B------:R-:W-:Y:S01]  /*37d0*/  IMAD.MOV.U32 R180, RZ, RZ, -0x50 ;  /* 0xffffffb0ffb47424 */ /* 0x000fe200078e00ff */
[C---:B----4-:R-:W-:Y:S01]  /*37e0*/  HMMA.16816.F32.BF16 R24, R172.reuse, R108, R24 ;  /* 0x0000006cac18723c */ /* 0x050fe20000041818 */
[----:B------:R-:W4:Y:S04]  /*37f0*/  LDSM.16.M88.2 R108, [R213+0xc880] ;  /* 0x00c88000d56c783b */ /* 0x000f280000000100 */
[----:B------:R-:W-:Y:S03]  /*3800*/  IMAD R180, R231, R180, c[0x0][0x198] ;  /* 0x00006600e7b47624 */ /* 0x000fe600078e02b4 */
[C---:B-----5:R-:W-:Y:S01]  /*3810*/  HMMA.16816.F32.BF16 R28, R172.reuse, R110, R28 ;  /* 0x0000006eac1c723c */ /* 0x060fe2000004181c */
[----:B------:R-:W5:Y:S03]  /*3820*/  LDSM.16.M88.2 R110, [R213+0xd080] ;  /* 0x00d08000d56e783b */ /* 0x000f660000000100 */
[----:B------:R-:W-:Y:S04]  /*3830*/  LEA R180, R252, R180, 0x6 ;  /* 0x000000b4fcb47211 */ /* 0x000fe800078e30ff */
[C---:B-1----:R-:W-:Y:S01]  /*3840*/  HMMA.16816.F32.BF16 R32, R172.reuse, R2, R32 ;  /* 0x00000002ac20723c */ /* 0x042fe20000041820 */
[----:B------:R-:W1:Y:S07]  /*3850*/  LDSM.16.M88.2 R2, [R213+0xd880] ;  /* 0x00d88000d502783b */ /* 0x000e6e0000000100 */
[C---:B--2---:R-:W-:Y:S01]  /*3860*/  HMMA.16816.F32.BF16 R36, R172.reuse, R104, R36 ;  /* 0x00000068ac24723c */ /* 0x044fe20000041824 */
[----:B------:R-:W2:Y:S07]  /*3870*/  LDSM.16.M88.2 R104, [R213+0xe080] ;  /* 0x00e08000d568783b */ /* 0x000eae0000000100 */
[----:B---3--:R-:W-:Y:S01]  /*3880*/  HMMA.16816.F32.BF16 R40, R172, R106, R40 ;  /* 0x0000006aac28723c */ /* 0x008fe20000041828 */
[----:B------:R-:W3:Y:S06]  /*3890*/  LDSM.16.M88.2 R106, [R213+0xe880] ;  /* 0x00e88000d56a783b */ /* 0x000eec0000000100 */
[----:B------:R-:W-:Y:S01]  /*38a0*/  IMAD.MOV.U32 R172, RZ, RZ, 0x1 ;  /* 0x00000001ffac7424 */ /* 0x000fe200078e00ff */
[C---:B----4-:R-:W-:Y:S01]  /*38b0*/  HMMA.16816.F32.BF16 R24, R176.reuse, R108, R24 ;  /* 0x0000006cb018723c */ /* 0x050fe20000041818 */
[----:B------:R-:W-:Y:S04]  /*38c0*/  LDSM.16.M88.2 R108, [R203+0xc880] ;  /* 0x00c88000cb6c783b */ /* 0x000fe80000000100 */
[----:B------:R-:W-:Y:S02]  /*38d0*/  IADD3 R180, R180, -c[0x0][0x168], R172 ;  /* 0x80005a00b4b47a10 */ /* 0x000fe40007ffe0ac */
[----:B------:R-:W4:Y:S01]  /*38e0*/  LDSM.16.M88.4 R172, [R0+0x1f080] ;  /* 0x01f0800000ac783b */ /* 0x000f220000000200 */
[C---:B-----5:R-:W-:Y:S04]  /*38f0*/  HMMA.16816.F32.BF16 R28, R176.reuse, R110, R28 ;  /* 0x0000006eb01c723c */ /* 0x060fe8000004181c */
[----:B------:R-:W-:Y:S04]  /*3900*/  IADD3 R182, -R241, R227, R180 ;  /* 0x000000e3f1b67210 */ /* 0x000fe80007ffe1b4 */
[----:B------:R-:W-:Y:S01]  /*3910*/  IMNMX R183, R250, R182, PT ;  /* 0x000000b6fab77217 */ /* 0x000fe20003800200 */
[C---:B-1----:R-:W-:Y:S01]  /*3920*/  HMMA.16816.F32.BF16 R32, R176.reuse, R2, R32 ;  /* 0x00000002b020723c */ /* 0x042fe20000041820 */
[----:B------:R-:W1:Y:S02]  /*3930*/  LDSM.16.M88.2 R2, [R203+0xd080] ;  /* 0x00d08000cb02783b */ /* 0x000e640000000100 */
[C---:B------:R-:W-:Y:S02]  /*3940*/  ISETP.GT.AND P5, PT, R183.reuse, RZ, PT ;  /* 0x000000ffb700720c */ /* 0x040fe40003fa4270 */
[----:B------:R-:W-:Y:S02]  /*3950*/  IADD3 R182, R182, 0x8, RZ ;  /* 0x00000008b6b67810 */ /* 0x000fe40007ffe0ff */
[----:B------:R-:W-:Y:S01]  /*3960*/  FSEL R4, R4, -INF , P5 ;  /* 0xff80000004047808 */ /* 0x000fe20002800000 */
[C---:B--2---:R-:W-:Y:S01]  /*3970*/  HMMA.16816.F32.BF16 R36, R176.reuse, R104, R36 ;  /* 0x00000068b024723c */ /* 0x044fe20000041824 */
[----:B------:R-:W-:Y:S02]  /*3980*/  LDSM.16.M88.2 R104, [R203+0xe080] ;  /* 0x00e08000cb68783b */ /* 0x000fe40000000100 */
[----:B------:R-:W-:Y:S01]  /*3990*/  ISETP.GT.AND P5, PT, R183, 0x1, PT ;  /* 0x00000001b700780c */ /* 0x000fe20003fa4270 */
[--C-:B------:R-:W-:Y:S03]  /*39a0*/  FFMA.FTZ R4, R4, c[0x0][0x29c], -R187.reuse ;  /* 0x0000a70004047a23 */ /* 0x100fe600000108bb */
[----:B------:R-:W-:Y:S01]  /*39b0*/  FSEL R110, R5, -INF , P5 ;  /* 0xff800000056e7808 */ /* 0x000fe20002800000 */
[----:B---3--:R-:W-:Y:S01]  /*39c0*/  HMMA.16816.F32.BF16 R40, R176, R106, R40 ;  /* 0x0000006ab028723c */ /* 0x008fe20000041828 */
[----:B------:R2:W-:Y:S02]  /*39d0*/  MUFU.EX2 R180, R4 ;  /* 0x0000000400b47308 */ /* 0x0005e40000000800 */
[C---:B------:R-:W-:Y:S01]  /*39e0*/  ISETP.GT.AND P5, PT, R183.reuse, 0x10, PT ;  /* 0x00000010b700780c */ /* 0x040fe20003fa4270 */
[--C-:B------:R-:W-:Y:S03]  /*39f0*/  FFMA.FTZ R110, R110, c[0x0][0x29c], -R187.reuse ;  /* 0x0000a7006e6e7a23 */ /* 0x100fe600000108bb */
[----:B------:R-:W-:Y:S02]  /*3a00*/  FSEL R8, R8, -INF , P5 ;  /* 0xff80000008087808 */ /* 0x000fe40002800000 */
[----:B------:R-:W-:Y:S02]  /*3a10*/  ISETP.GT.AND P5, PT, R183, 0x11, PT ;  /* 0x00000011b700780c */ /* 0x000fe40003fa4270 */
[----:B------:R3:W-:Y:S01]  /*3a20*/  MUFU.EX2 R181, R110 ;  /* 0x0000006e00b57308 */ /* 0x0007e20000000800 */
[--C-:B------:R-:W-:Y:S01]  /*3a30*/  FFMA.FTZ R8, R8, c[0x0][0x29c], -R187.reuse ;  /* 0x0000a70008087a23 */ /* 0x100fe200000108bb */
[----:B------:R-:W-:Y:S01]  /*3a40*/  FSEL R106, R9, -INF , P5 ;  /* 0xff800000096a7808 */ /* 0x000fe20002800000 */
[C---:B----4-:R-:W-:Y:S05]  /*3a50*/  HMMA.16816.F32.BF16 R24, R172.reuse, R108, R24 ;  /* 0x0000006cac18723c */ /* 0x050fea0000041818 */
[--C-:B------:R-:W-:Y:S01]  /*3a60*/  FFMA.FTZ R106, R106, c[0x0][0x29c], -R187.reuse ;  /* 0x0000a7006a6a7a23 */ /* 0x100fe200000108bb */
[C---:B------:R-:W-:Y:S01]  /*3a70*/  ISETP.GT.AND P5, PT, R183.reuse, 0x20, PT ;  /* 0x00000020b700780c */ /* 0x040fe20003fa4270 */
[----:B------:R4:W-:Y:S01]  /*3a80*/  MUFU.EX2 R176, R8 ;  /* 0x0000000800b07308 */ /* 0x0009e20000000800 */
[C---:B-1----:R-:W-:Y:S01]  /*3a90*/  HMMA.16816.F32.BF16 R28, R172.reuse, R2, R28 ;  /* 0x00000002ac1c723c */ /* 0x042fe2000004181c */
[----:B--2---:R-:W1:Y:S03]  /*3aa0*/  LDSM.16.M88.2 R4, [R203+0xd880] ;  /* 0x00d88000cb04783b */ /* 0x004e660000000100 */
[----:B------:R-:W-:Y:S02]  /*3ab0*/  FSEL R12, R12, -INF , P5 ;  /* 0xff8000000c0c7808 */ /* 0x000fe40002800000 */
[----:B------:R-:W-:Y:S03]  /*3ac0*/  ISETP.GT.AND P5, PT, R183, 0x21, PT ;  /* 0x00000021b700780c */ /* 0x000fe60003fa4270 */
[----:B------:R2:W-:Y:S01]  /*3ad0*/  MUFU.EX2 R177, R106 ;  /* 0x0000006a00b17308 */ /* 0x0005e20000000800 */
[----:B------:R-:W-:Y:S02]  /*3ae0*/  LDSM.16.M88.2 R2, [R202+0xd080] ;  /* 0x00d08000ca02783b */ /* 0x000fe40000000100 */
[--C-:B------:R-:W-:Y:S01]  /*3af0*/  FFMA.FTZ R12, R12, c[0x0][0x29c], -R187.reuse ;  /* 0x0000a7000c0c7a23 */ /* 0x100fe200000108bb */
[----:B------:R-:W-:Y:S01]  /*3b00*/  FSEL R13, R13, -INF , P5 ;  /* 0xff8000000d0d7808 */ /* 0x000fe20002800000 */
[----:B---3--:R-:W-:Y:S01]  /*3b10*/  LDSM.16.M88.4 R108, [R209+0x4000] ;  /* 0x00400000d16c783b */ /* 0x008fe20000000200 */
[----:B------:R-:W-:Y:S03]  /*3b20*/  ISETP.GT.AND P5, PT, R183, 0x30, PT ;  /* 0x00000030b700780c */ /* 0x000fe60003fa4270 */
[--C-:B------:R-:W-:Y:S01]  /*3b30*/  FFMA.FTZ R13, R13, c[0x0][0x29c], -R187.reuse ;  /* 0x0000a7000d0d7a23 */ /* 0x100fe200000108bb */
[----:B------:R-:W-:Y:S01]  /*3b40*/  MUFU.EX2 R178, R12 ;  /* 0x0000000c00b27308 */ /* 0x000fe20000000800 */
[----:B------:R-:W-:Y:S02]  /*3b50*/  FSEL R16, R16, -INF , P5 ;  /* 0xff80000010107808 */ /* 0x000fe40002800000 */
[----:B------:R-:W-:Y:S01]  /*3b60*/  ISETP.GT.AND P5, PT, R183, 0x31, PT ;  /* 0x00000031b700780c */ /* 0x000fe20003fa4270 */
[----:B----4-:R-:W3:Y:S02]  /*3b70*/  LDSM.16.M88.2 R8, [R203+0xe880] ;  /* 0x00e88000cb08783b */ /* 0x010ee40000000100 */
[--C-:B------:R-:W-:Y:S01]  /*3b80*/  FFMA.FTZ R16, R16, c[0x0][0x29c], -R187.reuse ;  /* 0x0000a70010107a23 */ /* 0x100fe200000108bb */
[----:B------:R-:W-:Y:S02]  /*3b90*/  FSEL R17, R17, -INF , P5 ;  /* 0xff80000011117808 */ /* 0x000fe40002800000 */
[----:B------:R-:W-:Y:S01]  /*3ba0*/  ISETP.GT.AND P5, PT, R183, 0x40, PT ;  /* 0x00000040b700780c */ /* 0x000fe20003fa4270 */
[----:B------:R4:W-:Y:S02]  /*3bb0*/  MUFU.EX2 R179, R13 ;  /* 0x0000000d00b37308 */ /* 0x0009e40000000800 */
[--C-:B------:R-:W-:Y:S01]  /*3bc0*/  FFMA.FTZ R17, R17, c[0x0][0x29c], -R187.reuse ;  /* 0x0000a70011117a23 */ /* 0x100fe200000108bb */
[----:B------:R-:W-:Y:S01]  /*3bd0*/  FSEL R20, R20, -INF , P5 ;  /* 0xff80000014147808 */ /* 0x000fe20002800000 */
[----:B--2---:R-:W2:Y:S01]  /*3be0*/  LDSM.16.M88.2 R106, [R202+0xc880] ;  /* 0x00c88000ca6a783b */ /* 0x004ea20000000100 */
[----:B------:R-:W-:Y:S03]  /*3bf0*/  ISETP.GT.AND P5, PT, R183, 0x41, PT ;  /* 0x00000041b700780c */ /* 0x000fe60003fa4270 */
[--C-:B------:R-:W-:Y:S02]  /*3c00*/  FFMA.FTZ R20, R20, c[0x0][0x29c], -R187.reuse ;  /* 0x0000a70014147a23 */ /* 0x100fe400000108bb */
[----:B------:R-:W-:Y:S01]  /*3c10*/  MUFU.EX2 R185, R16 ;  /* 0x0000001000b97308 */ /* 0x000fe20000000800 */
[C---:B-1----:R-:W-:Y:S01]  /*3c20*/  HMMA.16816.F32.BF16 R32, R172.reuse, R4, R32 ;  /* 0x00000004ac20723c */ /* 0x042fe20000041820 */
[----:B------:R-:W1:Y:S08]  /*3c30*/  LDSM.16.M88.2 R4, [R202+0xd880] ;  /* 0x00d88000ca04783b */ /* 0x000e700000000100 */
[----:B------:R-:W-:Y:S01]  /*3c40*/  MUFU.EX2 R20, R20 ;  /* 0x0000001400147308 */ /* 0x000fe20000000800 */
[C---:B------:R-:W-:Y:S01]  /*3c50*/  HMMA.16816.F32.BF16 R36, R172.reuse, R104, R36 ;  /* 0x00000068ac24723c */ /* 0x040fe20000041824 */
[----:B----4-:R-:W4:Y:S07]  /*3c60*/  LDSM.16.M88.2 R12, [R202+0xe080] ;  /* 0x00e08000ca0c783b */ /* 0x010f2e0000000100 */
[----:B---3--:R-:W-:Y:S01]  /*3c70*/  HMMA.16816.F32.BF16 R40, R172, R8, R40 ;  /* 0x00000008ac28723c */ /* 0x008fe20000041828 */
[----:B------:R-:W3:Y:S01]  /*3c80*/  LDSM.16.M88.2 R8, [R202+0xe880] ;  /* 0x00e88000ca08783b */ /* 0x000ee20000000100 */
[----:B------:R5:W-:Y:S05]  /*3c90*/  MUFU.EX2 R172, R17 ;  /* 0x0000001100ac7308 */ /* 0x000bea0000000800 */
[----:B------:R-:W-:Y:S02]  /*3ca0*/  FSEL R173, R21, -INF , P5 ;  /* 0xff80000015ad7808 */ /* 0x000fe40002800000 */
[----:B------:R-:W-:Y:S01]  /*3cb0*/  IMNMX R21, R250, R182, PT ;  /* 0x000000b6fa157217 */ /* 0x000fe20003800200 */
[C---:B--2---:R-:W-:Y:S01]  /*3cc0*/  HMMA.16816.F32.BF16 R24, R108.reuse, R106, R24 ;  /* 0x0000006a6c18723c */ /* 0x044fe20000041818 */
[----:B------:R-:W-:Y:S04]  /*3cd0*/  LDSM.16.M88.4 R104, [R184+0x4000] ;  /* 0x00400000b868783b */ /* 0x000fe80000000200 */
[----:B------:R-:W-:Y:S01]  /*3ce0*/  ISETP.GT.AND P5, PT, R21, RZ, PT ;  /* 0x000000ff1500720c */ /* 0x000fe20003fa4270 */
[----:B------:R-:W-:Y:S01]  /*3cf0*/  FFMA.FTZ R187, R173, c[0x0][0x29c], -R187 ;  /* 0x0000a700adbb7a23 */ /* 0x000fe200000108bb */
[C---:B------:R-:W-:Y:S01]  /*3d00*/  ISETP.GT.AND P6, PT, R21.reuse, 0x30, PT ;  /* 0x000000301500780c */ /* 0x040fe20003fc4270 */
[C---:B------:R-:W-:Y:S01]  /*3d10*/  HMMA.16816.F32.BF16 R28, R108.reuse, R2, R28 ;  /* 0x000000026c1c723c */ /* 0x040fe2000004181c */
[----:B------:R-:W-:Y:S03]  /*3d20*/  LDSM.16.M88.2 R2, [R201+0xd080] ;  /* 0x00d08000c902783b */ /* 0x000fe60000000100 */
[----:B------:R-:W-:Y:S01]  /*3d30*/  MUFU.EX2 R187, R187 ;  /* 0x000000bb00bb7308 */ /* 0x000fe20000000800 */
[----:B------:R-:W-:Y:S02]  /*3d40*/  FSEL R6, R6, -INF , P5 ;  /* 0xff80000006067808 */ /* 0x000fe40002800000 */
[----:B------:R-:W-:Y:S01]  /*3d50*/  ISETP.GT.AND P5, PT, R21, 0x1, PT ;  /* 0x000000011500780c */ /* 0x000fe20003fa4270 */
[C---:B-1----:R-:W-:Y:S01]  /*3d60*/  HMMA.16816.F32.BF16 R32, R108.reuse, R4, R32 ;  /* 0x000000046c20723c */ /* 0x042fe20000041820 */
[----:B-----5:R-:W1:Y:S03]  /*3d70*/  LDSM.16.M88.2 R16, [R201+0xc880] ;  /* 0x00c88000c910783b */ /* 0x020e660000000100 */
[----:B------:R-:W-:Y:S01]  /*3d80*/  FSEL R174, R7, -INF , P5 ;  /* 0xff80000007ae7808 */ /* 0x000fe20002800000 */
[----:B------:R-:W2:Y:S01]  /*3d90*/  LDSM.16.M88.2 R4, [R201+0xd880] ;  /* 0x00d88000c904783b */ /* 0x000ea20000000100 */
[C---:B------:R-:W-:Y:S01]  /*3da0*/  ISETP.GT.AND P5, PT, R21.reuse, 0x10, PT ;  /* 0x000000101500780c */ /* 0x040fe20003fa4270 */
[--C-:B------:R-:W-:Y:S01]  /*3db0*/  FFMA.FTZ R6, R6, c[0x0][0x29c], -R186.reuse ;  /* 0x0000a70006067a23 */ /* 0x100fe200000108ba */
[C---:B----4-:R-:W-:Y:S03]  /*3dc0*/  HMMA.16816.F32.BF16 R36, R108.reuse, R12, R36 ;  /* 0x0000000c6c24723c */ /* 0x050fe60000041824 */
[----:B------:R4:W-:Y:S01]  /*3dd0*/  MUFU.EX2 R173, R6 ;  /* 0x0000000600ad7308 */ /* 0x0009e20000000800 */
[----:B------:R-:W-:Y:S02]  /*3de0*/  FSEL R10, R10, -INF , P5 ;  /* 0xff8000000a0a7808 */ /* 0x000fe40002800000 */
[----:B------:R-:W-:Y:S01]  /*3df0*/  ISETP.GT.AND P5, PT, R21, 0x11, PT ;  /* 0x000000111500780c */ /* 0x000fe20003fa4270 */
[--C-:B------:R-:W-:Y:S01]  /*3e00*/  FFMA.FTZ R12, R174, c[0x0][0x29c], -R186.reuse ;  /* 0x0000a700ae0c7a23 */ /* 0x100fe200000108ba */
[----:B---3--:R-:W-:Y:S01]  /*3e10*/  HMMA.16816.F32.BF16 R40, R108, R8, R40 ;  /* 0x000000086c28723c */ /* 0x008fe20000041828 */
[----:B------:R-:W-:Y:S03]  /*3e20*/  LDSM.16.M88.2 R8, [R201+0xe880] ;  /* 0x00e88000c908783b */ /* 0x000fe60000000100 */
[--C-:B------:R-:W-:Y:S01]  /*3e30*/  FFMA.FTZ R10, R10, c[0x0][0x29c], -R186.reuse ;  /* 0x0000a7000a0a7a23 */ /* 0x100fe200000108ba */
[----:B------:R-:W-:Y:S01]  /*3e40*/  FSEL R13, R11, -INF , P5 ;  /* 0xff8000000b0d7808 */ /* 0x000fe20002800000 */
[----:B------:R-:W3:Y:S01]  /*3e50*/  MUFU.EX2 R12, R12 ;  /* 0x0000000c000c7308 */ /* 0x000ee20000000800 */
[----:B------:R-:W-:Y:S05]  /*3e60*/  ISETP.GT.AND P5, PT, R21, 0x20, PT ;  /* 0x000000201500780c */ /* 0x000fea0003fa4270 */
[--C-:B------:R-:W-:Y:S04]  /*3e70*/  FFMA.FTZ R13, R13, c[0x0][0x29c], -R186.reuse ;  /* 0x0000a7000d0d7a23 */ /* 0x100fe800000108ba */
[----:B------:R5:W-:Y:S01]  /*3e80*/  MUFU.EX2 R11, R10 ;  /* 0x0000000a000b7308 */ /* 0x000be20000000800 */
[----:B----4-:R-:W4:Y:S01]  /*3e90*/  LDSM.16.M88.2 R6, [R201+0xe080] ;  /* 0x00e08000c906783b */ /* 0x010f220000000100 */
[C---:B-1----:R-:W-:Y:S08]  /*3ea0*/  HMMA.16816.F32.BF16 R24, R104.reuse, R16, R24 ;  /* 0x000000106818723c */ /* 0x042ff00000041818 */
[C---:B------:R-:W-:Y:S01]  /*3eb0*/  HMMA.16816.F32.BF16 R28, R104.reuse, R2, R28 ;  /* 0x00000002681c723c */ /* 0x040fe2000004181c */
[----:B------:R-:W1:Y:S01]  /*3ec0*/  MUFU.EX2 R2, R13 ;  /* 0x0000000d00027308 */ /* 0x000e620000000800 */
[----:B-----5:R-:W5:Y:S06]  /*3ed0*/  LDS R10, [R227.X4+0x21280] ;  /* 0x02128000e30a7984 */ /* 0x020f6c0000004800 */
[C---:B--2---:R-:W-:Y:S04]  /*3ee0*/  HMMA.16816.F32.BF16 R32, R104.reuse, R4, R32 ;  /* 0x000000046820723c */ /* 0x044fe80000041820 */
[----:B------:R-:W-:Y:S02]  /*3ef0*/  FSEL R3, R14, -INF , P5 ;  /* 0xff8000000e037808 */ /* 0x000fe40002800000 */
[----:B------:R-:W-:Y:S02]  /*3f00*/  ISETP.GT.AND P5, PT, R21, 0x21, PT ;  /* 0x000000211500780c */ /* 0x000fe40003fa4270 */
[----:B------:R-:W-:Y:S01]  /*3f10*/  FSEL R5, R18, -INF , P6 ;  /* 0xff80000012057808 */ /* 0x000fe20003000000 */
[--C-:B------:R-:W-:Y:S01]  /*3f20*/  FFMA.FTZ R3, R3, c[0x0][0x29c], -R186.reuse ;  /* 0x0000a70003037a23 */ /* 0x100fe200000108ba */
[----:B------:R-:W-:Y:S02]  /*3f30*/  ISETP.GT.AND P6, PT, R21, 0x40, PT ;  /* 0x000000401500780c */ /* 0x000fe40003fc4270 */
[----:B------:R-:W-:Y:S01]  /*3f40*/  FSEL R4, R15, -INF , P5 ;  /* 0xff8000000f047808 */ /* 0x000fe20002800000 */
[--C-:B------:R-:W-:Y:S01]  /*3f50*/  FFMA.FTZ R5, R5, c[0x0][0x29c], -R186.reuse ;  /* 0x0000a70005057a23 */ /* 0x100fe200000108ba */
[----:B------:R-:W-:Y:S01]  /*3f60*/  ISETP.GT.AND P5, PT, R21, 0x31, PT ;  /* 0x000000311500780c */ /* 0x000fe20003fa4270 */
[----:B------:R-:W-:Y:S01]  /*3f70*/  MUFU.EX2 R3, R3 ;  /* 0x0000000300037308 */ /* 0x000fe20000000800 */
[----:B------:R-:W-:Y:S01]  /*3f80*/  FSEL R22, R22, -INF , P6 ;  /* 0xff80000016167808 */ /* 0x000fe20003000000 */
[--C-:B------:R-:W-:Y:S01]  /*3f90*/  FFMA.FTZ R4, R4, c[0x0][0x29c], -R186.reuse ;  /* 0x0000a70004047a23 */ /* 0x100fe200000108ba */
[C---:B----4-:R-:W-:Y:S01]  /*3fa0*/  HMMA.16816.F32.BF16 R36, R104.reuse, R6, R36 ;  /* 0x000000066824723c */ /* 0x050fe20000041824 */
[----:B------:R-:W2:Y:S02]  /*3fb0*/  LDS R6, [R227.X4+0x212a0] ;  /* 0x0212a000e3067984 */ /* 0x000ea40000004800 */
[----:B------:R-:W-:Y:S01]  /*3fc0*/  FSEL R19, R19, -INF , P5 ;  /* 0xff80000013137808 */ /* 0x000fe20002800000 */
[--C-:B------:R-:W-:Y:S01]  /*3fd0*/  FFMA.FTZ R22, R22, c[0x0][0x29c], -R186.reuse ;  /* 0x0000a70016167a23 */ /* 0x100fe200000108ba */
[----:B------:R-:W-:Y:S02]  /*3fe0*/  ISETP.GT.AND P5, PT, R21, 0x41, PT ;  /* 0x000000411500780c */ /* 0x000fe40003fa4270 */
[----:B---3--:R-:W-:Y:S01]  /*3ff0*/  F2FP.BF16.PACK_AB R7, R12, R173 ;  /* 0x000000ad0c07723e */ /* 0x008fe200000010ff */
[----:B------:R-:W-:Y:S01]  /*4000*/  HMMA.16816.F32.BF16 R40, R104, R8, R40 ;  /* 0x000000086828723c */ /* 0x000fe20000041828 */
[----:B------:R-:W3:Y:S03]  /*4010*/  MUFU.EX2 R4, R4 ;  /* 0x0000000400047308 */ /* 0x000ee60000000800 */
[--C-:B------:R-:W-:Y:S01]  /*4020*/  FFMA.FTZ R19, R19, c[0x0][0x29c], -R186.reuse ;  /* 0x0000a70013137a23 */ /* 0x100fe200000108ba */
[----:B------:R-:W-:Y:S02]  /*4030*/  FSEL R23, R23, -INF , P5 ;  /* 0xff80000017177808 */ /* 0x000fe40002800000 */
[----:B-1----:R-:W-:Y:S04]  /*4040*/  F2FP.BF16.PACK_AB R8, R2, R11 ;  /* 0x0000000b0208723e */ /* 0x002fe800000010ff */
[----:B------:R-:W-:Y:S01]  /*4050*/  MUFU.EX2 R5, R5 ;  /* 0x0000000500057308 */ /* 0x000fe20000000800 */
[----:B------:R-:W-:Y:S02]  /*4060*/  FFMA.FTZ R186, R23, c[0x0][0x29c], -R186 ;  /* 0x0000a70017ba7a23 */ /* 0x000fe400000108ba */
[--C-:B-----5:R-:W-:Y:S02]  /*4070*/  FADD.FTZ R24, R24, -R10.reuse ;  /* 0x8000000a18187221 */ /* 0x120fe40000010000 */
[--C-:B------:R-:W-:Y:S02]  /*4080*/  FADD.FTZ R28, R28, -R10.reuse ;  /* 0x8000000a1c1c7221 */ /* 0x100fe40000010000 */
[----:B------:R-:W-:Y:S01]  /*4090*/  FMUL.FTZ R24, R180, R24 ;  /* 0x00000018b4187220 */ /* 0x000fe20000410000 */
[----:B------:R-:W-:Y:S01]  /*40a0*/  F2FP.BF16.PACK_AB R180, R181, R180 ;  /* 0x000000b4b5b4723e */ /* 0x000fe200000010ff */
[----:B------:R-:W-:Y:S01]  /*40b0*/  FMUL.FTZ R28, R176, R28 ;  /* 0x0000001cb01c7220 */ /* 0x000fe20000410000 */
[----:B------:R-:W-:Y:S01]  /*40c0*/  F2FP.BF16.PACK_AB R176, R177, R176 ;  /* 0x000000b0b1b0723e */ /* 0x000fe200000010ff */
[--C-:B------:R-:W-:Y:S01]  /*40d0*/  FADD.FTZ R32, R32, -R10.reuse ;  /* 0x8000000a20207221 */ /* 0x100fe20000010000 */
[----:B------:R-:W1:Y:S01]  /*40e0*/  MUFU.EX2 R19, R19 ;  /* 0x0000001300137308 */ /* 0x000e620000000800 */
[----:B------:R-:W-:Y:S01]  /*40f0*/  STS [R226+0x21480], R180 ;  /* 0x021480b4e2007388 */ /* 0x000fe20000000800 */
[--C-:B------:R-:W-:Y:S02]  /*4100*/  FADD.FTZ R36, R36, -R10.reuse ;  /* 0x8000000a24247221 */ /* 0x100fe40000010000 */
[----:B------:R-:W-:Y:S01]  /*4110*/  FMUL.FTZ R32, R178, R32 ;  /* 0x00000020b2207220 */ /* 0x000fe20000410000 */
[----:B------:R3:W-:Y:S01]  /*4120*/  STS [R223], R7 ;  /* 0x00000007df007388 */ /* 0x0007e20000000800 */
[----:B------:R-:W-:Y:S01]  /*4130*/  F2FP.BF16.PACK_AB R178, R179, R178 ;  /* 0x000000b2b3b2723e */ /* 0x000fe200000010ff */
[----:B------:R-:W-:Y:S01]  /*4140*/  FMUL.FTZ R36, R185, R36 ;  /* 0x00000024b9247220 */ /* 0x000fe20000410000 */
[----:B------:R-:W-:Y:S01]  /*4150*/  F2FP.BF16.PACK_AB R185, R172, R185 ;  /* 0x000000b9acb9723e */ /* 0x000fe200000010ff */
[----:B------:R-:W-:Y:S01]  /*4160*/  STS [R226+0x21c80], R176 ;  /* 0x021c80b0e2007388 */ /* 0x000fe20000000800 */
[----:B------:R-:W-:Y:S01]  /*4170*/  MUFU.EX2 R22, R22 ;  /* 0x0000001600167308 */ /* 0x000fe20000000800 */
[--C-:B------:R-:W-:Y:S02]  /*4180*/  FADD.FTZ R40, R40, -R10.reuse ;  /* 0x8000000a28287221 */ /* 0x100fe40000010000 */
[----:B------:R1:W-:Y:S01]  /*4190*/  STS [R223+0x800], R8 ;  /* 0x00080008df007388 */ /* 0x0003e20000000800 */
[----:B------:R-:W-:Y:S02]  /*41a0*/  FADD.FTZ R25, R25, -R10 ;  /* 0x8000000a19197221 */ /* 0x000fe40000010000 */
[----:B------:R-:W-:Y:S01]  /*41b0*/  FMUL.FTZ R40, R20, R40 ;  /* 0x0000002814287220 */ /* 0x000fe20000410000 */
[----:B------:R-:W-:Y:S01]  /*41c0*/  STS [R226+0x22480], R178 ;  /* 0x022480b2e2007388 */ /* 0x000fe20000000800 */
[----:B------:R-:W-:Y:S01]  /*41d0*/  F2FP.BF16.PACK_AB R20, R187, R20 ;  /* 0x00000014bb14723e */ /* 0x000fe200000010ff */
[----:B------:R-:W-:Y:S01]  /*41e0*/  FMUL.FTZ R25, R181, R25 ;  /* 0x00000019b5197220 */ /* 0x000fe20000410000 */
[----:B------:R-:W4:Y:S01]  /*41f0*/  MUFU.EX2 R186, R186 ;  /* 0x000000ba00ba7308 */ /* 0x000f220000000800 */
[--C-:B--2---:R-:W-:Y:S02]  /*4200*/  FADD.FTZ R26, R26, -R6.reuse ;  /* 0x800000061a1a7221 */ /* 0x104fe40000010000 */
[----:B------:R-:W-:Y:S01]  /*4210*/  FADD.FTZ R27, R27, -R6 ;  /* 0x800000061b1b7221 */ /* 0x000fe20000010000 */
[----:B------:R-:W-:Y:S01]  /*4220*/  F2FP.BF16.PACK_AB R24, R25, R24 ;  /* 0x000000181918723e */ /* 0x000fe200000010ff */
[----:B------:R-:W-:Y:S02]  /*4230*/  FADD.FTZ R29, R29, -R10 ;  /* 0x8000000a1d1d7221 */ /* 0x000fe40000010000 */
[----:B------:R-:W-:Y:S02]  /*4240*/  FMUL.FTZ R26, R173, R26 ;  /* 0x0000001aad1a7220 */ /* 0x000fe40000410000 */
[----:B------:R-:W-:Y:S01]  /*4250*/  FMUL.FTZ R27, R12, R27 ;  /* 0x0000001b0c1b7220 */ /* 0x000fe20000410000 */
[----:B---3--:R-:W-:Y:S01]  /*4260*/  F2FP.BF16.PACK_AB R7, R4, R3 ;  /* 0x000000030407723e */ /* 0x008fe200000010ff */
[----:B------:R-:W-:Y:S02]  /*4270*/  FMUL.FTZ R29, R177, R29 ;  /* 0x0000001db11d7220 */ /* 0x000fe40000410000 */
[--C-:B------:R-:W-:Y:S01]  /*4280*/  FADD.FTZ R30, R30, -R6.reuse ;  /* 0x800000061e1e7221 */ /* 0x100fe20000010000 */
[----:B------:R-:W-:Y:S01]  /*4290*/  F2FP.BF16.PACK_AB R26, R27, R26 ;  /* 0x0000001a1b1a723e */ /* 0x000fe200000010ff */
[----:B------:R4:W-:Y:S01]  /*42a0*/  STS [R223+0x1000], R7 ;  /* 0x00100007df007388 */ /* 0x0009e20000000800 */
[----:B------:R-:W-:Y:S01]  /*42b0*/  FADD.FTZ R31, R31, -R6 ;  /* 0x800000061f1f7221 */ /* 0x000fe20000010000 */
[----:B------:R-:W-:Y:S01]  /*42c0*/  F2FP.BF16.PACK_AB R28, R29, R28 ;  /* 0x0000001c1d1c723e */ /* 0x000fe200000010ff */
[----:B------:R-:W-:Y:S01]  /*42d0*/  FADD.FTZ R33, R33, -R10 ;  /* 0x8000000a21217221 */ /* 0x000fe20000010000 */
[----:B-1----:R-:W-:Y:S01]  /*42e0*/  F2FP.BF16.PACK_AB R8, R19, R5 ;  /* 0x000000051308723e */ /* 0x002fe200000010ff */
[----:B------:R-:W-:Y:S01]  /*42f0*/  STS [R226+0x22c80], R185 ;  /* 0x022c80b9e2007388 */ /* 0x000fe20000000800 */
[----:B------:R-:W-:Y:S02]  /*4300*/  FMUL.FTZ R30, R11, R30 ;  /* 0x0000001e0b1e7220 */ /* 0x000fe40000410000 */
[----:B------:R-:W-:Y:S01]  /*4310*/  FMUL.FTZ R31, R2, R31 ;  /* 0x0000001f021f7220 */ /* 0x000fe20000410000 */
[----:B------:R-:W-:Y:S01]  /*4320*/  STS [R223+0x1800], R8 ;  /* 0x00180008df007388 */ /* 0x000fe20000000800 */
[----:B------:R-:W-:Y:S02]  /*4330*/  FMUL.FTZ R33, R179, R33 ;  /* 0x00000021b3217220 */ /* 0x000fe40000410000 */
[--C-:B------:R-:W-:Y:S01]  /*4340*/  FADD.FTZ R34, R34, -R6.reuse ;  /* 0x8000000622227221 */ /* 0x100fe20000010000 */
[----:B------:R-:W-:Y:S01]  /*4350*/  STS [R226+0x23480], R20 ;  /* 0x02348014e2007388 */ /* 0x000fe20000000800 */
[----:B------:R-:W-:Y:S01]  /*4360*/  FADD.FTZ R35, R35, -R6 ;  /* 0x8000000623237221 */ /* 0x000fe20000010000 */
[----:B------:R-:W-:Y:S01]  /*4370*/  F2FP.BF16.PACK_AB R30, R31, R30 ;  /* 0x0000001e1f1e723e */ /* 0x000fe200000010ff */
[----:B------:R-:W-:Y:S01]  /*4380*/  FADD.FTZ R37, R37, -R10 ;  /* 0x8000000a25257221 */ /* 0x000fe20000010000 */
[----:B------:R-:W-:Y:S01]  /*4390*/  F2FP.BF16.PACK_AB R32, R33, R32 ;  /* 0x000000202120723e */ /* 0x000fe200000010ff */
[----:B------:R-:W-:Y:S02]  /*43a0*/  FMUL.FTZ R34, R3, R34 ;  /* 0x0000002203227220 */ /* 0x000fe40000410000 */
[----:B------:R-:W-:Y:S02]  /*43b0*/  FMUL.FTZ R35, R4, R35 ;  /* 0x0000002304237220 */ /* 0x000fe40000410000 */
[----:B------:R-:W-:Y:S02]  /*43c0*/  FMUL.FTZ R37, R172, R37 ;  /* 0x00000025ac257220 */ /* 0x000fe40000410000 */
[--C-:B------:R-:W-:Y:S01]  /*43d0*/  FADD.FTZ R38, R38, -R6.reuse ;  /* 0x8000000626267221 */ /* 0x100fe20000010000 */
[----:B----4-:R-:W-:Y:S01]  /*43e0*/  F2FP.BF16.PACK_AB R7, R186, R22 ;  /* 0x00000016ba07723e */ /* 0x010fe200000010ff */
[----:B------:R-:W-:Y:S01]  /*43f0*/  FADD.FTZ R39, R39, -R6 ;  /* 0x8000000627277221 */ /* 0x000fe20000010000 */
[----:B------:R-:W-:Y:S01]  /*4400*/  F2FP.BF16.PACK_AB R34, R35, R34 ;  /* 0x000000222322723e */ /* 0x000fe200000010ff */
[----:B------:R-:W-:Y:S01]  /*4410*/  FADD.FTZ R41, R41, -R10 ;  /* 0x8000000a29297221 */ /* 0x000fe20000010000 */
[----:B------:R-:W-:Y:S01]  /*4420*/  F2FP.BF16.PACK_AB R36, R37, R36 ;  /* 0x000000242524723e */ /* 0x000fe200000010ff */
[----:B------:R-:W-:Y:S01]  /*4430*/  STS [R223+0x2000], R7 ;  /* 0x00200007df007388 */ /* 0x000fe20000000800 */
[----:B------:R-:W-:Y:S02]  /*4440*/  FMUL.FTZ R38, R5, R38 ;  /* 0x0000002605267220 */ /* 0x000fe40000410000 */
[----:B------:R-:W-:Y:S01]  /*4450*/  FMUL.FTZ R39, R19, R39 ;  /* 0x0000002713277220 */ /* 0x000fe20000410000 */
[----:B------:R-:W-:Y:S01]  /*4460*/  BAR.SYNC.DEFER_BLOCKING 0x0 ;  /* 0x0000000000007b1d */ /* 0x000fe20000010000 */
[----:B------:R-:W-:Y:S02]  /*4470*/  FMUL.FTZ R41, R187, R41 ;  /* 0x00000029bb297220 */ /* 0x000fe40000410000 */
[--C-:B------:R-:W-:Y:S01]  /*4480*/  FADD.FTZ R42, R42, -R6.reuse ;  /* 0x800000062a2a7221 */ /* 0x100fe20000010000 */
[----:B------:R-:W-:Y:S01]  /*4490*/  F2FP.BF16.PACK_AB R38, R39, R38 ;  /* 0x000000262726723e */ /* 0x000fe200000010ff */
[----:B------:R-:W-:Y:S01]  /*44a0*/  FADD.FTZ R43, R43, -R6 ;  /* 0x800000062b2b7221 */ /* 0x000fe20000010000 */
[----:B------:R-:W-:Y:S01]  /*44b0*/  F2FP.BF16.PACK_AB R40, R41, R40 ;  /* 0x000000282928723e */ /* 0x000fe200000010ff */
[----:B------:R-:W-:Y:S02]  /*44c0*/  FMUL.FTZ R42, R22, R42 ;  /* 0x0000002a162a7220 */ /* 0x000fe40000410000 */
[----:B------:R-:W-:Y:S05]  /*44d0*/  FMUL.FTZ R43, R186, R43 ;  /* 0x0000002bba2b7220 */ /* 0x000fea0000410000 */
[----:B------:R-:W-:Y:S02]  /*44e0*/  F2FP.BF16.PACK_AB R43, R43, R42 ;  /* 0x0000002a2b2b723e */ /* 0x000fe400000010ff */
[----:B------:R-:W-:Y:S01]  /*44f0*/  SHF.L.U32 R42, R215, 0x1, RZ ;  /* 0x00000001d72a7819 */ /* 0x000fe200000006ff */
        /* <DEDUP_REMOVED lines=115> */
[C---:B------:R-:W-:Y:S01]  /*4c30*/  IMAD.WIDE.U32 R4, R251.reuse, c[0x0][0x208], RZ ;  /* 0x00008200fb047a25 */ /* 0x040fe200078e00ff */
[----:B------:R-:W-:Y:S03]  /*4c40*/  P2R R9, PR, RZ, 0x4 ;  /* 0x00000004ff097803 */ /* 0x000fe60000000000 */
[----:B------:R-:W-:Y:S02]  /*4c50*/  IMAD R2, R2, c[0x0][0x208], RZ ;  /* 0x0000820002027a24 */ /* 0x000fe400078e02ff */
[----:B------:R-:W-:Y:S02]  /*4c60*/  IMAD.SHL.U32 R3, R4, 0x40, RZ ;  /* 0x0000004004037824 */ /* 0x000fe400078e00ff */
[C---:B------:R-:W-:Y:S02]  /*4c70*/  IMAD R2, R251.reuse, c[0x0][0x20c], R2 ;  /* 0x00008300fb027a24 */ /* 0x040fe400078e0202 */
[----:B------:R-:W-:Y:S02]  /*4c80*/  IMAD.SHL.U32 R8, R251, 0x40, RZ ;  /* 0x00000040fb087824 */ /* 0x000fe400078e00ff */
[----:B------:R-:W-:Y:S01]  /*4c90*/  IMAD.IADD R2, R5, 0x1, R2 ;  /* 0x0000000105027824 */ /* 0x000fe200078e0202 */
[----:B------:R-:W-:Y:S02]  /*4ca0*/  IADD3 R5, P5, P0, R232, R3, R222 ;  /* 0x00000003e8057210 */ /* 0x000fe400078be0de */
[----:B------:R-:W-:Y:S02]  /*4cb0*/  IADD3 R7, P6, R8, R236, RZ ;  /* 0x000000ec08077210 */ /* 0x000fe40007fde0ff */
[----:B------:R-:W-:Y:S02]  /*4cc0*/  SHF.L.U64.HI R2, R4, 0x6, R2 ;  /* 0x0000000604027819 */ /* 0x000fe40000010202 */
[----:B------:R-:W-:Y:S02]  /*4cd0*/  LEA.HI.X.SX32 R6, R8, R217, 0x1, P6 ;  /* 0x000000d908067211 */ /* 0x000fe400030f0eff */
[----:B------:R-:W-:Y:S02]  /*4ce0*/  IADD3.X R4, R245, R2, R221, P5, P0 ;  /* 0x00000002f5047210 */ /* 0x000fe40002fe04dd */
[----:B------:R-:W-:Y:S02]  /*4cf0*/  IADD3 R3, P5, R3, R232, RZ ;  /* 0x000000e803037210 */ /* 0x000fe40007fbe0ff */
[----:B------:R-:W-:Y:S02]  /*4d00*/  LOP3.LUT P6, RZ, R225, 0x1, RZ, 0xc0, !PT ;  /* 0x00000001e1ff7812 */ /* 0x000fe400078cc0ff */
[C---:B------:R-:W-:Y:S01]  /*4d10*/  LEA R10, P0, R7.reuse, c[0x0][0x280], 0x2 ;  /* 0x0000a000070a7a11 */ /* 0x040fe200078010ff */
[----:B------:R-:W-:Y:S01]  /*4d20*/  IMAD.X R2, R2, 0x1, R245, P5 ;  /* 0x0000000102027824 */ /* 0x000fe200028e06f5 */
[----:B------:R-:W-:Y:S02]  /*4d30*/  IADD3 R8, -R248, c[0x0][0x168], -R8 ;  /* 0x00005a00f8087a10 */ /* 0x000fe40007ffe908 */
[----:B------:R-:W-:Y:S02]  /*4d40*/  LEA.HI.X R11, R7, c[0x0][0x284], R6, 0x2, P0 ;  /* 0x0000a100070b7a11 */ /* 0x000fe400000f1406 */
[C---:B------:R-:W-:Y:S02]  /*4d50*/  ISETP.LT.OR P0, PT, R8.reuse, 0x1, !P6 ;  /* 0x000000010800780c */ /* 0x040fe40007701670 */
[C---:B------:R-:W-:Y:S02]  /*4d60*/  LEA R6, P5, R3.reuse, c[0x0][0x1f0], 0x1 ;  /* 0x00007c0003067a11 */ /* 0x040fe400078a08ff */
[----:B------:R-:W-:Y:S02]  /*4d70*/  ISETP.LT.OR P6, PT, R8, 0x21, !P6 ;  /* 0x000000210800780c */ /* 0x000fe400077c1670 */
[----:B------:R-:W-:Y:S01]  /*4d80*/  LEA.HI.X R7, R3, c[0x0][0x1f4], R2, 0x1, P5 ;  /* 0x00007d0003077a11 */ /* 0x000fe200028f0c02 */
[----:B------:R-:W-:Y:S01]  /*4d90*/  @!P1 IMAD.SHL.U32 R2, R242, 0x10, RZ ;  /* 0x00000010f2029824 */ /* 0x000fe200078e00ff */
[C---:B------:R-:W-:Y:S04]  /*4da0*/  LEA R12, P5, R5.reuse, c[0x0][0x1f0], 0x1 ;  /* 0x00007c00050c7a11 */ /* 0x040fe800078a08ff */
[----:B------:R-:W-:Y:S01]  /*4db0*/  LEA.HI.X R13, R5, c[0x0][0x1f4], R4, 0x1, P5 ;  /* 0x00007d00050d7a11 */ /* 0x000fe200028f0c04 */
[----:B------:R-:W-:Y:S01]  /*4dc0*/  @!PT LDS RZ, [RZ] ;  /* 0x00000000fffff984 */ /* 0x000fe20000000800 */
[----:B------:R-:W-:Y:S01]  /*4dd0*/  @!PT LDS RZ, [RZ] ;  /* 0x00000000fffff984 */ /* 0x000fe20000000800 */
[----:B------:R-:W-:Y:S01]  /*4de0*/  @!PT LDS RZ, [RZ] ;  /* 0x00000000fffff984 */ /* 0x000fe20000000800 */
[----:B------:R1:W-:Y:S01]  /*4df0*/  LDGSTS.E.BYPASS.LTC128B.128 [R224+0x1b080], [R6.64], !P0 ;  /* 0x1b08000006e07fae */ /* 0x0003e2000c101d44 */
[C---:B------:R-:W-:Y:S04]  /*4e00*/  LOP3.LUT P5, RZ, R225.reuse, 0x2, RZ, 0xc0, !PT ;  /* 0x00000002e1ff7812 */ /* 0x040fe800078ac0ff */
[C---:B------:R-:W-:Y:S02]  /*4e10*/  ISETP.LT.OR P0, PT, R8.reuse, 0x1, !P5 ;  /* 0x000000010800780c */ /* 0x040fe40006f01670 */
[C---:B------:R-:W-:Y:S11]  /*4e20*/  ISETP.LT.OR P5, PT, R8.reuse, 0x21, !P5 ;  /* 0x000000210800780c */ /* 0x040ff60006fa1670 */
[----:B------:R1:W-:Y:S01]  /*4e30*/  LDGSTS.E.BYPASS.LTC128B.128 [R224+0x1d080], [R6.64+0x80], !P0 ;  /* 0x1d08008006e07fae */ /* 0x0003e2000c101d44 */
[----:B------:R-:W-:Y:S04]  /*4e40*/  LOP3.LUT P0, RZ, R225, 0x4, RZ, 0xc0, !PT ;  /* 0x00000004e1ff7812 */ /* 0x000fe8000780c0ff */
[C---:B------:R-:W-:Y:S02]  /*4e50*/  ISETP.LT.OR P2, PT, R8.reuse, 0x1, !P0 ;  /* 0x000000010800780c */ /* 0x040fe40004741670 */
[----:B------:R-:W-:Y:S11]  /*4e60*/  ISETP.LT.OR P0, PT, R8, 0x21, !P0 ;  /* 0x000000210800780c */ /* 0x000ff60004701670 */
[----:B------:R1:W-:Y:S01]  /*4e70*/  LDGSTS.E.BYPASS.LTC128B.128 [R224+0x1f080], [R6.64+0x100], !P2 ;  /* 0x1f08010006e07fae */ /* 0x0003e2000d101d44 */
[----:B------:R-:W-:Y:S03]  /*4e80*/  ISETP.NE.AND P2, PT, R9, RZ, PT ;  /* 0x000000ff0900720c */ /* 0x000fe60003f45270 */
[----:B------:R1:W-:Y:S04]  /*4e90*/  LDGSTS.E.BYPASS.LTC128B.128 [R224+0x1c080], [R12.64], !P6 ;  /* 0x1c0800000ce07fae */ /* 0x0003e8000f101d44 */
[----:B------:R1:W-:Y:S04]  /*4ea0*/  LDGSTS.E.BYPASS.LTC128B.128 [R224+0x1e080], [R12.64+0x80], !P5 ;  /* 0x1e0800800ce07fae */ /* 0x0003e8000e901d44 */
[----:B------:R1:W-:Y:S04]  /*4eb0*/  LDGSTS.E.BYPASS.LTC128B.128 [R224+0x20080], [R12.64+0x100], !P0 ;  /* 0x200801000ce07fae */ /* 0x0003e8000c101d44 */
[----:B------:R1:W-:Y:S02]  /*4ec0*/  @!P1 LDGSTS.E.BYPASS.LTC128B.128 [R2+0x21280], [R10.64] ;  /* 0x212800000a029fae */ /* 0x0003e4000b901d44 */
.L_x_1106:
[-C--:B-1234-:R-:W-:Y:S01]  /*4ed0*/  HMMA.16816.F32.BF16 R4, R108, R16.reuse, RZ ;  /* 0x000000106c04723c */ /* 0x09efe200000418ff */
[----:B------:R-:W0:Y:S02]  /*4ee0*/  LDGDEPBAR ;  /* 0x00000000000079af */ /* 0x000e240000000000 */
[----:B------:R-:W-:Y:S01]  /*4ef0*/  ISETP.GE.AND P6, PT, R205, 0x1, PT ;  /* 0x00000001cd00780c */ /* 0x000fe20003fc6270 */
[----:B------:R-:W-:Y:S01]  /*4f00*/  IMAD R252, R252, 0x3000, RZ ;  /* 0x00003000fcfc7824 */ /* 0x000fe200078e02ff */
[----:B------:R-:W-:Y:S02]  /*4f10*/  SHF.R.S32.HI R2, RZ, 0x1f, R229 ;  /* 0x0000001fff027819 */ /* 0x000fe400000114e5 */
[----:B------:R-:W-:Y:S01]  /*4f20*/  ISETP.GE.AND P5, PT, R240, 0x1, PT ;  /* 0x00000001f000780c */ /* 0x000fe20003fa6270 */
[C---:B------:R-:W-:Y:S04]  /*4f30*/  HMMA.16816.F32.BF16 R8, R172.reuse, R16, RZ ;  /* 0x00000010ac08723c */ /* 0x040fe800000418ff */
[----:B------:R-:W-:Y:S01]  /*4f40*/  SHF.R.S32.HI R3, RZ, 0x1f, R252 ;  /* 0x0000001fff037819 */ /* 0x000fe200000114fc */
[----:B------:R-:W-:Y:S01]  /*4f50*/  IMAD R2, R2, c[0x0][0x238], RZ ;  /* 0x00008e0002027a24 */ /* 0x000fe200078e02ff */
[----:B------:R-:W-:Y:S02]  /*4f60*/  IADD3 R240, R240, 0x1, RZ ;  /* 0x00000001f0f07810 */ /* 0x000fe40007ffe0ff */
[-C--:B------:R-:W-:Y:S01]  /*4f70*/  HMMA.16816.F32.BF16 R12, R172, R18.reuse, RZ ;  /* 0x00000012ac0c723c */ /* 0x080fe200000418ff */
[C---:B------:R-:W-:Y:S03]  /*4f80*/  IMAD R2, R229.reuse, c[0x0][0x23c], R2 ;  /* 0x00008f00e5027a24 */ /* 0x040fe600078e0202 */
[----:B------:R-:W-:Y:S04]  /*4f90*/  SEL R240, R240, RZ, !P5 ;  /* 0x000000fff0f07207 */ /* 0x000fe80006800000 */
        /* <DEDUP_REMOVED lines=8> */
[----:B------:R-:W-:Y:S07]  /*5020*/  LDSM.16.M88.4 R172, [R207+0x1000] ;  /* 0x00100000cfac783b */ /* 0x000fee0000000200 */
[----:B------:R-:W-:Y:S01]  /*5030*/  HMMA.16816.F32.BF16 R108, R108, R178, RZ ;  /* 0x000000b26c6c723c */ /* 0x000fe200000418ff */
        /* <DEDUP_REMOVED lines=14> */
[----:B------:R-:W-:Y:S07]  /*5120*/  LDSM.16.MT88.4 R188, [R206+0x1800] ;  /* 0x00180000cebc783b */ /* 0x000fee0000004200 */
[----:B------:R-:W-:Y:S01]  /*5130*/  HMMA.16816.F32.BF16 R108, R180, R198, R108 ;  /* 0x000000c6b46c723c */ /* 0x000fe2000004186c */
[----:B------:R-:W4:Y:S04]  /*5140*/  LDSM.16.MT88.4 R180, [R206+0x6000] ;  /* 0x00600000ceb4783b */ /* 0x000f280000004200 */
        /* <DEDUP_REMOVED lines=14> */
[----:B------:R-:W-:Y:S07]  /*5230*/  LDSM.16.MT88.4 R184, [R206+0x2000] ;  /* 0x00200000ceb8783b */ /* 0x000fee0000004200 */
[----:B------:R-:W-:Y:S01]  /*5240*/  HMMA.16816.F32.BF16 R108, R172, R182, R108 ;  /* 0x000000b6ac6c723c */ /* 0x000fe2000004186c */
[----:B------:R-:W3:Y:S04]  /*5250*/  LDSM.16.MT88.4 R172, [R206+0x6800] ;  /* 0x00680000ceac783b */ /* 0x000ee80000004200 */
[----:B------:R-:W4:Y:S03]  /*5260*/  LDSM.16.M88.4 R180, [R207+0x2000] ;  /* 0x00200000cfb4783b */ /* 0x000f260000000200 */
[-C--:B-1----:R-:W-:Y:S08]  /*5270*/  HMMA.16816.F32.BF16 R4, R176, R188.reuse, R4 ;  /* 0x000000bcb004723c */ /* 0x082ff00000041804 */
[C---:B------:R-:W-:Y:S08]  /*5280*/  HMMA.16816.F32.BF16 R8, R196.reuse, R188, R8 ;  /* 0x000000bcc408723c */ /* 0x040ff00000041808 */
[-C--:B------:R-:W-:Y:S08]  /*5290*/  HMMA.16816.F32.BF16 R12, R196, R190.reuse, R12 ;  /* 0x000000bec40c723c */ /* 0x080ff0000004180c */
[C---:B------:R-:W-:Y:S01]  /*52a0*/  HMMA.16816.F32.BF16 R16, R176.reuse, R190, R16 ;  /* 0x000000beb010723c */ /* 0x040fe20000041810 */
[----:B------:R-:W1:Y:S07]  /*52b0*/  LDSM.16.M88.4 R188, [R207+0x2400] ;  /* 0x00240000cfbc783b */ /* 0x000e6e0000000200 */
[-C--:B--2---:R-:W-:Y:S08]  /*52c0*/  HMMA.16816.F32.BF16 R20, R176, R192.reuse, R20 ;  /* 0x000000c0b014723c */ /* 0x084ff00000041814 */
[C---:B------:R-:W-:Y:S08]  /*52d0*/  HMMA.16816.F32.BF16 R24, R196.reuse, R192, R24 ;  /* 0x000000c0c418723c */ /* 0x040ff00000041818 */
[-C--:B------:R-:W-:Y:S08]  /*52e0*/  HMMA.16816.F32.BF16 R28, R196, R194.reuse, R28 ;  /* 0x000000c2c41c723c */ /* 0x080ff0000004181c */
[C---:B------:R-:W-:Y:S01]  /*52f0*/  HMMA.16816.F32.BF16 R32, R176.reuse, R194, R32 ;  /* 0x000000c2b020723c */ /* 0x040fe20000041820 */
[----:B------:R-:W2:Y:S07]  /*5300*/  LDSM.16.MT88.4 R192, [R206+0x4800] ;  /* 0x00480000cec0783b */ /* 0x000eae0000004200 */
[-C--:B---3--:R-:W-:Y:S08]  /*5310*/  HMMA.16816.F32.BF16 R36, R176, R172.reuse, R36 ;  /* 0x000000acb024723c */ /* 0x088ff00000041824 */
[C---:B------:R-:W-:Y:S08]  /*5320*/  HMMA.16816.F32.BF16 R40, R196.reuse, R172, R40 ;  /* 0x000000acc428723c */ /* 0x040ff00000041828 */
[-C--:B------:R-:W-:Y:S08]  /*5330*/  HMMA.16816.F32.BF16 R104, R196, R174.reuse, R104 ;  /* 0x000000aec468723c */ /* 0x080ff00000041868 */
[----:B------:R-:W-:Y:S01]  /*5340*/  HMMA.16816.F32.BF16 R108, R176, R174, R108 ;  /* 0x000000aeb06c723c */ /* 0x000fe2000004186c */
[----:B------:R-:W3:Y:S06]  /*5350*/  LDSM.16.MT88.4 R172, [R206+0x7000] ;  /* 0x00700000ceac783b */ /* 0x000eec0000004200 */
[----:B------:R-:W-:Y:S01]  /*5360*/  IMAD.WIDE.U32 R176, R229, c[0x0][0x238], R242 ;  /* 0x00008e00e5b07a25 */ /* 0x000fe200078e00f2 */
[-C--:B----4-:R-:W-:Y:S05]  /*5370*/  HMMA.16816.F32.BF16 R4, R180, R184.reuse, R4 ;  /* 0x000000b8b404723c */ /* 0x090fea0000041804 */
[----:B------:R-:W-:Y:S01]  /*5380*/  IMAD.IADD R177, R177, 0x1, R2 ;  /* 0x00000001b1b17824 */ /* 0x000fe200078e0202 */
[----:B------:R-:W-:Y:S02]  /*5390*/  SHF.R.S32.HI R2, RZ, 0x1f, R230 ;  /* 0x0000001fff027819 */ /* 0x000fe400000114e6 */
[C---:B-1----:R-:W-:Y:S04]  /*53a0*/  HMMA.16816.F32.BF16 R8, R188.reuse, R184, R8 ;  /* 0x000000b8bc08723c */ /* 0x042fe80000041808 */
[----:B------:R-:W-:Y:S04]  /*53b0*/  IMAD.WIDE.U32 R176, R230, c[0x0][0x240], R176 ;  /* 0x00009000e6b07a25 */ /* 0x000fe800078e00b0 */
[-C--:B------:R-:W-:Y:S04]  /*53c0*/  HMMA.16816.F32.BF16 R12, R188, R186.reuse, R12 ;  /* 0x000000babc0c723c */ /* 0x080fe8000004180c */
[----:B------:R-:W-:Y:S01]  /*53d0*/  IMAD R2, R2, c[0x0][0x240], RZ ;  /* 0x0000900002027a24 */ /* 0x000fe200078e02ff */
[----:B------:R-:W-:Y:S03]  /*53e0*/  IADD3 R252, P0, R252, R176, RZ ;  /* 0x000000b0fcfc7210 */ /* 0x000fe60007f1e0ff */
[C---:B------:R-:W-:Y:S04]  /*53f0*/  HMMA.16816.F32.BF16 R16, R180.reuse, R186, R16 ;  /* 0x000000bab410723c */ /* 0x040fe80000041810 */
[----:B------:R-:W-:Y:S04]  /*5400*/  IMAD R2, R230, c[0x0][0x244], R2 ;  /* 0x00009100e6027a24 */ /* 0x000fe800078e0202 */
[-C--:B--2---:R-:W-:Y:S04]  /*5410*/  HMMA.16816.F32.BF16 R20, R180, R192.reuse, R20 ;  /* 0x000000c0b414723c */ /* 0x084fe80000041814 */
[----:B------:R-:W-:Y:S02]  /*5420*/  IADD3.X R2, R3, R177, R2, P0, !PT ;  /* 0x000000b103027210 */ /* 0x000fe400007fe402 */
[C---:B------:R-:W-:Y:S02]  /*5430*/  LEA R178, P0, R252.reuse, c[0x0][0x220], 0x2 ;  /* 0x00008800fcb27a11 */ /* 0x040fe400078010ff */
[C---:B------:R-:W-:Y:S04]  /*5440*/  HMMA.16816.F32.BF16 R24, R188.reuse, R192, R24 ;  /* 0x000000c0bc18723c */ /* 0x040fe80000041818 */
[----:B------:R-:W-:Y:S01]  /*5450*/  LEA.HI.X R179, R252, c[0x0][0x224], R2, 0x2, P0 ;  /* 0x00008900fcb37a11 */ /* 0x000fe200000f1402 */
[----:B------:R-:W-:Y:S01]  /*5460*/  IMAD.MOV.U32 R252, RZ, RZ, R251 ;  /* 0x000000fffffc7224 */ /* 0x000fe200078e00fb */
[----:B------:R-:W-:Y:S01]  /*5470*/  LDSM.16.MT88.2 R2, [R208+0x23c80] ;  /* 0x023c8000d002783b */ /* 0x000fe20000004100 */
[----:B------:R-:W-:Y:S01]  /*5480*/  ISETP.GE.AND P0, PT, R251, R228, PT ;  /* 0x000000e4fb00720c */ /* 0x000fe20003f06270 */
[-C--:B------:R-:W-:Y:S02]  /*5490*/  HMMA.16816.F32.BF16 R28, R188, R194.reuse, R28 ;  /* 0x000000c2bc1c723c */ /* 0x080fe4000004181c */
[----:B------:R-:W-:Y:S04]  /*54a0*/  RED.E.ADD.F32.FTZ.RN.STRONG.GPU [R178.64], R4 ;  /* 0x00000004b200798e */ /* 0x000fe8000c10e784 */
[----:B------:R-:W-:Y:S02]  /*54b0*/  RED.E.ADD.F32.FTZ.RN.STRONG.GPU [R178.64+0x400], R5 ;  /* 0x00040005b200798e */ /* 0x000fe4000c10e784 */
[C---:B------:R-:W-:Y:S02]  /*54c0*/  HMMA.16816.F32.BF16 R32, R180.reuse, R194, R32 ;  /* 0x000000c2b420723c */ /* 0x040fe40000041820 */
[----:B------:R-:W-:Y:S04]  /*54d0*/  RED.E.ADD.F32.FTZ.RN.STRONG.GPU [R178.64+0x800], R6 ;  /* 0x00080006b200798e */ /* 0x000fe8000c10e784 */
[----:B------:R-:W-:Y:S02]  /*54e0*/  RED.E.ADD.F32.FTZ.RN.STRONG.GPU [R178.64+0xc00], R7 ;  /* 0x000c0007b200798e */ /* 0x000fe4000c10e784 */
[-C--:B---3--:R-:W-:Y:S02]  /*54f0*/  HMMA.16816.F32.BF16 R36, R180, R172.reuse, R36 ;  /* 0x000000acb424723c */ /* 0x088fe40000041824 */
        /* <DEDUP_REMOVED lines=8> */
[----:B------:R-:W-:Y:S02]  /*5580*/  HMMA.16816.F32.BF16 R108, R180, R174, R108 ;  /* 0x000000aeb46c723c */ /* 0x000fe4000004186c */
        /* <DEDUP_REMOVED lines=33> */
[C---:B-1----:R-:W-:Y:S03]  /*57a0*/  IMAD R40, R205.reuse, 0x3000, R215 ;  /* 0x00003000cd287824 */ /* 0x042fe600078e02d7 */
[----:B------:R-:W-:Y:S01]  /*57b0*/  RED.E.ADD.F32.FTZ.RN.STRONG.GPU [R178.64+0x9400], R41 ;  /* 0x00940029b200798e */ /* 0x000fe2000c10e784 */
[----:B------:R-:W-:Y:S01]  /*57c0*/  IADD3 R205, R205, 0x1, RZ ;  /* 0x00000001cdcd7810 */ /* 0x000fe20007ffe0ff */
[----:B------:R-:W-:Y:S02]  /*57d0*/  IMAD.SHL.U32 R40, R40, 0x2, RZ ;  /* 0x0000000228287824 */ /* 0x000fe400078e00ff */
[----:B------:R-:W-:Y:S01]  /*57e0*/  RED.E.ADD.F32.FTZ.RN.STRONG.GPU [R178.64+0x9800], R42 ;  /* 0x0098002ab200798e */ /* 0x000fe2000c10e784 */
[----:B------:R-:W-:Y:S03]  /*57f0*/  SEL R205, R205, RZ, !P6 ;  /* 0x000000ffcdcd7207 */ /* 0x000fe60007000000 */
[----:B------:R-:W1:Y:S04]  /*5800*/  LDSM.16.MT88.4 R4, [R40+0xf080] ;  /* 0x00f080002804783b */ /* 0x000e680000004200 */
[----:B------:R-:W2:Y:S04]  /*5810*/  LDSM.16.MT88.4 R8, [R40+0x11080] ;  /* 0x011080002808783b */ /* 0x000ea80000004200 */
[----:B------:R-:W3:Y:S04]  /*5820*/  LDSM.16.MT88.4 R12, [R40+0x13080] ;  /* 0x01308000280c783b */ /* 0x000ee80000004200 */
[----:B------:R-:W4:Y:S04]  /*5830*/  LDSM.16.MT88.4 R24, [R40+0xf880] ;  /* 0x00f880002818783b */ /* 0x000f280000004200 */
[----:B------:R-:W5:Y:S04]  /*5840*/  LDSM.16.MT88.4 R32, [R40+0x11880] ;  /* 0x011880002820783b */ /* 0x000f680000004200 */
[----:B------:R-:W4:Y:S04]  /*5850*/  LDSM.16.MT88.4 R36, [R40+0x13880] ;  /* 0x013880002824783b */ /* 0x000f280000004200 */
[----:B------:R-:W-:Y:S04]  /*5860*/  RED.E.ADD.F32.FTZ.RN.STRONG.GPU [R178.64+0x9c00], R43 ;  /* 0x009c002bb200798e */ /* 0x000fe8000c10e784 */
[----:B------:R-:W-:Y:S04]  /*5870*/  LDSM.16.MT88.2 R42, [R200+0x25880] ;  /* 0x02588000c82a783b */ /* 0x000fe80000004100 */
[----:B------:R-:W-:Y:S04]  /*5880*/  RED.E.ADD.F32.FTZ.RN.STRONG.GPU [R178.64+0xa000], R108 ;  /* 0x00a0006cb200798e */ /* 0x000fe8000c10e784 */
        /* <DEDUP_REMOVED lines=11> */
[----:B------:R-:W-:Y:S05]  /*5940*/  RED.E.ADD.F32.FTZ.RN.STRONG.GPU [R178.64+0xbc00], R107 ;  /* 0x00bc006bb200798e */ /* 0x000fea000c10e784 */
        /* <DEDUP_REMOVED lines=135> */
.L_x_1104:
[----:B------:R-:W-:Y:S05]  /*61c0*/  @P1 BRA `(.L_x_1108) ;  /* 0x000033a000001947 */ /* 0x000fea0003800000 */
[----:B------:R-:W-:Y:S01]  /*61d0*/  SHF.R.S32.HI R2, RZ, 0x1f, R242 ;  /* 0x0000001fff027819 */ /* 0x000fe200000114f2 */
[----:B------:R-:W-:Y:S01]  /*61e0*/  BAR.SYNC.DEFER_BLOCKING 0x1, 0x100 ;  /* 0x0044000000007b1d */ /* 0x000fe20000010000 */
[----:B------:R-:W-:Y:S01]  /*61f0*/  F2FP.BF16.PACK_AB R80, R81, R80 ;  /* 0x000000505150723e */ /* 0x000fe200000010ff */
[----:B------:R-:W-:Y:S01]  /*6200*/  IMAD.SHL.U32 R81, R242, 0x80, RZ ;  /* 0x00000080f2517824 */ /* 0x000fe200078e00ff */
[----:B------:R-:W-:-:S02]  /*6210*/  LEA.HI R106, R2, R242, RZ, 0x3 ;  /* 0x000000f2026a7211 */ /* 0x000fc400078f18ff */
[----:B------:R-:W-:Y:S01]  /*6220*/  F2FP.BF16.PACK_AB R84, R85, R84 ;  /* 0x000000545554723e */ /* 0x000fe200000010ff */
[----:B------:R-:W-:Y:S01]  /*6230*/  BSSY B0, `(.L_x_1109) ;  /* 0x00002ca000007945 */ /* 0x000fe20003800000 */
[----:B------:R-:W-:Y:S02]  /*6240*/  LOP3.LUT R104, R106, 0x1ffffff8, RZ, 0xc0, !PT ;  /* 0x1ffffff86a687812 */ /* 0x000fe400078ec0ff */
[----:B------:R-:W-:Y:S02]  /*6250*/  SHF.R.S32.HI R106, RZ, 0x3, R106 ;  /* 0x00000003ff6a7819 */ /* 0x000fe4000001146a */
[----:B------:R-:W-:Y:S01]  /*6260*/  F2FP.BF16.PACK_AB R82, R83, R82 ;  /* 0x000000525352723e */ /* 0x000fe200000010ff */
[----:B------:R-:W-:Y:S01]  /*6270*/  IMAD.IADD R104, R242, 0x1, -R104 ;  /* 0x00000001f2687824 */ /* 0x000fe200078e0a68 */
[-C--:B------:R-:W-:Y:S01]  /*6280*/  LEA.HI R85, R2, R242.reuse, RZ, 0x5 ;  /* 0x000000f202557211 */ /* 0x080fe200078f28ff */
[----:B------:R-:W-:Y:S01]  /*6290*/  IMAD.SHL.U32 R0, R106, 0x40, RZ ;  /* 0x000000406a007824 */ /* 0x000fe200078e00ff */
[-C--:B------:R-:W-:Y:S01]  /*62a0*/  LEA.HI R83, R2, R242.reuse, RZ, 0x2 ;  /* 0x000000f202537211 */ /* 0x080fe200078f10ff */
[----:B------:R-:W-:Y:S01]  /*62b0*/  IMAD.SHL.U32 R104, R104, 0x8, RZ ;  /* 0x0000000868687824 */ /* 0x000fe200078e00ff */
[----:B------:R-:W-:-:S02]  /*62c0*/  LEA.HI R5, R2, R242, RZ, 0x7 ;  /* 0x000000f202057211 */ /* 0x000fc400078f38ff */
[----:B------:R-:W-:Y:S02]  /*62d0*/  LOP3.LUT R81, R81, 0x180, RZ, 0xc0, !PT ;  /* 0x0000018051517812 */ /* 0x000fe400078ec0ff */
[----:B------:R-:W-:Y:S01]  /*62e0*/  SHF.R.U32.HI R85, RZ, 0x1, R85 ;  /* 0x00000001ff557819 */ /* 0x000fe20000011655 */
[----:B------:R-:W-:Y:S01]  /*62f0*/  IMAD.SHL.U32 R5, R5, 0x4, RZ ;  /* 0x0000000405057824 */ /* 0x000fe200078e00ff */
[--C-:B------:R-:W-:Y:S02]  /*6300*/  SHF.R.S32.HI R4, RZ, 0x2, R83.reuse ;  /* 0x00000002ff047819 */ /* 0x100fe40000011453 */
[----:B------:R-:W-:Y:S02]  /*6310*/  SHF.R.S32.HI R83, RZ, 0x1f, R83 ;  /* 0x0000001fff537819 */ /* 0x000fe40000011453 */
[----:B------:R-:W-:Y:S02]  /*6320*/  LOP3.LUT R85, R81, 0x30, R85, 0xf8, !PT ;  /* 0x0000003051557812 */ /* 0x000fe400078ef855 */
[----:B------:R-:W-:-:S02]  /*6330*/  LOP3.LUT R0, R0, 0x1c0, RZ, 0xc0, !PT ;  /* 0x000001c000007812 */ /* 0x000fc400078ec0ff */
[----:B------:R-:W-:Y:S02]  /*6340*/  LEA.HI R83, R83, R4, RZ, 0x3 ;  /* 0x0000000453537211 */ /* 0x000fe400078f18ff */
[----:B------:R-:W-:Y:S02]  /*6350*/  F2FP.BF16.PACK_AB R78, R79, R78 ;  /* 0x0000004e4f4e723e */ /* 0x000fe400000010ff */
[----:B------:R-:W-:Y:S02]  /*6360*/  F2FP.BF16.PACK_AB R76, R77, R76 ;  /* 0x0000004c4d4c723e */ /* 0x000fe400000010ff */
[----:B------:R-:W-:Y:S02]  /*6370*/  LOP3.LUT R79, R85, 0x40, RZ, 0xfc, !PT ;  /* 0x00000040554f7812 */ /* 0x000fe400078efcff */
[----:B------:R-:W-:Y:S02]  /*6380*/  F2FP.BF16.PACK_AB R74, R75, R74 ;  /* 0x0000004a4b4a723e */ /* 0x000fe400000010ff */
[----:B------:R-:W-:-:S02]  /*6390*/  LOP3.LUT R3, R0, 0x38, R104, 0xf8, !PT ;  /* 0x0000003800037812 */ /* 0x000fc400078ef868 */
[----:B------:R-:W-:Y:S02]  /*63a0*/  LOP3.LUT R77, R85, 0x8, RZ, 0xfc, !PT ;  /* 0x00000008554d7812 */ /* 0x000fe400078efcff */
[----:B------:R-:W-:Y:S02]  /*63b0*/  F2FP.BF16.PACK_AB R72, R73, R72 ;  /* 0x000000484948723e */ /* 0x000fe400000010ff */
[----:B------:R-:W-:Y:S02]  /*63c0*/  LOP3.LUT R5, R5, 0xfffffe00, RZ, 0xc0, !PT ;  /* 0xfffffe0005057812 */ /* 0x000fe400078ec0ff */
[----:B------:R-:W-:Y:S02]  /*63d0*/  LOP3.LUT R83, R83, 0xfffffff8, RZ, 0xc0, !PT ;  /* 0xfffffff853537812 */ /* 0x000fe400078ec0ff */
[----:B------:R-:W-:Y:S02]  /*63e0*/  SHF.R.U32.HI R0, RZ, 0x3, R0 ;  /* 0x00000003ff007819 */ /* 0x000fe40000011600 */
[----:B------:R-:W-:-:S02]  /*63f0*/  LOP3.LUT R75, R85, 0x48, RZ, 0xfc, !PT ;  /* 0x00000048554b7812 */ /* 0x000fc400078efcff */
[----:B------:R-:W-:Y:S02]  /*6400*/  F2FP.BF16.PACK_AB R70, R71, R70 ;  /* 0x000000464746723e */ /* 0x000fe400000010ff */
[----:B------:R-:W-:Y:S02]  /*6410*/  LOP3.LUT R73, R85, 0x1400, RZ, 0xfc, !PT ;  /* 0x0000140055497812 */ /* 0x000fe400078efcff */
[----:B------:R-:W-:Y:S02]  /*6420*/  F2FP.BF16.PACK_AB R68, R69, R68 ;  /* 0x000000444544723e */ /* 0x000fe400000010ff */
[----:B------:R-:W-:Y:S02]  /*6430*/  SHF.R.U32.HI R81, RZ, 0x3, R81 ;  /* 0x00000003ff517819 */ /* 0x000fe40000011651 */
[----:B------:R-:W-:Y:S02]  /*6440*/  LOP3.LUT R71, R85, 0x1440, RZ, 0xfc, !PT ;  /* 0x0000144055477812 */ /* 0x000fe400078efcff */
[----:B------:R-:W-:-:S02]  /*6450*/  LOP3.LUT R79, R79, 0x1c0, RZ, 0xc0, !PT ;  /* 0x000001c04f4f7812 */ /* 0x000fc400078ec0ff */
[----:B------:R-:W-:Y:S02]  /*6460*/  F2FP.BF16.PACK_AB R66, R67, R66 ;  /* 0x000000424342723e */ /* 0x000fe400000010ff */
[----:B------:R-:W-:Y:S02]  /*6470*/  LOP3.LUT R69, R85, 0x1408, RZ, 0xfc, !PT ;  /* 0x0000140855457812 */ /* 0x000fe400078efcff */
[----:B------:R-:W-:Y:S02]  /*6480*/  LOP3.LUT R77, R77, 0x180, RZ, 0xc0, !PT ;  /* 0x000001804d4d7812 */ /* 0x000fe400078ec0ff */
        /* <DEDUP_REMOVED lines=11> */
[----:B------:R-:W-:Y:S02]  /*6540*/  IADD3 R83, R5, R4, -R83 ;  /* 0x0000000405537210 */ /* 0x000fe40007ffe853 */
[----:B------:R-:W-:Y:S02]  /*6550*/  LOP3.LUT R0, R3, R0, RZ, 0x3c, !PT ;  /* 0x0000000003007212 */ /* 0x000fe400078e3cff */
[----:B------:R-:W-:Y:S02]  /*6560*/  LOP3.LUT R67, R85, 0x1448, RZ, 0xfc, !PT ;  /* 0x0000144855437812 */ /* 0x000fe400078efcff */
        /* <DEDUP_REMOVED lines=54> */
[----:B------:R-:W-:-:S02]  /*68d0*/  LOP3.LUT R81, R81, R85, RZ, 0x3c, !PT ;  /* 0x0000005551517212 */ /* 0x000fc400078e3cff */
[----:B------:R-:W-:Y:S02]  /*68e0*/  LOP3.LUT R71, R71, 0x1c0, RZ, 0xc0, !PT ;  /* 0x000001c047477812 */ /* 0x000fe400078ec0ff */
[----:B------:R-:W-:Y:S01]  /*68f0*/  SHF.R.U32.HI R79, RZ, 0x3, R79 ;  /* 0x00000003ff4f7819 */ /* 0x000fe2000001164f */
[----:B------:R-:W-:Y:S01]  /*6900*/  IMAD.IADD R81, R83, 0x1, R81 ;  /* 0x0000000153517824 */ /* 0x000fe200078e0251 */
[----:B------:R-:W-:Y:S02]  /*6910*/  LOP3.LUT R69, R69, 0x180, RZ, 0xc0, !PT ;  /* 0x0000018045457812 */ /* 0x000fe400078ec0ff */
[----:B------:R-:W-:Y:S01]  /*6920*/  SHF.R.U32.HI R77, RZ, 0x3, R77 ;  /* 0x00000003ff4d7819 */ /* 0x000fe2000001164d */
[----:B------:R-:W-:Y:S01]  /*6930*/  IMAD.SHL.U32 R81, R81, 0x2, RZ ;  /* 0x0000000251517824 */ /* 0x000fe200078e00ff */
[----:B------:R-:W-:Y:S02]  /*6940*/  LEA.HI R2, R2, R242, RZ, 0x6 ;  /* 0x000000f202027211 */ /* 0x000fe400078f30ff */
[----:B------:R-:W-:-:S02]  /*6950*/  LOP3.LUT R67, R67, 0x1c0, RZ, 0xc0, !PT ;  /* 0x000001c043437812 */ /* 0x000fc400078ec0ff */
[----:B------:R-:W-:Y:S01]  /*6960*/  SHF.R.U32.HI R75, RZ, 0x3, R75 ;  /* 0x00000003ff4b7819 */ /* 0x000fe2000001164b */
[----:B------:R-:W-:Y:S01]  /*6970*/  IMAD.SHL.U32 R2, R2, 0x8, RZ ;  /* 0x0000000802027824 */ /* 0x000fe200078e00ff */
[----:B------:R-:W-:Y:S01]  /*6980*/  LOP3.LUT R3, R3, 0x1c0, RZ, 0xc0, !PT ;  /* 0x000001c003037812 */ /* 0x000fe200078ec0ff */
[----:B------:R1:W-:Y:S01]  /*6990*/  STS.U16 [R81+0x7880], R44 ;  /* 0x0078802c51007388 */ /* 0x0003e20000000400 */
        /* <DEDUP_REMOVED lines=51> */
[----:B------:R-:W-:-:S02]  /*6cd0*/  SHF.R.U32.HI R73, RZ, 0x3, R73 ;  /* 0x00000003ff497819 */ /* 0x000fc40000011649 */
[----:B------:R-:W-:Y:S02]  /*6ce0*/  SHF.R.U32.HI R71, RZ, 0x3, R71 ;  /* 0x00000003ff477819 */ /* 0x000fe40000011647 */
[----:B------:R-:W-:Y:S02]  /*6cf0*/  LOP3.LUT R79, R79, 0x40, R85, 0x1e, !PT ;  /* 0x000000404f4f7812 */ /* 0x000fe400078e1e55 */
[----:B------:R-:W-:Y:S02]  /*6d00*/  SHF.R.U32.HI R69, RZ, 0x3, R69 ;  /* 0x00000003ff457819 */ /* 0x000fe40000011645 */
[----:B------:R-:W-:Y:S01]  /*6d10*/  LOP3.LUT R77, R77, 0x8, R85, 0x1e, !PT ;  /* 0x000000084d4d7812 */ /* 0x000fe200078e1e55 */
[----:B------:R-:W-:Y:S01]  /*6d20*/  IMAD.IADD R79, R83, 0x1, R79 ;  /* 0x00000001534f7824 */ /* 0x000fe200078e024f */
[----:B------:R-:W-:Y:S02]  /*6d30*/  SHF.R.U32.HI R67, RZ, 0x3, R67 ;  /* 0x00000003ff437819 */ /* 0x000fe40000011643 */
[----:B------:R-:W-:Y:S01]  /*6d40*/  LOP3.LUT R75, R75, 0x48, R85, 0x1e, !PT ;  /* 0x000000484b4b7812 */ /* 0x000fe200078e1e55 */
[----:B------:R-:W-:Y:S01]  /*6d50*/  IMAD.IADD R77, R83, 0x1, R77 ;  /* 0x00000001534d7824 */ /* 0x000fe200078e024d */
        /* <DEDUP_REMOVED lines=88> */
[----:B------:R-:W-:Y:S01]  /*72e0*/  LOP3.LUT R42, R42, 0x2c00, R85, 0x1e, !PT ;  /* 0x00002c002a2a7812 */ /* 0x000fe200078e1e55 */
[----:B------:R-:W-:Y:S01]  /*72f0*/  IMAD.IADD R45, R83, 0x1, R45 ;  /* 0x00000001532d7824 */ /* 0x000fe200078e022d */
[----:B------:R-:W-:Y:S01]  /*7300*/  LOP3.LUT R41, R41, 0x2c40, R85, 0x1e, !PT ;  /* 0x00002c4029297812 */ /* 0x000fe200078e1e55 */
[C---:B------:R-:W-:Y:S01]  /*7310*/  IMAD.IADD R43, R83.reuse, 0x1, R43 ;  /* 0x00000001532b7824 */ /* 0x040fe200078e022b */
[--C-:B------:R-:W-:Y:S01]  /*7320*/  LOP3.LUT R40, R40, 0x2c08, R85.reuse, 0x1e, !PT ;  /* 0x00002c0828287812 */ /* 0x100fe200078e1e55 */
        /* <DEDUP_REMOVED lines=71> */
[----:B------:R-:W-:Y:S01]  /*77a0*/  LOP3.LUT R4, R4, 0x3808, R85, 0x1e, !PT ;  /* 0x0000380804047812 */ /* 0x000fe200078e1e55 */
[C---:B------:R-:W-:Y:S01]  /*77b0*/  IMAD.IADD R6, R83.reuse, 0x1, R6 ;  /* 0x0000000153067824 */ /* 0x040fe200078e0206 */
[--C-:B------:R-:W-:Y:S01]  /*77c0*/  LOP3.LUT R0, R0, 0x7ffffe00, R2.reuse, 0xf8, !PT ;  /* 0x7ffffe0000007812 */ /* 0x100fe200078ef802 */
[C---:B------:R-:W-:Y:S01]  /*77d0*/  IMAD.IADD R5, R83.reuse, 0x1, R5 ;  /* 0x0000000153057824 */ /* 0x040fe200078e0205 */
[----:B------:R-:W-:Y:S01]  /*77e0*/  PRMT R2, R44, 0x7632, R2 ;  /* 0x000076322c027816 */ /* 0x000fe20000000002 */
[----:B------:R-:W-:Y:S01]  /*77f0*/  IMAD.IADD R4, R83, 0x1, R4 ;  /* 0x0000000153047824 */ /* 0x000fe200078e0204 */
[----:B-1----:R-:W-:Y:S01]  /*7800*/  PRMT R44, R46, 0x7632, R44 ;  /* 0x000076322e2c7816 */ /* 0x002fe2000000002c */
        /* <DEDUP_REMOVED lines=27> */
[----:B------:R-:W-:Y:S01]  /*79c0*/  F2FP.BF16.PACK_AB R98, R99, R98 ;  /* 0x000000626362723e */ /* 0x000fe200000010ff */
[----:B------:R-:W-:Y:S01]  /*79d0*/  IMAD.SHL.U32 R45, R45, 0x2, RZ ;  /* 0x000000022d2d7824 */ /* 0x000fe200078e00ff */
[----:B-1----:R-:W-:Y:S01]  /*79e0*/  PRMT R2, R50, 0x7632, R2 ;  /* 0x0000763232027816 */ /* 0x002fe20000000002 */
[----:B------:R-:W-:Y:S01]  /*79f0*/  IMAD.SHL.U32 R43, R43, 0x2, RZ ;  /* 0x000000022b2b7824 */ /* 0x000fe200078e00ff */
[----:B------:R-:W-:Y:S01]  /*7a00*/  F2FP.BF16.PACK_AB R100, R101, R100 ;  /* 0x000000646564723e */ /* 0x000fe200000010ff */
[----:B------:R-:W-:Y:S01]  /*7a10*/  IMAD.SHL.U32 R42, R42, 0x2, RZ ;  /* 0x000000022a2a7824 */ /* 0x000fe200078e00ff */
[----:B--2---:R-:W-:Y:S01]  /*7a20*/  PRMT R46, R66, 0x7632, R46 ;  /* 0x00007632422e7816 */ /* 0x004fe2000000002e */
[----:B------:R1:W-:Y:S01]  /*7a30*/  STS.U16 [R67+0x7880], R2 ;  /* 0x0078800243007388 */ /* 0x0003e20000000400 */
[----:B------:R-:W-:Y:S01]  /*7a40*/  IMAD.SHL.U32 R41, R41, 0x2, RZ ;  /* 0x0000000229297824 */ /* 0x000fe200078e00ff */
[----:B---3--:R-:W-:Y:S01]  /*7a50*/  PRMT R44, R52, 0x7632, R44 ;  /* 0x00007632342c7816 */ /* 0x008fe2000000002c */
        /* <DEDUP_REMOVED lines=27> */
[----:B------:R-:W-:Y:S01]  /*7c10*/  F2FP.BF16.PACK_AB R128, R129, R128 ;  /* 0x000000808180723e */ /* 0x000fe200000010ff */
[----:B------:R1:W-:Y:S01]  /*7c20*/  STS.U16 [R59+0x7880], R2 ;  /* 0x007880023b007388 */ /* 0x0003e20000000400 */
[----:B------:R-:W-:Y:S01]  /*7c30*/  IMAD.SHL.U32 R26, R26, 0x2, RZ ;  /* 0x000000021a1a7824 */ /* 0x000fe200078e00ff */
[----:B--2---:R-:W-:Y:S01]  /*7c40*/  PRMT R44, R64, 0x7632, R44 ;  /* 0x00007632402c7816 */ /* 0x004fe2000000002c */
        /* <DEDUP_REMOVED lines=44> */
[----:B------:R-:W-:Y:S01]  /*7f10*/  F2FP.BF16.PACK_AB R158, R159, R158 ;  /* 0x0000009e9f9e723e */ /* 0x000fe200000010ff */
[----:B------:R-:W-:Y:S01]  /*7f20*/  IMAD.SHL.U32 R3, R3, 0x2, RZ ;  /* 0x0000000203037824 */ /* 0x000fe200078e00ff */
[----:B------:R-:W-:-:S02]  /*7f30*/  F2FP.BF16.PACK_AB R152, R153, R152 ;  /* 0x000000989998723e */ /* 0x000fc400000010ff */
[----:B------:R-:W-:Y:S02]  /*7f40*/  F2FP.BF16.PACK_AB R154, R155, R154 ;  /* 0x0000009a9b9a723e */ /* 0x000fe400000010ff */
[----:B------:R-:W-:Y:S02]  /*7f50*/  F2FP.BF16.PACK_AB R148, R149, R148 ;  /* 0x000000949594723e */ /* 0x000fe400000010ff */
[----:B------:R-:W-:Y:S02]  /*7f60*/  F2FP.BF16.PACK_AB R150, R151, R150 ;  /* 0x000000969796723e */ /* 0x000fe400000010ff */
[----:B-1----:R-:W-:Y:S02]  /*7f70*/  PRMT R2, R56, 0x7632, R2 ;  /* 0x0000763238027816 */ /* 0x002fe40000000002 */
[----:B------:R-:W-:Y:S02]  /*7f80*/  F2FP.BF16.PACK_AB R160, R161, R160 ;  /* 0x000000a0a1a0723e */ /* 0x000fe400000010ff */
[----:B------:R-:W-:Y:S01]  /*7f90*/  F2FP.BF16.PACK_AB R162, R163, R162 ;  /* 0x000000a2a3a2723e */ /* 0x000fe200000010ff */
[----:B------:R1:W-:Y:S01]  /*7fa0*/  STS.U16 [R41+0x7880], R2 ;  /* 0x0078800229007388 */ /* 0x0003e20000000400 */
[----:B------:R-:W-:-:S02]  /*7fb0*/  F2FP.BF16.PACK_AB R164, R165, R164 ;  /* 0x000000a4a5a4723e */ /* 0x000fc400000010ff */
[----:B--2---:R-:W-:Y:S01]  /*7fc0*/  PRMT R44, R58, 0x7632, R44 ;  /* 0x000076323a2c7816 */ /* 0x004fe2000000002c */
[----:B------:R-:W-:Y:S01]  /*7fd0*/  STS.U16 [R40+0x7880], R58 ;  /* 0x0078803a28007388 */ /* 0x000fe20000000400 */
[----:B------:R-:W-:Y:S02]  /*7fe0*/  F2FP.BF16.PACK_AB R166, R167, R166 ;  /* 0x000000a6a7a6723e */ /* 0x000fe400000010ff */
[----:B------:R-:W-:Y:S01]  /*7ff0*/  F2FP.BF16.PACK_AB R168, R169, R168 ;  /* 0x000000a8a9a8723e */ /* 0x000fe200000010ff */
[----:B------:R2:W-:Y:S01]  /*8000*/  STS.U16 [R39+0x7880], R44 ;  /* 0x0078802c27007388 */ /* 0x0005e20000000400 */
[----:B------:R-:W-:Y:S02]  /*8010*/  F2FP.BF16.PACK_AB R170, R171, R170 ;  /* 0x000000aaabaa723e */ /* 0x000fe400000010ff */
[----:B------:R-:W-:Y:S01]  /*8020*/  SHF.R.S32.HI R105, RZ, 0x1f, R104 ;  /* 0x0000001fff697819 */ /* 0x000fe20000011468 */
[----:B------:R-:W-:Y:S01]  /*8030*/  STS.U16 [R38+0x7880], R68 ;  /* 0x0078804426007388 */ /* 0x000fe20000000400 */
[----:B------:R-:W-:-:S02]  /*8040*/  ISETP.GT.AND P2, PT, R242, 0x27f, PT ;  /* 0x0000027ff200780c */ /* 0x000fc40003f44270 */
[C---:B------:R-:W-:Y:S01]  /*8050*/  ISETP.GT.AND P1, PT, R242.reuse, 0x17f, PT ;  /* 0x0000017ff200780c */ /* 0x040fe20003f24270 */
[----:B------:R3:W-:Y:S01]  /*8060*/  STS.U16 [R37+0x7880], R46 ;  /* 0x0078802e25007388 */ /* 0x0007e20000000400 */
[----:B------:R-:W-:Y:S02]  /*8070*/  ISETP.GT.AND P0, PT, R242, 0x7f, PT ;  /* 0x0000007ff200780c */ /* 0x000fe40003f04270 */
[----:B------:R-:W-:Y:S01]  /*8080*/  SHF.R.S32.HI R107, RZ, 0x1f, R106 ;  /* 0x0000001fff6b7819 */ /* 0x000fe2000001146a */
[----:B------:R-:W-:Y:S01]  /*8090*/  STS.U16 [R36+0x7880], R70 ;  /* 0x0078804624007388 */ /* 0x000fe20000000400 */
[----:B-1----:R-:W-:-:S05]  /*80a0*/  PRMT R2, R70, 0x7632, R2 ;  /* 0x0000763246027816 */ /* 0x002fca0000000002 */
[----:B------:R1:W-:Y:S01]  /*80b0*/  STS.U16 [R35+0x7880], R2 ;  /* 0x0078800223007388 */ /* 0x0003e20000000400 */
[----:B--2---:R-:W-:-:S03]  /*80c0*/  PRMT R44, R72, 0x7632, R44 ;  /* 0x00007632482c7816 */ /* 0x004fc6000000002c */
[----:B------:R-:W-:Y:S04]  /*80d0*/  STS.U16 [R34+0x7880], R72 ;  /* 0x0078804822007388 */ /* 0x000fe80000000400 */
[----:B------:R2:W-:Y:S01]  /*80e0*/  STS.U16 [R33+0x7880], R44 ;  /* 0x0078802c21007388 */ /* 0x0005e20000000400 */
[----:B---3--:R-:W-:-:S03]  /*80f0*/  PRMT R46, R78, 0x7632, R46 ;  /* 0x000076324e2e7816 */ /* 0x008fc6000000002e */
[----:B------:R-:W-:Y:S01]  /*8100*/  STS.U16 [R32+0x7880], R74 ;  /* 0x0078804a20007388 */ /* 0x000fe20000000400 */
[----:B-1----:R-:W-:-:S05]  /*8110*/  PRMT R2, R74, 0x7632, R2 ;  /* 0x000076324a027816 */ /* 0x002fca0000000002 */
[----:B------:R1:W-:Y:S01]  /*8120*/  STS.U16 [R31+0x7880], R2 ;  /* 0x007880021f007388 */ /* 0x0003e20000000400 */
[----:B--2---:R-:W-:-:S03]  /*8130*/  PRMT R44, R76, 0x7632, R44 ;  /* 0x000076324c2c7816 */ /* 0x004fc6000000002c */
[----:B------:R-:W-:Y:S04]  /*8140*/  STS.U16 [R30+0x7880], R76 ;  /* 0x0078804c1e007388 */ /* 0x000fe80000000400 */
[----:B------:R2:W-:Y:S04]  /*8150*/  STS.U16 [R29+0x7880], R44 ;  /* 0x0078802c1d007388 */ /* 0x0005e80000000400 */
[----:B------:R-:W-:Y:S04]  /*8160*/  STS.U16 [R28+0x7880], R78 ;  /* 0x0078804e1c007388 */ /* 0x000fe80000000400 */
[----:B------:R3:W-:Y:S04]  /*8170*/  STS.U16 [R27+0x7880], R46 ;  /* 0x0078802e1b007388 */ /* 0x0007e80000000400 */
        /* <DEDUP_REMOVED lines=15> */
[----:B------:R4:W-:Y:S01]  /*8270*/  STS.U16 [R16+0x7880], R82 ;  /* 0x0078805210007388 */ /* 0x0009e20000000400 */
[----:B-1----:R-:W-:-:S05]  /*8280*/  PRMT R2, R82, 0x7632, R2 ;  /* 0x0000763252027816 */ /* 0x002fca0000000002 */
[----:B------:R1:W-:Y:S01]  /*8290*/  STS.U16 [R15+0x7880], R2 ;  /* 0x007880020f007388 */ /* 0x0003e20000000400 */
[----:B--2---:R-:W-:-:S03]  /*82a0*/  PRMT R44, R92, 0x7632, R44 ;  /* 0x000076325c2c7816 */ /* 0x004fc6000000002c */
[----:B------:R-:W-:Y:S04]  /*82b0*/  STS.U16 [R14+0x7880], R92 ;  /* 0x0078805c0e007388 */ /* 0x000fe80000000400 */
[----:B------:R2:W-:Y:S01]  /*82c0*/  STS.U16 [R13+0x7880], R44 ;  /* 0x0078802c0d007388 */ /* 0x0005e20000000400 */
[----:B---3--:R-:W-:-:S03]  /*82d0*/  PRMT R46, R98, 0x7632, R46 ;  /* 0x00007632622e7816 */ /* 0x008fc6000000002e */
[----:B------:R-:W-:Y:S01]  /*82e0*/  STS.U16 [R12+0x7880], R94 ;  /* 0x0078805e0c007388 */ /* 0x000fe20000000400 */
[----:B----4-:R-:W-:Y:S01]  /*82f0*/  IMAD.WIDE R82, R231, 0x50, R106 ;  /* 0x00000050e7527825 */ /* 0x010fe200078e026a */
[----:B-1----:R-:W-:-:S05]  /*8300*/  PRMT R2, R94, 0x7632, R2 ;  /* 0x000076325e027816 */ /* 0x002fca0000000002 */
[----:B------:R1:W-:Y:S01]  /*8310*/  STS.U16 [R11+0x7880], R2 ;  /* 0x007880020b007388 */ /* 0x0003e20000000400 */
[----:B--2---:R-:W-:-:S03]  /*8320*/  PRMT R44, R96, 0x7632, R44 ;  /* 0x00007632602c7816 */ /* 0x004fc6000000002c */
[----:B------:R-:W-:Y:S04]  /*8330*/  STS.U16 [R10+0x7880], R96 ;  /* 0x007880600a007388 */ /* 0x000fe80000000400 */
[----:B------:R2:W-:Y:S04]  /*8340*/  STS.U16 [R9+0x7880], R44 ;  /* 0x0078802c09007388 */ /* 0x0005e80000000400 */
[----:B------:R-:W-:Y:S04]  /*8350*/  STS.U16 [R8+0x7880], R98 ;  /* 0x0078806208007388 */ /* 0x000fe80000000400 */
[----:B------:R-:W-:Y:S04]  /*8360*/  STS.U16 [R7+0x7880], R46 ;  /* 0x0078802e07007388 */ /* 0x000fe80000000400 */
[----:B------:R-:W-:Y:S01]  /*8370*/  STS.U16 [R6+0x7880], R100 ;  /* 0x0078806406007388 */ /* 0x000fe20000000400 */
[----:B-1----:R-:W-:-:S05]  /*8380*/  PRMT R2, R100, 0x7632, R2 ;  /* 0x0000763264027816 */ /* 0x002fca0000000002 */
[----:B------:R1:W-:Y:S01]  /*8390*/  STS.U16 [R5+0x7880], R2 ;  /* 0x0078800205007388 */ /* 0x0003e20000000400 */
[----:B--2---:R-:W-:-:S03]  /*83a0*/  PRMT R44, R102, 0x7632, R44 ;  /* 0x00007632662c7816 */ /* 0x004fc6000000002c */
[----:B------:R-:W-:Y:S04]  /*83b0*/  STS.U16 [R4+0x7880], R102 ;  /* 0x0078806604007388 */ /* 0x000fe80000000400 */
[----:B------:R2:W-:Y:S04]  /*83c0*/  STS.U16 [R3+0x7880], R44 ;  /* 0x0078802c03007388 */ /* 0x0005e80000000400 */
[----:B------:R-:W-:Y:S01]  /*83d0*/  STS.U16 [R81+0x80], R112 ;  /* 0x0000807051007388 */ /* 0x000fe20000000400 */
[----:B-1----:R-:W-:-:S05]  /*83e0*/  PRMT R2, R112, 0x7632, R2 ;  /* 0x0000763270027816 */ /* 0x002fca0000000002 */
[----:B------:R1:W-:Y:S01]  /*83f0*/  STS.U16 [R79+0x80], R2 ;  /* 0x000080024f007388 */ /* 0x0003e20000000400 */
[----:B--2---:R-:W-:-:S03]  /*8400*/  PRMT R44, R114, 0x7632, R44 ;  /* 0x00007632722c7816 */ /* 0x004fc6000000002c */
[----:B------:R2:W-:Y:S04]  /*8410*/  STS.U16 [R77+0x80], R114 ;  /* 0x000080724d007388 */ /* 0x0005e80000000400 */
[----:B------:R3:W-:Y:S04]  /*8420*/  STS.U16 [R75+0x80], R44 ;  /* 0x0000802c4b007388 */ /* 0x0007e80000000400 */
[----:B------:R4:W-:Y:S01]  /*8430*/  STS.U16 [R73+0x80], R116 ;  /* 0x0000807449007388 */ /* 0x0009e20000000400 */
[----:B-1----:R-:W-:Y:S01]  /*8440*/  PRMT R2, R116, 0x7632, R2 ;  /* 0x0000763274027816 */ /* 0x002fe20000000002 */
[----:B------:R-:W-:-:S04]  /*8450*/  IMAD.WIDE.U32 R78, R229, c[0x0][0x338], R104 ;  /* 0x0000ce00e54e7a25 */ /* 0x000fc800078e0068 */
[----:B------:R1:W-:Y:S01]  /*8460*/  STS.U16 [R71+0x80], R2 ;  /* 0x0000800247007388 */ /* 0x0003e20000000400 */
[----:B--2---:R-:W-:Y:S01]  /*8470*/  IMAD.SHL.U32 R77, R0, 0x2, RZ ;  /* 0x00000002004d7824 */ /* 0x004fe200078e00ff */
[----:B------:R-:W-:Y:S01]  /*8480*/  SHF.R.S32.HI R0, RZ, 0x1f, R230 ;  /* 0x0000001fff007819 */ /* 0x000fe200000114e6 */
[----:B---3--:R-:W-:Y:S01]  /*8490*/  CS2R R74, SRZ ;  /* 0x00000000004a7805 */ /* 0x008fe2000001ff00 */
[----:B------:R-:W-:Y:S01]  /*84a0*/  PRMT R44, R118, 0x7632, R44 ;  /* 0x00007632762c7816 */ /* 0x000fe2000000002c */
[----:B------:R2:W-:Y:S01]  /*84b0*/  STS.U16 [R69+0x80], R118 ;  /* 0x0000807645007388 */ /* 0x0005e20000000400 */
[----:B----4-:R-:W-:-:S03]  /*84c0*/  CS2R R72, SRZ ;  /* 0x0000000000487805 */ /* 0x010fc6000001ff00 */
[----:B------:R3:W-:Y:S04]  /*84d0*/  STS.U16 [R67+0x80], R44 ;  /* 0x0000802c43007388 */ /* 0x0007e80000000400 */
[----:B------:R4:W-:Y:S01]  /*84e0*/  STS.U16 [R65+0x80], R120 ;  /* 0x0000807841007388 */ /* 0x0009e20000000400 */
[----:B-1----:R-:W-:Y:S01]  /*84f0*/  PRMT R2, R120, 0x7632, R2 ;  /* 0x0000763278027816 */ /* 0x002fe20000000002 */
[----:B------:R-:W-:-:S04]  /*8500*/  CS2R R70, SRZ ;  /* 0x0000000000467805 */ /* 0x000fc8000001ff00 */
[----:B------:R1:W-:Y:S01]  /*8510*/  STS.U16 [R63+0x80], R2 ;  /* 0x000080023f007388 */ /* 0x0003e20000000400 */
[----:B--2---:R-:W-:Y:S01]  /*8520*/  CS2R R68, SRZ ;  /* 0x0000000000447805 */ /* 0x004fe2000001ff00 */
[----:B---3--:R-:W-:Y:S02]  /*8530*/  PRMT R44, R132, 0x7632, R44 ;  /* 0x00007632842c7816 */ /* 0x008fe4000000002c */
[----:B------:R2:W-:Y:S01]  /*8540*/  STS.U16 [R61+0x80], R122 ;  /* 0x0000807a3d007388 */ /* 0x0005e20000000400 */
[----:B------:R-:W-:Y:S01]  /*8550*/  CS2R R66, SRZ ;  /* 0x0000000000427805 */ /* 0x000fe2000001ff00 */
[----:B----4-:R-:W-:Y:S01]  /*8560*/  CS2R R64, SRZ ;  /* 0x0000000000407805 */ /* 0x010fe2000001ff00 */
[----:B-1----:R-:W-:Y:S01]  /*8570*/  PRMT R2, R122, 0x7632, R2 ;  /* 0x000076327a027816 */ /* 0x002fe20000000002 */
[----:B------:R-:W-:-:S04]  /*8580*/  CS2R R62, SRZ ;  /* 0x00000000003e7805 */ /* 0x000fc8000001ff00 */
[----:B------:R1:W-:Y:S01]  /*8590*/  STS.U16 [R59+0x80], R2 ;  /* 0x000080023b007388 */ /* 0x0003e20000000400 */
[----:B--2---:R-:W-:-:S03]  /*85a0*/  CS2R R60, SRZ ;  /* 0x00000000003c7805 */ /* 0x004fc6000001ff00 */
[----:B------:R2:W-:Y:S04]  /*85b0*/  STS.U16 [R57+0x80], R132 ;  /* 0x0000808439007388 */ /* 0x0005e80000000400 */
[----:B------:R3:W-:Y:S04]  /*85c0*/  STS.U16 [R55+0x80], R44 ;  /* 0x0000802c37007388 */ /* 0x0007e80000000400 */
[----:B------:R4:W-:Y:S01]  /*85d0*/  STS.U16 [R53+0x80], R134 ;  /* 0x0000808635007388 */ /* 0x0009e20000000400 */
[----:B-1----:R-:W-:Y:S01]  /*85e0*/  PRMT R2, R134, 0x7632, R2 ;  /* 0x0000763286027816 */ /* 0x002fe20000000002 */
[----:B------:R-:W-:Y:S01]  /*85f0*/  CS2R R58, SRZ ;  /* 0x00000000003a7805 */ /* 0x000fe2000001ff00 */
[----:B--2---:R-:W-:-:S03]  /*8600*/  CS2R R56, SRZ ;  /* 0x0000000000387805 */ /* 0x004fc6000001ff00 */
[----:B------:R1:W-:Y:S01]  /*8610*/  STS.U16 [R51+0x80], R2 ;  /* 0x0000800233007388 */ /* 0x0003e20000000400 */
[----:B---3--:R-:W-:-:S03]  /*8620*/  PRMT R44, R128, 0x7632, R44 ;  /* 0x00007632802c7816 */ /* 0x008fc6000000002c */
[----:B------:R2:W-:Y:S01]  /*8630*/  STS.U16 [R49+0x80], R128 ;  /* 0x0000808031007388 */ /* 0x0005e20000000400 */
[----:B------:R-:W-:Y:S01]  /*8640*/  CS2R R54, SRZ ;  /* 0x0000000000367805 */ /* 0x000fe2000001ff00 */
[----:B----4-:R-:W-:Y:S02]  /*8650*/  CS2R R52, SRZ ;  /* 0x0000000000347805 */ /* 0x010fe4000001ff00 */
[----:B------:R3:W-:Y:S04]  /*8660*/  STS.U16 [R47+0x80], R44 ;  /* 0x0000802c2f007388 */ /* 0x0007e80000000400 */
[----:B------:R4:W-:Y:S01]  /*8670*/  STS.U16 [R45+0x80], R130 ;  /* 0x000080822d007388 */ /* 0x0009e20000000400 */
[----:B-1----:R-:W-:Y:S01]  /*8680*/  PRMT R2, R130, 0x7632, R2 ;  /* 0x0000763282027816 */ /* 0x002fe20000000002 */
[----:B------:R-:W-:Y:S01]  /*8690*/  CS2R R50, SRZ ;  /* 0x0000000000327805 */ /* 0x000fe2000001ff00 */
[----:B--2---:R-:W-:-:S03]  /*86a0*/  CS2R R48, SRZ ;  /* 0x0000000000307805 */ /* 0x004fc6000001ff00 */
[----:B------:R1:W-:Y:S01]  /*86b0*/  STS.U16 [R43+0x80], R2 ;  /* 0x000080022b007388 */ /* 0x0003e20000000400 */
[----:B---3--:R-:W-:-:S03]  /*86c0*/  CS2R R46, SRZ ;  /* 0x00000000002e7805 */ /* 0x008fc6000001ff00 */
[----:B------:R-:W-:Y:S01]  /*86d0*/  STS.U16 [R42+0x80], R124 ;  /* 0x0000807c2a007388 */ /* 0x000fe20000000400 */
[----:B----4-:R-:W-:Y:S01]  /*86e0*/  CS2R R44, SRZ ;  /* 0x00000000002c7805 */ /* 0x010fe2000001ff00 */
[----:B-1----:R-:W-:Y:S02]  /*86f0*/  PRMT R2, R124, 0x7632, R2 ;  /* 0x000076327c027816 */ /* 0x002fe40000000002 */
[----:B------:R-:W-:-:S03]  /*8700*/  PRMT R43, R126, 0x7632, R43 ;  /* 0x000076327e2b7816 */ /* 0x000fc6000000002b */
[----:B------:R1:W-:Y:S04]  /*8710*/  STS.U16 [R41+0x80], R2 ;  /* 0x0000800229007388 */ /* 0x0003e80000000400 */
[----:B------:R2:W-:Y:S04]  /*8720*/  STS.U16 [R40+0x80], R126 ;  /* 0x0000807e28007388 */ /* 0x0005e80000000400 */
[----:B------:R3:W-:Y:S04]  /*8730*/  STS.U16 [R39+0x80], R43 ;  /* 0x0000802b27007388 */ /* 0x0007e80000000400 */
[----:B------:R4:W-:Y:S01]  /*8740*/  STS.U16 [R38+0x80], R136 ;  /* 0x0000808826007388 */ /* 0x0009e20000000400 */
[----:B-1----:R-:W-:Y:S01]  /*8750*/  PRMT R2, R136, 0x7632, R2 ;  /* 0x0000763288027816 */ /* 0x002fe20000000002 */
[----:B--2---:R-:W-:-:S04]  /*8760*/  CS2R R40, SRZ ;  /* 0x0000000000287805 */ /* 0x004fc8000001ff00 */
[----:B------:R1:W-:Y:S01]  /*8770*/  STS.U16 [R37+0x80], R2 ;  /* 0x0000800225007388 */ /* 0x0003e20000000400 */
[----:B---3--:R-:W-:-:S03]  /*8780*/  CS2R R42, SRZ ;  /* 0x00000000002a7805 */ /* 0x008fc6000001ff00 */
[----:B------:R2:W-:Y:S01]  /*8790*/  STS.U16 [R36+0x80], R138 ;  /* 0x0000808a24007388 */ /* 0x0005e20000000400 */
[----:B----4-:R-:W-:-:S05]  /*87a0*/  PRMT R38, R138, 0x7632, R38 ;  /* 0x000076328a267816 */ /* 0x010fca0000000026 */
[----:B------:R3:W-:Y:S04]  /*87b0*/  STS.U16 [R35+0x80], R38 ;  /* 0x0000802623007388 */ /* 0x0007e80000000400 */
[----:B------:R4:W-:Y:S01]  /*87c0*/  STS.U16 [R34+0x80], R140 ;  /* 0x0000808c22007388 */ /* 0x0009e20000000400 */
[----:B-1----:R-:W-:Y:S01]  /*87d0*/  PRMT R2, R140, 0x7632, R2 ;  /* 0x000076328c027816 */ /* 0x002fe20000000002 */
[----:B--2---:R-:W-:-:S04]  /*87e0*/  CS2R R36, SRZ ;  /* 0x0000000000247805 */ /* 0x004fc8000001ff00 */
[----:B------:R1:W-:Y:S04]  /*87f0*/  STS.U16 [R33+0x80], R2 ;  /* 0x0000800221007388 */ /* 0x0003e80000000400 */
[----:B------:R-:W-:Y:S01]  /*8800*/  STS.U16 [R32+0x80], R142 ;  /* 0x0000808e20007388 */ /* 0x000fe20000000400 */
[----:B---3--:R-:W-:Y:S01]  /*8810*/  CS2R R38, SRZ ;  /* 0x0000000000267805 */ /* 0x008fe2000001ff00 */
        /* <DEDUP_REMOVED lines=50> */
[----:B---3--:R-:W-:-:S03]  /*8b40*/  PRMT R9, R170, 0x7632, R9 ;  /* 0x00007632aa097816 */ /* 0x008fc60000000009 */
[----:B------:R2:W-:Y:S01]  /*8b50*/  STS.U16 [R6+0x80], R168 ;  /* 0x000080a806007388 */ /* 0x0005e20000000400 */
[----:B------:R-:W-:Y:S01]  /*8b60*/  CS2R R12, SRZ ;  /* 0x00000000000c7805 */ /* 0x000fe2000001ff00 */
[----:B----4-:R-:W-:-:S05]  /*8b70*/  PRMT R8, R168, 0x7632, R8 ;  /* 0x00007632a8087816 */ /* 0x010fca0000000008 */
[----:B------:R-:W-:Y:S04]  /*8b80*/  STS.U16 [R5+0x80], R8 ;  /* 0x0000800805007388 */ /* 0x000fe80000000400 */
[----:B------:R3:W-:Y:S04]  /*8b90*/  STS.U16 [R4+0x80], R170 ;  /* 0x000080aa04007388 */ /* 0x0007e80000000400 */
[----:B------:R4:W-:Y:S04]  /*8ba0*/  STS.U16 [R3+0x80], R9 ;  /* 0x0000800903007388 */ /* 0x0009e80000000400 */
[----:B------:R-:W-:Y:S01]  /*8bb0*/  BAR.SYNC.DEFER_BLOCKING 0x1, 0x100 ;  /* 0x0044000000007b1d */ /* 0x000fe20000010000 */
[----:B-1----:R-:W-:Y:S01]  /*8bc0*/  SHF.R.S32.HI R2, RZ, 0x1f, R229 ;  /* 0x0000001fff027819 */ /* 0x002fe200000114e5 */
[----:B--2---:R-:W-:-:S04]  /*8bd0*/  CS2R R6, SRZ ;  /* 0x0000000000067805 */ /* 0x004fc8000001ff00 */
[----:B------:R-:W-:-:S04]  /*8be0*/  IMAD R76, R2, c[0x0][0x338], RZ ;  /* 0x0000ce00024c7a24 */ /* 0x000fc800078e02ff */
[----:B------:R-:W-:-:S04]  /*8bf0*/  IMAD R76, R229, c[0x0][0x33c], R76 ;  /* 0x0000cf00e54c7a24 */ /* 0x000fc800078e024c */
[----:B------:R-:W-:Y:S02]  /*8c00*/  IMAD.IADD R79, R79, 0x1, R76 ;  /* 0x000000014f4f7824 */ /* 0x000fe400078e024c */
[----:B------:R-:W-:Y:S01]  /*8c10*/  IMAD R76, R0, c[0x0][0x340], RZ ;  /* 0x0000d000004c7a24 */ /* 0x000fe200078e02ff */
[----:B---3--:R-:W-:Y:S01]  /*8c20*/  CS2R R4, SRZ ;  /* 0x0000000000047805 */ /* 0x008fe2000001ff00 */
[----:B------:R-:W-:Y:S01]  /*8c30*/  IMAD.WIDE.U32 R80, R230, c[0x0][0x340], R78 ;  /* 0x0000d000e6507a25 */ /* 0x000fe200078e004e */
[----:B------:R-:W-:Y:S01]  /*8c40*/  IADD3 R78, R104, 0x40, RZ ;  /* 0x00000040684e7810 */ /* 0x000fe20007ffe0ff */
[----:B----4-:R-:W-:Y:S02]  /*8c50*/  CS2R R8, SRZ ;  /* 0x0000000000087805 */ /* 0x010fe4000001ff00 */
[----:B------:R-:W-:Y:S02]  /*8c60*/  IMAD.MOV.U32 R3, RZ, RZ, -0x50 ;  /* 0xffffffb0ff037424 */ /* 0x000fe400078e00ff */
[----:B------:R-:W-:Y:S01]  /*8c70*/  IMAD R76, R230, c[0x0][0x344], R76 ;  /* 0x0000d100e64c7a24 */ /* 0x000fe200078e024c */
[----:B------:R-:W1:Y:S01]  /*8c80*/  @!P2 LDS.128 R56, [R77+0x7880] ;  /* 0x007880004d38a984 */ /* 0x000e620000000c00 */
[----:B------:R-:W-:-:S02]  /*8c90*/  IMAD R3, R231, R3, c[0x0][0x2f0] ;  /* 0x0000bc00e7037624 */ /* 0x000fc400078e0203 */
[----:B------:R-:W-:Y:S01]  /*8ca0*/  IMAD.IADD R85, R81, 0x1, R76 ;  /* 0x0000000151557824 */ /* 0x000fe200078e024c */
[----:B------:R-:W2:Y:S02]  /*8cb0*/  @!P2 LDS.128 R60, [R77+0xa080] ;  /* 0x00a080004d3ca984 */ /* 0x000ea40000000c00 */
[----:B------:R-:W-:Y:S02]  /*8cc0*/  IMNMX R3, R3, 0x50, PT ;  /* 0x0000005003037817 */ /* 0x000fe40003800200 */
[----:B------:R-:W3:Y:S02]  /*8cd0*/  @!P2 LDS.128 R64, [R77+0xc880] ;  /* 0x00c880004d40a984 */ /* 0x000ee40000000c00 */
[----:B------:R-:W-:Y:S02]  /*8ce0*/  ISETP.GE.AND P5, PT, R106, R3, PT ;  /* 0x000000036a00720c */ /* 0x000fe40003fa6270 */
        /* <DEDUP_REMOVED lines=15> */
[----:B--2---:R-:W-:Y:S01]  /*8de0*/  IADD3 R77, R104, 0x80, RZ ;  /* 0x00000080684d7810 */ /* 0x004fe20007ffe0ff */
[----:B------:R-:W-:Y:S05]  /*8df0*/  @P5 BRA `(.L_x_1110) ;  /* 0x000000d000005947 */ /* 0x000fea0003800000 */
[----:B---345:R-:W-:Y:S01]  /*8e00*/  IMAD R76, R83, c[0x0][0x330], RZ ;  /* 0x0000cc00534c7a24 */ /* 0x038fe200078e02ff */
        /* <DEDUP_REMOVED lines=12> */
.L_x_1110:
[----:B---345:R-:W-:Y:S05]  /*8ed0*/  BSYNC B0 ;  /* 0x0000000000007941 */ /* 0x038fea0003800000 */
.L_x_1109:
        /* <DEDUP_REMOVED lines=20> */
.L_x_1112:
[----:B------:R-:W-:Y:S05]  /*9020*/  BSYNC B0 ;  /* 0x0000000000007941 */ /* 0x000fea0003800000 */
.L_x_1111:
        /* <DEDUP_REMOVED lines=20> */
.L_x_1114:
[----:B------:R-:W-:Y:S05]  /*9170*/  BSYNC B0 ;  /* 0x0000000000007941 */ /* 0x000fea0003800000 */
.L_x_1113:
[----:B------:R-:W-:Y:S01]  /*9180*/  IMAD R2, R2, c[0x0][0x308], RZ ;  /* 0x0000c20002027a24 */ /* 0x000fe200078e02ff */
[----:B------:R-:W-:Y:S01]  /*9190*/  BSSY B0, `(.L_x_1115) ;  /* 0x0000017000007945 */ /* 0x000fe20003800000 */
[----:B-1----:R-:W-:-:S04]  /*91a0*/  IMAD.WIDE.U32 R32, R229, c[0x0][0x308], R104 ;  /* 0x0000c200e5207a25 */ /* 0x002fc800078e0068 */
[----:B------:R-:W-:Y:S02]  /*91b0*/  IMAD R2, R229, c[0x0][0x30c], R2 ;  /* 0x0000c300e5027a24 */ /* 0x000fe400078e0202 */
[----:B------:R-:W-:-:S03]  /*91c0*/  IMAD R0, R0, c[0x0][0x310], RZ ;  /* 0x0000c40000007a24 */ /* 0x000fc600078e02ff */
[----:B------:R-:W-:Y:S01]  /*91d0*/  IADD3 R3, R33, R2, RZ ;  /* 0x0000000221037210 */ /* 0x000fe20007ffe0ff */
[----:B------:R-:W-:Y:S01]  /*91e0*/  IMAD R0, R230, c[0x0][0x314], R0 ;  /* 0x0000c500e6007a24 */ /* 0x000fe200078e0200 */
[----:B------:R-:W-:-:S05]  /*91f0*/  MOV R2, R32 ;  /* 0x0000002000027202 */ /* 0x000fca0000000f00 */
        /* <DEDUP_REMOVED lines=16> */
.L_x_1116:
[----:B------:R-:W-:Y:S05]  /*9300*/  BSYNC B0 ;  /* 0x0000000000007941 */ /* 0x000fea0003800000 */
.L_x_1115:
        /* <DEDUP_REMOVED lines=18> */
.L_x_1118:
[----:B------:R-:W-:Y:S05]  /*9430*/  BSYNC B0 ;  /* 0x0000000000007941 */ /* 0x000fea0003800000 */
.L_x_1117:
        /* <DEDUP_REMOVED lines=19> */
.L_x_1108:
[----:B------:R-:W-:Y:S01]  /*9570*/  SHF.R.S32.HI R10, RZ, 0x1f, R242 ;  /* 0x0000001fff0a7819 */ /* 0x000fe200000114f2 */
[----:B------:R-:W-:Y:S01]  /*9580*/  BSSY B0, `(.L_x_1119) ;  /* 0x0000027000007945 */ /* 0x000fe20003800000 */
[----:B------:R-:W-:-:S02]  /*9590*/  SHF.R.S32.HI R3, RZ, 0x1f, R229 ;  /* 0x0000001fff037819 */ /* 0x000fc400000114e5 */
[----:B------:R-:W-:Y:S02]  /*95a0*/  LEA.HI R10, R10, R242, RZ, 0x3 ;  /* 0x000000f20a0a7211 */ /* 0x000fe400078f18ff */
[----:B------:R-:W-:Y:S01]  /*95b0*/  SHF.R.S32.HI R2, RZ, 0x1f, R230 ;  /* 0x0000001fff027819 */ /* 0x000fe200000114e6 */
[----:B------:R-:W-:Y:S01]  /*95c0*/  IMAD R6, R3, c[0x0][0x308], RZ ;  /* 0x0000c20003067a24 */ /* 0x000fe200078e02ff */
[----:B------:R-:W-:Y:S02]  /*95d0*/  LOP3.LUT R0, R10, 0x1ffffff8, RZ, 0xc0, !PT ;  /* 0x1ffffff80a007812 */ /* 0x000fe400078ec0ff */
[----:B------:R-:W-:Y:S01]  /*95e0*/  SHF.R.S32.HI R10, RZ, 0x3, R10 ;  /* 0x00000003ff0a7819 */ /* 0x000fe2000001140a */
[----:B------:R-:W-:Y:S02]  /*95f0*/  IMAD R6, R229, c[0x0][0x30c], R6 ;  /* 0x0000c300e5067a24 */ /* 0x000fe400078e0206 */
[----:B------:R-:W-:Y:S01]  /*9600*/  IMAD.IADD R0, R242, 0x1, -R0 ;  /* 0x00000001f2007824 */ /* 0x000fe200078e0a00 */
[----:B------:R-:W-:Y:S01]  /*9610*/  SHF.R.S32.HI R11, RZ, 0x1f, R10 ;  /* 0x0000001fff0b7819 */ /* 0x000fe2000001140a */
[----:B------:R-:W-:-:S02]  /*9620*/  IMAD R16, R2, c[0x0][0x310], RZ ;  /* 0x0000c40002107a24 */ /* 0x000fc400078e02ff */
[----:B------:R-:W-:Y:S01]  /*9630*/  IMAD.SHL.U32 R4, R0, 0x8, RZ ;  /* 0x0000000800047824 */ /* 0x000fe200078e00ff */
[----:B------:R-:W-:Y:S01]  /*9640*/  MOV R0, 0xffffffb0 ;  /* 0xffffffb000007802 */ /* 0x000fe20000000f00 */
[----:B------:R-:W-:Y:S02]  /*9650*/  IMAD R16, R230, c[0x0][0x314], R16 ;  /* 0x0000c500e6107a24 */ /* 0x000fe400078e0210 */
[----:B------:R-:W-:Y:S01]  /*9660*/  IMAD.WIDE R14, R231, 0x50, R10 ;  /* 0x00000050e70e7825 */ /* 0x000fe200078e020a */
[----:B------:R-:W-:-:S03]  /*9670*/  SHF.R.S32.HI R5, RZ, 0x1f, R4 ;  /* 0x0000001fff057819 */ /* 0x000fc60000011404 */
[----:B------:R-:W-:Y:S02]  /*9680*/  IMAD R0, R231, R0, c[0x0][0x2f0] ;  /* 0x0000bc00e7007624 */ /* 0x000fe400078e0200 */
[----:B------:R-:W-:-:S03]  /*9690*/  IMAD.WIDE.U32 R8, R229, c[0x0][0x308], R4 ;  /* 0x0000c200e5087a25 */ /* 0x000fc600078e0004 */
[----:B------:R-:W-:Y:S01]  /*96a0*/  ISETP.GE.AND P5, PT, R10, R0, PT ;  /* 0x000000000a00720c */ /* 0x000fe20003fa6270 */
[----:B------:R-:W-:Y:S01]  /*96b0*/  IMAD.IADD R7, R9, 0x1, R6 ;  /* 0x0000000109077824 */ /* 0x000fe200078e0206 */
[----:B------:R-:W-:-:S05]  /*96c0*/  MOV R6, R8 ;  /* 0x0000000800067202 */ /* 0x000fca0000000f00 */
[----:B------:R-:W-:Y:S01]  /*96d0*/  IMAD.WIDE.U32 R12, R230, c[0x0][0x310], R6 ;  /* 0x0000c400e60c7a25 */ /* 0x000fe200078e0006 */
[C---:B------:R-:W-:Y:S02]  /*96e0*/  IADD3 R7, R4.reuse, 0x40, RZ ;  /* 0x0000004004077810 */ /* 0x040fe40007ffe0ff */
[----:B------:R-:W-:Y:S01]  /*96f0*/  IADD3 R6, R4, 0x80, RZ ;  /* 0x0000008004067810 */ /* 0x000fe20007ffe0ff */
[----:B------:R-:W-:Y:S02]  /*9700*/  IMAD.IADD R17, R13, 0x1, R16 ;  /* 0x000000010d117824 */ /* 0x000fe400078e0210 */
        /* <DEDUP_REMOVED lines=14> */
.L_x_1120:
[----:B------:R-:W-:Y:S05]  /*97f0*/  BSYNC B0 ;  /* 0x0000000000007941 */ /* 0x000fea0003800000 */
.L_x_1119:
        /* <DEDUP_REMOVED lines=20> */
.L_x_1122:
[----:B------:R-:W-:Y:S05]  /*9940*/  BSYNC B0 ;  /* 0x0000000000007941 */ /* 0x000fea0003800000 */
.L_x_1121:
        /* <DEDUP_REMOVED lines=20> */
.L_x_1124:
[----:B------:R-:W-:Y:S05]  /*9a90*/  BSYNC B0 ;  /* 0x0000000000007941 */ /* 0x000fea0003800000 */
.L_x_1123:
        /* <DEDUP_REMOVED lines=23> */
.L_x_1126:
[----:B------:R-:W-:Y:S05]  /*9c10*/  BSYNC B0 ;  /* 0x0000000000007941 */ /* 0x000fea0003800000 */
.L_x_1125:
[----:B------:R-:W-:Y:S01]  /*9c20*/  BSSY B0, `(.L_x_1127) ;  /* 0x0000012000007945 */ /* 0x000fe20003800000 */
[----:B------:R-:W-:Y:S05]  /*9c30*/  @P4 BRA `(.L_x_1128) ;  /* 0x0000010000004947 */ /* 0x000fea0003800000 */
[----:B------:R-:W-:Y:S01]  /*9c40*/  IADD3 R2, P0, R14, 0x20, RZ ;  /* 0x000000200e027810 */ /* 0x000fe20007f1e0ff */
[----:B--2---:R-:W-:Y:S01]  /*9c50*/  IMAD.MOV.U32 R10, RZ, RZ, R230 ;  /* 0x000000ffff0a7224 */ /* 0x004fe200078e00e6 */
        /* <DEDUP_REMOVED lines=14> */
.L_x_1128:
[----:B------:R-:W-:Y:S05]  /*9d40*/  BSYNC B0 ;  /* 0x0000000000007941 */ /* 0x000fea0003800000 */
.L_x_1127:
[----:B------:R-:W-:Y:S05]  /*9d50*/  @P3 EXIT ;  /* 0x000000000000394d */ /* 0x000fea0003800000 */
[----:B------:R-:W-:Y:S01]  /*9d60*/  IADD3 R0, P0, R14, 0x40, RZ ;  /* 0x000000400e007810 */ /* 0x000fe20007f1e0ff */
[----:B--2---:R-:W-:Y:S01]  /*9d70*/  IMAD.MOV.U32 R2, RZ, RZ, R230 ;  /* 0x000000ffff027224 */ /* 0x004fe200078e00e6 */
        /* <DEDUP_REMOVED lines=16> */
.L_x_1129:
        /* <DEDUP_REMOVED lines=16> */
.L_x_1421:


//--------------------- .text._ZN7cutlass13device_kernelIN5flash19enable_sm80_to_sm89INS1_16FlashAttnBwdSm80INS1_25CollectiveMainloopBwdSm80ILi2ELi1EN4cute5tupleIJNS5_1CILi64EEENS7_ILi80EEENS7_ILi192EEEEEENS_10bfloat16_tEfNS_4arch4Sm80ELb1ELb0ELb0ELb0ELb1ELb0ELb1ELb0ELi2ELi4ELi2ELi2ELb0EEENS1_21CollectiveEpilogueBwdISB_SC_SE_Li256ELb0ELb1ELi4EEENS1_25SingleTileBwdLPTSchedulerILb0ELi80ELb1EEEEEEEEEvNT_6ParamsE --------------------------
	.section	.text._ZN7cutlass13device_kernelIN5flash19enable_sm80_to_sm89INS1_16FlashAttnBwdSm80INS1_25CollectiveMainloopBwdSm80ILi2ELi1EN4cute5tupleIJNS5_1CILi64EEENS7_ILi80EEENS7_ILi192EEEEEENS_10bfloat16_tEfNS_4arch4Sm80ELb1ELb0ELb0ELb0ELb1ELb0ELb1ELb0ELi2ELi4ELi2ELi2ELb0EEENS1_21CollectiveEpilogueBwdISB_SC_SE_Li256ELb0ELb1ELi4EEENS1_25SingleTileBwdLPTSchedulerILb0ELi80ELb1EEEEEEEEEvNT_6ParamsE,"ax",@progbits
	.sectioninfo	@"SHI_REGISTERS=255"
	.align	128
.text._ZN7cutlass13device_kernelIN5flash19enable_sm80_to_sm89INS1_16FlashAttnBwdSm80INS1_25CollectiveMainloopBwdSm80ILi2ELi1EN4cute5tupleIJNS5_1CILi64EEENS7_ILi80EEENS7_ILi192EEEEEENS_10bfloat16_tEfNS_4arch4Sm80ELb1ELb0ELb0ELb0ELb1ELb0ELb1ELb0ELi2ELi4ELi2ELi2ELb0EEENS1_21CollectiveEpilogueBwdISB_SC_SE_Li256ELb0ELb1ELi4EEENS1_25SingleTileBwdLPTSchedulerILb0ELi80ELb1EEEEEEEEEvNT_6ParamsE:
        .type           _ZN7cutlass13device_kernelIN5flash19enable_sm80_to_sm89INS1_16FlashAttnBwdSm80INS1_25CollectiveMainloopBwdSm80ILi2ELi1EN4cute5tupleIJNS5_1CILi64EEENS7_ILi80EEENS7_ILi192EEEEEENS_10bfloat16_tEfNS_4arch4Sm80ELb1ELb0ELb0ELb0ELb1ELb0ELb1ELb0ELi2ELi4ELi2ELi2ELb0EEENS1_21CollectiveEpilogueBwdISB_SC_SE_Li256ELb0ELb1ELi4EEENS1_25SingleTileBwdLPTSchedulerILb0ELi80ELb1EEEEEEEEEvNT_6ParamsE,@function
        .size           _ZN7cutlass13device_kernelIN5flash19enable_sm80_to_sm89INS1_16FlashAttnBwdSm80INS1_25CollectiveMainloopBwdSm80ILi2ELi1EN4cute5tupleIJNS5_1CILi64EEENS7_ILi80EEENS7_ILi192EEEEEENS_10bfloat16_tEfNS_4arch4Sm80ELb1ELb0ELb0ELb0ELb1ELb0ELb1ELb0ELi2ELi4ELi2ELi2ELb0EEENS1_21CollectiveEpilogueBwdISB_SC_SE_Li256ELb0ELb1ELi4EEENS1_25SingleTileBwdLPTSchedulerILb0ELi80ELb1EEEEEEEEEvNT_6ParamsE,(.L_x_1422 - _ZN7cutlass13device_kernelIN5flash19enable_sm80_to_sm89INS1_16FlashAttnBwdSm80INS1_25CollectiveMainloopBwdSm80ILi2ELi1EN4cute5tupleIJNS5_1CILi64EEENS7_ILi80EEENS7_ILi192EEEEEENS_10bfloat16_tEfNS_4arch4Sm80ELb1ELb0ELb0ELb0ELb1ELb0ELb1ELb0ELi2ELi4ELi2ELi2ELb0EEENS1_21CollectiveEpilogueBwdISB_SC_SE_Li256ELb0ELb1ELi4EEENS1_25SingleTileBwdLPTSchedulerILb0ELi80ELb1EEEEEEEEEvNT_6ParamsE)
        .other          _ZN7cutlass13device_kernelIN5flash19enable_sm80_to_sm89INS1_16FlashAttnBwdSm80INS1_25CollectiveMainloopBwdSm80ILi2ELi1EN4cute5tupleIJNS5_1CILi64EEENS7_ILi80EEENS7_ILi192EEEEEENS_10bfloat16_tEfNS_4arch4Sm80ELb1ELb0ELb0ELb0ELb1ELb0ELb1ELb0ELi2ELi4ELi2ELi2ELb0EEENS1_21CollectiveEpilogueBwdISB_SC_SE_Li256ELb0ELb1ELi4EEENS1_25SingleTileBwdLPTSchedulerILb0ELi80ELb1EEEEEEEEEvNT_6ParamsE,@"STO_CUDA_ENTRY STV_DEFAULT"
_ZN7cutlass13device_kernelIN5flash19enable_sm80_to_sm89INS1_16FlashAttnBwdSm80INS1_25CollectiveMainloopBwdSm80ILi2ELi1EN4cute5tupleIJNS5_1CILi64EEENS7_ILi80EEENS7_ILi192EEEEEENS_10bfloat16_tEfNS_4arch4Sm80ELb1ELb0ELb0ELb0ELb1ELb0ELb1ELb0ELi2ELi4ELi2ELi2ELb0EEENS1_21CollectiveEpilogueBwdISB_SC_SE_Li256ELb0ELb1ELi4EEENS1_25SingleTileBwdLPTSchedulerILb0ELi80ELb1EEEEEEEEEvNT_6ParamsE:
[----:B------:R-:W-:-:S03]  /*0000*/  MOV R1, c[0x0][0x28] ;  /* 0x00000a0000017a02 */ /* 0x000fc60000000f00 */
[----:B------:R-:W1:Y:S01]  /*0010*/  S2R R230, SR_TID.X ;  /* 0x0000000000e67919 */ /* 0x000e620000002100 */
[----:B------:R-:W-:-:S03]  /*0020*/  IADD3 R1, R1, -0x10, RZ ;  /* 0xfffffff001017810 */ /* 0x000fc60007ffe0ff */
        /* <DEDUP_REMOVED lines=14> */
[----:B------:R-:W-:-:S04]  /*0110*/  MOV R0, c[0x0][0x3c4] ;  /* 0x0000f10000007a02 */ /* 0x000fc80000000f00 */
[----:B------:R-:W-:Y:S02]  /*0120*/  ISETP.NE.AND P0, PT, R0, 0x1, PT ;  /* 0x000000010000780c */ /* 0x000fe40003f05270 */
[----:B------:R-:W-:-:S11]  /*0130*/  MOV R0, R2 ;  /* 0x0000000200007202 */ /* 0x000fd60000000f00 */
[----:B------:R-:W-:-:S05]  /*0140*/  @P0 IMAD.HI.U32 R4, R2, c[0x0][0x3c8], RZ ;  /* 0x0000f20002040a27 */ /* 0x000fca00078e00ff */
[----:B------:R-:W-:-:S05]  /*0150*/  @P0 SHF.R.U32.HI R0, RZ, c[0x0][0x3cc], R4 ;  /* 0x0000f300ff000a19 */ /* 0x000fca0000011604 */
[----:B------:R-:W-:Y:S01]  /*0160*/  IMAD R4, R0, c[0x0][0x3c4], RZ ;  /* 0x0000f10000047a24 */ /* 0x000fe200078e02ff */
[----:B------:R-:W-:Y:S05]  /*0170*/  BRA `(.L_x_1132) ;  /* 0x0000006000007947 */ /* 0x000fea0003800000 */
.L_x_1131:
[----:B------:R-:W-:-:S04]  /*0180*/  MOV R0, c[0x0][0x3ac] ;  /* 0x0000eb0000007a02 */ /* 0x000fc80000000f00 */
[----:B------:R-:W-:Y:S02]  /*0190*/  ISETP.NE.AND P0, PT, R0, 0x1, PT ;  /* 0x000000010000780c */ /* 0x000fe40003f05270 */
[----:B------:R-:W-:-:S11]  /*01a0*/  MOV R0, R2 ;  /* 0x0000000200007202 */ /* 0x000fd60000000f00 */
[----:B------:R-:W-:-:S05]  /*01b0*/  @P0 IMAD.HI.U32 R4, R2, c[0x0][0x3b0], RZ ;  /* 0x0000ec0002040a27 */ /* 0x000fca00078e00ff */
[----:B------:R-:W-:-:S05]  /*01c0*/  @P0 SHF.R.U32.HI R0, RZ, c[0x0][0x3b4], R4 ;  /* 0x0000ed00ff000a19 */ /* 0x000fca0000011604 */
[----:B------:R-:W-:Y:S02]  /*01d0*/  IMAD R4, R0, c[0x0][0x3ac], RZ ;  /* 0x0000eb0000047a24 */ /* 0x000fe400078e02ff */
.L_x_1132:
[----:B------:R-:W-:Y:S02]  /*01e0*/  IMAD.MOV.U32 R5, RZ, RZ, c[0x0][0x3a0] ;  /* 0x0000e800ff057624 */ /* 0x000fe400078e00ff */
[----:B------:R-:W-:-:S03]  /*01f0*/  IMAD.IADD R4, R2, 0x1, -R4 ;  /* 0x0000000102047824 */ /* 0x000fc600078e0a04 */
[----:B------:R-:W-:Y:S01]  /*0200*/  ISETP.NE.AND P0, PT, R5, 0x1, PT ;  /* 0x000000010500780c */ /* 0x000fe20003f05270 */
[----:B------:R-:W-:-:S05]  /*0210*/  IMAD R4, R3, c[0x0][0x3ac], R4 ;  /* 0x0000eb0003047a24 */ /* 0x000fca00078e0204 */
[----:B------:R-:W-:-:S07]  /*0220*/  MOV R232, R4 ;  /* 0x0000000400e87202 */ /* 0x000fce0000000f00 */
[----:B------:R-:W-:-:S05]  /*0230*/  @P0 IMAD.HI.U32 R2, R4, c[0x0][0x3a4], RZ ;  /* 0x0000e90004020a27 */ /* 0x000fca00078e00ff */
[----:B------:R-:W-:Y:S02]  /*0240*/  @P0 SHF.R.U32.HI R232, RZ, c[0x0][0x3a8], R2 ;  /* 0x0000ea00ffe80a19 */ /* 0x000fe40000011602 */
[----:B------:R-:W-:Y:S02]  /*0250*/  LOP3.LUT R2, RZ, R0, RZ, 0x33, !PT ;  /* 0x00000000ff027212 */ /* 0x000fe400078e33ff */
[----:B------:R-:W-:Y:S02]  /*0260*/  IADD3 R0, -R232, RZ, RZ ;  /* 0x000000ffe8007210 */ /* 0x000fe40007ffe1ff */
[----:B------:R-:W-:-:S03]  /*0270*/  IADD3 R250, R2, c[0x0][0x394], RZ ;  /* 0x0000e50002fa7a10 */ /* 0x000fc60007ffe0ff */
[----:B------:R-:W-:Y:S01]  /*0280*/  IMAD R234, R0, c[0x0][0x3a0], R4 ;  /* 0x0000e80000ea7a24 */ /* 0x000fe200078e0204 */
[----:B------:R-:W-:Y:S05]  /*0290*/  BRA `(.L_x_1133) ;  /* 0x0000021000007947 */ /* 0x000fea0003800000 */
.L_x_1130:
        /* <DEDUP_REMOVED lines=16> */
.L_x_1134:
[----:B------:R-:W-:-:S04]  /*03a0*/  MOV R0, c[0x0][0x3ac] ;  /* 0x0000eb0000007a02 */ /* 0x000fc80000000f00 */
[----:B------:R-:W-:Y:S02]  /*03b0*/  ISETP.NE.AND P0, PT, R0, 0x1, PT ;  /* 0x000000010000780c */ /* 0x000fe40003f05270 */
[----:B------:R-:W-:-:S11]  /*03c0*/  MOV R0, R2 ;  /* 0x0000000200007202 */ /* 0x000fd60000000f00 */
[----:B------:R-:W-:-:S05]  /*03d0*/  @P0 IMAD.HI.U32 R4, R2, c[0x0][0x3b0], RZ ;  /* 0x0000ec0002040a27 */ /* 0x000fca00078e00ff */
[----:B------:R-:W-:-:S05]  /*03e0*/  @P0 SHF.R.U32.HI R0, RZ, c[0x0][0x3b4], R4 ;  /* 0x0000ed00ff000a19 */ /* 0x000fca0000011604 */
[----:B------:R-:W-:Y:S02]  /*03f0*/  IMAD R4, R0, c[0x0][0x3ac], RZ ;  /* 0x0000eb0000047a24 */ /* 0x000fe400078e02ff */
.L_x_1135:
        /* <DEDUP_REMOVED lines=10> */
[----:B------:R-:W-:Y:S02]  /*04a0*/  IMAD R234, R0, c[0x0][0x3a0], R4 ;  /* 0x0000e80000ea7a24 */ /* 0x000fe400078e0204 */
.L_x_1133:
        /* <DEDUP_REMOVED lines=80> */
[----:B------:R-:W-:Y:S01]  /*09b0*/  UMOV UR6, 0x5 ;  /* 0x0000000500067882 */ /* 0x000fe20000000000 */
[----:B------:R-:W-:Y:S01]  /*09c0*/  SHF.R.S32.HI R28, RZ, 0x1f, R232 ;  /* 0x0000001fff1c7819 */ /* 0x000fe200000114e8 */
[----:B------:R-:W-:Y:S01]  /*09d0*/  ULDC.64 UR4, c[0x0][0x1d8] ;  /* 0x0000760000047ab9 */ /* 0x000fe20000000a00 */
[----:B------:R-:W-:Y:S01]  /*09e0*/  ISETP.NE.AND P0, PT, R0, 0x1, PT ;  /* 0x000000010000780c */ /* 0x000fe20003f05270 */
[----:B------:R-:W-:Y:S01]  /*09f0*/  IMAD.MOV.U32 R0, RZ, RZ, R234 ;  /* 0x000000ffff007224 */ /* 0x000fe200078e00ea */
[----:B------:R-:W-:Y:S01]  /*0a00*/  LEA.HI R26, R29, R230, RZ, 0x3 ;  /* 0x000000e61d1a7211 */ /* 0x000fe200078f18ff */
[----:B------:R-:W-:Y:S01]  /*0a10*/  IMAD R7, R28, c[0x0][0x1e8], RZ ;  /* 0x00007a001c077a24 */ /* 0x000fe200078e02ff */
[----:B------:R-:W-:Y:S01]  /*0a20*/  ISETP.GT.AND P1, PT, R230, 0x7f, PT ;  /* 0x0000007fe600780c */ /* 0x000fe20003f24270 */
[----:B------:R-:W-:Y:S01]  /*0a30*/  IMAD R10, R28, c[0x0][0x1b8], RZ ;  /* 0x00006e001c0a7a24 */ /* 0x000fe200078e02ff */
[----:B------:R-:W-:Y:S01]  /*0a40*/  LOP3.LUT R3, R26, 0xfffffff8, RZ, 0xc0, !PT ;  /* 0xfffffff81a037812 */ /* 0x000fe200078ec0ff */
[----:B------:R-:W-:Y:S01]  /*0a50*/  USHF.L.U64.HI UR5, UR4, UR6, UR5 ;  /* 0x0000000604057299 */ /* 0x000fe20008010205 */
[----:B------:R-:W-:Y:S01]  /*0a60*/  SHF.R.S32.HI R236, RZ, 0x3, R26 ;  /* 0x00000003ffec7819 */ /* 0x000fe2000001141a */
[----:B------:R-:W-:Y:S01]  /*0a70*/  IMAD R10, R232, c[0x0][0x1bc], R10 ;  /* 0x00006f00e80a7a24 */ /* 0x000fe200078e020a */
[----:B------:R-:W-:Y:S01]  /*0a80*/  USHF.L.U32 UR4, UR4, 0x5, URZ ;  /* 0x0000000504047899 */ /* 0x000fe2000800063f */
[----:B------:R-:W-:Y:S01]  /*0a90*/  IMAD.IADD R23, R230, 0x1, -R3 ;  /* 0x00000001e6177824 */ /* 0x000fe200078e0a03 */
[----:B------:R-:W-:Y:S01]  /*0aa0*/  SHF.R.S32.HI R237, RZ, 0x1f, R236 ;  /* 0x0000001fffed7819 */ /* 0x000fe200000114ec */
[----:B------:R-:W-:Y:S01]  /*0ab0*/  @P0 IMAD.HI.U32 R2, R234, c[0x0][0x24c], RZ ;  /* 0x00009300ea020a27 */ /* 0x000fe200078e00ff */
[----:B------:R-:W-:Y:S01]  /*0ac0*/  SHF.R.S32.HI R21, RZ, 0x1f, R234 ;  /* 0x0000001fff157819 */ /* 0x000fe200000114ea */
[----:B------:R-:W-:Y:S01]  /*0ad0*/  UMOV UR7, 0x6 ;  /* 0x0000000600077882 */ /* 0x000fe20000000000 */
[----:B------:R-:W-:Y:S01]  /*0ae0*/  SHF.R.S32.HI R20, RZ, 0x1f, R190 ;  /* 0x0000001fff147819 */ /* 0x000fe200000114be */
[----:B------:R-:W-:Y:S01]  /*0af0*/  IMAD.SHL.U32 R12, R23, 0x8, RZ ;  /* 0x00000008170c7824 */ /* 0x000fe200078e00ff */
[----:B------:R-:W-:Y:S01]  /*0b00*/  @P0 SHF.R.U32.HI R0, RZ, c[0x0][0x250], R2 ;  /* 0x00009400ff000a19 */ /* 0x000fe20000011602 */
[----:B------:R-:W-:Y:S01]  /*0b10*/  IMAD.WIDE R14, R250, 0x50, R236 ;  /* 0x00000050fa0e7825 */ /* 0x000fe200078e02ec */
[----:B------:R-:W-:Y:S01]  /*0b20*/  CS2R R170, SRZ ;  /* 0x0000000000aa7805 */ /* 0x000fe2000001ff00 */
[----:B------:R-:W-:Y:S01]  /*0b30*/  CS2R R168, SRZ ;  /* 0x0000000000a87805 */ /* 0x000fe2000001ff00 */
[----:B------:R-:W-:Y:S01]  /*0b40*/  SHF.R.S32.HI R4, RZ, 0x1f, R0 ;  /* 0x0000001fff047819 */ /* 0x000fe20000011400 */
[----:B------:R-:W-:Y:S01]  /*0b50*/  IMAD.SHL.U32 R22, R190, 0x40, RZ ;  /* 0x00000040be167824 */ /* 0x000fe200078e00ff */
[----:B------:R-:W-:Y:S01]  /*0b60*/  SHF.R.S32.HI R13, RZ, 0x1f, R12 ;  /* 0x0000001fff0d7819 */ /* 0x000fe2000001140c */
[----:B------:R-:W-:Y:S01]  /*0b70*/  IMAD.MOV.U32 R223, RZ, RZ, 0x10 ;  /* 0x00000010ffdf7424 */ /* 0x000fe200078e00ff */
[----:B------:R-:W-:Y:S01]  /*0b80*/  ISETP.GE.AND P2, PT, R12, c[0x0][0x1cc], PT ;  /* 0x000073000c007a0c */ /* 0x000fe20003f46270 */
[----:B------:R-:W-:Y:S01]  /*0b90*/  IMAD R2, R4, c[0x0][0x1e0], RZ ;  /* 0x0000780004027a24 */ /* 0x000fe200078e02ff */
[C---:B------:R-:W-:Y:S01]  /*0ba0*/  IADD3 R25, R12.reuse, 0x40, RZ ;  /* 0x000000400c197810 */ /* 0x040fe20007ffe0ff */
[----:B------:R-:W-:Y:S01]  /*0bb0*/  IMAD.MOV.U32 R213, RZ, RZ, 0x120 ;  /* 0x00000120ffd57424 */ /* 0x000fe200078e00ff */
[----:B------:R-:W-:Y:S01]  /*0bc0*/  IADD3 R27, R12, 0x80, RZ ;  /* 0x000000800c1b7810 */ /* 0x000fe20007ffe0ff */
[C---:B------:R-:W-:Y:S01]  /*0bd0*/  IMAD R5, R0.reuse, c[0x0][0x1e4], R2 ;  /* 0x0000790000057a24 */ /* 0x040fe200078e0202 */
[----:B------:R-:W-:Y:S01]  /*0be0*/  ISETP.GE.AND P3, PT, R25, c[0x0][0x1cc], PT ;  /* 0x0000730019007a0c */ /* 0x000fe20003f66270 */
[----:B------:R-:W-:Y:S01]  /*0bf0*/  IMAD.WIDE.U32 R2, R0, c[0x0][0x1e0], R12 ;  /* 0x0000780000027a25 */ /* 0x000fe200078e000c */
[----:B------:R-:W-:Y:S01]  /*0c00*/  ISETP.GE.AND P5, PT, R27, c[0x0][0x1cc], PT ;  /* 0x000073001b007a0c */ /* 0x000fe20003fa6270 */
[----:B------:R-:W-:Y:S01]  /*0c10*/  CS2R R166, SRZ ;  /* 0x0000000000a67805 */ /* 0x000fe2000001ff00 */
[----:B------:R-:W-:Y:S01]  /*0c20*/  CS2R R164, SRZ ;  /* 0x0000000000a47805 */ /* 0x000fe2000001ff00 */
[----:B------:R-:W-:Y:S01]  /*0c30*/  IMAD.IADD R5, R3, 0x1, R5 ;  /* 0x0000000103057824 */ /* 0x000fe200078e0205 */
[----:B------:R-:W-:Y:S01]  /*0c40*/  CS2R R162, SRZ ;  /* 0x0000000000a27805 */ /* 0x000fe2000001ff00 */
[----:B------:R-:W-:Y:S01]  /*0c50*/  IMAD R3, R4, c[0x0][0x1b0], RZ ;  /* 0x00006c0004037a24 */ /* 0x000fe200078e02ff */
[----:B------:R-:W-:Y:S01]  /*0c60*/  CS2R R160, SRZ ;  /* 0x0000000000a07805 */ /* 0x000fe2000001ff00 */
        /* <DEDUP_REMOVED lines=16> */
[----:B------:R-:W-:Y:S01]  /*0d70*/  IMAD.SHL.U32 R0, R236, 0x40, RZ ;  /* 0x00000040ec007824 */ /* 0x000fe200078e00ff */
[----:B------:R-:W-:Y:S01]  /*0d80*/  CS2R R138, SRZ ;  /* 0x00000000008a7805 */ /* 0x000fe2000001ff00 */
[----:B------:R-:W-:Y:S01]  /*0d90*/  IMAD.IADD R3, R3, 0x1, R6 ;  /* 0x0000000103037824 */ /* 0x000fe200078e0206 */
[----:B------:R-:W-:Y:S01]  /*0da0*/  CS2R R136, SRZ ;  /* 0x0000000000887805 */ /* 0x000fe2000001ff00 */
[----:B------:R-:W-:Y:S01]  /*0db0*/  IMAD R6, R15, c[0x0][0x1d8], RZ ;  /* 0x000076000f067a24 */ /* 0x000fe200078e02ff */
[----:B------:R-:W-:Y:S01]  /*0dc0*/  LOP3.LUT R0, R0, 0x1c0, RZ, 0xc0, !PT ;  /* 0x000001c000007812 */ /* 0x000fe200078ec0ff */
[----:B------:R-:W-:Y:S01]  /*0dd0*/  IMAD.WIDE.U32 R8, R232, c[0x0][0x1b8], R2 ;  /* 0x00006e00e8087a25 */ /* 0x000fe200078e0002 */
[----:B------:R-:W-:Y:S01]  /*0de0*/  CS2R R134, SRZ ;  /* 0x0000000000867805 */ /* 0x000fe2000001ff00 */
[----:B------:R-:W-:Y:S01]  /*0df0*/  CS2R R132, SRZ ;  /* 0x0000000000847805 */ /* 0x000fe2000001ff00 */
[----:B------:R-:W-:Y:S01]  /*0e00*/  CS2R R130, SRZ ;  /* 0x0000000000827805 */ /* 0x000fe2000001ff00 */
[C---:B------:R-:W-:Y:S01]  /*0e10*/  IMAD R6, R14.reuse, c[0x0][0x1dc], R6 ;  /* 0x000077000e067a24 */ /* 0x040fe200078e0206 */
[----:B------:R-:W-:Y:S01]  /*0e20*/  CS2R R128, SRZ ;  /* 0x0000000000807805 */ /* 0x000fe2000001ff00 */
[----:B------:R-:W-:Y:S01]  /*0e30*/  IMAD.WIDE.U32 R2, R14, c[0x0][0x1d8], R4 ;  /* 0x000076000e027a25 */ /* 0x000fe200078e0004 */
[----:B------:R-:W-:Y:S01]  /*0e40*/  LOP3.LUT R5, R0, 0x38, R12, 0xf8, !PT ;  /* 0x0000003800057812 */ /* 0x000fe200078ef80c */
[----:B------:R-:W-:Y:S01]  /*0e50*/  CS2R R126, SRZ ;  /* 0x00000000007e7805 */ /* 0x000fe2000001ff00 */
[----:B------:R-:W-:Y:S01]  /*0e60*/  SHF.R.U32.HI R4, RZ, 0x3, R0 ;  /* 0x00000003ff047819 */ /* 0x000fe20000011600 */
[----:B------:R-:W-:Y:S01]  /*0e70*/  IMAD.IADD R0, R3, 0x1, R6 ;  /* 0x0000000103007824 */ /* 0x000fe200078e0206 */
[C---:B------:R-:W-:Y:S01]  /*0e80*/  LEA R6, P0, R2.reuse, c[0x0][0x1c0], 0x1 ;  /* 0x0000700002067a11 */ /* 0x040fe200078008ff */
[----:B------:R-:W-:Y:S01]  /*0e90*/  IMAD.IADD R11, R9, 0x1, R10 ;  /* 0x00000001090b7824 */ /* 0x000fe200078e020a */
[----:B------:R-:W-:Y:S01]  /*0ea0*/  LOP3.LUT R3, R5, R4, RZ, 0x3c, !PT ;  /* 0x0000000405037212 */ /* 0x000fe200078e3cff */
[----:B------:R-:W-:Y:S01]  /*0eb0*/  IMAD.MOV.U32 R5, RZ, RZ, c[0x0][0x1d8] ;  /* 0x00007600ff057624 */ /* 0x000fe200078e00ff */
[----:B------:R-:W-:Y:S01]  /*0ec0*/  LEA.HI.X R7, R2, c[0x0][0x1c4], R0, 0x1, P0 ;  /* 0x0000710002077a11 */ /* 0x000fe200000f0c00 */
[----:B------:R-:W-:Y:S01]  /*0ed0*/  IMAD.MOV.U32 R2, RZ, RZ, c[0x0][0x1dc] ;  /* 0x00007700ff027624 */ /* 0x000fe200078e00ff */
[----:B------:R-:W-:Y:S01]  /*0ee0*/  IADD3 R0, -R236, c[0x0][0x198], RZ ;  /* 0x00006600ec007a10 */ /* 0x000fe20007ffe1ff */
[----:B------:R-:W-:Y:S01]  /*0ef0*/  IMAD.MOV.U32 R10, RZ, RZ, R8 ;  /* 0x000000ffff0a7224 */ /* 0x000fe200078e0008 */
[----:B------:R-:W-:Y:S01]  /*0f00*/  LEA R4, P0, R5, R6, 0x6 ;  /* 0x0000000605047211 */ /* 0x000fe200078030ff */
[----:B------:R-:W-:Y:S01]  /*0f10*/  IMAD R8, R15, c[0x0][0x1a8], RZ ;  /* 0x00006a000f087a24 */ /* 0x000fe200078e02ff */
[----:B------:R-:W-:Y:S01]  /*0f20*/  CS2R R124, SRZ ;  /* 0x00000000007c7805 */ /* 0x000fe2000001ff00 */
[----:B------:R-:W-:Y:S01]  /*0f30*/  IMAD R0, R250, -0x50, R0 ;  /* 0xffffffb0fa007824 */ /* 0x000fe200078e0200 */
[----:B------:R-:W-:Y:S01]  /*0f40*/  LEA.HI.X R5, R5, R7, R2, 0x6, P0 ;  /* 0x0000000705057211 */ /* 0x000fe200000f3402 */
[----:B------:R-:W-:Y:S01]  /*0f50*/  IMAD.U32 R9, RZ, RZ, UR5 ;  /* 0x00000005ff097e24 */ /* 0x000fe2000f8e00ff */
[----:B------:R-:W-:Y:S01]  /*0f60*/  LEA.HI R2, R29, R230, RZ, 0x6 ;  /* 0x000000e61d027211 */ /* 0x000fe200078f30ff */
[----:B------:R-:W-:Y:S01]  /*0f70*/  IMAD.WIDE.U32 R10, R14, c[0x0][0x1a8], R10 ;  /* 0x00006a000e0a7a25 */ /* 0x000fe200078e000a */
[C---:B------:R-:W-:Y:S01]  /*0f80*/  ISETP.LT.OR P0, PT, R0.reuse, 0x1, P2 ;  /* 0x000000010000780c */ /* 0x040fe20001701670 */
[----:B------:R-:W-:Y:S01]  /*0f90*/  CS2R R122, SRZ ;  /* 0x00000000007a7805 */ /* 0x000fe2000001ff00 */
[----:B------:R-:W-:Y:S01]  /*0fa0*/  SHF.R.S32.HI R24, RZ, 0x6, R2 ;  /* 0x00000006ff187819 */ /* 0x000fe20000011402 */
[----:B------:R-:W-:Y:S01]  /*0fb0*/  IMAD.U32 R2, RZ, RZ, UR4 ;  /* 0x00000004ff027e24 */ /* 0x000fe2000f8e00ff */
[C---:B------:R-:W-:Y:S01]  /*0fc0*/  ISETP.LT.OR P6, PT, R0.reuse, 0x1, P3 ;  /* 0x000000010000780c */ /* 0x040fe20001fc1670 */
[----:B------:R-:W-:Y:S01]  /*0fd0*/  ULDC.64 UR4, c[0x0][0x1a8] ;  /* 0x00006a0000047ab9 */ /* 0x000fe20000000a00 */
[----:B------:R-:W-:Y:S01]  /*0fe0*/  ISETP.LT.OR P4, PT, R0, 0x1, P5 ;  /* 0x000000010000780c */ /* 0x000fe20002f81670 */
[----:B------:R-:W-:Y:S01]  /*0ff0*/  IMAD R3, R24, 0x200, R3 ;  /* 0x0000020018037824 */ /* 0x000fe200078e0203 */
[----:B------:R-:W-:Y:S01]  /*1000*/  ISETP.LT.OR P5, PT, R0, 0x21, P5 ;  /* 0x000000210000780c */ /* 0x000fe20002fa1670 */
[----:B------:R-:W-:Y:S01]  /*1010*/  USHF.L.U32 UR11, UR4, 0x5, URZ ;  /* 0x00000005040b7899 */ /* 0x000fe2000800063f */
[----:B------:R-:W-:Y:S01]  /*1020*/  IMAD.MOV.U32 R238, RZ, RZ, -0x50 ;  /* 0xffffffb0ffee7424 */ /* 0x000fe200078e00ff */
[----:B------:R-:W-:Y:S01]  /*1030*/  USHF.L.U64.HI UR10, UR4, UR6, UR5 ;  /* 0x00000006040a7299 */ /* 0x000fe20008010205 */
[----:B------:R-:W-:Y:S01]  /*1040*/  IMAD.SHL.U32 R228, R3, 0x2, RZ ;  /* 0x0000000203e47824 */ /* 0x000fe200078e00ff */
[----:B------:R-:W-:Y:S01]  /*1050*/  CS2R R120, SRZ ;  /* 0x0000000000787805 */ /* 0x000fe2000001ff00 */
[----:B------:R-:W-:Y:S01]  /*1060*/  IMAD R3, R14, c[0x0][0x1ac], R8 ;  /* 0x00006b000e037a24 */ /* 0x000fe200078e0208 */
[----:B------:R-:W-:Y:S01]  /*1070*/  ULDC.64 UR4, c[0x0][0x178] ;  /* 0x00005e0000047ab9 */ /* 0x000fe20000000a00 */
[----:B------:R-:W-:Y:S01]  /*1080*/  IMAD R238, R250, R238, c[0x0][0x198] ;  /* 0x00006600faee7624 */ /* 0x000fe200078e02ee */
[----:B------:R-:W-:Y:S01]  /*1090*/  @!PT LDS RZ, [RZ] ;  /* 0x00000000fffff984 */ /* 0x000fe20000000800 */
[----:B------:R-:W-:Y:S01]  /*10a0*/  @!PT LDS RZ, [RZ] ;  /* 0x00000000fffff984 */ /* 0x000fe20000000800 */
[----:B------:R-:W-:Y:S01]  /*10b0*/  @!PT LDS RZ, [RZ] ;  /* 0x00000000fffff984 */ /* 0x000fe20000000800 */
[----:B------:R1:W-:Y:S01]  /*10c0*/  LDGSTS.E.BYPASS.LTC128B.128 [R228+0x7880], [R6.64], !P0 ;  /* 0x0788000006e47fae */ /* 0x0003e2000c101d48 */
[C---:B------:R-:W-:Y:S01]  /*10d0*/  @!P1 LEA R8, P0, R2.reuse, R4, 0x1 ;  /* 0x0000000402089211 */ /* 0x040fe200078008ff */
[----:B------:R-:W-:Y:S01]  /*10e0*/  IMAD.IADD R3, R11, 0x1, R3 ;  /* 0x000000010b037824 */ /* 0x000fe200078e0203 */
[----:B------:R-:W-:Y:S01]  /*10f0*/  USHF.L.U64.HI UR12, UR4, UR7, UR5 ;  /* 0x00000007040c7299 */ /* 0x000fe20008010205 */
[----:B------:R1:W-:Y:S01]  /*1100*/  LDGSTS.E.BYPASS.LTC128B.128 [R228+0xa080], [R6.64+0x80], !P6 ;  /* 0x0a08008006e47fae */ /* 0x0003e2000f101d48 */
[----:B------:R-:W-:Y:S01]  /*1110*/  @!P1 LEA.HI.X R9, R2, R5, R9, 0x1, P0 ;  /* 0x0000000502099211 */ /* 0x000fe200000f0c09 */
[----:B------:R-:W-:Y:S01]  /*1120*/  IMAD.MOV.U32 R11, RZ, RZ, c[0x0][0x1ac] ;  /* 0x00006b00ff0b7624 */ /* 0x000fe200078e00ff */
[----:B------:R-:W-:Y:S01]  /*1130*/  ISETP.LT.OR P0, PT, R0, 0x21, P2 ;  /* 0x000000210000780c */ /* 0x000fe20001701670 */
[----:B------:R1:W-:Y:S01]  /*1140*/  LDGSTS.E.BYPASS.LTC128B.128 [R228+0xc880], [R6.64+0x100], !P4 ;  /* 0x0c88010006e47fae */ /* 0x0003e2000e101d48 */
[----:B------:R-:W-:Y:S01]  /*1150*/  LEA R2, P2, R10, c[0x0][0x190], 0x1 ;  /* 0x000064000a027a11 */ /* 0x000fe200078408ff */
[----:B------:R-:W-:Y:S01]  /*1160*/  USHF.L.U32 UR13, UR4, 0x6, URZ ;  /* 0x00000006040d7899 */ /* 0x000fe2000800063f */
[----:B------:R-:W-:Y:S01]  /*1170*/  ISETP.LT.OR P6, PT, R0, 0x21, P3 ;  /* 0x000000210000780c */ /* 0x000fe20001fc1670 */
[----:B------:R-:W-:Y:S01]  /*1180*/  CS2R R118, SRZ ;  /* 0x0000000000767805 */ /* 0x000fe2000001ff00 */
[----:B------:R-:W-:Y:S01]  /*1190*/  LEA.HI.X R3, R10, c[0x0][0x194], R3, 0x1, P2 ;  /* 0x000065000a037a11 */ /* 0x000fe200010f0c03 */
[----:B------:R-:W-:Y:S01]  /*11a0*/  IMAD R10, R237, c[0x0][0x178], RZ ;  /* 0x00005e00ed0a7a24 */ /* 0x000fe200078e02ff */
[C---:B------:R-:W-:Y:S01]  /*11b0*/  @!P1 ISETP.GE.AND P2, PT, R0.reuse, 0x41, PT ;  /* 0x000000410000980c */ /* 0x040fe20003f46270 */
[----:B------:R-:W-:Y:S01]  /*11c0*/  CS2R R116, SRZ ;  /* 0x0000000000747805 */ /* 0x000fe2000001ff00 */
[----:B------:R-:W-:Y:S01]  /*11d0*/  @!P1 ISETP.LT.OR P3, PT, R0, 0x41, P3 ;  /* 0x000000410000980c */ /* 0x000fe20001f61670 */
[----:B------:R-:W-:Y:S01]  /*11e0*/  IMAD R10, R236, c[0x0][0x17c], R10 ;  /* 0x00005f00ec0a7a24 */ /* 0x000fe200078e020a */
[----:B------:R-:W-:Y:S01]  /*11f0*/  @!P1 ISETP.GE.OR P4, PT, R12, c[0x0][0x1cc], !P2 ;  /* 0x000073000c009a0c */ /* 0x000fe20005786670 */
[----:B------:R2:W-:Y:S01]  /*1200*/  LDGSTS.E.BYPASS.LTC128B.128 [R228+0x8880], [R4.64], !P0 ;  /* 0x0888000004e47fae */ /* 0x0005e2000c101d48 */
[----:B------:R-:W-:Y:S01]  /*1210*/  @!P1 ISETP.GE.OR P2, PT, R27, c[0x0][0x1cc], !P2 ;  /* 0x000073001b009a0c */ /* 0x000fe20005746670 */
        /* <DEDUP_REMOVED lines=13> */
[----:B-1----:R-:W-:Y:S01]  /*12f0*/  IMAD.MOV.U32 R7, RZ, RZ, c[0x0][0x1a8] ;  /* 0x00006a00ff077624 */ /* 0x002fe200078e00ff */
[----:B------:R3:W-:Y:S01]  /*1300*/  @!P1 LDGSTS.E.BYPASS.LTC128B.128 [R228+0xc080], [R8.64+0x80], !P3 ;  /* 0x0c08008008e49fae */ /* 0x0007e2000d901d48 */
[----:B------:R-:W-:Y:S01]  /*1310*/  ISETP.LT.OR P3, PT, R0, 0x1, P6 ;  /* 0x000000010000780c */ /* 0x000fe20003761670 */
[----:B------:R-:W-:Y:S01]  /*1320*/  CS2R R90, SRZ ;  /* 0x00000000005a7805 */ /* 0x000fe2000001ff00 */
[----:B------:R-:W-:Y:S01]  /*1330*/  CS2R R88, SRZ ;  /* 0x0000000000587805 */ /* 0x000fe2000001ff00 */
[----:B------:R3:W-:Y:S01]  /*1340*/  @!P1 LDGSTS.E.BYPASS.LTC128B.128 [R228+0xe880], [R8.64+0x100], !P2 ;  /* 0x0e88010008e49fae */ /* 0x0007e2000d101d48 */
[----:B------:R-:W-:Y:S01]  /*1350*/  ISETP.GE.AND P2, PT, R12, c[0x0][0x19c], PT ;  /* 0x000067000c007a0c */ /* 0x000fe20003f46270 */
[----:B------:R-:W-:Y:S01]  /*1360*/  CS2R R86, SRZ ;  /* 0x0000000000567805 */ /* 0x000fe2000001ff00 */
[C---:B------:R-:W-:Y:S01]  /*1370*/  LEA R6, P0, R7.reuse, R2, 0x6 ;  /* 0x0000000207067211 */ /* 0x040fe200078030ff */
[----:B------:R-:W-:Y:S01]  /*1380*/  CS2R R84, SRZ ;  /* 0x0000000000547805 */ /* 0x000fe2000001ff00 */
[C---:B------:R-:W-:Y:S01]  /*1390*/  ISETP.LT.OR P4, PT, R0.reuse, 0x1, P2 ;  /* 0x000000010000780c */ /* 0x040fe20001781670 */
[----:B------:R-:W-:Y:S01]  /*13a0*/  CS2R R82, SRZ ;  /* 0x0000000000527805 */ /* 0x000fe2000001ff00 */
[----:B------:R-:W-:Y:S01]  /*13b0*/  LEA.HI.X R7, R7, R3, R11, 0x6, P0 ;  /* 0x0000000307077211 */ /* 0x000fe200000f340b */
[----:B------:R-:W-:Y:S01]  /*13c0*/  IMAD.U32 R11, RZ, RZ, UR10 ;  /* 0x0000000aff0b7e24 */ /* 0x000fe2000f8e00ff */
[----:B------:R-:W-:Y:S01]  /*13d0*/  ISETP.LT.OR P0, PT, R0, 0x1, P5 ;  /* 0x000000010000780c */ /* 0x000fe20002f01670 */
[----:B------:R-:W-:Y:S01]  /*13e0*/  USHF.L.U64.HI UR10, UR4, UR6, UR5 ;  /* 0x00000006040a7299 */ /* 0x000fe20008010205 */
[----:B------:R-:W-:Y:S01]  /*13f0*/  CS2R R80, SRZ ;  /* 0x0000000000507805 */ /* 0x000fe2000001ff00 */
[----:B------:R-:W-:Y:S01]  /*1400*/  CS2R R78, SRZ ;  /* 0x00000000004e7805 */ /* 0x000fe2000001ff00 */
[----:B------:R-:W-:Y:S01]  /*1410*/  CS2R R76, SRZ ;  /* 0x00000000004c7805 */ /* 0x000fe2000001ff00 */
[----:B------:R-:W-:Y:S01]  /*1420*/  CS2R R74, SRZ ;  /* 0x00000000004a7805 */ /* 0x000fe2000001ff00 */
[----:B--2---:R-:W-:Y:S01]  /*1430*/  IMAD.WIDE.U32 R4, R236, c[0x0][0x178], R12 ;  /* 0x00005e00ec047a25 */ /* 0x004fe200078e000c */
[----:B------:R-:W-:Y:S01]  /*1440*/  CS2R R72, SRZ ;  /* 0x0000000000487805 */ /* 0x000fe2000001ff00 */
[----:B------:R-:W-:Y:S01]  /*1450*/  CS2R R70, SRZ ;  /* 0x0000000000467805 */ /* 0x000fe2000001ff00 */
[----:B------:R1:W-:Y:S01]  /*1460*/  LDGSTS.E.BYPASS.LTC128B.128 [R228+0x80], [R2.64], !P4 ;  /* 0x0008000002e47fae */ /* 0x0003e2000e101d48 */
[----:B------:R-:W-:Y:S01]  /*1470*/  IMAD.IADD R5, R5, 0x1, R10 ;  /* 0x0000000105057824 */ /* 0x000fe200078e020a */
[----:B------:R-:W-:Y:S01]  /*1480*/  ISETP.GE.AND P4, PT, R12, c[0x0][0x16c], PT ;  /* 0x00005b000c007a0c */ /* 0x000fe20003f86270 */
[----:B------:R-:W-:Y:S01]  /*1490*/  IMAD.U32 R16, RZ, RZ, UR10 ;  /* 0x0000000aff107e24 */ /* 0x000fe2000f8e00ff */
[----:B------:R1:W-:Y:S01]  /*14a0*/  LDGSTS.E.BYPASS.LTC128B.128 [R228+0x2880], [R2.64+0x80], !P3 ;  /* 0x0288008002e47fae */ /* 0x0003e2000d901d48 */
[----:B------:R-:W-:Y:S01]  /*14b0*/  ISETP.GE.AND P3, PT, R25, c[0x0][0x16c], PT ;  /* 0x00005b0019007a0c */ /* 0x000fe20003f66270 */
[----:B------:R-:W-:Y:S01]  /*14c0*/  CS2R R68, SRZ ;  /* 0x0000000000447805 */ /* 0x000fe2000001ff00 */
[----:B------:R-:W-:Y:S01]  /*14d0*/  CS2R R66, SRZ ;  /* 0x0000000000427805 */ /* 0x000fe2000001ff00 */
[----:B------:R1:W-:Y:S01]  /*14e0*/  LDGSTS.E.BYPASS.LTC128B.128 [R228+0x5080], [R2.64+0x100], !P0 ;  /* 0x0508010002e47fae */ /* 0x0003e2000c101d48 */
[----:B------:R-:W-:Y:S01]  /*14f0*/  SEL R10, RZ, 0xffffffff, P3 ;  /* 0xffffffffff0a7807 */ /* 0x000fe20001800000 */
[----:B---3--:R-:W-:Y:S01]  /*1500*/  IMAD R8, R21, c[0x0][0x180], RZ ;  /* 0x0000600015087a24 */ /* 0x008fe200078e02ff */
[----:B------:R-:W-:Y:S01]  /*1510*/  ISETP.LT.OR P0, PT, R0, 0x21, P2 ;  /* 0x000000210000780c */ /* 0x000fe20001701670 */
[----:B------:R-:W-:Y:S01]  /*1520*/  CS2R R64, SRZ ;  /* 0x0000000000407805 */ /* 0x000fe2000001ff00 */
[----:B------:R-:W-:Y:S01]  /*1530*/  SEL R9, RZ, 0x1, P4 ;  /* 0x00000001ff097807 */ /* 0x000fe20002000000 */
[----:B------:R-:W-:Y:S01]  /*1540*/  IMAD R8, R234, c[0x0][0x184], R8 ;  /* 0x00006100ea087a24 */ /* 0x000fe200078e0208 */
[C---:B------:R-:W-:Y:S01]  /*1550*/  ISETP.LT.OR P4, PT, R0.reuse, 0x21, P6 ;  /* 0x000000210000780c */ /* 0x040fe20003781670 */
[----:B------:R-:W-:Y:S01]  /*1560*/  CS2R R62, SRZ ;  /* 0x00000000003e7805 */ /* 0x000fe2000001ff00 */
[C---:B------:R-:W-:Y:S01]  /*1570*/  ISETP.LT.OR P3, PT, R0.reuse, 0x21, P5 ;  /* 0x000000210000780c */ /* 0x040fe20002f61670 */
[----:B------:R-:W-:Y:S01]  /*1580*/  CS2R R60, SRZ ;  /* 0x00000000003c7805 */ /* 0x000fe2000001ff00 */
[C---:B------:R-:W-:Y:S01]  /*1590*/  @!P1 ISETP.LT.OR P2, PT, R0.reuse, 0x41, P2 ;  /* 0x000000410000980c */ /* 0x040fe20001741670 */
[----:B------:R-:W-:Y:S01]  /*15a0*/  CS2R R58, SRZ ;  /* 0x00000000003a7805 */ /* 0x000fe2000001ff00 */
[C---:B------:R-:W-:Y:S01]  /*15b0*/  @!P1 ISETP.LT.OR P6, PT, R0.reuse, 0x41, P6 ;  /* 0x000000410000980c */ /* 0x040fe200037c1670 */
[----:B------:R-:W-:Y:S01]  /*15c0*/  CS2R R56, SRZ ;  /* 0x0000000000387805 */ /* 0x000fe2000001ff00 */
[----:B------:R-:W-:Y:S01]  /*15d0*/  @!P1 ISETP.LT.OR P5, PT, R0, 0x41, P5 ;  /* 0x000000410000980c */ /* 0x000fe20002fa1670 */
[----:B------:R-:W-:Y:S01]  /*15e0*/  IMAD R0, R237, c[0x0][0x208], RZ ;  /* 0x00008200ed007a24 */ /* 0x000fe200078e02ff */
[----:B------:R2:W-:Y:S01]  /*15f0*/  LDGSTS.E.BYPASS.LTC128B.128 [R228+0x1080], [R6.64], !P0 ;  /* 0x0108000006e47fae */ /* 0x0005e2000c101d48 */
[----:B------:R-:W-:Y:S01]  /*1600*/  ISETP.GE.AND P0, PT, R27, c[0x0][0x16c], PT ;  /* 0x00005b001b007a0c */ /* 0x000fe20003f06270 */
[----:B------:R-:W-:Y:S01]  /*1610*/  CS2R R54, SRZ ;  /* 0x0000000000367805 */ /* 0x000fe2000001ff00 */
[----:B------:R-:W-:Y:S01]  /*1620*/  IMAD R0, R236, c[0x0][0x20c], R0 ;  /* 0x00008300ec007a24 */ /* 0x000fe200078e0200 */
[----:B------:R2:W-:Y:S01]  /*1630*/  LDGSTS.E.BYPASS.LTC128B.128 [R228+0x3880], [R6.64+0x80], !P4 ;  /* 0x0388008006e47fae */ /* 0x0005e2000e101d48 */
[----:B------:R-:W-:Y:S01]  /*1640*/  CS2R R52, SRZ ;  /* 0x0000000000347805 */ /* 0x000fe2000001ff00 */
[----:B------:R-:W-:Y:S01]  /*1650*/  CS2R R50, SRZ ;  /* 0x0000000000327805 */ /* 0x000fe2000001ff00 */
[----:B------:R-:W-:Y:S01]  /*1660*/  CS2R R48, SRZ ;  /* 0x0000000000307805 */ /* 0x000fe2000001ff00 */
[----:B------:R2:W-:Y:S01]  /*1670*/  LDGSTS.E.BYPASS.LTC128B.128 [R228+0x6080], [R6.64+0x100], !P3 ;  /* 0x0608010006e47fae */ /* 0x0005e2000d901d48 */
[----:B------:R-:W-:Y:S01]  /*1680*/  CS2R R46, SRZ ;  /* 0x00000000002e7805 */ /* 0x000fe2000001ff00 */
[----:B-1----:R-:W-:Y:S01]  /*1690*/  IMAD.WIDE.U32 R2, R234, c[0x0][0x180], R4 ;  /* 0x00006000ea027a25 */ /* 0x002fe200078e0004 */
[----:B------:R-:W-:Y:S01]  /*16a0*/  CS2R R44, SRZ ;  /* 0x00000000002c7805 */ /* 0x000fe2000001ff00 */
[----:B------:R-:W-:-:S02]  /*16b0*/  SHF.R.S32.HI R231, RZ, 0x1f, R230 ;  /* 0x0000001fffe77819 */ /* 0x000fc400000114e6 */
[----:B------:R-:W-:Y:S02]  /*16c0*/  IMAD.SHL.U32 R4, R10, 0x2, RZ ;  /* 0x000000020a047824 */ /* 0x000fe400078e00ff */
[----:B------:R-:W-:Y:S02]  /*16d0*/  IMAD.IADD R3, R3, 0x1, R8 ;  /* 0x0000000103037824 */ /* 0x000fe400078e0208 */
[----:B------:R-:W-:Y:S01]  /*16e0*/  IMAD.U32 R10, RZ, RZ, UR11 ;  /* 0x0000000bff0a7e24 */ /* 0x000fe2000f8e00ff */
[----:B------:R-:W-:Y:S01]  /*16f0*/  LOP3.LUT R14, R4, 0x2, R9, 0xe2, !PT ;  /* 0x00000002040e7812 */ /* 0x000fe200078ee209 */
[----:B------:R-:W-:Y:S01]  /*1700*/  IMAD R4, R28, c[0x0][0x188], RZ ;  /* 0x000062001c047a24 */ /* 0x000fe200078e02ff */
[----:B------:R-:W-:Y:S01]  /*1710*/  USHF.L.U32 UR11, UR4, 0x5, URZ ;  /* 0x00000005040b7899 */ /* 0x000fe2000800063f */
[----:B------:R-:W-:Y:S02]  /*1720*/  IMAD.WIDE.U32 R246, R232, c[0x0][0x188], R2 ;  /* 0x00006200e8f67a25 */ /* 0x000fe400078e0002 */
[----:B------:R-:W-:-:S02]  /*1730*/  ULDC.64 UR4, c[0x0][0x208] ;  /* 0x0000820000047ab9 */ /* 0x000fc40000000a00 */
[----:B------:R-:W-:Y:S01]  /*1740*/  IMAD R8, R232, c[0x0][0x18c], R4 ;  /* 0x00006300e8087a24 */ /* 0x000fe200078e0204 */
[----:B------:R-:W-:Y:S01]  /*1750*/  USHF.L.U64.HI UR7, UR4, UR7, UR5 ;  /* 0x0000000704077299 */ /* 0x000fe20008010205 */
[----:B------:R-:W-:Y:S01]  /*1760*/  IMAD.WIDE.U32 R4, R236, c[0x0][0x208], R12 ;  /* 0x00008200ec047a25 */ /* 0x000fe200078e000c */
[----:B------:R-:W-:-:S03]  /*1770*/  USHF.L.U64.HI UR5, UR4, UR6, UR5 ;  /* 0x0000000604057299 */ /* 0x000fc60008010205 */
[----:B------:R-:W-:Y:S01]  /*1780*/  IMAD.IADD R9, R5, 0x1, R0 ;  /* 0x0000000105097824 */ /* 0x000fe200078e0200 */
[----:B------:R-:W-:Y:S01]  /*1790*/  SEL R0, RZ, 0x4, P0 ;  /* 0x00000004ff007807 */ /* 0x000fe20000000000 */
[----:B------:R-:W-:Y:S01]  /*17a0*/  IMAD R5, R190, UR12, RZ ;  /* 0x0000000cbe057c24 */ /* 0x000fe2000f8e02ff */
[----:B------:R-:W-:Y:S01]  /*17b0*/  @!P1 LEA R2, P0, R10, R6, 0x1 ;  /* 0x000000060a029211 */ /* 0x000fe200078008ff */
[----:B------:R-:W-:Y:S01]  /*17c0*/  IMAD.IADD R243, R247, 0x1, R8 ;  /* 0x00000001f7f37824 */ /* 0x000fe200078e0208 */
[----:B------:R-:W-:Y:S01]  /*17d0*/  LOP3.LUT R0, R14, R0, RZ, 0xfc, !PT ;  /* 0x000000000e007212 */ /* 0x000fe200078efcff */
[----:B------:R-:W-:Y:S01]  /*17e0*/  IMAD.MOV.U32 R242, RZ, RZ, R246 ;  /* 0x000000fffff27224 */ /* 0x000fe200078e00f6 */
[----:B------:R-:W-:Y:S01]  /*17f0*/  @!P1 LEA.HI.X R3, R10, R7, R11, 0x1, P0 ;  /* 0x000000070a039211 */ /* 0x000fe200000f0c0b */
[----:B------:R-:W-:Y:S01]  /*1800*/  IMAD.MOV.U32 R8, RZ, RZ, R4 ;  /* 0x000000ffff087224 */ /* 0x000fe200078e0004 */
[----:B------:R-:W-:Y:S01]  /*1810*/  LOP3.LUT P4, RZ, R0, 0x1, RZ, 0xc0, !PT ;  /* 0x0000000100ff7812 */ /* 0x000fe2000788c0ff */
[----:B------:R-:W-:Y:S01]  /*1820*/  IMAD R10, R20, UR13, R5 ;  /* 0x0000000d140a7c24 */ /* 0x000fe2000f8e0205 */
[C---:B------:R-:W-:Y:S01]  /*1830*/  LOP3.LUT P3, RZ, R0.reuse, 0x2, RZ, 0xc0, !PT ;  /* 0x0000000200ff7812 */ /* 0x040fe2000786c0ff */
[----:B------:R1:W-:Y:S01]  /*1840*/  @!P1 LDGSTS.E.BYPASS.LTC128B.128 [R228+0x2080], [R2.64], !P2 ;  /* 0x0208000002e49fae */ /* 0x0003e2000d101d48 */
[----:B------:R-:W-:Y:S01]  /*1850*/  LOP3.LUT P2, RZ, R0, 0x4, RZ, 0xc0, !PT ;  /* 0x0000000400ff7812 */ /* 0x000fe2000784c0ff */
[----:B------:R-:W-:Y:S01]  /*1860*/  IMAD R0, R21, c[0x0][0x210], RZ ;  /* 0x0000840015007a24 */ /* 0x000fe200078e02ff */
[----:B------:R-:W-:Y:S01]  /*1870*/  USHF.L.U32 UR12, UR4, 0x6, URZ ;  /* 0x00000006040c7899 */ /* 0x000fe2000800063f */
[----:B------:R-:W-:Y:S01]  /*1880*/  IMAD.WIDE.U32 R4, R190, UR13, R242 ;  /* 0x0000000dbe047c25 */ /* 0x000fe2000f8e00f2 */
[----:B------:R1:W-:Y:S01]  /*1890*/  @!P1 LDGSTS.E.BYPASS.LTC128B.128 [R228+0x4880], [R2.64+0x80], !P6 ;  /* 0x0488008002e49fae */ /* 0x0003e2000f101d48 */
[----:B------:R-:W-:-:S02]  /*18a0*/  UMOV UR13, 0x1 ;  /* 0x00000001000d7882 */ /* 0x000fc40000000000 */
[----:B------:R-:W-:Y:S01]  /*18b0*/  IMAD R19, R234, c[0x0][0x214], R0 ;  /* 0x00008500ea137a24 */ /* 0x000fe200078e0200 */
[----:B------:R-:W-:Y:S01]  /*18c0*/  IADD3 R0, -R236, c[0x0][0x168], -R22 ;  /* 0x00005a00ec007a10 */ /* 0x000fe20007ffe916 */
[----:B------:R-:W-:Y:S01]  /*18d0*/  IMAD.IADD R10, R5, 0x1, R10 ;  /* 0x00000001050a7824 */ /* 0x000fe200078e020a */
[----:B--2---:R-:W-:Y:S01]  /*18e0*/  LEA R6, P0, R4, c[0x0][0x160], 0x1 ;  /* 0x0000580004067a11 */ /* 0x004fe200078008ff */
[----:B------:R1:W-:Y:S01]  /*18f0*/  @!P1 LDGSTS.E.BYPASS.LTC128B.128 [R228+0x7080], [R2.64+0x100], !P5 ;  /* 0x0708010002e49fae */ /* 0x0003e2000e901d48 */
[----:B------:R-:W-:Y:S01]  /*1900*/  ISETP.LT.OR P6, PT, R0, 0x1, !P4 ;  /* 0x000000010000780c */ /* 0x000fe200067c1670 */
[----:B------:R-:W-:Y:S01]  /*1910*/  IMAD.SHL.U32 R14, R230, 0x4, RZ ;  /* 0x00000004e60e7824 */ /* 0x000fe200078e00ff */
[----:B------:R-:W-:Y:S01]  /*1920*/  ISETP.LT.OR P5, PT, R0, 0x1, !P3 ;  /* 0x000000010000780c */ /* 0x000fe20005fa1670 */
[----:B------:R-:W-:Y:S01]  /*1930*/  IMAD.U32 R13, RZ, RZ, UR11 ;  /* 0x0000000bff0d7e24 */ /* 0x000fe2000f8e00ff */
[----:B------:R-:W-:Y:S01]  /*1940*/  LEA.HI.X R7, R4, c[0x0][0x164], R10, 0x1, P0 ;  /* 0x0000590004077a11 */ /* 0x000fe200000f0c0a */
[----:B------:R-:W-:Y:S01]  /*1950*/  IMAD.U32 R17, RZ, RZ, UR11 ;  /* 0x0000000bff117e24 */ /* 0x000fe2000f8e00ff */
[----:B------:R-:W-:Y:S01]  /*1960*/  SHF.R.S32.HI R15, RZ, 0x1f, R14 ;  /* 0x0000001fff0f7819 */ /* 0x000fe2000001140e */
[----:B------:R-:W-:Y:S01]  /*1970*/  IMAD.WIDE.U32 R10, R234, c[0x0][0x210], R8 ;  /* 0x00008400ea0a7a25 */ /* 0x000fe200078e0008 */
[----:B------:R-:W-:Y:S01]  /*1980*/  LEA R8, P0, R13, R6, 0x1 ;  /* 0x000000060d087211 */ /* 0x000fe200078008ff */
[----:B------:R-:W0:Y:S01]  /*1990*/  LDGDEPBAR ;  /* 0x00000000000079af */ /* 0x000e220000000000 */
[C---:B------:R-:W-:Y:S01]  /*19a0*/  ISETP.LT.OR P1, PT, R0.reuse, 0x1, !P2 ;  /* 0x000000010000780c */ /* 0x040fe20005721670 */
[----:B------:R-:W-:Y:S01]  /*19b0*/  IMAD R4, R21, c[0x0][0x270], RZ ;  /* 0x00009c0015047a24 */ /* 0x000fe200078e02ff */
[----:B------:R-:W-:Y:S01]  /*19c0*/  LEA.HI.X R9, R17, R7, R16, 0x1, P0 ;  /* 0x0000000711097211 */ /* 0x000fe200000f0c10 */
[----:B------:R2:W-:Y:S01]  /*19d0*/  LDGSTS.E.BYPASS.LTC128B.128 [R228+0xf080], [R6.64], !P6 ;  /* 0x0f08000006e47fae */ /* 0x0005e2000f101d48 */
[----:B------:R-:W-:Y:S01]  /*19e0*/  ISETP.LT.OR P0, PT, R0, 0x21, !P4 ;  /* 0x000000210000780c */ /* 0x000fe20006701670 */
[----:B------:R-:W-:Y:S01]  /*19f0*/  IMAD R4, R234, c[0x0][0x274], R4 ;  /* 0x00009d00ea047a24 */ /* 0x000fe200078e0204 */
[C---:B------:R-:W-:Y:S01]  /*1a00*/  ISETP.LT.OR P6, PT, R0.reuse, 0x21, !P3 ;  /* 0x000000210000780c */ /* 0x040fe20005fc1670 */
[----:B------:R2:W-:Y:S01]  /*1a10*/  LDGSTS.E.BYPASS.LTC128B.128 [R228+0x11080], [R6.64+0x80], !P5 ;  /* 0x1108008006e47fae */ /* 0x0005e2000e901d48 */
[----:B------:R-:W-:Y:S01]  /*1a20*/  ISETP.LT.OR P5, PT, R0, 0x21, !P2 ;  /* 0x000000210000780c */ /* 0x000fe200057a1670 */
[----:B------:R-:W-:Y:S01]  /*1a30*/  IMAD R0, R28, c[0x0][0x278], RZ ;  /* 0x00009e001c007a24 */ /* 0x000fe200078e02ff */
[----:B------:R-:W-:Y:S01]  /*1a40*/  P2R R13, PR, RZ, 0x10 ;  /* 0x00000010ff0d7803 */ /* 0x000fe20000000000 */
[----:B------:R-:W-:Y:S01]  /*1a50*/  IMAD R18, R190, UR7, RZ ;  /* 0x00000007be127c24 */ /* 0x000fe2000f8e02ff */
[----:B------:R-:W-:Y:S01]  /*1a60*/  ISETP.GE.AND P4, PT, R12, c[0x0][0x1fc], PT ;  /* 0x00007f000c007a0c */ /* 0x000fe20003f86270 */
[----:B------:R-:W-:Y:S01]  /*1a70*/  IMAD R0, R232, c[0x0][0x27c], R0 ;  /* 0x00009f00e8007a24 */ /* 0x000fe200078e0200 */
[----:B------:R2:W-:Y:S01]  /*1a80*/  LDGSTS.E.BYPASS.LTC128B.128 [R228+0x13080], [R6.64+0x100], !P1 ;  /* 0x1308010006e47fae */ /* 0x0005e2000c901d48 */
[----:B------:R-:W-:Y:S01]  /*1a90*/  ISETP.GT.AND P1, PT, R230, 0xf, PT ;  /* 0x0000000fe600780c */ /* 0x000fe20003f24270 */
[----:B-1----:R-:W-:Y:S01]  /*1aa0*/  IMAD.WIDE.U32 R2, R234, c[0x0][0x270], R14 ;  /* 0x00009c00ea027a25 */ /* 0x002fe200078e000e */
[----:B------:R-:W-:Y:S01]  /*1ab0*/  USHF.L.U32 UR7, UR4, 0x5, URZ ;  /* 0x0000000504077899 */ /* 0x000fe2000800063f */
[----:B------:R1:W-:Y:S02]  /*1ac0*/  LDGSTS.E.BYPASS.LTC128B.128 [R228+0x10080], [R8.64], !P0 ;  /* 0x1008000008e47fae */ /* 0x0003e4000c101d48 */
[----:B------:R-:W-:Y:S01]  /*1ad0*/  IMAD.IADD R5, R3, 0x1, R4 ;  /* 0x0000000103057824 */ /* 0x000fe200078e0204 */
[----:B------:R-:W-:Y:S01]  /*1ae0*/  UMOV UR4, URZ ;  /* 0x0000003f00047c82 */ /* 0x000fe20008000000 */
[----:B------:R-:W-:Y:S01]  /*1af0*/  IMAD.MOV.U32 R4, RZ, RZ, R2 ;  /* 0x000000ffff047224 */ /* 0x000fe200078e0002 */
[----:B------:R1:W-:Y:S01]  /*1b00*/  LDGSTS.E.BYPASS.LTC128B.128 [R228+0x12080], [R8.64+0x80], !P6 ;  /* 0x1208008008e47fae */ /* 0x0003e2000f101d48 */
[----:B------:R-:W-:Y:S01]  /*1b10*/  IMAD.IADD R3, R11, 0x1, R19 ;  /* 0x000000010b037824 */ /* 0x000fe200078e0213 */
[----:B------:R-:W-:Y:S01]  /*1b20*/  SHF.R.S32.HI R19, RZ, 0x1f, R22 ;  /* 0x0000001fff137819 */ /* 0x000fe20000011416 */
[----:B------:R-:W-:Y:S01]  /*1b30*/  IMAD.WIDE.U32 R32, R232, c[0x0][0x278], R4 ;  /* 0x00009e00e8207a25 */ /* 0x000fe200078e0004 */
[----:B------:R1:W-:Y:S01]  /*1b40*/  LDGSTS.E.BYPASS.LTC128B.128 [R228+0x14080], [R8.64+0x100], !P5 ;  /* 0x1408010008e47fae */ /* 0x0003e2000e901d48 */
[----:B------:R-:W-:-:S02]  /*1b50*/  ISETP.GE.AND P6, PT, R25, c[0x0][0x1fc], PT ;  /* 0x00007f0019007a0c */ /* 0x000fc40003fc6270 */
[----:B------:R-:W-:Y:S01]  /*1b60*/  IMAD.MOV.U32 R2, RZ, RZ, R10 ;  /* 0x000000ffff027224 */ /* 0x000fe200078e000a */
[C---:B------:R-:W-:Y:S01]  /*1b70*/  IADD3 R10, -R22.reuse, c[0x0][0x168], -R236 ;  /* 0x00005a00160a7a10 */ /* 0x040fe20007ffe9ec */
[----:B------:R-:W-:Y:S01]  /*1b80*/  IMAD.IADD R30, R33, 0x1, R0 ;  /* 0x00000001211e7824 */ /* 0x000fe200078e0200 */
[----:B------:R-:W-:Y:S01]  /*1b90*/  IADD3 R0, P0, R22, R32, RZ ;  /* 0x0000002016007210 */ /* 0x000fe20007f1e0ff */
[----:B------:R-:W-:Y:S01]  /*1ba0*/  IMAD.WIDE.U32 R244, R232, c[0x0][0x218], R2 ;  /* 0x00008600e8f47a25 */ /* 0x000fe200078e0002 */
[----:B------:R-:W-:Y:S01]  /*1bb0*/  LEA.HI R11, R29, R230, RZ, 0x2 ;  /* 0x000000e61d0b7211 */ /* 0x000fe200078f10ff */
[----:B------:R3:W-:Y:S02]  /*1bc0*/  STL.64 [R1], R32 ;  /* 0x0000002001007387 */ /* 0x0007e40000100a00 */
[----:B------:R-:W-:Y:S02]  /*1bd0*/  IMAD.X R2, R19, 0x1, R30, P0 ;  /* 0x0000000113027824 */ /* 0x000fe400000e061e */
[----:B------:R-:W-:Y:S01]  /*1be0*/  IMAD.MOV.U32 R240, RZ, RZ, R244 ;  /* 0x000000fffff07224 */ /* 0x000fe200078e00f4 */
[----:B------:R3:W-:Y:S01]  /*1bf0*/  STL [R1+0x8], R30 ;  /* 0x0000081e01007387 */ /* 0x0007e20000100800 */
[----:B--2---:R-:W-:-:S02]  /*1c00*/  IMAD R6, R28, c[0x0][0x218], RZ ;  /* 0x000086001c067a24 */ /* 0x004fc400078e02ff */
[----:B------:R-:W-:Y:S02]  /*1c10*/  IMAD R18, R20, UR12, R18 ;  /* 0x0000000c14127c24 */ /* 0x000fe4000f8e0212 */
[----:B------:R-:W-:Y:S01]  /*1c20*/  IMAD R4, R232, c[0x0][0x21c], R6 ;  /* 0x00008700e8047a24 */ /* 0x000fe200078e0206 */
[----:B------:R-:W-:-:S03]  /*1c30*/  LEA R6, P0, R0, c[0x0][0x258], 0x2 ;  /* 0x0000960000067a11 */ /* 0x000fc600078010ff */
[----:B------:R-:W-:Y:S01]  /*1c40*/  IMAD.IADD R241, R245, 0x1, R4 ;  /* 0x00000001f5f17824 */ /* 0x000fe200078e0204 */
[----:B------:R-:W-:Y:S02]  /*1c50*/  LEA.HI.X R7, R0, c[0x0][0x25c], R2, 0x2, P0 ;  /* 0x0000970000077a11 */ /* 0x000fe400000f1402 */
[----:B------:R-:W-:Y:S01]  /*1c60*/  ISETP.LT.OR P0, PT, R10, 0x1, P4 ;  /* 0x000000010a00780c */ /* 0x000fe20002701670 */
[----:B------:R-:W-:Y:S01]  /*1c70*/  IMAD.WIDE.U32 R4, R190, UR12, R240 ;  /* 0x0000000cbe047c25 */ /* 0x000fe2000f8e00f0 */
[----:B-1----:R-:W-:-:S03]  /*1c80*/  LEA.HI R9, R29, R230, RZ, 0x5 ;  /* 0x000000e61d097211 */ /* 0x002fc600078f28ff */
[----:B------:R-:W-:Y:S01]  /*1c90*/  IMAD.IADD R0, R5, 0x1, R18 ;  /* 0x0000000105007824 */ /* 0x000fe200078e0212 */
[----:B------:R-:W-:Y:S01]  /*1ca0*/  LEA R2, P5, R4, c[0x0][0x1f0], 0x1 ;  /* 0x00007c0004027a11 */ /* 0x000fe200078a08ff */
[----:B------:R-:W-:-:S03]  /*1cb0*/  @!P1 IMAD.SHL.U32 R5, R230, 0x10, RZ ;  /* 0x00000010e6059824 */ /* 0x000fc600078e00ff */
[----:B------:R-:W-:Y:S01]  /*1cc0*/  LEA.HI.X R3, R4, c[0x0][0x1f4], R0, 0x1, P5 ;  /* 0x00007d0004037a11 */ /* 0x000fe200028f0c00 */
[----:B------:R-:W-:Y:S01]  /*1cd0*/  IMAD.U32 R4, RZ, RZ, UR7 ;  /* 0x00000007ff047e24 */ /* 0x000fe2000f8e00ff */
[----:B------:R1:W-:Y:S01]  /*1ce0*/  @!P1 LDGSTS.E.BYPASS.LTC128B.128 [R5+0x21080], [R6.64] ;  /* 0x2108000006059fae */ /* 0x0003e2000b901d48 */
[----:B------:R-:W-:Y:S01]  /*1cf0*/  IMAD.U32 R0, RZ, RZ, UR5 ;  /* 0x00000005ff007e24 */ /* 0x000fe2000f8e00ff */
[----:B------:R-:W-:Y:S02]  /*1d00*/  ISETP.GE.AND P5, PT, R27, c[0x0][0x1fc], PT ;  /* 0x00007f001b007a0c */ /* 0x000fe40003fa6270 */
[----:B------:R-:W0:Y:S04]  /*1d10*/  LDGDEPBAR ;  /* 0x00000000000079af */ /* 0x000e280000000000 */
[----:B------:R2:W-:Y:S01]  /*1d20*/  LDGSTS.E.BYPASS.LTC128B.128 [R228+0x1b080], [R2.64], !P0 ;  /* 0x1b08000002e47fae */ /* 0x0005e2000c101d48 */
[----:B------:R-:W-:-:S02]  /*1d30*/  ISETP.LT.OR P0, PT, R10, 0x1, P6 ;  /* 0x000000010a00780c */ /* 0x000fc40003701670 */
[----:B------:R-:W-:-:S11]  /*1d40*/  ISETP.LT.OR P6, PT, R10, 0x21, P6 ;  /* 0x000000210a00780c */ /* 0x000fd600037c1670 */
[----:B------:R2:W-:Y:S01]  /*1d50*/  LDGSTS.E.BYPASS.LTC128B.128 [R228+0x1d080], [R2.64+0x80], !P0 ;  /* 0x1d08008002e47fae */ /* 0x0005e2000c101d48 */
[----:B------:R-:W-:Y:S01]  /*1d60*/  LEA R4, P0, R4, R2, 0x1 ;  /* 0x0000000204047211 */ /* 0x000fe200078008ff */
[----:B-1----:R-:W-:Y:S01]  /*1d70*/  IMAD.U32 R5, RZ, RZ, UR7 ;  /* 0x00000007ff057e24 */ /* 0x002fe2000f8e00ff */
[----:B------:R-:W-:-:S04]  /*1d80*/  SHF.R.S32.HI R7, RZ, 0x1f, R11 ;  /* 0x0000001fff077819 */ /* 0x000fc8000001140b */
[----:B------:R-:W-:Y:S01]  /*1d90*/  LEA.HI.X R5, R5, R3, R0, 0x1, P0 ;  /* 0x0000000305057211 */ /* 0x000fe200000f0c00 */
[----:B------:R-:W-:Y:S01]  /*1da0*/  IMAD R0, R21, c[0x0][0x288], RZ ;  /* 0x0000a20015007a24 */ /* 0x000fe200078e02ff */
[C---:B------:R-:W-:Y:S02]  /*1db0*/  ISETP.LT.OR P0, PT, R10.reuse, 0x1, P5 ;  /* 0x000000010a00780c */ /* 0x040fe40002f01670 */
[----:B------:R-:W-:Y:S01]  /*1dc0*/  ISETP.LT.OR P5, PT, R10, 0x21, P5 ;  /* 0x000000210a00780c */ /* 0x000fe20002fa1670 */
[----:B------:R-:W-:-:S10]  /*1dd0*/  IMAD R0, R234, c[0x0][0x28c], R0 ;  /* 0x0000a300ea007a24 */ /* 0x000fd400078e0200 */
[----:B------:R2:W-:Y:S01]  /*1de0*/  LDGSTS.E.BYPASS.LTC128B.128 [R228+0x1f080], [R2.64+0x100], !P0 ;  /* 0x1f08010002e47fae */ /* 0x0005e2000c101d48 */
[----:B------:R-:W-:Y:S02]  /*1df0*/  ISETP.LT.OR P0, PT, R10, 0x21, P4 ;  /* 0x000000210a00780c */ /* 0x000fe40002701670 */
[----:B------:R-:W-:Y:S02]  /*1e00*/  ISETP.NE.AND P4, PT, R13, RZ, PT ;  /* 0x000000ff0d00720c */ /* 0x000fe40003f85270 */
[----:B------:R-:W-:-:S09]  /*1e10*/  SHF.R.S32.HI R13, RZ, 0x5, R9 ;  /* 0x00000005ff0d7819 */ /* 0x000fd20000011409 */
[----:B------:R1:W-:Y:S01]  /*1e20*/  LDGSTS.E.BYPASS.LTC128B.128 [R228+0x1c080], [R4.64], !P0 ;  /* 0x1c08000004e47fae */ /* 0x0003e2000c101d48 */
[----:B------:R-:W-:-:S03]  /*1e30*/  ISETP.GE.AND P0, PT, R12, c[0x0][0x1fc], PT ;  /* 0x00007f000c007a0c */ /* 0x000fc60003f06270 */
[----:B------:R1:W-:Y:S01]  /*1e40*/  LDGSTS.E.BYPASS.LTC128B.128 [R228+0x1e080], [R4.64+0x80], !P6 ;  /* 0x1e08008004e47fae */ /* 0x0003e2000f101d48 */
[----:B------:R-:W-:Y:S02]  /*1e50*/  SEL R18, RZ, 0x1, P0 ;  /* 0x00000001ff127807 */ /* 0x000fe40000000000 */
[----:B------:R-:W-:Y:S01]  /*1e60*/  ISETP.GE.AND P6, PT, R25, c[0x0][0x1fc], PT ;  /* 0x00007f0019007a0c */ /* 0x000fe20003fc6270 */
[----:B------:R1:W-:Y:S01]  /*1e70*/  LDGSTS.E.BYPASS.LTC128B.128 [R228+0x20080], [R4.64+0x100], !P5 ;  /* 0x2008010004e47fae */ /* 0x0003e2000e901d48 */
[----:B------:R-:W-:Y:S01]  /*1e80*/  ISETP.GE.AND P5, PT, R230, 0x10, PT ;  /* 0x00000010e600780c */ /* 0x000fe20003fa6270 */
[----:B--2---:R-:W-:Y:S01]  /*1e90*/  IMAD.WIDE.U32 R2, R234, c[0x0][0x288], R14 ;  /* 0x0000a200ea027a25 */ /* 0x004fe200078e000e */
[----:B------:R-:W-:-:S03]  /*1ea0*/  LEA.HI R14, R29, R230, RZ, 0x4 ;  /* 0x000000e61d0e7211 */ /* 0x000fc600078f20ff */
[----:B------:R-:W-:Y:S01]  /*1eb0*/  IMAD.IADD R3, R3, 0x1, R0 ;  /* 0x0000000103037824 */ /* 0x000fe200078e0200 */
[----:B------:R-:W-:Y:S02]  /*1ec0*/  SHF.R.S32.HI R0, RZ, 0x2, R11 ;  /* 0x00000002ff007819 */ /* 0x000fe4000001140b */
[----:B------:R-:W-:Y:S01]  /*1ed0*/  SHF.R.S32.HI R6, RZ, 0x4, R14 ;  /* 0x00000004ff067819 */ /* 0x000fe2000001140e */
[----:B------:R-:W-:Y:S01]  /*1ee0*/  IMAD.WIDE.U32 R248, R232, c[0x0][0x290], R2 ;  /* 0x0000a400e8f87a25 */ /* 0x000fe200078e0002 */
[----:B------:R-:W-:Y:S02]  /*1ef0*/  LEA.HI R7, R7, R0, RZ, 0x3 ;  /* 0x0000000007077211 */ /* 0x000fe400078f18ff */
[----:B------:R-:W-:Y:S02]  /*1f00*/  LEA.HI R8, R14, R6, RZ, 0x1 ;  /* 0x000000060e087211 */ /* 0x000fe400078f08ff */
[----:B------:R-:W-:Y:S02]  /*1f10*/  LOP3.LUT R7, R7, 0xfffffff8, RZ, 0xc0, !PT ;  /* 0xfffffff807077812 */ /* 0x000fe400078ec0ff */
[----:B------:R-:W-:-:S02]  /*1f20*/  LOP3.LUT R8, R8, 0xfffffffe, RZ, 0xc0, !PT ;  /* 0xfffffffe08087812 */ /* 0x000fc400078ec0ff */
[----:B------:R-:W-:Y:S01]  /*1f30*/  IADD3 R3, P0, R22, R248, RZ ;  /* 0x000000f816037210 */ /* 0x000fe20007f1e0ff */
[----:B------:R-:W-:Y:S01]  /*1f40*/  IMAD.IADD R12, R0, 0x1, -R7 ;  /* 0x00000001000c7824 */ /* 0x000fe200078e0a07 */
[----:B------:R-:W-:Y:S01]  /*1f50*/  SHF.R.S32.HI R7, RZ, 0x1f, R9 ;  /* 0x0000001fff077819 */ /* 0x000fe20000011409 */
[----:B------:R-:W-:Y:S01]  /*1f60*/  IMAD.IADD R0, R6, 0x1, -R8 ;  /* 0x0000000106007824 */ /* 0x000fe200078e0a08 */
[----:B------:R-:W-:Y:S01]  /*1f70*/  LEA.HI R6, R29, R230, RZ, 0x7 ;  /* 0x000000e61d067211 */ /* 0x000fe200078f38ff */
[----:B------:R-:W-:Y:S02]  /*1f80*/  IMAD R8, R28, c[0x0][0x290], RZ ;  /* 0x0000a4001c087a24 */ /* 0x000fe400078e02ff */
[----:B------:R-:W-:Y:S01]  /*1f90*/  IMAD.SHL.U32 R2, R12, 0x10, RZ ;  /* 0x000000100c027824 */ /* 0x000fe200078e00ff */
[----:B------:R-:W-:Y:S01]  /*1fa0*/  SHF.R.S32.HI R17, RZ, 0x7, R6 ;  /* 0x00000007ff117819 */ /* 0x000fe20000011406 */
[----:B-1----:R-:W-:Y:S01]  /*1fb0*/  IMAD R5, R232, c[0x0][0x294], R8 ;  /* 0x0000a500e8057a24 */ /* 0x002fe200078e0208 */
[----:B------:R-:W-:-:S02]  /*1fc0*/  LEA.HI R6, R7, R13, RZ, 0x2 ;  /* 0x0000000d07067211 */ /* 0x000fc400078f10ff */
[----:B------:R-:W-:Y:S01]  /*1fd0*/  LOP3.LUT R8, R11, 0x3ffffffc, RZ, 0xc0, !PT ;  /* 0x3ffffffc0b087812 */ /* 0x000fe200078ec0ff */
[----:B------:R-:W-:Y:S01]  /*1fe0*/  IMAD.SHL.U32 R7, R17, 0x8, RZ ;  /* 0x0000000811077824 */ /* 0x000fe200078e00ff */
[----:B------:R-:W-:Y:S01]  /*1ff0*/  LOP3.LUT R4, R6, 0xfffffffc, RZ, 0xc0, !PT ;  /* 0xfffffffc06047812 */ /* 0x000fe200078ec0ff */
[----:B------:R-:W-:-:S03]  /*2000*/  IMAD.IADD R252, R249, 0x1, R5 ;  /* 0x00000001f9fc7824 */ /* 0x000fc600078e0205 */
[----:B------:R-:W-:Y:S01]  /*2010*/  LOP3.LUT R16, R7, 0x8, RZ, 0xc0, !PT ;  /* 0x0000000807107812 */ /* 0x000fe200078ec0ff */
[----:B------:R-:W-:Y:S02]  /*2020*/  IMAD.IADD R15, R13, 0x1, -R4 ;  /* 0x000000010d0f7824 */ /* 0x000fe400078e0a04 */
[----:B------:R-:W-:Y:S01]  /*2030*/  IMAD.X R4, R19, 0x1, R252, P0 ;  /* 0x0000000113047824 */ /* 0x000fe200000e06fc */
[----:B------:R-:W-:Y:S01]  /*2040*/  LOP3.LUT R2, R16, 0x70, R2, 0xf8, !PT ;  /* 0x0000007010027812 */ /* 0x000fe200078ef802 */
[C---:B------:R-:W-:Y:S01]  /*2050*/  IMAD.SHL.U32 R7, R15.reuse, 0x100, RZ ;  /* 0x000001000f077824 */ /* 0x040fe200078e00ff */
[----:B------:R-:W-:Y:S02]  /*2060*/  LEA.HI R5, R15, R15, RZ, 0x1 ;  /* 0x0000000f0f057211 */ /* 0x000fe400078f08ff */
[----:B------:R-:W-:Y:S02]  /*2070*/  LEA R10, P0, R3, c[0x0][0x280], 0x2 ;  /* 0x0000a000030a7a11 */ /* 0x000fe400078010ff */
[----:B------:R-:W-:Y:S01]  /*2080*/  LOP3.LUT R2, R2, 0x100, R7, 0xf8, !PT ;  /* 0x0000010002027812 */ /* 0x000fe200078ef807 */
[----:B------:R-:W-:Y:S01]  /*2090*/  IMAD.SHL.U32 R6, R5, 0x100, RZ ;  /* 0x0000010005067824 */ /* 0x000fe200078e00ff */
[----:B------:R-:W-:Y:S01]  /*20a0*/  LEA.HI.X R11, R3, c[0x0][0x284], R4, 0x2, P0 ;  /* 0x0000a100030b7a11 */ /* 0x000fe200000f1404 */
[C---:B------:R-:W-:Y:S01]  /*20b0*/  IMAD.IADD R5, R230.reuse, 0x1, -R8 ;  /* 0x00000001e6057824 */ /* 0x040fe200078e0a08 */
[----:B------:R-:W-:Y:S01]  /*20c0*/  SHF.R.U32.HI R3, RZ, 0x3, R2 ;  /* 0x00000003ff037819 */ /* 0x000fe20000011602 */
[----:B------:R-:W-:Y:S01]  /*20d0*/  @!P5 IMAD.SHL.U32 R7, R230, 0x10, RZ ;  /* 0x00000010e607d824 */ /* 0x000fe200078e00ff */
[----:B------:R-:W-:-:S02]  /*20e0*/  LOP3.LUT R4, R6, 0x7ffffe00, RZ, 0xc0, !PT ;  /* 0x7ffffe0006047812 */ /* 0x000fc400078ec0ff */
[----:B------:R-:W-:Y:S02]  /*20f0*/  LOP3.LUT R6, R9, 0xffffffe0, RZ, 0xc0, !PT ;  /* 0xffffffe009067812 */ /* 0x000fe400078ec0ff */
[----:B------:R-:W-:Y:S01]  /*2100*/  LOP3.LUT R2, R2, 0x28, R3, 0x78, !PT ;  /* 0x0000002802027812 */ /* 0x000fe200078e7803 */
[----:B------:R-:W-:Y:S01]  /*2110*/  IMAD R5, R5, 0x2, R4 ;  /* 0x0000000205057824 */ /* 0x000fe200078e0204 */
[----:B------:R-:W-:Y:S01]  /*2120*/  LOP3.LUT R4, R14, 0xfffffff0, RZ, 0xc0, !PT ;  /* 0xfffffff00e047812 */ /* 0x000fe200078ec0ff */
[----:B------:R-:W-:Y:S01]  /*2130*/  IMAD.IADD R3, R230, 0x1, -R6 ;  /* 0x00000001e6037824 */ /* 0x000fe200078e0a06 */
[----:B------:R1:W-:Y:S01]  /*2140*/  @!P5 LDGSTS.E.BYPASS.LTC128B.128 [R7+0x21280], [R10.64] ;  /* 0x212800000a07dfae */ /* 0x0003e2000b901d48 */
[----:B------:R-:W-:Y:S01]  /*2150*/  IMAD.IADD R6, R5, 0x1, R2 ;  /* 0x0000000105067824 */ /* 0x000fe200078e0202 */
[----:B------:R-:W-:Y:S01]  /*2160*/  LOP3.LUT P0, RZ, R12, 0x1, RZ, 0xc0, !PT ;  /* 0x000000010cff7812 */ /* 0x000fe2000780c0ff */
[----:B------:R-:W-:Y:S01]  /*2170*/  IMAD.IADD R2, R230, 0x1, -R4 ;  /* 0x00000001e6027824 */ /* 0x000fe200078e0a04 */
[----:B------:R-:W-:Y:S01]  /*2180*/  SHF.R.S32.HI R4, RZ, 0x1f, R3 ;  /* 0x0000001fff047819 */ /* 0x000fe20000011403 */
[----:B------:R-:W-:Y:S01]  /*2190*/  IMAD.SHL.U32 R226, R6, 0x2, RZ ;  /* 0x0000000206e27824 */ /* 0x000fe200078e00ff */
[----:B------:R-:W-:Y:S01]  /*21a0*/  SEL R14, RZ, 0xffffffff, P6 ;  /* 0xffffffffff0e7807 */ /* 0x000fe20003000000 */
[----:B------:R-:W-:Y:S01]  /*21b0*/  IMAD.SHL.U32 R5, R2, 0x10, RZ ;  /* 0x0000001002057824 */ /* 0x000fe200078e00ff */
[----:B------:R-:W-:Y:S01]  /*21c0*/  LEA.HI R8, R4, R3, RZ, 0x2 ;  /* 0x0000000304087211 */ /* 0x000fe200078f10ff */
[----:B------:R-:W-:Y:S01]  /*21d0*/  IMAD.SHL.U32 R212, R2, 0x2, RZ ;  /* 0x0000000202d47824 */ /* 0x000fe200078e00ff */
[----:B------:R-:W-:Y:S01]  /*21e0*/  IADD3 R6, R226, 0x21480, RZ ;  /* 0x00021480e2067810 */ /* 0x000fe20007ffe0ff */
[----:B------:R-:W0:Y:S01]  /*21f0*/  LDGDEPBAR ;  /* 0x00000000000079af */ /* 0x000e220000000000 */
[----:B------:R-:W-:-:S02]  /*2200*/  LOP3.LUT R4, R5, 0xf0, RZ, 0xc0, !PT ;  /* 0x000000f005047812 */ /* 0x000fc400078ec0ff */
[----:B------:R-:W-:Y:S01]  /*2210*/  LOP3.LUT R5, R8, 0x7ffffffc, RZ, 0xc0, !PT ;  /* 0x7ffffffc08057812 */ /* 0x000fe200078ec0ff */
[----:B------:R-:W0:Y:S01]  /*2220*/  LDGDEPBAR ;  /* 0x00000000000079af */ /* 0x000e220000000000 */
[----:B------:R-:W-:Y:S02]  /*2230*/  LOP3.LUT R12, R4, R16, RZ, 0xfc, !PT ;  /* 0x00000010040c7212 */ /* 0x000fe400078efcff */
[----:B------:R-:W-:Y:S02]  /*2240*/  LOP3.LUT P6, RZ, R23, 0x2, RZ, 0xc0, !PT ;  /* 0x0000000217ff7812 */ /* 0x000fe400078cc0ff */
[----:B------:R-:W-:Y:S02]  /*2250*/  IADD3 R227, R226, 0x215a0, RZ ;  /* 0x000215a0e2e37810 */ /* 0x000fe40007ffe0ff */
[----:B------:R-:W-:Y:S01]  /*2260*/  LOP3.LUT R212, R12, 0x18, R212, 0x78, !PT ;  /* 0x000000180cd47812 */ /* 0x000fe200078e78d4 */
[----:B------:R-:W-:Y:S01]  /*2270*/  IMAD.MOV.U32 R12, RZ, RZ, 0x20 ;  /* 0x00000020ff0c7424 */ /* 0x000fe200078e00ff */
[----:B------:R-:W-:Y:S01]  /*2280*/  @P0 IADD3 R227, R6, 0xe0, RZ ;  /* 0x000000e006e30810 */ /* 0x000fe20007ffe0ff */
[----:B------:R-:W-:Y:S01]  /*2290*/  IMAD.SHL.U32 R6, R0, 0x20, RZ ;  /* 0x0000002000067824 */ /* 0x000fe200078e00ff */
[----:B------:R-:W-:Y:S01]  /*22a0*/  LEA.HI R9, R17, R17, RZ, 0x1 ;  /* 0x0000001111097211 */ /* 0x000fe200078f08ff */
[----:B-1----:R-:W-:Y:S01]  /*22b0*/  IMAD.SHL.U32 R7, R13, 0x100, RZ ;  /* 0x000001000d077824 */ /* 0x002fe200078e00ff */
[----:B------:R-:W-:Y:S01]  /*22c0*/  ISETP.GE.AND P5, PT, R27, c[0x0][0x1fc], PT ;  /* 0x00007f001b007a0c */ /* 0x000fe20003fa6270 */
[----:B------:R-:W-:Y:S01]  /*22d0*/  IMAD.IADD R13, R3, 0x1, -R5 ;  /* 0x00000001030d7824 */ /* 0x000fe200078e0a05 */
[----:B------:R-:W-:Y:S01]  /*22e0*/  SHF.R.S32.HI R3, RZ, 0x1f, R2 ;  /* 0x0000001fff037819 */ /* 0x000fe20000011402 */
[----:B------:R-:W-:Y:S01]  /*22f0*/  IMAD.SHL.U32 R10, R24, 0x8, RZ ;  /* 0x00000008180a7824 */ /* 0x000fe200078e00ff */
[----:B------:R-:W-:Y:S01]  /*2300*/  LOP3.LUT P0, RZ, R23, 0x4, RZ, 0xc0, !PT ;  /* 0x0000000417ff7812 */ /* 0x000fe2000780c0ff */
[----:B------:R-:W-:Y:S01]  /*2310*/  IMAD.SHL.U32 R212, R212, 0x2, RZ ;  /* 0x00000002d4d47824 */ /* 0x000fe200078e00ff */
[----:B------:R-:W-:Y:S01]  /*2320*/  LEA.HI R214, R3, R2, RZ, 0x3 ;  /* 0x0000000203d67211 */ /* 0x000fe200078f18ff */
[----:B------:R-:W-:Y:S01]  /*2330*/  IMAD.SHL.U32 R3, R23, 0x40, RZ ;  /* 0x0000004017037824 */ /* 0x000fe200078e00ff */
[----:B------:R-:W-:Y:S01]  /*2340*/  LOP3.LUT R11, R4, 0x100, R7, 0xf8, !PT ;  /* 0x00000100040b7812 */ /* 0x000fe200078ef807 */
[----:B------:R-:W-:Y:S01]  /*2350*/  IMAD.SHL.U32 R4, R15, 0x10, RZ ;  /* 0x000000100f047824 */ /* 0x000fe200078e00ff */
[C---:B------:R-:W-:Y:S01]  /*2360*/  LOP3.LUT R5, R214.reuse, 0xfffffff8, RZ, 0xc0, !PT ;  /* 0xfffffff8d6057812 */ /* 0x040fe200078ec0ff */
[----:B------:R-:W-:Y:S01]  /*2370*/  IMAD.SHL.U32 R214, R214, 0x40, RZ ;  /* 0x00000040d6d67824 */ /* 0x000fe200078e00ff */
[----:B------:R-:W-:-:S02]  /*2380*/  SEL R209, R223, 0xfffffff0, !P6 ;  /* 0xfffffff0dfd17807 */ /* 0x000fc40007000000 */
[C---:B------:R-:W-:Y:S01]  /*2390*/  LOP3.LUT P6, RZ, R2.reuse, 0x2, RZ, 0xc0, !PT ;  /* 0x0000000202ff7812 */ /* 0x040fe200078cc0ff */
[----:B------:R-:W-:Y:S01]  /*23a0*/  IMAD.IADD R5, R2, 0x1, -R5 ;  /* 0x0000000102057824 */ /* 0x000fe200078e0a05 */
[----:B------:R-:W-:Y:S02]  /*23b0*/  LOP3.LUT R2, R9, 0x1ffffffe, RZ, 0xc0, !PT ;  /* 0x1ffffffe09027812 */ /* 0x000fe400078ec0ff */
[----:B------:R-:W-:Y:S02]  /*23c0*/  LOP3.LUT R3, R3, 0x1c0, RZ, 0xc0, !PT ;  /* 0x000001c003037812 */ /* 0x000fe400078ec0ff */
[----:B------:R-:W-:Y:S01]  /*23d0*/  SEL R210, R12, 0xffffffe0, !P0 ;  /* 0xffffffe00cd27807 */ /* 0x000fe20004000000 */
[----:B------:R-:W-:Y:S01]  /*23e0*/  IMAD.IADD R2, R17, 0x1, -R2 ;  /* 0x0000000111027824 */ /* 0x000fe200078e0a02 */
[----:B------:R-:W-:Y:S02]  /*23f0*/  SEL R9, RZ, 0x4, P5 ;  /* 0x00000004ff097807 */ /* 0x000fe40002800000 */
[C---:B------:R-:W-:Y:S01]  /*2400*/  LOP3.LUT P5, RZ, R5.reuse, 0x4, RZ, 0xc0, !PT ;  /* 0x0000000405ff7812 */ /* 0x040fe200078ac0ff */
[----:B------:R-:W-:Y:S01]  /*2410*/  IMAD R13, R2, 0x4, R13 ;  /* 0x00000004020d7824 */ /* 0x000fe200078e020d */
[C---:B------:R-:W-:Y:S01]  /*2420*/  LOP3.LUT P0, RZ, R5.reuse, 0x2, RZ, 0xc0, !PT ;  /* 0x0000000205ff7812 */ /* 0x040fe2000780c0ff */
[----:B------:R-:W-:Y:S01]  /*2430*/  IMAD.SHL.U32 R5, R5, 0x40, RZ ;  /* 0x0000004005057824 */ /* 0x000fe200078e00ff */
[----:B------:R-:W-:Y:S01]  /*2440*/  LEA.HI.SX32 R229, R8, R4, 0x1e ;  /* 0x0000000408e57211 */ /* 0x000fe200078ff2ff */
[----:B------:R-:W-:Y:S01]  /*2450*/  IMAD.SHL.U32 R2, R14, 0x2, RZ ;  /* 0x000000020e027824 */ /* 0x000fe200078e00ff */
[----:B------:R-:W-:Y:S01]  /*2460*/  LOP3.LUT R208, R3, 0x8, R26, 0xf8, !PT ;  /* 0x0000000803d07812 */ /* 0x000fe200078ef81a */
[----:B------:R-:W-:Y:S01]  /*2470*/  IMAD.SHL.U32 R251, R13, 0x2, RZ ;  /* 0x000000020dfb7824 */ /* 0x000fe200078e00ff */
[----:B------:R-:W-:-:S02]  /*2480*/  LOP3.LUT R4, R3, 0x30, R4, 0xf8, !PT ;  /* 0x0000003003047812 */ /* 0x000fc400078ef804 */
[----:B------:R-:W-:Y:S01]  /*2490*/  SHF.R.U32.HI R7, RZ, 0x3, R3 ;  /* 0x00000003ff077819 */ /* 0x000fe20000011603 */
[----:B------:R-:W-:Y:S01]  /*24a0*/  IMAD.SHL.U32 R3, R0, 0x8, RZ ;  /* 0x0000000800037824 */ /* 0x000fe200078e00ff */
[----:B------:R-:W-:Y:S01]  /*24b0*/  LOP3.LUT R6, R6, 0x20, RZ, 0xc0, !PT ;  /* 0x0000002006067812 */ /* 0x000fe200078ec0ff */
[----:B------:R-:W-:Y:S01]  /*24c0*/  IMAD.IADD R238, R238, 0x1, -R251 ;  /* 0x00000001eeee7824 */ /* 0x000fe200078e0afb */
[----:B------:R-:W-:Y:S02]  /*24d0*/  SHF.R.U32.HI R215, RZ, 0x3, R11 ;  /* 0x00000003ffd77819 */ /* 0x000fe4000001160b */
[----:B------:R-:W-:Y:S02]  /*24e0*/  LOP3.LUT R5, R5, 0x1c0, RZ, 0xc0, !PT ;  /* 0x000001c005057812 */ /* 0x000fe400078ec0ff */
[----:B------:R-:W-:Y:S02]  /*24f0*/  LOP3.LUT R10, R6, 0x18, R10, 0xf8, !PT ;  /* 0x00000018060a7812 */ /* 0x000fe400078ef80a */
[----:B------:R-:W-:-:S02]  /*2500*/  LOP3.LUT R3, R3, 0x8, RZ, 0xc0, !PT ;  /* 0x0000000803037812 */ /* 0x000fc400078ec0ff */
[----:B------:R-:W-:Y:S02]  /*2510*/  LOP3.LUT R215, R215, 0x38, RZ, 0xc0, !PT ;  /* 0x00000038d7d77812 */ /* 0x000fe400078ec0ff */
[----:B------:R-:W-:Y:S02]  /*2520*/  LOP3.LUT R4, R4, 0x8, R26, 0xf8, !PT ;  /* 0x0000000804047812 */ /* 0x000fe400078ef81a */
[----:B------:R-:W-:Y:S02]  /*2530*/  LOP3.LUT R214, R214, 0xfffffe00, RZ, 0xc0, !PT ;  /* 0xfffffe00d6d67812 */ /* 0x000fe400078ec0ff */
[----:B------:R-:W-:Y:S02]  /*2540*/  SHF.R.U32.HI R6, RZ, 0x3, R5 ;  /* 0x00000003ff067819 */ /* 0x000fe40000011605 */
[----:B------:R-:W-:Y:S02]  /*2550*/  LOP3.LUT R8, R2, 0x2, R18, 0xe2, !PT ;  /* 0x0000000202087812 */ /* 0x000fe400078ee212 */
[----:B------:R-:W-:-:S02]  /*2560*/  LOP3.LUT R215, R215, R11, R3, 0x1e, !PT ;  /* 0x0000000bd7d77212 */ /* 0x000fc400078e1e03 */
[----:B------:R-:W-:Y:S01]  /*2570*/  LOP3.LUT R2, R4, R7, RZ, 0x3c, !PT ;  /* 0x0000000704027212 */ /* 0x000fe200078e3cff */
[----:B------:R-:W-:Y:S01]  /*2580*/  IMAD R4, R15, 0x400, R214 ;  /* 0x000004000f047824 */ /* 0x000fe200078e02d6 */
[----:B------:R-:W-:Y:S02]  /*2590*/  LOP3.LUT R3, R6, R5, R3, 0x1e, !PT ;  /* 0x0000000506037212 */ /* 0x000fe400078e1e03 */
[----:B------:R-:W-:Y:S01]  /*25a0*/  LOP3.LUT R208, R208, R7, RZ, 0x3c, !PT ;  /* 0x00000007d0d07212 */ /* 0x000fe200078e3cff */
[----:B------:R-:W-:Y:S01]  /*25b0*/  IMAD R219, R0, 0x200, R2 ;  /* 0x0000020000db7824 */ /* 0x000fe200078e0202 */
[----:B------:R-:W-:Y:S01]  /*25c0*/  SEL R223, R223, 0xfffffff0, !P0 ;  /* 0xfffffff0dfdf7807 */ /* 0x000fe20004000000 */
[----:B------:R-:W-:Y:S01]  /*25d0*/  IMAD.IADD R220, R4, 0x1, R3 ;  /* 0x0000000104dc7824 */ /* 0x000fe200078e0203 */
[----:B------:R-:W-:Y:S01]  /*25e0*/  LOP3.LUT R5, R6, R10, R5, 0x1e, !PT ;  /* 0x0000000a06057212 */ /* 0x000fe200078e1e05 */
[----:B------:R-:W-:Y:S01]  /*25f0*/  IMAD R208, R17, 0x200, R208 ;  /* 0x0000020011d07824 */ /* 0x000fe200078e02d0 */
[----:B------:R-:W-:Y:S01]  /*2600*/  SEL R213, R213, 0xe0, !P6 ;  /* 0x000000e0d5d57807 */ /* 0x000fe20007000000 */
[----:B------:R-:W-:Y:S01]  /*2610*/  IMAD.SHL.U32 R217, R220, 0x2, RZ ;  /* 0x00000002dcd97824 */ /* 0x000fe200078e00ff */
[----:B------:R-:W-:Y:S01]  /*2620*/  SEL R0, R12, 0xffffffe0, !P5 ;  /* 0xffffffe00c007807 */ /* 0x000fe20006800000 */
[----:B------:R-:W-:Y:S01]  /*2630*/  IMAD.SHL.U32 R208, R208, 0x2, RZ ;  /* 0x00000002d0d07824 */ /* 0x000fe200078e00ff */
[----:B------:R-:W-:Y:S01]  /*2640*/  LOP3.LUT R214, R5, R214, RZ, 0xfc, !PT ;  /* 0x000000d605d67212 */ /* 0x000fe200078efcff */
[----:B------:R-:W-:Y:S01]  /*2650*/  IMAD.SHL.U32 R222, R223, 0x2, RZ ;  /* 0x00000002dfde7824 */ /* 0x000fe200078e00ff */
[----:B------:R-:W-:Y:S01]  /*2660*/  IADD3 R216, R217, 0x1b080, RZ ;  /* 0x0001b080d9d87810 */ /* 0x000fe20007ffe0ff */
[--C-:B------:R-:W-:Y:S01]  /*2670*/  IMAD R209, R209, 0x2, R208.reuse ;  /* 0x00000002d1d17824 */ /* 0x100fe200078e02d0 */
[----:B------:R-:W-:Y:S01]  /*2680*/  LOP3.LUT R233, R8, R9, RZ, 0xfc, !PT ;  /* 0x0000000908e97212 */ /* 0x000fe200078efcff */
[----:B------:R-:W-:Y:S01]  /*2690*/  IMAD R211, R210, 0x2, R208 ;  /* 0x00000002d2d37824 */ /* 0x000fe200078e02d0 */
[----:B------:R-:W-:Y:S01]  /*26a0*/  LEA R215, R215, 0x23c80, 0x1 ;  /* 0x00023c80d7d77811 */ /* 0x000fe200078e08ff */
[----:B------:R-:W-:Y:S01]  /*26b0*/  IMAD R213, R213, 0x2, R212 ;  /* 0x00000002d5d57824 */ /* 0x000fe200078e02d4 */
[----:B------:R-:W-:Y:S01]  /*26c0*/  LEA R214, R214, 0x80, 0x1 ;  /* 0x00000080d6d67811 */ /* 0x000fe200078e08ff */
[----:B------:R-:W-:-:S02]  /*26d0*/  IMAD R210, R210, 0x2, R209 ;  /* 0x00000002d2d27824 */ /* 0x000fc400078e02d1 */
[----:B------:R-:W-:Y:S02]  /*26e0*/  IMAD R216, R0, 0x2, R216 ;  /* 0x0000000200d87824 */ /* 0x000fe400078e02d8 */
[C---:B------:R-:W-:Y:S02]  /*26f0*/  IMAD.IADD R221, R220.reuse, 0x1, R0 ;  /* 0x00000001dcdd7824 */ /* 0x040fe400078e0200 */
[----:B------:R-:W-:Y:S02]  /*2700*/  IMAD.IADD R218, R217, 0x1, R222 ;  /* 0x00000001d9da7824 */ /* 0x000fe400078e02de */
[----:B---3--:R-:W-:Y:S02]  /*2710*/  IMAD.IADD R224, R220, 0x1, R223 ;  /* 0x00000001dce07824 */ /* 0x008fe400078e02df */
.L_x_1139:
[----:B------:R-:W-:Y:S04]  /*2720*/  DEPBAR.LE SB0, 0x1 ;  /* 0x000080400000791a */ /* 0x000fe80000000000 */
[----:B------:R-:W-:Y:S01]  /*2730*/  BAR.SYNC.DEFER_BLOCKING 0x0 ;  /* 0x0000000000007b1d */ /* 0x000fe20000010000 */
[----:B------:R-:W-:Y:S01]  /*2740*/  MOV R0, UR4 ;  /* 0x0000000400007c02 */ /* 0x000fe20008000f00 */
[----:B------:R-:W-:Y:S01]  /*2750*/  IMAD.U32 R18, RZ, RZ, UR4 ;  /* 0x00000004ff127e24 */ /* 0x000fe2000f8e00ff */
[----:B------:R-:W-:Y:S01]  /*2760*/  IADD3 R225, R190, 0x1, RZ ;  /* 0x00000001bee17810 */ /* 0x000fe20007ffe0ff */
[----:B------:R-:W-:Y:S01]  /*2770*/  IMAD.U32 R189, RZ, RZ, UR4 ;  /* 0x00000004ffbd7e24 */ /* 0x000fe2000f8e00ff */
[----:B------:R-:W-:Y:S01]  /*2780*/  MOV R235, R190 ;  /* 0x000000be00eb7202 */ /* 0x000fe20000000f00 */
[----:B------:R-:W-:Y:S01]  /*2790*/  IMAD R0, R0, 0x3000, R220 ;  /* 0x0000300000007824 */ /* 0x000fe200078e02dc */
[----:B------:R-:W-:Y:S01]  /*27a0*/  ISETP.GE.AND P0, PT, R225, R239, PT ;  /* 0x000000efe100720c */ /* 0x000fe20003f06270 */
[----:B------:R-:W-:Y:S01]  /*27b0*/  IMAD R38, R18, 0x3000, R221 ;  /* 0x0000300012267824 */ /* 0x000fe200078e02dd */
[----:B------:R-:W-:Y:S01]  /*27c0*/  LEA R189, R189, R229, 0x6 ;  /* 0x000000e5bdbd7211 */ /* 0x000fe200078e30ff */
[----:B------:R-:W-:Y:S01]  /*27d0*/  IMAD.SHL.U32 R104, R0, 0x2, RZ ;  /* 0x0000000200687824 */ /* 0x000fe200078e00ff */
[----:B------:R-:W-:Y:S02]  /*27e0*/  MOV R0, UR4 ;  /* 0x0000000400007c02 */ /* 0x000fe40008000f00 */
[----:B------:R-:W-:Y:S03]  /*27f0*/  SHF.L.U32 R172, R38, 0x1, RZ ;  /* 0x0000000126ac7819 */ /* 0x000fe600000006ff */
[----:B------:R-:W-:Y:S04]  /*2800*/  IMAD R0, R0, 0x3000, R223 ;  /* 0x0000300000007824 */ /* 0x000fe800078e02df */
[--C-:B------:R-:W-:Y:S02]  /*2810*/  IMAD.IADD R6, R220, 0x1, R0.reuse ;  /* 0x00000001dc067824 */ /* 0x100fe400078e0200 */
[----:B------:R-:W-:Y:S01]  /*2820*/  IMAD.IADD R0, R221, 0x1, R0 ;  /* 0x00000001dd007824 */ /* 0x000fe200078e0200 */
[----:B------:R-:W-:Y:S02]  /*2830*/  LDSM.16.M88.2 R4, [R208+0x80] ;  /* 0x00008000d004783b */ /* 0x000fe40000000100 */
[----:B------:R-:W-:Y:S02]  /*2840*/  SHF.L.U32 R28, R6, 0x1, RZ ;  /* 0x00000001061c7819 */ /* 0x000fe400000006ff */
[----:B------:R-:W-:Y:S01]  /*2850*/  SHF.L.U32 R173, R0, 0x1, RZ ;  /* 0x0000000100ad7819 */ /* 0x000fe200000006ff */
[----:B------:R-:W1:Y:S01]  /*2860*/  LDSM.16.M88.4 R20, [R104+0xf080] ;  /* 0x00f080006814783b */ /* 0x000e620000000200 */
[----:B------:R-:W-:Y:S03]  /*2870*/  IMAD.U32 R0, RZ, RZ, UR4 ;  /* 0x00000004ff007e24 */ /* 0x000fe6000f8e00ff */
[----:B------:R-:W2:Y:S01]  /*2880*/  LDSM.16.M88.2 R2, [R208+0x880] ;  /* 0x00088000d002783b */ /* 0x000ea20000000100 */
[----:B------:R-:W-:Y:S03]  /*2890*/  IMAD R0, R0, 0x3000, R224 ;  /* 0x0000300000007824 */ /* 0x000fe600078e02e0 */
[----:B------:R-:W3:Y:S02]  /*28a0*/  LDSM.16.M88.2 R12, [R208+0x1080] ;  /* 0x00108000d00c783b */ /* 0x000ee40000000100 */
[----:B------:R-:W-:Y:S02]  /*28b0*/  SHF.L.U32 R0, R0, 0x1, RZ ;  /* 0x0000000100007819 */ /* 0x000fe400000006ff */
        /* <DEDUP_REMOVED lines=145> */
[----:B---34-:R-:W-:Y:S01]  /*31d0*/  SHF.R.S32.HI R0, RZ, 0x1f, R225 ;  /* 0x0000001fff007819 */ /* 0x018fe200000114e1 */
[----:B------:R-:W3:Y:S01]  /*31e0*/  LDL.64 R192, [R1] ;  /* 0x0000000001c07983 */ /* 0x000ee20000100a00 */
[----:B------:R-:W-:Y:S01]  /*31f0*/  @!P1 LEA R24, R190, 0x40, 0x6 ;  /* 0x00000040be189811 */ /* 0x000fe200078e30ff */
[C---:B------:R-:W-:Y:S02]  /*3200*/  IMAD.WIDE.U32 R28, R225.reuse, c[0x0][0x178], RZ ;  /* 0x00005e00e11c7a25 */ /* 0x040fe400078e00ff */
[----:B------:R-:W4:Y:S02]  /*3210*/  LDL R191, [R1+0x8] ;  /* 0x0000080001bf7983 */ /* 0x000f240000100800 */
[----:B------:R-:W-:Y:S02]  /*3220*/  IMAD R0, R0, c[0x0][0x178], RZ ;  /* 0x00005e0000007a24 */ /* 0x000fe400078e02ff */
[----:B------:R-:W-:Y:S02]  /*3230*/  IMAD.SHL.U32 R25, R28, 0x40, RZ ;  /* 0x000000401c197824 */ /* 0x000fe400078e00ff */
[----:B------:R-:W-:Y:S02]  /*3240*/  IMAD R30, R225, c[0x0][0x17c], R0 ;  /* 0x00005f00e11e7a24 */ /* 0x000fe400078e0200 */
[----:B------:R-:W-:Y:S02]  /*3250*/  IMAD.MOV.U32 R32, RZ, RZ, -0x40 ;  /* 0xffffffc0ff207424 */ /* 0x000fe400078e00ff */
[----:B------:R-:W-:Y:S02]  /*3260*/  IMAD.IADD R30, R29, 0x1, R30 ;  /* 0x000000011d1e7824 */ /* 0x000fe400078e021e */
[----:B------:R-:W-:Y:S04]  /*3270*/  IMAD R32, R225, R32, c[0x0][0x168] ;  /* 0x00005a00e1207624 */ /* 0x000fe800078e0220 */
[----:B------:R-:W-:Y:S01]  /*3280*/  IMAD.IADD R32, R32, 0x1, -R236 ;  /* 0x0000000120207824 */ /* 0x000fe200078e0aec */
[C---:B---3--:R-:W-:Y:S04]  /*3290*/  @!P1 IADD3 R0, P5, R24.reuse, R192, RZ ;  /* 0x000000c018009210 */ /* 0x048fe80007fbe0ff */
[----:B----4-:R-:W-:Y:S02]  /*32a0*/  @!P1 LEA.HI.X.SX32 R29, R24, R191, 0x1, P5 ;  /* 0x000000bf181d9211 */ /* 0x010fe400028f0eff */
[----:B------:R-:W-:Y:S02]  /*32b0*/  IADD3 R33, P6, P5, R246, UR11, R25 ;  /* 0x0000000bf6217c10 */ /* 0x000fe4000fdde019 */
[----:B------:R-:W-:Y:S04]  /*32c0*/  SHF.L.U64.HI R24, R28, 0x6, R30 ;  /* 0x000000061c187819 */ /* 0x000fe8000001021e */
[----:B------:R-:W-:Y:S02]  /*32d0*/  IADD3.X R34, R243, UR10, R24, P6, P5 ;  /* 0x0000000af3227c10 */ /* 0x000fe4000b7ea418 */
[----:B------:R-:W-:Y:S02]  /*32e0*/  IADD3 R25, P6, R25, R246, RZ ;  /* 0x000000f619197210 */ /* 0x000fe40007fde0ff */
[C---:B------:R-:W-:Y:S04]  /*32f0*/  @!P1 LEA R30, P5, R0.reuse, c[0x0][0x258], 0x2 ;  /* 0x00009600001e9a11 */ /* 0x040fe800078a10ff */
[----:B------:R-:W-:Y:S01]  /*3300*/  @!P1 LEA.HI.X R31, R0, c[0x0][0x25c], R29, 0x2, P5 ;  /* 0x00009700001f9a11 */ /* 0x000fe200028f141d */
[----:B------:R-:W-:Y:S01]  /*3310*/  IMAD.X R0, R24, 0x1, R243, P6 ;  /* 0x0000000118007824 */ /* 0x000fe200030e06f3 */
[----:B------:R-:W-:Y:S02]  /*3320*/  LEA R28, P5, R25, c[0x0][0x160], 0x1 ;  /* 0x00005800191c7a11 */ /* 0x000fe400078a08ff */
[----:B------:R-:W-:Y:S02]  /*3330*/  LEA R24, P6, R33, c[0x0][0x160], 0x1 ;  /* 0x0000580021187a11 */ /* 0x000fe400078c08ff */
[----:B------:R-:W-:Y:S02]  /*3340*/  LEA.HI.X R29, R25, c[0x0][0x164], R0, 0x1, P5 ;  /* 0x00005900191d7a11 */ /* 0x000fe400028f0c00 */
[----:B------:R-:W-:Y:S01]  /*3350*/  LEA.HI.X R25, R33, c[0x0][0x164], R34, 0x1, P6 ;  /* 0x0000590021197a11 */ /* 0x000fe200030f0c22 */
[----:B------:R-:W-:Y:S01]  /*3360*/  IMAD.U32 R33, RZ, RZ, UR13 ;  /* 0x0000000dff217e24 */ /* 0x000fe2000f8e00ff */
[----:B------:R-:W-:Y:S02]  /*3370*/  ISETP.LT.OR P6, PT, R32, 0x1, !P4 ;  /* 0x000000012000780c */ /* 0x000fe400067c1670 */
[----:B------:R-:W-:Y:S02]  /*3380*/  IADD3 R0, R228, 0xf080, RZ ;  /* 0x0000f080e4007810 */ /* 0x000fe40007ffe0ff */
[C---:B------:R-:W-:Y:S03]  /*3390*/  ISETP.LT.OR P5, PT, R32.reuse, 0x1, !P3 ;  /* 0x000000012000780c */ /* 0x040fe60005fa1670 */
[----:B------:R-:W-:Y:S06]  /*33a0*/  IMAD R0, R33, 0x6000, R0 ;  /* 0x0000600021007824 */ /* 0x000fec00078e0200 */
        /* <DEDUP_REMOVED lines=10> */
[----:B------:R-:W-:Y:S09]  /*3450*/  ISETP.LT.OR P5, PT, R32, 0x21, !P2 ;  /* 0x000000212000780c */ /* 0x000ff200057a1670 */
[----:B------:R4:W-:Y:S04]  /*3460*/  LDGSTS.E.BYPASS.LTC128B.128 [R0+0x3000], [R24.64+0x80], !P6 ;  /* 0x0300008018007fae */ /* 0x0009e8000f101d48 */
[----:B------:R4:W-:Y:S01]  /*3470*/  LDGSTS.E.BYPASS.LTC128B.128 [R0+0x5000], [R24.64+0x100], !P5 ;  /* 0x0500010018007fae */ /* 0x0009e2000e901d48 */
[----:B---3--:R-:W-:Y:S02]  /*3480*/  IMAD.SHL.U32 R29, R230, 0x4, RZ ;  /* 0x00000004e61d7824 */ /* 0x008fe400078e00ff */
[----:B------:R-:W-:Y:S04]  /*3490*/  IMAD.U32 R28, RZ, RZ, UR13 ;  /* 0x0000000dff1c7e24 */ /* 0x000fe8000f8e00ff */
[----:B------:R-:W-:Y:S04]  /*34a0*/  @!P1 IMAD R28, R28, 0x40, R29 ;  /* 0x000000401c1c9824 */ /* 0x000fe800078e021d */
[----:B------:R-:W-:Y:S05]  /*34b0*/  @!P1 IMAD.SHL.U32 R28, R28, 0x4, RZ ;  /* 0x000000041c1c9824 */ /* 0x000fea00078e00ff */
[----:B------:R4:W-:Y:S02]  /*34c0*/  @!P1 LDGSTS.E.BYPASS.LTC128B.128 [R28+0x21080], [R30.64] ;  /* 0x210800001e1c9fae */ /* 0x0009e4000b901d48 */
.L_x_1137:
[C---:B-1-34-:R-:W-:Y:S01]  /*34d0*/  HMMA.16816.F32.BF16 R24, R104.reuse, R26, RZ ;  /* 0x0000001a6818723c */ /* 0x05afe200000418ff */
[----:B------:R-:W0:Y:S03]  /*34e0*/  LDGDEPBAR ;  /* 0x00000000000079af */ /* 0x000e260000000000 */
[----:B------:R-:W-:Y:S04]  /*34f0*/  IMAD.IADD R0, R222, 0x1, R216 ;  /* 0x00000001de007824 */ /* 0x000fe800078e02d8 */
[C---:B------:R-:W-:Y:S08]  /*3500*/  HMMA.16816.F32.BF16 R28, R104.reuse, R108, RZ ;  /* 0x0000006c681c723c */ /* 0x040ff000000418ff */
[C---:B------:R-:W-:Y:S01]  /*3510*/  HMMA.16816.F32.BF16 R32, R104.reuse, R2, RZ ;  /* 0x000000026820723c */ /* 0x040fe200000418ff */
[----:B------:R-:W-:Y:S07]  /*3520*/  LDSM.16.M88.2 R2, [R211+0x7880] ;  /* 0x00788000d302783b */ /* 0x000fee0000000100 */
[C---:B------:R-:W-:Y:S01]  /*3530*/  HMMA.16816.F32.BF16 R36, R104.reuse, R110, RZ ;  /* 0x0000006e6824723c */ /* 0x040fe200000418ff */
[----:B------:R-:W1:Y:S07]  /*3540*/  LDSM.16.M88.4 R108, [R216] ;  /* 0x00000000d86c783b */ /* 0x000e6e0000000200 */
[----:B------:R-:W-:Y:S01]  /*3550*/  HMMA.16816.F32.BF16 R40, R104, R172, RZ ;  /* 0x000000ac6828723c */ /* 0x000fe200000418ff */
[----:B------:R-:W3:Y:S04]  /*3560*/  LDSM.16.M88.2 R104, [R211+0x8080] ;  /* 0x00808000d368783b */ /* 0x000ee80000000100 */
[----:B------:R-:W4:Y:S03]  /*3570*/  LDSM.16.M88.2 R106, [R211+0x8880] ;  /* 0x00888000d36a783b */ /* 0x000f260000000100 */
[C---:B------:R-:W-:Y:S01]  /*3580*/  HMMA.16816.F32.BF16 R24, R176.reuse, R174, R24 ;  /* 0x000000aeb018723c */ /* 0x040fe20000041818 */
[----:B------:R-:W5:Y:S04]  /*3590*/  LDSM.16.M88.2 R172, [R211+0x9080] ;  /* 0x00908000d3ac783b */ /* 0x000f680000000100 */
[----:B------:R-:W2:Y:S03]  /*35a0*/  LDSM.16.M88.2 R174, [R211+0x9880] ;  /* 0x00988000d3ae783b */ /* 0x000ea60000000100 */
[C---:B------:R-:W-:Y:S01]  /*35b0*/  HMMA.16816.F32.BF16 R28, R176.reuse, R180, R28 ;  /* 0x000000b4b01c723c */ /* 0x040fe2000004181c */
[----:B------:R-:W-:Y:S07]  /*35c0*/  LDSM.16.M88.2 R180, [R210+0x8080] ;  /* 0x00808000d2b4783b */ /* 0x000fee0000000100 */
[C---:B------:R-:W-:Y:S08]  /*35d0*/  HMMA.16816.F32.BF16 R32, R176.reuse, R182, R32 ;  /* 0x000000b6b020723c */ /* 0x040ff00000041820 */
[C---:B------:R-:W-:Y:S08]  /*35e0*/  HMMA.16816.F32.BF16 R36, R176.reuse, R184, R36 ;  /* 0x000000b8b024723c */ /* 0x040ff00000041824 */
[----:B------:R-:W-:Y:S01]  /*35f0*/  HMMA.16816.F32.BF16 R40, R176, R186, R40 ;  /* 0x000000bab028723c */ /* 0x000fe20000041828 */
[----:B------:R-:W-:Y:S07]  /*3600*/  LDSM.16.M88.4 R176, [R0] ;  /* 0x0000000000b0783b */ /* 0x000fee0000000200 */
[C---:B-1----:R-:W-:Y:S01]  /*3610*/  HMMA.16816.F32.BF16 R24, R108.reuse, R2, R24 ;  /* 0x000000026c18723c */ /* 0x042fe20000041818 */
[----:B------:R-:W1:Y:S07]  /*3620*/  LDSM.16.M88.2 R2, [R210+0x7880] ;  /* 0x00788000d202783b */ /* 0x000e6e0000000100 */
[C---:B---3--:R-:W-:Y:S01]  /*3630*/  HMMA.16816.F32.BF16 R28, R108.reuse, R104, R28 ;  /* 0x000000686c1c723c */ /* 0x048fe2000004181c */
[----:B------:R-:W3:Y:S07]  /*3640*/  LDSM.16.M88.2 R104, [R210+0x8880] ;  /* 0x00888000d268783b */ /* 0x000eee0000000100 */
[C---:B----4-:R-:W-:Y:S01]  /*3650*/  HMMA.16816.F32.BF16 R32, R108.reuse, R106, R32 ;  /* 0x0000006a6c20723c */ /* 0x050fe20000041820 */
[----:B------:R-:W4:Y:S07]  /*3660*/  LDSM.16.M88.2 R106, [R210+0x9080] ;  /* 0x00908000d26a783b */ /* 0x000f2e0000000100 */
[C---:B-----5:R-:W-:Y:S01]  /*3670*/  HMMA.16816.F32.BF16 R36, R108.reuse, R172, R36 ;  /* 0x000000ac6c24723c */ /* 0x060fe20000041824 */
[----:B------:R-:W5:Y:S07]  /*3680*/  LDSM.16.M88.2 R172, [R210+0x9880] ;  /* 0x00988000d2ac783b */ /* 0x000f6e0000000100 */
[----:B--2---:R-:W-:Y:S01]  /*3690*/  HMMA.16816.F32.BF16 R40, R108, R174, R40 ;  /* 0x000000ae6c28723c */ /* 0x004fe20000041828 */
[----:B------:R-:W-:Y:S04]  /*36a0*/  LDSM.16.M88.2 R174, [R208+0xa080] ;  /* 0x00a08000d0ae783b */ /* 0x000fe80000000100 */
[----:B------:R-:W2:Y:S03]  /*36b0*/  LDSM.16.M88.4 R108, [R217+0x1d080] ;  /* 0x01d08000d96c783b */ /* 0x000ea60000000200 */
[C---:B-1----:R-:W-:Y:S01]  /*36c0*/  HMMA.16816.F32.BF16 R24, R176.reuse, R2, R24 ;  /* 0x00000002b018723c */ /* 0x042fe20000041818 */
[----:B------:R-:W1:Y:S07]  /*36d0*/  LDSM.16.M88.2 R2, [R208+0xa880] ;  /* 0x00a88000d002783b */ /* 0x000e6e0000000100 */
[C---:B------:R-:W-:Y:S01]  /*36e0*/  HMMA.16816.F32.BF16 R28, R176.reuse, R180, R28 ;  /* 0x000000b4b01c723c */ /* 0x040fe2000004181c */
[----:B------:R-:W-:Y:S07]  /*36f0*/  LDSM.16.M88.2 R180, [R209+0xa880] ;  /* 0x00a88000d1b4783b */ /* 0x000fee0000000100 */
[C---:B---3--:R-:W-:Y:S01]  /*3700*/  HMMA.16816.F32.BF16 R32, R176.reuse, R104, R32 ;  /* 0x00000068b020723c */ /* 0x048fe20000041820 */
[----:B------:R-:W3:Y:S07]  /*3710*/  LDSM.16.M88.2 R104, [R208+0xb080] ;  /* 0x00b08000d068783b */ /* 0x000eee0000000100 */
[C---:B----4-:R-:W-:Y:S01]  /*3720*/  HMMA.16816.F32.BF16 R36, R176.reuse, R106, R36 ;  /* 0x0000006ab024723c */ /* 0x050fe20000041824 */
[----:B------:R-:W4:Y:S07]  /*3730*/  LDSM.16.M88.2 R106, [R208+0xb880] ;  /* 0x00b88000d06a783b */ /* 0x000f2e0000000100 */
[----:B-----5:R-:W-:Y:S01]  /*3740*/  HMMA.16816.F32.BF16 R40, R176, R172, R40 ;  /* 0x000000acb028723c */ /* 0x020fe20000041828 */
[----:B------:R-:W5:Y:S04]  /*3750*/  LDSM.16.M88.2 R172, [R208+0xc080] ;  /* 0x00c08000d0ac783b */ /* 0x000f680000000100 */
[----:B------:R-:W-:Y:S03]  /*3760*/  LDSM.16.M88.4 R176, [R218+0x1d080] ;  /* 0x01d08000dab0783b */ /* 0x000fe60000000200 */
[C---:B--2---:R-:W-:Y:S01]  /*3770*/  HMMA.16816.F32.BF16 R24, R108.reuse, R174, R24 ;  /* 0x000000ae6c18723c */ /* 0x044fe20000041818 */
[----:B------:R-:W2:Y:S07]  /*3780*/  LDSM.16.M88.2 R174, [R209+0xa080] ;  /* 0x00a08000d1ae783b */ /* 0x000eae0000000100 */
[C---:B-1----:R-:W-:Y:S01]  /*3790*/  HMMA.16816.F32.BF16 R28, R108.reuse, R2, R28 ;  /* 0x000000026c1c723c */ /* 0x042fe2000004181c */
[----:B------:R-:W1:Y:S07]  /*37a0*/  LDSM.16.M88.2 R2, [R209+0xb080] ;  /* 0x00b08000d102783b */ /* 0x000e6e0000000100 */
[C---:B---3--:R-:W-:Y:S01]  /*37b0*/  HMMA.16816.F32.BF16 R32, R108.reuse, R104, R32 ;  /* 0x000000686c20723c */ /* 0x048fe20000041820 */
[----:B------:R-:W3:Y:S07]  /*37c0*/  LDSM.16.M88.2 R104, [R209+0xb880] ;  /* 0x00b88000d168783b */ /* 0x000eee0000000100 */
[C---:B----4-:R-:W-:Y:S01]  /*37d0*/  HMMA.16816.F32.BF16 R36, R108.reuse, R106, R36 ;  /* 0x0000006a6c24723c */ /* 0x050fe20000041824 */
[----:B------:R-:W4:Y:S07]  /*37e0*/  LDSM.16.M88.2 R106, [R209+0xc080] ;  /* 0x00c08000d16a783b */ /* 0x000f2e0000000100 */
[----:B-----5:R-:W-:Y:S01]  /*37f0*/  HMMA.16816.F32.BF16 R40, R108, R172, R40 ;  /* 0x000000ac6c28723c */ /* 0x020fe20000041828 */
[----:B------:R-:W-:Y:S04]  /*3800*/  LDSM.16.M88.2 R172, [R211+0xa080] ;  /* 0x00a08000d3ac783b */ /* 0x000fe80000000100 */
[----:B------:R-:W5:Y:S03]  /*3810*/  LDSM.16.M88.4 R108, [R216+0x2000] ;  /* 0x00200000d86c783b */ /* 0x000f660000000200 */
[C---:B--2---:R-:W-:Y:S01]  /*3820*/  HMMA.16816.F32.BF16 R24, R176.reuse, R174, R24 ;  /* 0x000000aeb018723c */ /* 0x044fe20000041818 */
[----:B------:R-:W2:Y:S07]  /*3830*/  LDSM.16.M88.2 R174, [R211+0xa880] ;  /* 0x00a88000d3ae783b */ /* 0x000eae0000000100 */
[C---:B------:R-:W-:Y:S07]  /*3840*/  HMMA.16816.F32.BF16 R28, R176.reuse, R180, R28 ;  /* 0x000000b4b01c723c */ /* 0x040fee000004181c */
[----:B------:R-:W-:Y:S01]  /*3850*/  IMAD.MOV.U32 R180, RZ, RZ, -0x50 ;  /* 0xffffffb0ffb47424 */ /* 0x000fe200078e00ff */
[C---:B-1----:R-:W-:Y:S01]  /*3860*/  HMMA.16816.F32.BF16 R32, R176.reuse, R2, R32 ;  /* 0x00000002b020723c */ /* 0x042fe20000041820 */
[----:B------:R-:W1:Y:S03]  /*3870*/  LDSM.16.M88.2 R2, [R211+0xb080] ;  /* 0x00b08000d302783b */ /* 0x000e660000000100 */
[----:B------:R-:W-:Y:S04]  /*3880*/  IMAD R180, R250, R180, c[0x0][0x198] ;  /* 0x00006600fab47624 */ /* 0x000fe800078e02b4 */
[C---:B---3--:R-:W-:Y:S01]  /*3890*/  HMMA.16816.F32.BF16 R36, R176.reuse, R104, R36 ;  /* 0x00000068b024723c */ /* 0x048fe20000041824 */
[----:B------:R-:W3:Y:S03]  /*38a0*/  LDSM.16.M88.2 R104, [R211+0xb880] ;  /* 0x00b88000d368783b */ /* 0x000ee60000000100 */
[----:B------:R-:W-:Y:S04]  /*38b0*/  LEA R180, R190, R180, 0x6 ;  /* 0x000000b4beb47211 */ /* 0x000fe800078e30ff */
[----:B----4-:R-:W-:Y:S01]  /*38c0*/  HMMA.16816.F32.BF16 R40, R176, R106, R40 ;  /* 0x0000006ab028723c */ /* 0x010fe20000041828 */
[----:B------:R-:W4:Y:S04]  /*38d0*/  LDSM.16.M88.2 R106, [R211+0xc080] ;  /* 0x00c08000d36a783b */ /* 0x000f280000000100 */
[----:B------:R-:W-:Y:S03]  /*38e0*/  LDSM.16.M88.4 R176, [R0+0x2000] ;  /* 0x0020000000b0783b */ /* 0x000fe60000000200 */
[C---:B-----5:R-:W-:Y:S01]  /*38f0*/  HMMA.16816.F32.BF16 R24, R108.reuse, R172, R24 ;  /* 0x000000ac6c18723c */ /* 0x060fe20000041818 */
[----:B------:R-:W5:Y:S07]  /*3900*/  LDSM.16.M88.2 R172, [R210+0xa080] ;  /* 0x00a08000d2ac783b */ /* 0x000f6e0000000100 */
[C---:B--2---:R-:W-:Y:S01]  /*3910*/  HMMA.16816.F32.BF16 R28, R108.reuse, R174, R28 ;  /* 0x000000ae6c1c723c */ /* 0x044fe2000004181c */
[----:B------:R-:W2:Y:S07]  /*3920*/  LDSM.16.M88.2 R174, [R210+0xa880] ;  /* 0x00a88000d2ae783b */ /* 0x000eae0000000100 */
[C---:B-1----:R-:W-:Y:S01]  /*3930*/  HMMA.16816.F32.BF16 R32, R108.reuse, R2, R32 ;  /* 0x000000026c20723c */ /* 0x042fe20000041820 */
[----:B------:R-:W1:Y:S07]  /*3940*/  LDSM.16.M88.2 R2, [R210+0xb080] ;  /* 0x00b08000d202783b */ /* 0x000e6e0000000100 */
[C---:B---3--:R-:W-:Y:S01]  /*3950*/  HMMA.16816.F32.BF16 R36, R108.reuse, R104, R36 ;  /* 0x000000686c24723c */ /* 0x048fe20000041824 */
[----:B------:R-:W3:Y:S07]  /*3960*/  LDSM.16.M88.2 R104, [R210+0xb880] ;  /* 0x00b88000d268783b */ /* 0x000eee0000000100 */
        /* <DEDUP_REMOVED lines=12> */
[----:B------:R-:W4:Y:S06]  /*3a30*/  LDSM.16.M88.2 R106, [R208+0xe880] ;  /* 0x00e88000d06a783b */ /* 0x000f2c0000000100 */
[----:B------:R-:W-:Y:S01]  /*3a40*/  IMAD.MOV.U32 R176, RZ, RZ, 0x1 ;  /* 0x00000001ffb07424 */ /* 0x000fe200078e00ff */
[C---:B-----5:R-:W-:Y:S01]  /*3a50*/  HMMA.16816.F32.BF16 R24, R108.reuse, R172, R24 ;  /* 0x000000ac6c18723c */ /* 0x060fe20000041818 */
[----:B------:R-:W-:Y:S04]  /*3a60*/  LDSM.16.M88.2 R172, [R209+0xc880] ;  /* 0x00c88000d1ac783b */ /* 0x000fe80000000100 */
[----:B------:R-:W-:Y:S02]  /*3a70*/  IADD3 R180, R180, -c[0x0][0x168], R176 ;  /* 0x80005a00b4b47a10 */ /* 0x000fe40007ffe0b0 */
[----:B------:R-:W5:Y:S01]  /*3a80*/  LDSM.16.M88.4 R176, [R218+0x1f080] ;  /* 0x01f08000dab0783b */ /* 0x000f620000000200 */
[C---:B--2---:R-:W-:Y:S04]  /*3a90*/  HMMA.16816.F32.BF16 R28, R108.reuse, R174, R28 ;  /* 0x000000ae6c1c723c */ /* 0x044fe8000004181c */
[----:B------:R-:W-:Y:S04]  /*3aa0*/  IADD3 R181, -R251, R229, R180 ;  /* 0x000000e5fbb57210 */ /* 0x000fe80007ffe1b4 */
[----:B------:R-:W-:Y:S01]  /*3ab0*/  IMNMX R180, R238, R181, PT ;  /* 0x000000b5eeb47217 */ /* 0x000fe20003800200 */
[C---:B-1----:R-:W-:Y:S01]  /*3ac0*/  HMMA.16816.F32.BF16 R32, R108.reuse, R2, R32 ;  /* 0x000000026c20723c */ /* 0x042fe20000041820 */
[----:B------:R-:W1:Y:S02]  /*3ad0*/  LDSM.16.M88.2 R2, [R209+0xd080] ;  /* 0x00d08000d102783b */ /* 0x000e640000000100 */
[----:B------:R-:W-:Y:S04]  /*3ae0*/  ISETP.GT.AND P5, PT, R180, RZ, PT ;  /* 0x000000ffb400720c */ /* 0x000fe80003fa4270 */
[----:B------:R-:W-:Y:S01]  /*3af0*/  FSEL R4, R4, -INF , P5 ;  /* 0xff80000004047808 */ /* 0x000fe20002800000 */
[C---:B---3--:R-:W-:Y:S03]  /*3b00*/  HMMA.16816.F32.BF16 R36, R108.reuse, R104, R36 ;  /* 0x000000686c24723c */ /* 0x048fe60000041824 */
[----:B------:R-:W-:Y:S01]  /*3b10*/  ISETP.GT.AND P5, PT, R180, 0x1, PT ;  /* 0x00000001b400780c */ /* 0x000fe20003fa4270 */
[--C-:B------:R-:W-:Y:S03]  /*3b20*/  FFMA.FTZ R4, R4, c[0x0][0x29c], -R188.reuse ;  /* 0x0000a70004047a23 */ /* 0x100fe600000108bc */
[----:B------:R-:W-:Y:S01]  /*3b30*/  FSEL R174, R5, -INF , P5 ;  /* 0xff80000005ae7808 */ /* 0x000fe20002800000 */
[----:B----4-:R-:W-:Y:S01]  /*3b40*/  HMMA.16816.F32.BF16 R40, R108, R106, R40 ;  /* 0x0000006a6c28723c */ /* 0x010fe20000041828 */
[----:B------:R2:W-:Y:S01]  /*3b50*/  MUFU.EX2 R187, R4 ;  /* 0x0000000400bb7308 */ /* 0x0005e20000000800 */
[----:B------:R-:W-:Y:S01]  /*3b60*/  LDSM.16.M88.4 R108, [R216+0x4000] ;  /* 0x00400000d86c783b */ /* 0x000fe20000000200 */
[----:B------:R-:W-:Y:S01]  /*3b70*/  ISETP.GT.AND P5, PT, R180, 0x10, PT ;  /* 0x00000010b400780c */ /* 0x000fe20003fa4270 */
[--C-:B------:R-:W-:Y:S03]  /*3b80*/  FFMA.FTZ R104, R174, c[0x0][0x29c], -R188.reuse ;  /* 0x0000a700ae687a23 */ /* 0x100fe600000108bc */
[----:B------:R-:W-:Y:S02]  /*3b90*/  FSEL R8, R8, -INF , P5 ;  /* 0xff80000008087808 */ /* 0x000fe40002800000 */
[----:B------:R-:W-:Y:S02]  /*3ba0*/  ISETP.GT.AND P5, PT, R180, 0x11, PT ;  /* 0x00000011b400780c */ /* 0x000fe40003fa4270 */
[----:B------:R3:W-:Y:S01]  /*3bb0*/  MUFU.EX2 R186, R104 ;  /* 0x0000006800ba7308 */ /* 0x0007e20000000800 */
[--C-:B------:R-:W-:Y:S01]  /*3bc0*/  FFMA.FTZ R8, R8, c[0x0][0x29c], -R188.reuse ;  /* 0x0000a70008087a23 */ /* 0x100fe200000108bc */
[----:B------:R-:W-:Y:S01]  /*3bd0*/  FSEL R106, R9, -INF , P5 ;  /* 0xff800000096a7808 */ /* 0x000fe20002800000 */
[C---:B-----5:R-:W-:Y:S05]  /*3be0*/  HMMA.16816.F32.BF16 R24, R176.reuse, R172, R24 ;  /* 0x000000acb018723c */ /* 0x060fea0000041818 */
[----:B------:R-:W-:Y:S01]  /*3bf0*/  ISETP.GT.AND P5, PT, R180, 0x20, PT ;  /* 0x00000020b400780c */ /* 0x000fe20003fa4270 */
[--C-:B------:R-:W-:Y:S01]  /*3c00*/  FFMA.FTZ R106, R106, c[0x0][0x29c], -R188.reuse ;  /* 0x0000a7006a6a7a23 */ /* 0x100fe200000108bc */
[----:B------:R4:W-:Y:S02]  /*3c10*/  MUFU.EX2 R185, R8 ;  /* 0x0000000800b97308 */ /* 0x0009e40000000800 */
[----:B------:R-:W-:Y:S01]  /*3c20*/  FSEL R12, R12, -INF , P5 ;  /* 0xff8000000c0c7808 */ /* 0x000fe20002800000 */
[C---:B-1----:R-:W-:Y:S01]  /*3c30*/  HMMA.16816.F32.BF16 R28, R176.reuse, R2, R28 ;  /* 0x00000002b01c723c */ /* 0x042fe2000004181c */
[----:B--2---:R-:W1:Y:S02]  /*3c40*/  LDSM.16.M88.2 R4, [R209+0xd880] ;  /* 0x00d88000d104783b */ /* 0x004e640000000100 */
[----:B------:R-:W-:Y:S04]  /*3c50*/  ISETP.GT.AND P5, PT, R180, 0x21, PT ;  /* 0x00000021b400780c */ /* 0x000fe80003fa4270 */
[----:B------:R2:W5:Y:S01]  /*3c60*/  MUFU.EX2 R184, R106 ;  /* 0x0000006a00b87308 */ /* 0x0005620000000800 */
[--C-:B------:R-:W-:Y:S01]  /*3c70*/  FFMA.FTZ R2, R12, c[0x0][0x29c], -R188.reuse ;  /* 0x0000a7000c027a23 */ /* 0x100fe200000108bc */
[----:B------:R-:W-:Y:S01]  /*3c80*/  FSEL R13, R13, -INF , P5 ;  /* 0xff8000000d0d7808 */ /* 0x000fe20002800000 */
[----:B---3--:R-:W3:Y:S01]  /*3c90*/  LDSM.16.M88.2 R104, [R209+0xe080] ;  /* 0x00e08000d168783b */ /* 0x008ee20000000100 */
[----:B------:R-:W-:Y:S04]  /*3ca0*/  ISETP.GT.AND P5, PT, R180, 0x30, PT ;  /* 0x00000030b400780c */ /* 0x000fe80003fa4270 */
[----:B------:R-:W-:Y:S02]  /*3cb0*/  FSEL R12, R16, -INF , P5 ;  /* 0xff800000100c7808 */ /* 0x000fe40002800000 */
[----:B------:R5:W-:Y:S01]  /*3cc0*/  MUFU.EX2 R183, R2 ;  /* 0x0000000200b77308 */ /* 0x000be20000000800 */
[----:B------:R-:W-:Y:S01]  /*3cd0*/  ISETP.GT.AND P5, PT, R180, 0x31, PT ;  /* 0x00000031b400780c */ /* 0x000fe20003fa4270 */
[----:B----4-:R-:W4:Y:S01]  /*3ce0*/  LDSM.16.M88.2 R8, [R209+0xe880] ;  /* 0x00e88000d108783b */ /* 0x010f220000000100 */
[--C-:B------:R-:W-:Y:S02]  /*3cf0*/  FFMA.FTZ R12, R12, c[0x0][0x29c], -R188.reuse ;  /* 0x0000a7000c0c7a23 */ /* 0x100fe400000108bc */
[----:B------:R-:W-:Y:S02]  /*3d00*/  FSEL R16, R17, -INF , P5 ;  /* 0xff80000011107808 */ /* 0x000fe40002800000 */
[----:B------:R-:W-:Y:S03]  /*3d10*/  ISETP.GT.AND P5, PT, R180, 0x40, PT ;  /* 0x00000040b400780c */ /* 0x000fe60003fa4270 */
[----:B------:R3:W-:Y:S01]  /*3d20*/  MUFU.EX2 R175, R12 ;  /* 0x0000000c00af7308 */ /* 0x0007e20000000800 */
[--C-:B------:R-:W-:Y:S01]  /*3d30*/  FFMA.FTZ R16, R16, c[0x0][0x29c], -R188.reuse ;  /* 0x0000a70010107a23 */ /* 0x100fe200000108bc */
[----:B------:R-:W-:Y:S01]  /*3d40*/  FSEL R20, R20, -INF , P5 ;  /* 0xff80000014147808 */ /* 0x000fe20002800000 */
[----:B--2---:R-:W2:Y:S01]  /*3d50*/  LDSM.16.M88.2 R106, [R211+0xc880] ;  /* 0x00c88000d36a783b */ /* 0x004ea20000000100 */
[----:B------:R-:W-:Y:S03]  /*3d60*/  ISETP.GT.AND P5, PT, R180, 0x41, PT ;  /* 0x00000041b400780c */ /* 0x000fe60003fa4270 */
[--C-:B------:R-:W-:Y:S01]  /*3d70*/  FFMA.FTZ R20, R20, c[0x0][0x29c], -R188.reuse ;  /* 0x0000a70014147a23 */ /* 0x100fe200000108bc */
[----:B------:R-:W-:Y:S02]  /*3d80*/  FSEL R21, R21, -INF , P5 ;  /* 0xff80000015157808 */ /* 0x000fe40002800000 */
[----:B------:R4:W2:Y:S01]  /*3d90*/  MUFU.EX2 R174, R16 ;  /* 0x0000001000ae7308 */ /* 0x0008a20000000800 */
[----:B-----5:R-:W5:Y:S01]  /*3da0*/  LDSM.16.M88.2 R2, [R211+0xd080] ;  /* 0x00d08000d302783b */ /* 0x020f620000000100 */
[C---:B-1----:R-:W-:Y:S08]  /*3db0*/  HMMA.16816.F32.BF16 R32, R176.reuse, R4, R32 ;  /* 0x00000004b020723c */ /* 0x042ff00000041820 */
[----:B------:R-:W-:Y:S01]  /*3dc0*/  MUFU.EX2 R173, R20 ;  /* 0x0000001400ad7308 */ /* 0x000fe20000000800 */
[--C-:B------:R-:W-:Y:S01]  /*3dd0*/  FFMA.FTZ R4, R13, c[0x0][0x29c], -R188.reuse ;  /* 0x0000a7000d047a23 */ /* 0x100fe200000108bc */
[C---:B---3--:R-:W-:Y:S01]  /*3de0*/  HMMA.16816.F32.BF16 R36, R176.reuse, R104, R36 ;  /* 0x00000068b024723c */ /* 0x048fe20000041824 */
[----:B------:R-:W-:Y:S02]  /*3df0*/  LDSM.16.M88.2 R12, [R211+0xe080] ;  /* 0x00e08000d30c783b */ /* 0x000fe40000000100 */
[----:B------:R-:W-:Y:S05]  /*3e00*/  FFMA.FTZ R188, R21, c[0x0][0x29c], -R188 ;  /* 0x0000a70015bc7a23 */ /* 0x000fea00000108bc */
[----:B------:R1:W-:Y:S01]  /*3e10*/  MUFU.EX2 R182, R4 ;  /* 0x0000000400b67308 */ /* 0x0003e20000000800 */
[----:B----4-:R-:W-:Y:S01]  /*3e20*/  HMMA.16816.F32.BF16 R40, R176, R8, R40 ;  /* 0x00000008b028723c */ /* 0x010fe20000041828 */
[----:B------:R-:W-:Y:S04]  /*3e30*/  LDSM.16.M88.2 R8, [R211+0xe880] ;  /* 0x00e88000d308783b */ /* 0x000fe80000000100 */
[----:B------:R-:W-:Y:S04]  /*3e40*/  LDSM.16.M88.2 R16, [R210+0xc880] ;  /* 0x00c88000d210783b */ /* 0x000fe80000000100 */
[----:B------:R-:W-:Y:S01]  /*3e50*/  MUFU.EX2 R188, R188 ;  /* 0x000000bc00bc7308 */ /* 0x000fe20000000800 */
[C---:B--2---:R-:W-:Y:S01]  /*3e60*/  HMMA.16816.F32.BF16 R24, R108.reuse, R106, R24 ;  /* 0x0000006a6c18723c */ /* 0x044fe20000041818 */
[----:B------:R2:W-:Y:S07]  /*3e70*/  LDSM.16.M88.4 R104, [R0+0x4000] ;  /* 0x004000000068783b */ /* 0x0005ee0000000200 */
[C---:B-----5:R-:W-:Y:S01]  /*3e80*/  HMMA.16816.F32.BF16 R28, R108.reuse, R2, R28 ;  /* 0x000000026c1c723c */ /* 0x060fe2000004181c */
[----:B-1----:R-:W1:Y:S04]  /*3e90*/  LDSM.16.M88.2 R4, [R211+0xd880] ;  /* 0x00d88000d304783b */ /* 0x002e680000000100 */
[----:B------:R-:W3:Y:S01]  /*3ea0*/  LDSM.16.M88.2 R2, [R210+0xd080] ;  /* 0x00d08000d202783b */ /* 0x000ee20000000100 */
[----:B--2---:R-:W-:Y:S06]  /*3eb0*/  IADD3 R0, R181, 0x8, RZ ;  /* 0x00000008b5007810 */ /* 0x004fec0007ffe0ff */
[----:B------:R-:W-:Y:S04]  /*3ec0*/  IMNMX R0, R238, R0, PT ;  /* 0x00000000ee007217 */ /* 0x000fe80003800200 */
[C---:B------:R-:W-:Y:S02]  /*3ed0*/  ISETP.GT.AND P5, PT, R0.reuse, RZ, PT ;  /* 0x000000ff0000720c */ /* 0x040fe40003fa4270 */
[----:B------:R-:W-:Y:S02]  /*3ee0*/  ISETP.GT.AND P6, PT, R0, 0x30, PT ;  /* 0x000000300000780c */ /* 0x000fe40003fc4270 */
[----:B------:R-:W-:Y:S02]  /*3ef0*/  FSEL R6, R6, -INF , P5 ;  /* 0xff80000006067808 */ /* 0x000fe40002800000 */
[----:B------:R-:W-:Y:S03]  /*3f00*/  ISETP.GT.AND P5, PT, R0, 0x1, PT ;  /* 0x000000010000780c */ /* 0x000fe60003fa4270 */
[--C-:B------:R-:W-:Y:S01]  /*3f10*/  FFMA.FTZ R172, R6, c[0x0][0x29c], -R189.reuse ;  /* 0x0000a70006ac7a23 */ /* 0x100fe200000108bd */
[----:B------:R-:W-:Y:S02]  /*3f20*/  FSEL R20, R7, -INF , P5 ;  /* 0xff80000007147808 */ /* 0x000fe40002800000 */
[----:B------:R-:W-:Y:S01]  /*3f30*/  LDSM.16.M88.2 R6, [R210+0xe080] ;  /* 0x00e08000d206783b */ /* 0x000fe20000000100 */
[----:B------:R-:W-:Y:S02]  /*3f40*/  ISETP.GT.AND P5, PT, R0, 0x10, PT ;  /* 0x000000100000780c */ /* 0x000fe40003fa4270 */
[----:B------:R-:W-:Y:S02]  /*3f50*/  MUFU.EX2 R172, R172 ;  /* 0x000000ac00ac7308 */ /* 0x000fe40000000800 */
[----:B------:R-:W-:Y:S01]  /*3f60*/  FSEL R10, R10, -INF , P5 ;  /* 0xff8000000a0a7808 */ /* 0x000fe20002800000 */
[C---:B-1----:R-:W-:Y:S01]  /*3f70*/  HMMA.16816.F32.BF16 R32, R108.reuse, R4, R32 ;  /* 0x000000046c20723c */ /* 0x042fe20000041820 */
[----:B------:R-:W1:Y:S03]  /*3f80*/  LDSM.16.M88.2 R4, [R210+0xd880] ;  /* 0x00d88000d204783b */ /* 0x000e660000000100 */
[--C-:B------:R-:W-:Y:S01]  /*3f90*/  FFMA.FTZ R10, R10, c[0x0][0x29c], -R189.reuse ;  /* 0x0000a7000a0a7a23 */ /* 0x100fe200000108bd */
[C---:B------:R-:W-:Y:S03]  /*3fa0*/  ISETP.GT.AND P5, PT, R0.reuse, 0x11, PT ;  /* 0x000000110000780c */ /* 0x040fe60003fa4270 */
[C---:B------:R-:W-:Y:S04]  /*3fb0*/  HMMA.16816.F32.BF16 R36, R108.reuse, R12, R36 ;  /* 0x0000000c6c24723c */ /* 0x040fe80000041824 */
[----:B------:R-:W-:Y:S02]  /*3fc0*/  FSEL R11, R11, -INF , P5 ;  /* 0xff8000000b0b7808 */ /* 0x000fe40002800000 */
[----:B------:R-:W-:Y:S01]  /*3fd0*/  ISETP.GT.AND P5, PT, R0, 0x20, PT ;  /* 0x000000200000780c */ /* 0x000fe20003fa4270 */
[--C-:B------:R-:W-:Y:S01]  /*3fe0*/  FFMA.FTZ R12, R20, c[0x0][0x29c], -R189.reuse ;  /* 0x0000a700140c7a23 */ /* 0x100fe200000108bd */
[----:B------:R-:W-:Y:S01]  /*3ff0*/  HMMA.16816.F32.BF16 R40, R108, R8, R40 ;  /* 0x000000086c28723c */ /* 0x000fe20000041828 */
[----:B------:R-:W2:Y:S01]  /*4000*/  LDSM.16.M88.2 R8, [R210+0xe880] ;  /* 0x00e88000d208783b */ /* 0x000ea20000000100 */
[----:B------:R4:W-:Y:S02]  /*4010*/  MUFU.EX2 R108, R10 ;  /* 0x0000000a006c7308 */ /* 0x0009e40000000800 */
[----:B------:R-:W-:Y:S01]  /*4020*/  FSEL R14, R14, -INF , P5 ;  /* 0xff8000000e0e7808 */ /* 0x000fe20002800000 */
[--C-:B------:R-:W-:Y:S01]  /*4030*/  FFMA.FTZ R21, R11, c[0x0][0x29c], -R189.reuse ;  /* 0x0000a7000b157a23 */ /* 0x100fe200000108bd */
[----:B------:R-:W-:Y:S02]  /*4040*/  ISETP.GT.AND P5, PT, R0, 0x21, PT ;  /* 0x000000210000780c */ /* 0x000fe40003fa4270 */
[C---:B------:R-:W-:Y:S04]  /*4050*/  HMMA.16816.F32.BF16 R24, R104.reuse, R16, R24 ;  /* 0x000000106818723c */ /* 0x040fe80000041818 */
[----:B------:R-:W-:Y:S01]  /*4060*/  MUFU.EX2 R109, R12 ;  /* 0x0000000c006d7308 */ /* 0x000fe20000000800 */
[----:B------:R-:W-:Y:S01]  /*4070*/  F2FP.BF16.PACK_AB R11, R184, R185 ;  /* 0x000000b9b80b723e */ /* 0x000fe200000010ff */
[--C-:B------:R-:W-:Y:S01]  /*4080*/  FFMA.FTZ R14, R14, c[0x0][0x29c], -R189.reuse ;  /* 0x0000a7000e0e7a23 */ /* 0x100fe200000108bd */
[----:B------:R-:W-:Y:S01]  /*4090*/  FSEL R15, R15, -INF , P5 ;  /* 0xff8000000f0f7808 */ /* 0x000fe20002800000 */
[C---:B---3--:R-:W-:Y:S03]  /*40a0*/  HMMA.16816.F32.BF16 R28, R104.reuse, R2, R28 ;  /* 0x00000002681c723c */ /* 0x048fe6000004181c */
[----:B------:R-:W-:Y:S01]  /*40b0*/  ISETP.GT.AND P5, PT, R0, 0x31, PT ;  /* 0x000000310000780c */ /* 0x000fe20003fa4270 */
[--C-:B------:R-:W-:Y:S02]  /*40c0*/  FFMA.FTZ R15, R15, c[0x0][0x29c], -R189.reuse ;  /* 0x0000a7000f0f7a23 */ /* 0x100fe400000108bd */
[----:B------:R-:W3:Y:S01]  /*40d0*/  MUFU.EX2 R21, R21 ;  /* 0x0000001500157308 */ /* 0x000ee20000000800 */
[----:B------:R-:W-:Y:S01]  /*40e0*/  FSEL R2, R18, -INF , P6 ;  /* 0xff80000012027808 */ /* 0x000fe20003000000 */
[C---:B-1----:R-:W-:Y:S01]  /*40f0*/  HMMA.16816.F32.BF16 R32, R104.reuse, R4, R32 ;  /* 0x000000046820723c */ /* 0x042fe20000041820 */
[----:B----4-:R-:W1:Y:S03]  /*4100*/  LDS R10, [R229.X4+0x21280] ;  /* 0x02128000e50a7984 */ /* 0x010e660000004800 */
[--C-:B------:R-:W-:Y:S01]  /*4110*/  FFMA.FTZ R2, R2, c[0x0][0x29c], -R189.reuse ;  /* 0x0000a70002027a23 */ /* 0x100fe200000108bd */
[C---:B------:R-:W-:Y:S02]  /*4120*/  ISETP.GT.AND P6, PT, R0.reuse, 0x40, PT ;  /* 0x000000400000780c */ /* 0x040fe40003fc4270 */
[----:B------:R-:W-:Y:S01]  /*4130*/  FSEL R16, R19, -INF , P5 ;  /* 0xff80000013107808 */ /* 0x000fe20002800000 */
[----:B------:R4:W-:Y:S01]  /*4140*/  MUFU.EX2 R17, R2 ;  /* 0x0000000200117308 */ /* 0x0009e20000000800 */
[C---:B------:R-:W-:Y:S03]  /*4150*/  HMMA.16816.F32.BF16 R36, R104.reuse, R6, R36 ;  /* 0x000000066824723c */ /* 0x040fe60000041824 */
[----:B------:R-:W-:Y:S01]  /*4160*/  ISETP.GT.AND P5, PT, R0, 0x41, PT ;  /* 0x000000410000780c */ /* 0x000fe20003fa4270 */
[--C-:B------:R-:W-:Y:S01]  /*4170*/  FFMA.FTZ R16, R16, c[0x0][0x29c], -R189.reuse ;  /* 0x0000a70010107a23 */ /* 0x100fe200000108bd */
[----:B------:R-:W-:Y:S01]  /*4180*/  F2FP.BF16.PACK_AB R3, R186, R187 ;  /* 0x000000bbba03723e */ /* 0x000fe200000010ff */
[----:B------:R-:W5:Y:S01]  /*4190*/  LDS R0, [R229.X4+0x212a0] ;  /* 0x0212a000e5007984 */ /* 0x000f620000004800 */
[----:B------:R-:W-:Y:S01]  /*41a0*/  FSEL R22, R22, -INF , P6 ;  /* 0xff80000016167808 */ /* 0x000fe20003000000 */
[----:B--2---:R-:W-:Y:S01]  /*41b0*/  HMMA.16816.F32.BF16 R40, R104, R8, R40 ;  /* 0x000000086828723c */ /* 0x004fe20000041828 */
[----:B------:R2:W-:Y:S01]  /*41c0*/  MUFU.EX2 R20, R14 ;  /* 0x0000000e00147308 */ /* 0x0005e20000000800 */
[----:B------:R1:W-:Y:S02]  /*41d0*/  STS [R226+0x21480], R3 ;  /* 0x02148003e2007388 */ /* 0x0003e40000000800 */
[----:B------:R-:W-:Y:S02]  /*41e0*/  F2FP.BF16.PACK_AB R6, R174, R175 ;  /* 0x000000afae06723e */ /* 0x000fe400000010ff */
[----:B---3--:R-:W-:Y:S02]  /*41f0*/  F2FP.BF16.PACK_AB R4, R21, R108 ;  /* 0x0000006c1504723e */ /* 0x008fe400000010ff */
[----:B------:R-:W-:Y:S03]  /*4200*/  F2FP.BF16.PACK_AB R8, R182, R183 ;  /* 0x000000b7b608723e */ /* 0x000fe600000010ff */
[----:B------:R-:W3:Y:S01]  /*4210*/  MUFU.EX2 R18, R15 ;  /* 0x0000000f00127308 */ /* 0x000ee20000000800 */
[----:B------:R-:W-:Y:S02]  /*4220*/  FSEL R23, R23, -INF , P5 ;  /* 0xff80000017177808 */ /* 0x000fe40002800000 */
[----:B------:R-:W-:Y:S02]  /*4230*/  F2FP.BF16.PACK_AB R5, R188, R173 ;  /* 0x000000adbc05723e */ /* 0x000fe400000010ff */
[----:B----4-:R-:W-:Y:S05]  /*4240*/  F2FP.BF16.PACK_AB R2, R109, R172 ;  /* 0x000000ac6d02723e */ /* 0x010fea00000010ff */
[----:B------:R4:W-:Y:S01]  /*4250*/  STS [R227], R2 ;  /* 0x00000002e3007388 */ /* 0x0009e20000000800 */
[----:B------:R-:W4:Y:S03]  /*4260*/  MUFU.EX2 R16, R16 ;  /* 0x0000001000107308 */ /* 0x000f260000000800 */
[----:B------:R-:W-:Y:S01]  /*4270*/  STS [R226+0x21c80], R11 ;  /* 0x021c800be2007388 */ /* 0x000fe20000000800 */
[--C-:B--2---:R-:W-:Y:S02]  /*4280*/  FFMA.FTZ R14, R22, c[0x0][0x29c], -R189.reuse ;  /* 0x0000a700160e7a23 */ /* 0x104fe400000108bd */
[----:B------:R-:W-:Y:S01]  /*4290*/  FFMA.FTZ R189, R23, c[0x0][0x29c], -R189 ;  /* 0x0000a70017bd7a23 */ /* 0x000fe200000108bd */
[----:B------:R2:W-:Y:S01]  /*42a0*/  STS [R227+0x800], R4 ;  /* 0x00080004e3007388 */ /* 0x0005e20000000800 */
[--C-:B-1----:R-:W-:Y:S02]  /*42b0*/  FADD.FTZ R25, R25, -R10.reuse ;  /* 0x8000000a19197221 */ /* 0x102fe40000010000 */
[----:B------:R-:W-:Y:S01]  /*42c0*/  MUFU.EX2 R7, R189 ;  /* 0x000000bd00077308 */ /* 0x000fe20000000800 */
[----:B------:R-:W-:Y:S01]  /*42d0*/  STS [R226+0x22480], R8 ;  /* 0x02248008e2007388 */ /* 0x000fe20000000800 */
[----:B------:R-:W-:Y:S01]  /*42e0*/  FADD.FTZ R24, R24, -R10 ;  /* 0x8000000a18187221 */ /* 0x000fe20000010000 */
[----:B---3--:R-:W-:Y:S01]  /*42f0*/  F2FP.BF16.PACK_AB R3, R18, R20 ;  /* 0x000000141203723e */ /* 0x008fe200000010ff */
[----:B------:R-:W-:Y:S02]  /*4300*/  FMUL.FTZ R13, R186, R25 ;  /* 0x00000019ba0d7220 */ /* 0x000fe40000410000 */
[----:B------:R-:W-:Y:S02]  /*4310*/  FMUL.FTZ R24, R187, R24 ;  /* 0x00000018bb187220 */ /* 0x000fe40000410000 */
[----:B------:R-:W-:Y:S01]  /*4320*/  STS [R227+0x1000], R3 ;  /* 0x00100003e3007388 */ /* 0x000fe20000000800 */
[--C-:B-----5:R-:W-:Y:S01]  /*4330*/  FADD.FTZ R26, R26, -R0.reuse ;  /* 0x800000001a1a7221 */ /* 0x120fe20000010000 */
[----:B------:R-:W1:Y:S01]  /*4340*/  MUFU.EX2 R14, R14 ;  /* 0x0000000e000e7308 */ /* 0x000e620000000800 */
[----:B------:R-:W-:Y:S01]  /*4350*/  FADD.FTZ R27, R27, -R0 ;  /* 0x800000001b1b7221 */ /* 0x000fe20000010000 */
[----:B------:R-:W-:Y:S01]  /*4360*/  STS [R226+0x22c80], R6 ;  /* 0x022c8006e2007388 */ /* 0x000fe20000000800 */
[--C-:B------:R-:W-:Y:S01]  /*4370*/  FADD.FTZ R29, R29, -R10.reuse ;  /* 0x8000000a1d1d7221 */ /* 0x100fe20000010000 */
[----:B----4-:R-:W-:Y:S01]  /*4380*/  F2FP.BF16.PACK_AB R2, R16, R17 ;  /* 0x000000111002723e */ /* 0x010fe200000010ff */
[----:B------:R-:W-:Y:S01]  /*4390*/  FMUL.FTZ R26, R172, R26 ;  /* 0x0000001aac1a7220 */ /* 0x000fe20000410000 */
[----:B------:R-:W-:Y:S01]  /*43a0*/  F2FP.BF16.PACK_AB R13, R13, R24 ;  /* 0x000000180d0d723e */ /* 0x000fe200000010ff */
[----:B------:R-:W-:Y:S02]  /*43b0*/  FMUL.FTZ R27, R109, R27 ;  /* 0x0000001b6d1b7220 */ /* 0x000fe40000410000 */
[----:B------:R1:W-:Y:S01]  /*43c0*/  STS [R227+0x1800], R2 ;  /* 0x00180002e3007388 */ /* 0x0003e20000000800 */
[----:B------:R-:W-:Y:S02]  /*43d0*/  FADD.FTZ R28, R28, -R10 ;  /* 0x8000000a1c1c7221 */ /* 0x000fe40000010000 */
[----:B------:R-:W-:Y:S01]  /*43e0*/  FMUL.FTZ R15, R184, R29 ;  /* 0x0000001db80f7220 */ /* 0x000fe20000410000 */
[----:B------:R-:W-:Y:S01]  /*43f0*/  STS [R226+0x23480], R5 ;  /* 0x02348005e2007388 */ /* 0x000fe20000000800 */
[----:B------:R-:W-:Y:S02]  /*4400*/  FMUL.FTZ R28, R185, R28 ;  /* 0x0000001cb91c7220 */ /* 0x000fe40000410000 */
[--C-:B--2---:R-:W-:Y:S02]  /*4410*/  FADD.FTZ R4, R31, -R0.reuse ;  /* 0x800000001f047221 */ /* 0x104fe40000010000 */
[----:B------:R-:W-:Y:S01]  /*4420*/  FADD.FTZ R30, R30, -R0 ;  /* 0x800000001e1e7221 */ /* 0x000fe20000010000 */
[----:B------:R-:W-:Y:S01]  /*4430*/  F2FP.BF16.PACK_AB R15, R15, R28 ;  /* 0x0000001c0f0f723e */ /* 0x000fe200000010ff */
[----:B------:R-:W-:Y:S02]  /*4440*/  FMUL.FTZ R4, R21, R4 ;  /* 0x0000000415047220 */ /* 0x000fe40000410000 */
[----:B------:R-:W-:Y:S02]  /*4450*/  FMUL.FTZ R30, R108, R30 ;  /* 0x0000001e6c1e7220 */ /* 0x000fe40000410000 */
[--C-:B------:R-:W-:Y:S02]  /*4460*/  FADD.FTZ R32, R32, -R10.reuse ;  /* 0x8000000a20207221 */ /* 0x100fe40000010000 */
[----:B------:R-:W-:Y:S01]  /*4470*/  FADD.FTZ R33, R33, -R10 ;  /* 0x8000000a21217221 */ /* 0x000fe20000010000 */
[----:B------:R-:W-:Y:S01]  /*4480*/  F2FP.BF16.PACK_AB R4, R4, R30 ;  /* 0x0000001e0404723e */ /* 0x000fe200000010ff */
[----:B------:R-:W-:Y:S02]  /*4490*/  FMUL.FTZ R32, R183, R32 ;  /* 0x00000020b7207220 */ /* 0x000fe40000410000 */
[----:B------:R-:W-:Y:S02]  /*44a0*/  FMUL.FTZ R33, R182, R33 ;  /* 0x00000021b6217220 */ /* 0x000fe40000410000 */
[--C-:B------:R-:W-:Y:S01]  /*44b0*/  FADD.FTZ R34, R34, -R0.reuse ;  /* 0x8000000022227221 */ /* 0x100fe20000010000 */
[----:B-1----:R-:W-:Y:S01]  /*44c0*/  F2FP.BF16.PACK_AB R2, R7, R14 ;  /* 0x0000000e0702723e */ /* 0x002fe200000010ff */
[----:B------:R-:W-:Y:S02]  /*44d0*/  FADD.FTZ R35, R35, -R0 ;  /* 0x8000000023237221 */ /* 0x000fe40000010000 */
[--C-:B------:R-:W-:Y:S02]  /*44e0*/  FADD.FTZ R37, R37, -R10.reuse ;  /* 0x8000000a25257221 */ /* 0x100fe40000010000 */
[----:B------:R1:W-:Y:S01]  /*44f0*/  STS [R227+0x2000], R2 ;  /* 0x00200002e3007388 */ /* 0x0003e20000000800 */
[----:B------:R-:W-:Y:S02]  /*4500*/  FMUL.FTZ R34, R20, R34 ;  /* 0x0000002214227220 */ /* 0x000fe40000410000 */
[----:B------:R-:W-:Y:S01]  /*4510*/  FMUL.FTZ R35, R18, R35 ;  /* 0x0000002312237220 */ /* 0x000fe20000410000 */
[----:B------:R-:W-:Y:S01]  /*4520*/  BAR.SYNC.DEFER_BLOCKING 0x0 ;  /* 0x0000000000007b1d */ /* 0x000fe20000010000 */
[--C-:B------:R-:W-:Y:S02]  /*4530*/  FADD.FTZ R36, R36, -R10.reuse ;  /* 0x8000000a24247221 */ /* 0x100fe40000010000 */
[--C-:B------:R-:W-:Y:S02]  /*4540*/  FADD.FTZ R41, R41, -R10.reuse ;  /* 0x8000000a29297221 */ /* 0x100fe40000010000 */
[----:B------:R-:W-:Y:S01]  /*4550*/  FADD.FTZ R40, R40, -R10 ;  /* 0x8000000a28287221 */ /* 0x000fe20000010000 */
[----:B------:R-:W-:Y:S01]  /*4560*/  F2FP.BF16.PACK_AB R10, R33, R32 ;  /* 0x00000020210a723e */ /* 0x000fe200000010ff */
[----:B------:R-:W-:Y:S02]  /*4570*/  FMUL.FTZ R36, R175, R36 ;  /* 0x00000024af247220 */ /* 0x000fe40000410000 */
[----:B------:R-:W-:Y:S02]  /*4580*/  FMUL.FTZ R9, R174, R37 ;  /* 0x00000025ae097220 */ /* 0x000fe40000410000 */
[--C-:B------:R-:W-:Y:S02]  /*4590*/  FADD.FTZ R38, R38, -R0.reuse ;  /* 0x8000000026267221 */ /* 0x100fe40000010000 */
[--C-:B------:R-:W-:Y:S01]  /*45a0*/  FADD.FTZ R3, R39, -R0.reuse ;  /* 0x8000000027037221 */ /* 0x100fe20000010000 */
[----:B------:R-:W-:Y:S01]  /*45b0*/  F2FP.BF16.PACK_AB R9, R9, R36 ;  /* 0x000000240909723e */ /* 0x000fe200000010ff */
[--C-:B------:R-:W-:Y:S02]  /*45c0*/  FADD.FTZ R43, R43, -R0.reuse ;  /* 0x800000002b2b7221 */ /* 0x100fe40000010000 */
[----:B------:R-:W-:Y:S01]  /*45d0*/  FADD.FTZ R42, R42, -R0 ;  /* 0x800000002a2a7221 */ /* 0x000fe20000010000 */
[----:B------:R-:W-:Y:S01]  /*45e0*/  F2FP.BF16.PACK_AB R0, R35, R34 ;  /* 0x000000222300723e */ /* 0x000fe200000010ff */
[----:B------:R-:W-:Y:S01]  /*45f0*/  FMUL.FTZ R17, R17, R38 ;  /* 0x0000002611117220 */ /* 0x000fe20000410000 */
[----:B-1----:R-:W-:Y:S01]  /*4600*/  F2FP.BF16.PACK_AB R2, R27, R26 ;  /* 0x0000001a1b02723e */ /* 0x002fe200000010ff */
[----:B------:R-:W-:Y:S01]  /*4610*/  FMUL.FTZ R3, R16, R3 ;  /* 0x0000000310037220 */ /* 0x000fe20000410000 */
[----:B------:R-:W-:Y:S01]  /*4620*/  STS [R226+0x23c80], R13 ;  /* 0x023c800de2007388 */ /* 0x000fe20000000800 */
[----:B------:R-:W-:Y:S02]  /*4630*/  FMUL.FTZ R40, R173, R40 ;  /* 0x00000028ad287220 */ /* 0x000fe40000410000 */
[----:B------:R-:W-:Y:S01]  /*4640*/  FMUL.FTZ R12, R188, R41 ;  /* 0x00000029bc0c7220 */ /* 0x000fe20000410000 */
[----:B------:R1:W-:Y:S01]  /*4650*/  STS [R227+0x2800], R2 ;  /* 0x00280002e3007388 */ /* 0x0003e20000000800 */
[----:B------:R-:W-:Y:S01]  /*4660*/  F2FP.BF16.PACK_AB R3, R3, R17 ;  /* 0x000000110303723e */ /* 0x000fe200000010ff */
[----:B------:R-:W-:Y:S01]  /*4670*/  FMUL.FTZ R14, R14, R42 ;  /* 0x0000002a0e0e7220 */ /* 0x000fe20000410000 */
[----:B------:R-:W-:Y:S01]  /*4680*/  SHF.L.U32 R42, R219, 0x1, RZ ;  /* 0x00000001db2a7819 */ /* 0x000fe200000006ff */
[----:B------:R-:W-:Y:S01]  /*4690*/  STS [R226+0x24480], R15 ;  /* 0x0244800fe2007388 */ /* 0x000fe20000000800 */
[----:B------:R-:W-:Y:S01]  /*46a0*/  FMUL.FTZ R7, R7, R43 ;  /* 0x0000002b07077220 */ /* 0x000fe20000410000 */
[----:B------:R-:W-:Y:S02]  /*46b0*/  F2FP.BF16.PACK_AB R12, R12, R40 ;  /* 0x000000280c0c723e */ /* 0x000fe400000010ff */
        /* <DEDUP_REMOVED lines=118> */
[----:B------:R-:W-:Y:S01]  /*4e20*/  IMAD.SHL.U32 R0, R225, 0x40, RZ ;  /* 0x00000040e1007824 */ /* 0x000fe200078e00ff */
[----:B------:R-:W-:Y:S01]  /*4e30*/  IADD3 R8, P5, P0, R244, UR7, R5 ;  /* 0x00000007f4087c10 */ /* 0x000fe2000f8be005 */
[----:B------:R-:W-:Y:S03]  /*4e40*/  IMAD.IADD R4, R3, 0x1, R4 ;  /* 0x0000000103047824 */ /* 0x000fe600078e0204 */
[----:B------:R-:W-:Y:S02]  /*4e50*/  IADD3 R3, P6, R0, R248, RZ ;  /* 0x000000f800037210 */ /* 0x000fe40007fde0ff */
[----:B------:R-:W-:Y:S02]  /*4e60*/  SHF.L.U64.HI R2, R2, 0x6, R4 ;  /* 0x0000000602027819 */ /* 0x000fe40000010204 */
[----:B------:R-:W-:Y:S02]  /*4e70*/  LEA.HI.X.SX32 R4, R0, R252, 0x1, P6 ;  /* 0x000000fc00047211 */ /* 0x000fe400030f0eff */
[----:B------:R-:W-:Y:S02]  /*4e80*/  IADD3.X R9, R241, UR5, R2, P5, P0 ;  /* 0x00000005f1097c10 */ /* 0x000fe4000afe0402 */
        /* <DEDUP_REMOVED lines=9> */
[----:B------:R-:W-:Y:S02]  /*4f20*/  LEA.HI.X R5, R5, c[0x0][0x1f4], R2, 0x1, P5 ;  /* 0x00007d0005057a11 */ /* 0x000fe400028f0c02 */
        /* <DEDUP_REMOVED lines=20> */
.L_x_1138:
[-C--:B-1234-:R-:W-:Y:S01]  /*5070*/  HMMA.16816.F32.BF16 R4, R108, R16.reuse, RZ ;  /* 0x000000106c04723c */ /* 0x09efe200000418ff */
[----:B------:R-:W-:Y:S01]  /*5080*/  LDSM.16.MT88.4 R200, [R214+0x1000] ;  /* 0x00100000d6c8783b */ /* 0x000fe20000004200 */
[----:B------:R-:W-:Y:S02]  /*5090*/  UIADD3 UR12, UR4, 0x1, URZ ;  /* 0x00000001040c7890 */ /* 0x000fe4000fffe03f */
[----:B------:R-:W-:Y:S01]  /*50a0*/  IMAD.WIDE.U32 R2, R234, c[0x0][0x238], R230 ;  /* 0x00008e00ea027a25 */ /* 0x000fe200078e00e6 */
[----:B------:R-:W-:Y:S01]  /*50b0*/  LDSM.16.MT88.4 R204, [R214+0x6000] ;  /* 0x00600000d6cc783b */ /* 0x000fe20000004200 */
[----:B------:R-:W-:Y:S01]  /*50c0*/  SHF.R.S32.HI R0, RZ, 0x1f, R234 ;  /* 0x0000001fff007819 */ /* 0x000fe200000114ea */
[----:B------:R-:W-:Y:S01]  /*50d0*/  UISETP.GE.AND UP1, UPT, UR4, 0x1, UPT ;  /* 0x000000010400788c */ /* 0x000fe2000bf26270 */
[C---:B------:R-:W-:Y:S01]  /*50e0*/  HMMA.16816.F32.BF16 R8, R172.reuse, R16, RZ ;  /* 0x00000010ac08723c */ /* 0x040fe200000418ff */
[----:B------:R-:W0:Y:S01]  /*50f0*/  LDGDEPBAR ;  /* 0x00000000000079af */ /* 0x000e220000000000 */
[----:B------:R-:W-:Y:S02]  /*5100*/  UIADD3 UR6, UR13, 0x1, URZ ;  /* 0x000000010d067890 */ /* 0x000fe4000fffe03f */
[----:B------:R-:W-:Y:S01]  /*5110*/  IMAD R0, R0, c[0x0][0x238], RZ ;  /* 0x00008e0000007a24 */ /* 0x000fe200078e02ff */
[----:B------:R-:W-:Y:S03]  /*5120*/  UISETP.GE.AND UP0, UPT, UR13, 0x1, UPT ;  /* 0x000000010d00788c */ /* 0x000fe6000bf06270 */
[-C--:B------:R-:W-:Y:S01]  /*5130*/  HMMA.16816.F32.BF16 R12, R172, R18.reuse, RZ ;  /* 0x00000012ac0c723c */ /* 0x080fe200000418ff */
[----:B------:R-:W-:Y:S01]  /*5140*/  IMAD R0, R234, c[0x0][0x23c], R0 ;  /* 0x00008f00ea007a24 */ /* 0x000fe200078e0200 */
[----:B------:R-:W-:Y:S03]  /*5150*/  USEL UR13, UR6, URZ, !UP0 ;  /* 0x0000003f060d7287 */ /* 0x000fe6000c000000 */
[----:B------:R-:W-:Y:S02]  /*5160*/  IMAD.IADD R3, R3, 0x1, R0 ;  /* 0x0000000103037824 */ /* 0x000fe400078e0200 */
[----:B------:R-:W-:Y:S01]  /*5170*/  IMAD R0, R235, 0x3000, RZ ;  /* 0x00003000eb007824 */ /* 0x000fe200078e02ff */
[C---:B------:R-:W-:Y:S04]  /*5180*/  HMMA.16816.F32.BF16 R16, R108.reuse, R18, RZ ;  /* 0x000000126c10723c */ /* 0x040fe800000418ff */
[----:B------:R-:W-:Y:S04]  /*5190*/  IMAD.WIDE.U32 R2, R232, c[0x0][0x240], R2 ;  /* 0x00009000e8027a25 */ /* 0x000fe800078e0002 */
[-C--:B------:R-:W-:Y:S08]  /*51a0*/  HMMA.16816.F32.BF16 R20, R108, R36.reuse, RZ ;  /* 0x000000246c14723c */ /* 0x080ff000000418ff */
[C---:B------:R-:W-:Y:S08]  /*51b0*/  HMMA.16816.F32.BF16 R24, R172.reuse, R36, RZ ;  /* 0x00000024ac18723c */ /* 0x040ff000000418ff */
[-C--:B------:R-:W-:Y:S08]  /*51c0*/  HMMA.16816.F32.BF16 R28, R172, R38.reuse, RZ ;  /* 0x00000026ac1c723c */ /* 0x080ff000000418ff */
[C---:B------:R-:W-:Y:S08]  /*51d0*/  HMMA.16816.F32.BF16 R32, R108.reuse, R38, RZ ;  /* 0x000000266c20723c */ /* 0x040ff000000418ff */
[-C--:B------:R-:W-:Y:S08]  /*51e0*/  HMMA.16816.F32.BF16 R36, R108, R176.reuse, RZ ;  /* 0x000000b06c24723c */ /* 0x080ff000000418ff */
[C---:B------:R-:W-:Y:S08]  /*51f0*/  HMMA.16816.F32.BF16 R40, R172.reuse, R176, RZ ;  /* 0x000000b0ac28723c */ /* 0x040ff000000418ff */
[-C--:B------:R-:W-:Y:S01]  /*5200*/  HMMA.16816.F32.BF16 R104, R172, R178.reuse, RZ ;  /* 0x000000b2ac68723c */ /* 0x080fe200000418ff */
[----:B------:R-:W1:Y:S07]  /*5210*/  LDSM.16.M88.4 R172, [R215+0x1000] ;  /* 0x00100000d7ac783b */ /* 0x000e6e0000000200 */
        /* <DEDUP_REMOVED lines=18> */
[----:B------:R-:W-:Y:S03]  /*5340*/  LDSM.16.MT88.4 R196, [R214+0x2000] ;  /* 0x00200000d6c4783b */ /* 0x000fe60000004200 */
[-C--:B-1----:R-:W-:Y:S08]  /*5350*/  HMMA.16816.F32.BF16 R4, R172, R200.reuse, R4 ;  /* 0x000000c8ac04723c */ /* 0x082ff00000041804 */
[C---:B--2---:R-:W-:Y:S08]  /*5360*/  HMMA.16816.F32.BF16 R8, R176.reuse, R200, R8 ;  /* 0x000000c8b008723c */ /* 0x044ff00000041808 */
[-C--:B------:R-:W-:Y:S08]  /*5370*/  HMMA.16816.F32.BF16 R12, R176, R202.reuse, R12 ;  /* 0x000000cab00c723c */ /* 0x080ff0000004180c */
[C---:B------:R-:W-:Y:S01]  /*5380*/  HMMA.16816.F32.BF16 R16, R172.reuse, R202, R16 ;  /* 0x000000caac10723c */ /* 0x040fe20000041810 */
[----:B------:R-:W-:Y:S07]  /*5390*/  LDSM.16.M88.4 R200, [R215+0x2400] ;  /* 0x00240000d7c8783b */ /* 0x000fee0000000200 */
[-C--:B---3--:R-:W-:Y:S08]  /*53a0*/  HMMA.16816.F32.BF16 R20, R172, R184.reuse, R20 ;  /* 0x000000b8ac14723c */ /* 0x088ff00000041814 */
[C---:B------:R-:W-:Y:S08]  /*53b0*/  HMMA.16816.F32.BF16 R24, R176.reuse, R184, R24 ;  /* 0x000000b8b018723c */ /* 0x040ff00000041818 */
[-C--:B------:R-:W-:Y:S08]  /*53c0*/  HMMA.16816.F32.BF16 R28, R176, R186.reuse, R28 ;  /* 0x000000bab01c723c */ /* 0x080ff0000004181c */
[C---:B------:R-:W-:Y:S01]  /*53d0*/  HMMA.16816.F32.BF16 R32, R172.reuse, R186, R32 ;  /* 0x000000baac20723c */ /* 0x040fe20000041820 */
[----:B------:R-:W-:Y:S07]  /*53e0*/  LDSM.16.MT88.4 R184, [R214+0x6800] ;  /* 0x00680000d6b8783b */ /* 0x000fee0000004200 */
[-C--:B------:R-:W-:Y:S08]  /*53f0*/  HMMA.16816.F32.BF16 R36, R172, R204.reuse, R36 ;  /* 0x000000ccac24723c */ /* 0x080ff00000041824 */
[C---:B------:R-:W-:Y:S08]  /*5400*/  HMMA.16816.F32.BF16 R40, R176.reuse, R204, R40 ;  /* 0x000000ccb028723c */ /* 0x040ff00000041828 */
[-C--:B------:R-:W-:Y:S01]  /*5410*/  HMMA.16816.F32.BF16 R104, R176, R206.reuse, R104 ;  /* 0x000000ceb068723c */ /* 0x080fe20000041868 */
[----:B------:R-:W1:Y:S07]  /*5420*/  LDSM.16.MT88.4 R176, [R214+0x4000] ;  /* 0x00400000d6b0783b */ /* 0x000e6e0000004200 */
[----:B------:R-:W-:Y:S01]  /*5430*/  HMMA.16816.F32.BF16 R108, R172, R206, R108 ;  /* 0x000000ceac6c723c */ /* 0x000fe2000004186c */
[----:B------:R-:W2:Y:S04]  /*5440*/  LDSM.16.M88.4 R172, [R215+0x2000] ;  /* 0x00200000d7ac783b */ /* 0x000ea80000000200 */
[----:B------:R-:W3:Y:S03]  /*5450*/  LDSM.16.MT88.4 R204, [R214+0x4800] ;  /* 0x00480000d6cc783b */ /* 0x000ee60000004200 */
[-C--:B----4-:R-:W-:Y:S08]  /*5460*/  HMMA.16816.F32.BF16 R4, R180, R188.reuse, R4 ;  /* 0x000000bcb404723c */ /* 0x090ff00000041804 */
[C---:B------:R-:W-:Y:S08]  /*5470*/  HMMA.16816.F32.BF16 R8, R192.reuse, R188, R8 ;  /* 0x000000bcc008723c */ /* 0x040ff00000041808 */
[-C--:B------:R-:W-:Y:S08]  /*5480*/  HMMA.16816.F32.BF16 R12, R192, R190.reuse, R12 ;  /* 0x000000bec00c723c */ /* 0x080ff0000004180c */
[C---:B------:R-:W-:Y:S07]  /*5490*/  HMMA.16816.F32.BF16 R16, R180.reuse, R190, R16 ;  /* 0x000000beb410723c */ /* 0x040fee0000041810 */
[----:B------:R-:W-:Y:S01]  /*54a0*/  MOV R190, R225 ;  /* 0x000000e100be7202 */ /* 0x000fe20000000f00 */
        /* <DEDUP_REMOVED lines=8> */
[----:B------:R-:W-:Y:S07]  /*5530*/  HMMA.16816.F32.BF16 R108, R180, R186, R108 ;  /* 0x000000bab46c723c */ /* 0x000fee000004186c */
[----:B------:R-:W-:Y:S01]  /*5540*/  SHF.R.S32.HI R181, RZ, 0x1f, R0 ;  /* 0x0000001fffb57819 */ /* 0x000fe20000011400 */
[-C--:B--2---:R-:W-:Y:S05]  /*5550*/  HMMA.16816.F32.BF16 R4, R172, R196.reuse, R4 ;  /* 0x000000c4ac04723c */ /* 0x084fea0000041804 */
[----:B------:R-:W-:Y:S02]  /*5560*/  SHF.R.S32.HI R180, RZ, 0x1f, R232 ;  /* 0x0000001fffb47819 */ /* 0x000fe400000114e8 */
[----:B------:R-:W-:Y:S01]  /*5570*/  IADD3 R0, P0, R0, R2, RZ ;  /* 0x0000000200007210 */ /* 0x000fe20007f1e0ff */
[C---:B------:R-:W-:Y:S04]  /*5580*/  HMMA.16816.F32.BF16 R8, R200.reuse, R196, R8 ;  /* 0x000000c4c808723c */ /* 0x040fe80000041808 */
[----:B------:R-:W-:Y:S04]  /*5590*/  IMAD R180, R180, c[0x0][0x240], RZ ;  /* 0x00009000b4b47a24 */ /* 0x000fe800078e02ff */
[-C--:B------:R-:W-:Y:S04]  /*55a0*/  HMMA.16816.F32.BF16 R12, R200, R198.reuse, R12 ;  /* 0x000000c6c80c723c */ /* 0x080fe8000004180c */
[----:B------:R-:W-:Y:S04]  /*55b0*/  IMAD R180, R232, c[0x0][0x244], R180 ;  /* 0x00009100e8b47a24 */ /* 0x000fe800078e02b4 */
[C---:B------:R-:W-:Y:S04]  /*55c0*/  HMMA.16816.F32.BF16 R16, R172.reuse, R198, R16 ;  /* 0x000000c6ac10723c */ /* 0x040fe80000041810 */
[----:B------:R-:W-:Y:S02]  /*55d0*/  IADD3.X R2, R181, R3, R180, P0, !PT ;  /* 0x00000003b5027210 */ /* 0x000fe400007fe4b4 */
[C---:B------:R-:W-:Y:S02]  /*55e0*/  LEA R180, P0, R0.reuse, c[0x0][0x220], 0x2 ;  /* 0x0000880000b47a11 */ /* 0x040fe400078010ff */
[-C--:B---3--:R-:W-:Y:S04]  /*55f0*/  HMMA.16816.F32.BF16 R20, R172, R204.reuse, R20 ;  /* 0x000000ccac14723c */ /* 0x088fe80000041814 */
[----:B------:R-:W-:Y:S01]  /*5600*/  LEA.HI.X R181, R0, c[0x0][0x224], R2, 0x2, P0 ;  /* 0x0000890000b57a11 */ /* 0x000fe200000f1402 */
[----:B------:R-:W-:Y:S01]  /*5610*/  IMAD.U32 R0, RZ, RZ, UR4 ;  /* 0x00000004ff007e24 */ /* 0x000fe2000f8e00ff */
[----:B------:R-:W-:Y:S01]  /*5620*/  LDSM.16.MT88.2 R2, [R212+0x23c80] ;  /* 0x023c8000d402783b */ /* 0x000fe20000004100 */
[----:B------:R-:W-:Y:S01]  /*5630*/  ISETP.GE.AND P0, PT, R225, R239, PT ;  /* 0x000000efe100720c */ /* 0x000fe20003f06270 */
[C---:B------:R-:W-:Y:S01]  /*5640*/  HMMA.16816.F32.BF16 R24, R200.reuse, R204, R24 ;  /* 0x000000ccc818723c */ /* 0x040fe20000041818 */
[----:B------:R-:W-:Y:S01]  /*5650*/  USEL UR4, UR12, URZ, !UP1 ;  /* 0x0000003f0c047287 */ /* 0x000fe2000c800000 */
[----:B------:R-:W-:Y:S02]  /*5660*/  RED.E.ADD.F32.FTZ.RN.STRONG.GPU [R180.64], R4 ;  /* 0x00000004b400798e */ /* 0x000fe4000c10e788 */
[----:B------:R-:W-:Y:S02]  /*5670*/  IMAD R0, R0, 0x3000, R219 ;  /* 0x0000300000007824 */ /* 0x000fe400078e02db */
[----:B------:R-:W-:Y:S02]  /*5680*/  RED.E.ADD.F32.FTZ.RN.STRONG.GPU [R180.64+0x400], R5 ;  /* 0x00040005b400798e */ /* 0x000fe4000c10e788 */
[-C--:B------:R-:W-:Y:S02]  /*5690*/  HMMA.16816.F32.BF16 R28, R200, R206.reuse, R28 ;  /* 0x000000cec81c723c */ /* 0x080fe4000004181c */
[----:B------:R-:W-:Y:S02]  /*56a0*/  RED.E.ADD.F32.FTZ.RN.STRONG.GPU [R180.64+0x800], R6 ;  /* 0x00080006b400798e */ /* 0x000fe4000c10e788 */
[----:B------:R-:W-:Y:S02]  /*56b0*/  SHF.L.U32 R0, R0, 0x1, RZ ;  /* 0x0000000100007819 */ /* 0x000fe400000006ff */
        /* <DEDUP_REMOVED lines=9> */
[----:B------:R-:W-:Y:S02]  /*5750*/  RED.E.ADD.F32.FTZ.RN.STRONG.GPU [R180.64+0x2400], R17 ;  /* 0x00240011b400798e */ /* 0x000fe4000c10e788 */
[-C--:B------:R-:W-:Y:S02]  /*5760*/  HMMA.16816.F32.BF16 R104, R200, R178.reuse, R104 ;  /* 0x000000b2c868723c */ /* 0x080fe40000041868 */
[----:B------:R-:W-:Y:S04]  /*5770*/  RED.E.ADD.F32.FTZ.RN.STRONG.GPU [R180.64+0x2800], R18 ;  /* 0x00280012b400798e */ /* 0x000fe8000c10e788 */
[----:B------:R-:W1:Y:S02]  /*5780*/  LDSM.16.MT88.4 R4, [R0+0xf080] ;  /* 0x00f080000004783b */ /* 0x000e640000004200 */
[----:B------:R-:W-:Y:S02]  /*5790*/  HMMA.16816.F32.BF16 R108, R172, R178, R108 ;  /* 0x000000b2ac6c723c */ /* 0x000fe4000004186c */
[----:B------:R-:W-:Y:S04]  /*57a0*/  RED.E.ADD.F32.FTZ.RN.STRONG.GPU [R180.64+0x2c00], R19 ;  /* 0x002c0013b400798e */ /* 0x000fe8000c10e788 */
[----:B------:R-:W-:Y:S04]  /*57b0*/  RED.E.ADD.F32.FTZ.RN.STRONG.GPU [R180.64+0x3000], R12 ;  /* 0x0030000cb400798e */ /* 0x000fe8000c10e788 */
[----:B------:R-:W2:Y:S04]  /*57c0*/  LDSM.16.MT88.4 R8, [R0+0x11080] ;  /* 0x011080000008783b */ /* 0x000ea80000004200 */
[----:B------:R-:W-:Y:S04]  /*57d0*/  RED.E.ADD.F32.FTZ.RN.STRONG.GPU [R180.64+0x3400], R13 ;  /* 0x0034000db400798e */ /* 0x000fe8000c10e788 */
[----:B------:R-:W-:Y:S04]  /*57e0*/  RED.E.ADD.F32.FTZ.RN.STRONG.GPU [R180.64+0x3800], R14 ;  /* 0x0038000eb400798e */ /* 0x000fe8000c10e788 */
        /* <DEDUP_REMOVED lines=184> */
.L_x_1136:
        /* <DEDUP_REMOVED lines=17> */
[----:B------:R-:W-:Y:S02]  /*6480*/  F2FP.BF16.PACK_AB R90, R91, R90 ;  /* 0x0000005a5b5a723e */ /* 0x000fe400000010ff */
[----:B------:R-:W-:Y:S01]  /*6490*/  LOP3.LUT R10, R3, 0x180, RZ, 0xc0, !PT ;  /* 0x00000180030a7812 */ /* 0x000fe200078ec0ff */
[----:B------:R-:W-:Y:S01]  /*64a0*/  IMAD.SHL.U32 R3, R5, 0x4, RZ ;  /* 0x0000000405037824 */ /* 0x000fe200078e00ff */
[----:B------:R-:W-:Y:S01]  /*64b0*/  F2FP.BF16.PACK_AB R91, R85, R84 ;  /* 0x00000054555b723e */ /* 0x000fe200000010ff */
[----:B------:R-:W-:Y:S01]  /*64c0*/  IMAD.SHL.U32 R84, R6, 0x8, RZ ;  /* 0x0000000806547824 */ /* 0x000fe200078e00ff */
[----:B------:R-:W-:-:S02]  /*64d0*/  LEA.HI R0, R0, R4, RZ, 0x3 ;  /* 0x0000000400007211 */ /* 0x000fc400078f18ff */
[----:B------:R-:W-:Y:S02]  /*64e0*/  LOP3.LUT R8, R2, 0x1c0, RZ, 0xc0, !PT ;  /* 0x000001c002087812 */ /* 0x000fe400078ec0ff */
[----:B------:R-:W-:Y:S02]  /*64f0*/  SHF.R.U32.HI R6, RZ, 0x1, R7 ;  /* 0x00000001ff067819 */ /* 0x000fe40000011607 */
[----:B------:R-:W-:Y:S02]  /*6500*/  LOP3.LUT R5, R3, 0xfffffe00, RZ, 0xc0, !PT ;  /* 0xfffffe0003057812 */ /* 0x000fe400078ec0ff */
[----:B------:R-:W-:Y:S02]  /*6510*/  LOP3.LUT R2, R0, 0xfffffff8, RZ, 0xc0, !PT ;  /* 0xfffffff800027812 */ /* 0x000fe400078ec0ff */
[----:B------:R-:W-:Y:S02]  /*6520*/  LOP3.LUT R3, R8, 0x38, R84, 0xf8, !PT ;  /* 0x0000003808037812 */ /* 0x000fe400078ef854 */
[----:B------:R-:W-:-:S02]  /*6530*/  LOP3.LUT R0, R10, 0x30, R6, 0xf8, !PT ;  /* 0x000000300a007812 */ /* 0x000fc400078ef806 */
[----:B------:R-:W-:Y:S02]  /*6540*/  SHF.R.U32.HI R8, RZ, 0x3, R8 ;  /* 0x00000003ff087819 */ /* 0x000fe40000011608 */
[----:B------:R-:W-:Y:S02]  /*6550*/  SHF.R.U32.HI R6, RZ, 0x3, R10 ;  /* 0x00000003ff067819 */ /* 0x000fe4000001160a */
[----:B------:R-:W-:Y:S01]  /*6560*/  F2FP.BF16.PACK_AB R185, R83, R82 ;  /* 0x0000005253b9723e */ /* 0x000fe200000010ff */
[----:B------:R-:W-:Y:S01]  /*6570*/  IMAD.SHL.U32 R83, R9, 0x8, RZ ;  /* 0x0000000809537824 */ /* 0x000fe200078e00ff */
[----:B------:R-:W-:Y:S02]  /*6580*/  LOP3.LUT R7, R0, 0x2848, RZ, 0xfc, !PT ;  /* 0x0000284800077812 */ /* 0x000fe400078efcff */
[----:B------:R-:W-:Y:S02]  /*6590*/  F2FP.BF16.PACK_AB R107, R53, R52 ;  /* 0x00000034356b723e */ /* 0x000fe400000010ff */
[----:B------:R-:W-:-:S02]  /*65a0*/  LOP3.LUT R82, R3, R8, RZ, 0x3c, !PT ;  /* 0x0000000803527212 */ /* 0x000fc400078e3cff */
[----:B------:R-:W-:Y:S02]  /*65b0*/  LOP3.LUT R31, R0, 0x800, RZ, 0xfc, !PT ;  /* 0x00000800001f7812 */ /* 0x000fe400078efcff */
[----:B------:R-:W-:Y:S02]  /*65c0*/  F2FP.BF16.PACK_AB R174, R57, R56 ;  /* 0x0000003839ae723e */ /* 0x000fe400000010ff */
[----:B------:R-:W-:Y:S02]  /*65d0*/  IADD3 R2, R5, R4, -R2 ;  /* 0x0000000405027210 */ /* 0x000fe40007ffe802 */
[----:B------:R-:W-:Y:S02]  /*65e0*/  LOP3.LUT R43, R6, R0, RZ, 0x3c, !PT ;  /* 0x00000000062b7212 */ /* 0x000fe400078e3cff */
[C---:B------:R-:W-:Y:S02]  /*65f0*/  LOP3.LUT R3, R0.reuse, 0x3848, RZ, 0xfc, !PT ;  /* 0x0000384800037812 */ /* 0x040fe400078efcff */
[----:B------:R-:W-:-:S02]  /*6600*/  LOP3.LUT R16, R0, 0x8, RZ, 0xfc, !PT ;  /* 0x0000000800107812 */ /* 0x000fc400078efcff */
[C---:B------:R-:W-:Y:S02]  /*6610*/  LOP3.LUT R52, R0.reuse, 0x3008, RZ, 0xfc, !PT ;  /* 0x0000300800347812 */ /* 0x040fe400078efcff */
[----:B------:R-:W-:Y:S02]  /*6620*/  F2FP.BF16.PACK_AB R176, R59, R58 ;  /* 0x0000003a3bb0723e */ /* 0x000fe400000010ff */
        /* <DEDUP_REMOVED lines=17> */
[----:B------:R-:W-:Y:S02]  /*6740*/  F2FP.BF16.PACK_AB R181, R77, R76 ;  /* 0x0000004c4db5723e */ /* 0x000fe400000010ff */
        /* <DEDUP_REMOVED lines=11> */
[----:B------:R-:W-:Y:S02]  /*6800*/  F2FP.BF16.PACK_AB R106, R47, R46 ;  /* 0x0000002e2f6a723e */ /* 0x000fe400000010ff */
[----:B------:R-:W-:Y:S02]  /*6810*/  F2FP.BF16.PACK_AB R173, R61, R60 ;  /* 0x0000003c3dad723e */ /* 0x000fe400000010ff */
[----:B------:R-:W-:Y:S02]  /*6820*/  F2FP.BF16.PACK_AB R180, R79, R78 ;  /* 0x0000004e4fb4723e */ /* 0x000fe400000010ff */
        /* <DEDUP_REMOVED lines=14> */
[----:B------:R-:W-:Y:S02]  /*6910*/  F2FP.BF16.PACK_AB R111, R65, R64 ;  /* 0x00000040416f723e */ /* 0x000fe400000010ff */
[----:B------:R-:W-:Y:S02]  /*6920*/  F2FP.BF16.PACK_AB R172, R63, R62 ;  /* 0x0000003e3fac723e */ /* 0x000fe400000010ff */
[----:B------:R-:W-:Y:S02]  /*6930*/  F2FP.BF16.PACK_AB R175, R69, R68 ;  /* 0x0000004445af723e */ /* 0x000fe400000010ff */
[----:B------:R-:W-:Y:S02]  /*6940*/  F2FP.BF16.PACK_AB R178, R71, R70 ;  /* 0x0000004647b2723e */ /* 0x000fe400000010ff */
[----:B------:R-:W-:Y:S02]  /*6950*/  F2FP.BF16.PACK_AB R177, R73, R72 ;  /* 0x0000004849b1723e */ /* 0x000fe400000010ff */
[----:B------:R-:W-:-:S02]  /*6960*/  F2FP.BF16.PACK_AB R179, R75, R74 ;  /* 0x0000004a4bb3723e */ /* 0x000fc400000010ff */
        /* <DEDUP_REMOVED lines=64> */
[----:B------:R-:W-:Y:S02]  /*6d70*/  SHF.R.U32.HI R57, RZ, 0x3, R50 ;  /* 0x00000003ff397819 */ /* 0x000fe40000011632 */
[----:B------:R-:W-:Y:S02]  /*6d80*/  SHF.R.U32.HI R51, RZ, 0x3, R42 ;  /* 0x00000003ff337819 */ /* 0x000fe4000001162a */
[----:B------:R-:W-:-:S02]  /*6d90*/  SHF.R.U32.HI R43, RZ, 0x3, R25 ;  /* 0x00000003ff2b7819 */ /* 0x000fc40000011619 */
        /* <DEDUP_REMOVED lines=14> */
[----:B------:R-:W-:Y:S02]  /*6e80*/  SHF.R.U32.HI R53, RZ, 0x3, R46 ;  /* 0x00000003ff357819 */ /* 0x000fe4000001162e */
[----:B------:R-:W-:Y:S02]  /*6e90*/  SHF.R.U32.HI R42, RZ, 0x3, R22 ;  /* 0x00000003ff2a7819 */ /* 0x000fe40000011616 */
[----:B------:R-:W-:Y:S02]  /*6ea0*/  SHF.R.U32.HI R25, RZ, 0x3, R6 ;  /* 0x00000003ff197819 */ /* 0x000fe40000011606 */
[----:B------:R-:W-:-:S02]  /*6eb0*/  SHF.R.U32.HI R24, RZ, 0x3, R5 ;  /* 0x00000003ff187819 */ /* 0x000fc40000011605 */
[----:B------:R-:W-:Y:S02]  /*6ec0*/  LOP3.LUT R80, R80, 0x180, RZ, 0xc0, !PT ;  /* 0x0000018050507812 */ /* 0x000fe400078ec0ff */
        /* <DEDUP_REMOVED lines=22> */
[----:B------:R-:W-:-:S02]  /*7030*/  F2FP.BF16.PACK_AB R110, R67, R66 ;  /* 0x00000042436e723e */ /* 0x000fc400000010ff */
        /* <DEDUP_REMOVED lines=14> */
[----:B------:R-:W-:Y:S02]  /*7120*/  LOP3.LUT R68, R57, 0x40, R0, 0x1e, !PT ;  /* 0x0000004039447812 */ /* 0x000fe400078e1e00 */
[----:B------:R-:W-:Y:S02]  /*7130*/  F2FP.BF16.PACK_AB R184, R87, R86 ;  /* 0x0000005657b8723e */ /* 0x000fe400000010ff */
        /* <DEDUP_REMOVED lines=14> */
[----:B------:R-:W-:Y:S02]  /*7220*/  LOP3.LUT R45, R25, 0x840, R0, 0x1e, !PT ;  /* 0x00000840192d7812 */ /* 0x000fe400078e1e00 */
[----:B------:R-:W-:Y:S02]  /*7230*/  SHF.R.U32.HI R80, RZ, 0x3, R80 ;  /* 0x00000003ff507819 */ /* 0x000fe40000011650 */
[--C-:B------:R-:W-:Y:S01]  /*7240*/  LOP3.LUT R87, R59, 0x3848, R0.reuse, 0x1e, !PT ;  /* 0x000038483b577812 */ /* 0x100fe200078e1e00 */
[C---:B------:R-:W-:Y:S01]  /*7250*/  IMAD.IADD R45, R2.reuse, 0x1, R45 ;  /* 0x00000001022d7824 */ /* 0x040fe200078e022d */
[--C-:B------:R-:W-:Y:S02]  /*7260*/  LOP3.LUT R66, R53, 0x48, R0.reuse, 0x1e, !PT ;  /* 0x0000004835427812 */ /* 0x100fe400078e1e00 */
[--C-:B------:R-:W-:Y:S01]  /*7270*/  LOP3.LUT R65, R51, 0x1400, R0.reuse, 0x1e, !PT ;  /* 0x0000140033417812 */ /* 0x100fe200078e1e00 */
[----:B------:R-:W-:Y:S01]  /*7280*/  IMAD.IADD R87, R2, 0x1, R87 ;  /* 0x0000000102577824 */ /* 0x000fe200078e0257 */
[----:B------:R-:W-:-:S02]  /*7290*/  LOP3.LUT R31, R48, 0x1448, R0, 0x1e, !PT ;  /* 0x00001448301f7812 */ /* 0x000fc400078e1e00 */
[--C-:B------:R-:W-:Y:S02]  /*72a0*/  LOP3.LUT R62, R47, 0x2800, R0.reuse, 0x1e, !PT ;  /* 0x000028002f3e7812 */ /* 0x100fe400078e1e00 */
[--C-:B------:R-:W-:Y:S01]  /*72b0*/  LOP3.LUT R61, R46, 0x2840, R0.reuse, 0x1e, !PT ;  /* 0x000028402e3d7812 */ /* 0x100fe200078e1e00 */
[----:B------:R-:W-:Y:S01]  /*72c0*/  IMAD.IADD R31, R2, 0x1, R31 ;  /* 0x00000001021f7824 */ /* 0x000fe200078e021f */
[--C-:B------:R-:W-:Y:S02]  /*72d0*/  LOP3.LUT R25, R5, 0x2000, R0.reuse, 0x1e, !PT ;  /* 0x0000200005197812 */ /* 0x100fe400078e1e00 */
[--C-:B------:R-:W-:Y:S01]  /*72e0*/  LOP3.LUT R63, R49, 0x1408, R0.reuse, 0x1e, !PT ;  /* 0x00001408313f7812 */ /* 0x100fe200078e1e00 */
[----:B------:R-:W-:Y:S01]  /*72f0*/  IMAD.SHL.U32 R31, R31, 0x2, RZ ;  /* 0x000000021f1f7824 */ /* 0x000fe200078e00ff */
[--C-:B------:R-:W-:Y:S02]  /*7300*/  LOP3.LUT R60, R44, 0x2808, R0.reuse, 0x1e, !PT ;  /* 0x000028082c3c7812 */ /* 0x100fe400078e1e00 */
[----:B------:R-:W-:-:S02]  /*7310*/  LOP3.LUT R51, R42, 0x400, R0, 0x1e, !PT ;  /* 0x000004002a337812 */ /* 0x000fc400078e1e00 */
[--C-:B------:R-:W-:Y:S02]  /*7320*/  LOP3.LUT R55, R39, 0x408, R0.reuse, 0x1e, !PT ;  /* 0x0000040827377812 */ /* 0x100fe400078e1e00 */
        /* <DEDUP_REMOVED lines=20> */
[----:B------:R-:W-:-:S02]  /*7470*/  LOP3.LUT R64, R50, 0x1440, R0, 0x1e, !PT ;  /* 0x0000144032407812 */ /* 0x000fc400078e1e00 */
[--C-:B------:R-:W-:Y:S02]  /*7480*/  LOP3.LUT R49, R43, 0x2848, R0.reuse, 0x1e, !PT ;  /* 0x000028482b317812 */ /* 0x100fe400078e1e00 */
        /* <DEDUP_REMOVED lines=40> */
[----:B------:R-:W-:Y:S01]  /*7710*/  LOP3.LUT R12, R70, 0x1000, R0, 0x1e, !PT ;  /* 0x00001000460c7812 */ /* 0x000fe200078e1e00 */
[C---:B------:R-:W-:Y:S01]  /*7720*/  IMAD.IADD R62, R2.reuse, 0x1, R38 ;  /* 0x00000001023e7824 */ /* 0x040fe200078e0226 */
[--C-:B------:R-:W-:Y:S01]  /*7730*/  LOP3.LUT R11, R71, 0x1040, R0.reuse, 0x1e, !PT ;  /* 0x00001040470b7812 */ /* 0x100fe200078e1e00 */
[----:B------:R-:W-:Y:S01]  /*7740*/  IMAD.IADD R61, R2, 0x1, R37 ;  /* 0x00000001023d7824 */ /* 0x000fe200078e0225 */
[--C-:B------:R-:W-:Y:S01]  /*7750*/  LOP3.LUT R10, R72, 0x1008, R0.reuse, 0x1e, !PT ;  /* 0x00001008480a7812 */ /* 0x100fe200078e1e00 */
[----:B------:R-:W-:Y:S01]  /*7760*/  IMAD.SHL.U32 R23, R23, 0x2, RZ ;  /* 0x0000000217177824 */ /* 0x000fe200078e00ff */
[--C-:B------:R-:W-:Y:S01]  /*7770*/  LOP3.LUT R9, R73, 0x1048, R0.reuse, 0x1e, !PT ;  /* 0x0000104849097812 */ /* 0x100fe200078e1e00 */
[----:B------:R-:W-:Y:S01]  /*7780*/  IMAD.SHL.U32 R73, R81, 0x2, RZ ;  /* 0x0000000251497824 */ /* 0x000fe200078e00ff */
[--C-:B------:R-:W-:Y:S01]  /*7790*/  LOP3.LUT R8, R74, 0x2400, R0.reuse, 0x1e, !PT ;  /* 0x000024004a087812 */ /* 0x100fe200078e1e00 */
        /* <DEDUP_REMOVED lines=23> */
[----:B------:R-:W-:Y:S01]  /*7910*/  STS.U16 [R73+0x7880], R89 ;  /* 0x0078805949007388 */ /* 0x000fe20000000400 */
        /* <DEDUP_REMOVED lines=20> */
[C---:B------:R-:W-:Y:S02]  /*7a60*/  IMAD.IADD R74, R2.reuse, 0x1, R10 ;  /* 0x00000001024a7824 */ /* 0x040fe400078e020a */
[C---:B------:R-:W-:Y:S02]  /*7a70*/  IMAD.IADD R83, R2.reuse, 0x1, R9 ;  /* 0x0000000102537824 */ /* 0x040fe400078e0209 */
[C---:B------:R-:W-:Y:S02]  /*7a80*/  IMAD.IADD R82, R2.reuse, 0x1, R8 ;  /* 0x0000000102527824 */ /* 0x040fe400078e0208 */
[----:B------:R-:W-:Y:S01]  /*7a90*/  IMAD.IADD R81, R2, 0x1, R7 ;  /* 0x0000000102517824 */ /* 0x000fe200078e0207 */
[----:B-1----:R-:W-:Y:S01]  /*7aa0*/  PRMT R5, R108, 0x7610, R5 ;  /* 0x000076106c057816 */ /* 0x002fe20000000005 */
[----:B------:R-:W-:-:S02]  /*7ab0*/  IMAD.IADD R80, R2, 0x1, R6 ;  /* 0x0000000102507824 */ /* 0x000fc400078e0206 */
[----:B------:R-:W-:Y:S01]  /*7ac0*/  IMAD.IADD R88, R2, 0x1, R0 ;  /* 0x0000000102587824 */ /* 0x000fe200078e0200 */
[C---:B------:R-:W-:Y:S01]  /*7ad0*/  PRMT R2, R105.reuse, 0x7610, R2 ;  /* 0x0000761069027816 */ /* 0x040fe20000000002 */
[----:B------:R-:W-:Y:S01]  /*7ae0*/  IMAD.SHL.U32 R22, R22, 0x2, RZ ;  /* 0x0000000216167824 */ /* 0x000fe200078e00ff */
[----:B------:R-:W-:Y:S01]  /*7af0*/  PRMT R0, R105, 0x7632, R0 ;  /* 0x0000763269007816 */ /* 0x000fe20000000000 */
[----:B------:R-:W-:Y:S01]  /*7b00*/  IMAD.SHL.U32 R21, R21, 0x2, RZ ;  /* 0x0000000215157824 */ /* 0x000fe200078e00ff */
[----:B--2---:R-:W-:Y:S01]  /*7b10*/  PRMT R4, R108, 0x7632, R4 ;  /* 0x000076326c047816 */ /* 0x004fe20000000004 */
        /* <DEDUP_REMOVED lines=15> */
[----:B------:R-:W-:Y:S02]  /*7c10*/  IMAD.SHL.U32 R11, R59, 0x2, RZ ;  /* 0x000000023b0b7824 */ /* 0x000fe400078e00ff */
[----:B------:R-:W-:Y:S02]  /*7c20*/  IMAD.SHL.U32 R10, R58, 0x2, RZ ;  /* 0x000000023a0a7824 */ /* 0x000fe400078e00ff */
[----:B------:R-:W-:Y:S01]  /*7c30*/  IMAD.SHL.U32 R13, R56, 0x2, RZ ;  /* 0x00000002380d7824 */ /* 0x000fe200078e00ff */
[C---:B-1----:R-:W-:Y:S01]  /*7c40*/  PRMT R3, R107.reuse, 0x7610, R3 ;  /* 0x000076106b037816 */ /* 0x042fe20000000003 */
[----:B------:R-:W-:Y:S02]  /*7c50*/  IMAD.SHL.U32 R12, R54, 0x2, RZ ;  /* 0x00000002360c7824 */ /* 0x000fe400078e00ff */
[----:B------:R-:W-:Y:S01]  /*7c60*/  IMAD.SHL.U32 R26, R52, 0x2, RZ ;  /* 0x00000002341a7824 */ /* 0x000fe200078e00ff */
[----:B--2---:R-:W-:Y:S01]  /*7c70*/  PRMT R2, R107, 0x7632, R2 ;  /* 0x000076326b027816 */ /* 0x004fe20000000002 */
[----:B------:R1:W-:Y:S01]  /*7c80*/  STS.U16 [R30+0x7880], R3 ;  /* 0x007880031e007388 */ /* 0x0003e20000000400 */
[----:B------:R-:W-:Y:S01]  /*7c90*/  IMAD.SHL.U32 R15, R50, 0x2, RZ ;  /* 0x00000002320f7824 */ /* 0x000fe200078e00ff */
[----:B---3--:R-:W-:-:S02]  /*7ca0*/  PRMT R0, R109, 0x7610, R0 ;  /* 0x000076106d007816 */ /* 0x008fc40000000000 */
[----:B------:R2:W-:Y:S01]  /*7cb0*/  STS.U16 [R27+0x7880], R2 ;  /* 0x007880021b007388 */ /* 0x0005e20000000400 */
[----:B------:R-:W-:Y:S01]  /*7cc0*/  IMAD.SHL.U32 R17, R48, 0x2, RZ ;  /* 0x0000000230117824 */ /* 0x000fe200078e00ff */
[----:B----4-:R-:W-:Y:S02]  /*7cd0*/  PRMT R5, R109, 0x7632, R5 ;  /* 0x000076326d057816 */ /* 0x010fe40000000005 */
[----:B------:R3:W-:Y:S01]  /*7ce0*/  STS.U16 [R41+0x7880], R0 ;  /* 0x0078800029007388 */ /* 0x0007e20000000400 */
[----:B------:R-:W-:Y:S01]  /*7cf0*/  IMAD.SHL.U32 R16, R47, 0x2, RZ ;  /* 0x000000022f107824 */ /* 0x000fe200078e00ff */
[----:B-----5:R-:W-:Y:S02]  /*7d00*/  PRMT R4, R111, 0x7610, R4 ;  /* 0x000076106f047816 */ /* 0x020fe40000000004 */
        /* <DEDUP_REMOVED lines=8> */
[----:B-1----:R-:W-:Y:S01]  /*7d90*/  PRMT R3, R111, 0x7632, R3 ;  /* 0x000076326f037816 */ /* 0x002fe20000000003 */
[----:B------:R-:W-:Y:S02]  /*7da0*/  IMAD.SHL.U32 R40, R39, 0x2, RZ ;  /* 0x0000000227287824 */ /* 0x000fe400078e00ff */
[----:B------:R-:W-:Y:S01]  /*7db0*/  IMAD.SHL.U32 R34, R62, 0x2, RZ ;  /* 0x000000023e227824 */ /* 0x000fe200078e00ff */
[C---:B--2---:R-:W-:Y:S01]  /*7dc0*/  PRMT R2, R110.reuse, 0x7610, R2 ;  /* 0x000076106e027816 */ /* 0x044fe20000000002 */
        /* <DEDUP_REMOVED lines=14> */
[----:B------:R-:W-:Y:S01]  /*7eb0*/  IMAD.SHL.U32 R43, R65, 0x2, RZ ;  /* 0x00000002412b7824 */ /* 0x000fe200078e00ff */
[----:B------:R-:W-:Y:S01]  /*7ec0*/  CS2R R66, SRZ ;  /* 0x0000000000427805 */ /* 0x000fe2000001ff00 */
[----:B------:R-:W-:Y:S02]  /*7ed0*/  IMAD.SHL.U32 R42, R64, 0x2, RZ ;  /* 0x00000002402a7824 */ /* 0x000fe400078e00ff */
[----:B------:R-:W-:Y:S01]  /*7ee0*/  IMAD.SHL.U32 R51, R63, 0x2, RZ ;  /* 0x000000023f337824 */ /* 0x000fe200078e00ff */
[----:B-1----:R-:W-:Y:S01]  /*7ef0*/  PRMT R3, R172, 0x7610, R3 ;  /* 0x00007610ac037816 */ /* 0x002fe20000000003 */
        /* <DEDUP_REMOVED lines=8> */
[----:B------:R-:W-:Y:S01]  /*7f80*/  CS2R R70, SRZ ;  /* 0x0000000000467805 */ /* 0x000fe2000001ff00 */
[----:B----4-:R-:W-:Y:S01]  /*7f90*/  PRMT R5, R174, 0x7632, R5 ;  /* 0x00007632ae057816 */ /* 0x010fe20000000005 */
[----:B------:R3:W-:Y:S01]  /*7fa0*/  STS.U16 [R26+0x7880], R0 ;  /* 0x007880001a007388 */ /* 0x0007e20000000400 */
[----:B------:R-:W-:Y:S01]  /*7fb0*/  IMAD.SHL.U32 R54, R68, 0x2, RZ ;  /* 0x0000000244367824 */ /* 0x000fe200078e00ff */
[----:B-----5:R-:W-:Y:S02]  /*7fc0*/  PRMT R4, R176, 0x7610, R4 ;  /* 0x00007610b0047816 */ /* 0x020fe40000000004 */
[----:B------:R4:W-:Y:S01]  /*7fd0*/  STS.U16 [R15+0x7880], R5 ;  /* 0x007880050f007388 */ /* 0x0009e20000000400 */
[----:B------:R-:W-:Y:S01]  /*7fe0*/  IMAD.SHL.U32 R50, R78, 0x2, RZ ;  /* 0x000000024e327824 */ /* 0x000fe200078e00ff */
[----:B------:R-:W-:Y:S01]  /*7ff0*/  CS2R R68, SRZ ;  /* 0x0000000000447805 */ /* 0x000fe2000001ff00 */
[----:B------:R-:W-:Y:S01]  /*8000*/  IMAD.SHL.U32 R49, R77, 0x2, RZ ;  /* 0x000000024d317824 */ /* 0x000fe200078e00ff */
[----:B------:R5:W-:Y:S01]  /*8010*/  STS.U16 [R17+0x7880], R4 ;  /* 0x0078800411007388 */ /* 0x000be20000000400 */
[----:B------:R-:W-:-:S02]  /*8020*/  IMAD.SHL.U32 R53, R76, 0x2, RZ ;  /* 0x000000024c357824 */ /* 0x000fc400078e00ff */
[----:B------:R-:W-:Y:S01]  /*8030*/  IMAD.SHL.U32 R52, R75, 0x2, RZ ;  /* 0x000000024b347824 */ /* 0x000fe200078e00ff */
[----:B------:R-:W-:Y:S01]  /*8040*/  CS2R R76, SRZ ;  /* 0x00000000004c7805 */ /* 0x000fe2000001ff00 */
[----:B------:R-:W-:Y:S02]  /*8050*/  IMAD.SHL.U32 R63, R74, 0x2, RZ ;  /* 0x000000024a3f7824 */ /* 0x000fe400078e00ff */
[----:B------:R-:W-:Y:S01]  /*8060*/  IMAD.SHL.U32 R57, R83, 0x2, RZ ;  /* 0x0000000253397824 */ /* 0x000fe200078e00ff */
[----:B------:R-:W-:Y:S01]  /*8070*/  CS2R R74, SRZ ;  /* 0x00000000004a7805 */ /* 0x000fe2000001ff00 */
[----:B-1----:R-:W-:Y:S01]  /*8080*/  PRMT R3, R176, 0x7632, R3 ;  /* 0x00007632b0037816 */ /* 0x002fe20000000003 */
[----:B------:R-:W-:Y:S02]  /*8090*/  IMAD.SHL.U32 R56, R82, 0x2, RZ ;  /* 0x0000000252387824 */ /* 0x000fe400078e00ff */
        /* <DEDUP_REMOVED lines=9> */
[----:B----4-:R-:W-:Y:S01]  /*8130*/  PRMT R5, R178, 0x7610, R5 ;  /* 0x00007610b2057816 */ /* 0x010fe20000000005 */
[----:B------:R3:W-:Y:S01]  /*8140*/  STS.U16 [R33+0x7880], R0 ;  /* 0x0078800021007388 */ /* 0x0007e20000000400 */
[----:B------:R-:W-:Y:S01]  /*8150*/  IMAD.SHL.U32 R62, R86, 0x2, RZ ;  /* 0x00000002563e7824 */ /* 0x000fe200078e00ff */
[----:B------:R-:W-:Y:S01]  /*8160*/  CS2R R78, SRZ ;  /* 0x00000000004e7805 */ /* 0x000fe2000001ff00 */
[----:B-----5:R-:W-:Y:S01]  /*8170*/  PRMT R4, R178, 0x7632, R4 ;  /* 0x00007632b2047816 */ /* 0x020fe20000000004 */
[----:B------:R4:W-:Y:S01]  /*8180*/  STS.U16 [R25+0x7880], R5 ;  /* 0x0078800519007388 */ /* 0x0009e20000000400 */
[----:B------:R-:W-:Y:S01]  /*8190*/  IMAD.SHL.U32 R61, R85, 0x2, RZ ;  /* 0x00000002553d7824 */ /* 0x000fe200078e00ff */
[----:B------:R-:W-:Y:S01]  /*81a0*/  SHF.R.S32.HI R85, RZ, 0x1f, R84 ;  /* 0x0000001fff557819 */ /* 0x000fe20000011454 */
[----:B------:R-:W-:Y:S01]  /*81b0*/  IMAD.SHL.U32 R60, R88, 0x2, RZ ;  /* 0x00000002583c7824 */ /* 0x000fe200078e00ff */
[----:B------:R5:W-:Y:S01]  /*81c0*/  STS.U16 [R19+0x7880], R4 ;  /* 0x0078800413007388 */ /* 0x000be20000000400 */
[----:B------:R-:W-:Y:S01]  /*81d0*/  IMAD.SHL.U32 R59, R87, 0x2, RZ ;  /* 0x00000002573b7824 */ /* 0x000fe200078e00ff */
[----:B------:R-:W-:Y:S01]  /*81e0*/  CS2R R88, SRZ ;  /* 0x0000000000587805 */ /* 0x000fe2000001ff00 */
[----:B------:R-:W-:-:S02]  /*81f0*/  SHF.R.S32.HI R86, RZ, 0x1f, R232 ;  /* 0x0000001fff567819 */ /* 0x000fc400000114e8 */
        /* <DEDUP_REMOVED lines=27> */
[----:B------:R-:W-:Y:S01]  /*83b0*/  CS2R R90, SRZ ;  /* 0x00000000005a7805 */ /* 0x000fe2000001ff00 */
[C---:B-----5:R-:W-:Y:S02]  /*83c0*/  PRMT R4, R184.reuse, 0x7610, R4 ;  /* 0x00007610b8047816 */ /* 0x060fe40000000004 */
        /* <DEDUP_REMOVED lines=21> */
[----:B------:R-:W-:Y:S04]  /*8520*/  STS.U16 [R57+0x7880], R5 ;  /* 0x0078800539007388 */ /* 0x000fe80000000400 */
[----:B------:R4:W-:Y:S01]  /*8530*/  STS.U16 [R56+0x7880], R4 ;  /* 0x0078800438007388 */ /* 0x0009e20000000400 */
[----:B-1----:R-:W-:Y:S02]  /*8540*/  PRMT R3, R96, 0x7632, R3 ;  /* 0x0000763260037816 */ /* 0x002fe40000000003 */
[----:B--2---:R-:W-:-:S03]  /*8550*/  PRMT R2, R98, 0x7610, R2 ;  /* 0x0000761062027816 */ /* 0x004fc60000000002 */
[----:B------:R1:W-:Y:S01]  /*8560*/  STS.U16 [R55+0x7880], R3 ;  /* 0x0078800337007388 */ /* 0x0003e20000000400 */
[----:B---3--:R-:W-:-:S03]  /*8570*/  PRMT R0, R98, 0x7632, R0 ;  /* 0x0000763262007816 */ /* 0x008fc60000000000 */
[----:B------:R2:W-:Y:S04]  /*8580*/  STS.U16 [R58+0x7880], R2 ;  /* 0x007880023a007388 */ /* 0x0005e80000000400 */
[----:B------:R3:W-:Y:S01]  /*8590*/  STS.U16 [R64+0x7880], R0 ;  /* 0x0078800040007388 */ /* 0x0007e20000000400 */
[C---:B----4-:R-:W-:Y:S02]  /*85a0*/  PRMT R4, R102.reuse, 0x7610, R4 ;  /* 0x0000761066047816 */ /* 0x050fe40000000004 */
[----:B-1----:R-:W-:Y:S02]  /*85b0*/  PRMT R3, R102, 0x7632, R3 ;  /* 0x0000763266037816 */ /* 0x002fe40000000003 */
[C---:B--2---:R-:W-:Y:S02]  /*85c0*/  PRMT R2, R100.reuse, 0x7610, R2 ;  /* 0x0000761064027816 */ /* 0x044fe40000000002 */
        /* <DEDUP_REMOVED lines=45> */
[----:B-1----:R-:W-:-:S05]  /*88a0*/  PRMT R4, R0, 0x7632, R4 ;  /* 0x0000763200047816 */ /* 0x002fca0000000004 */
[----:B------:R1:W-:Y:S01]  /*88b0*/  STS.U16 [R14+0x80], R4 ;  /* 0x000080040e007388 */ /* 0x0003e20000000400 */
        /* <DEDUP_REMOVED lines=81> */
[----:B------:R4:W-:Y:S01]  /*8dd0*/  STS.U16 [R46+0x80], R2 ;  /* 0x000080022e007388 */ /* 0x0009e20000000400 */
[----:B--2---:R-:W-:-:S03]  /*8de0*/  SHF.R.S32.HI R51, RZ, 0x1f, R234 ;  /* 0x0000001fff337819 */ /* 0x004fc600000114ea */
[----:B------:R2:W-:Y:S01]  /*8df0*/  STS.U16 [R48+0x80], R0 ;  /* 0x0000800030007388 */ /* 0x0005e20000000400 */
[----:B-1----:R-:W-:Y:S01]  /*8e00*/  CS2R R44, SRZ ;  /* 0x00000000002c7805 */ /* 0x002fe2000001ff00 */
[----:B---3--:R-:W-:Y:S02]  /*8e10*/  PRMT R3, R0, 0x7632, R3 ;  /* 0x0000763200037816 */ /* 0x008fe40000000003 */
[----:B----4-:R-:W-:-:S03]  /*8e20*/  F2FP.BF16.PACK_AB R2, R151, R150 ;  /* 0x000000969702723e */ /* 0x010fc600000010ff */
[----:B------:R1:W-:Y:S01]  /*8e30*/  STS.U16 [R54+0x80], R3 ;  /* 0x0000800336007388 */ /* 0x0003e20000000400 */
[----:B------:R-:W-:Y:S01]  /*8e40*/  CS2R R46, SRZ ;  /* 0x00000000002e7805 */ /* 0x000fe2000001ff00 */
[----:B--2---:R-:W-:Y:S02]  /*8e50*/  F2FP.BF16.PACK_AB R0, R161, R160 ;  /* 0x000000a0a100723e */ /* 0x004fe400000010ff */
        /* <DEDUP_REMOVED lines=9> */
[----:B--2---:R-:W-:Y:S01]  /*8ef0*/  IMAD.MOV.U32 R50, RZ, RZ, -0x50 ;  /* 0xffffffb0ff327424 */ /* 0x004fe200078e00ff */
[----:B---3--:R-:W-:-:S03]  /*8f00*/  F2FP.BF16.PACK_AB R2, R163, R162 ;  /* 0x000000a2a302723e */ /* 0x008fc600000010ff */
[----:B------:R-:W-:Y:S01]  /*8f10*/  IMAD R50, R250, R50, c[0x0][0x2f0] ;  /* 0x0000bc00fa327624 */ /* 0x000fe200078e0232 */
[----:B------:R-:W-:Y:S02]  /*8f20*/  IADD3 R49, R84, 0x80, RZ ;  /* 0x0000008054317810 */ /* 0x000fe40007ffe0ff */
[C---:B------:R-:W-:Y:S02]  /*8f30*/  PRMT R5, R2.reuse, 0x7610, R5 ;  /* 0x0000761002057816 */ /* 0x040fe40000000005 */
[----:B------:R-:W-:Y:S02]  /*8f40*/  PRMT R4, R2, 0x7632, R4 ;  /* 0x0000763202047816 */ /* 0x000fe40000000004 */
[----:B------:R-:W-:Y:S01]  /*8f50*/  IMNMX R50, R50, 0x50, PT ;  /* 0x0000005032327817 */ /* 0x000fe20003800200 */
[----:B------:R2:W-:Y:S03]  /*8f60*/  STS.U16 [R63+0x80], R5 ;  /* 0x000080053f007388 */ /* 0x0005e60000000400 */
[----:B------:R-:W-:Y:S01]  /*8f70*/  ISETP.GE.AND P5, PT, R92, R50, PT ;  /* 0x000000325c00720c */ /* 0x000fe20003fa6270 */
[----:B------:R-:W-:Y:S01]  /*8f80*/  STS.U16 [R57+0x80], R4 ;  /* 0x0000800439007388 */ /* 0x000fe20000000400 */
[----:B-1----:R-:W-:-:S02]  /*8f90*/  F2FP.BF16.PACK_AB R3, R167, R166 ;  /* 0x000000a6a703723e */ /* 0x002fc400000010ff */
[----:B----4-:R-:W-:Y:S01]  /*8fa0*/  F2FP.BF16.PACK_AB R0, R165, R164 ;  /* 0x000000a4a500723e */ /* 0x010fe200000010ff */
[----:B------:R-:W-:-:S03]  /*8fb0*/  CS2R R52, SRZ ;  /* 0x0000000000347805 */ /* 0x000fc6000001ff00 */
[C---:B------:R-:W-:Y:S02]  /*8fc0*/  PRMT R2, R0.reuse, 0x7610, R2 ;  /* 0x0000761000027816 */ /* 0x040fe40000000002 */
[----:B------:R-:W-:-:S03]  /*8fd0*/  PRMT R0, R0, 0x7632, R0 ;  /* 0x0000763200007816 */ /* 0x000fc60000000000 */
[----:B------:R1:W-:Y:S04]  /*8fe0*/  STS.U16 [R56+0x80], R2 ;  /* 0x0000800238007388 */ /* 0x0003e80000000400 */
[----:B------:R3:W-:Y:S01]  /*8ff0*/  STS.U16 [R55+0x80], R0 ;  /* 0x0000800037007388 */ /* 0x0007e20000000400 */
[----:B--2---:R-:W-:-:S03]  /*9000*/  PRMT R5, R3, 0x7632, R5 ;  /* 0x0000763203057816 */ /* 0x004fc60000000005 */
[----:B------:R2:W-:Y:S04]  /*9010*/  STS.U16 [R58+0x80], R3 ;  /* 0x000080033a007388 */ /* 0x0005e80000000400 */
[----:B------:R4:W-:Y:S01]  /*9020*/  STS.U16 [R64+0x80], R5 ;  /* 0x0000800540007388 */ /* 0x0009e20000000400 */
[----:B-1----:R-:W-:Y:S01]  /*9030*/  F2FP.BF16.PACK_AB R2, R169, R168 ;  /* 0x000000a8a902723e */ /* 0x002fe200000010ff */
[----:B------:R-:W-:Y:S01]  /*9040*/  CS2R R56, SRZ ;  /* 0x0000000000387805 */ /* 0x000fe2000001ff00 */
[----:B---3--:R-:W-:Y:S01]  /*9050*/  F2FP.BF16.PACK_AB R0, R171, R170 ;  /* 0x000000aaab00723e */ /* 0x008fe200000010ff */
[----:B------:R-:W-:Y:S01]  /*9060*/  CS2R R54, SRZ ;  /* 0x0000000000367805 */ /* 0x000fe2000001ff00 */
[C---:B------:R-:W-:Y:S02]  /*9070*/  PRMT R4, R2.reuse, 0x7610, R4 ;  /* 0x0000761002047816 */ /* 0x040fe40000000004 */
[----:B--2---:R-:W-:-:S02]  /*9080*/  PRMT R3, R2, 0x7632, R3 ;  /* 0x0000763202037816 */ /* 0x004fc40000000003 */
[C---:B------:R-:W-:Y:S01]  /*9090*/  PRMT R2, R0.reuse, 0x7610, R2 ;  /* 0x0000761000027816 */ /* 0x040fe20000000002 */
[----:B------:R1:W-:Y:S01]  /*90a0*/  STS.U16 [R62+0x80], R4 ;  /* 0x000080043e007388 */ /* 0x0003e20000000400 */
[----:B------:R-:W-:Y:S01]  /*90b0*/  PRMT R0, R0, 0x7632, R0 ;  /* 0x0000763200007816 */ /* 0x000fe20000000000 */
[----:B----4-:R-:W-:Y:S02]  /*90c0*/  CS2R R64, SRZ ;  /* 0x0000000000407805 */ /* 0x010fe4000001ff00 */
[----:B------:R-:W-:Y:S04]  /*90d0*/  STS.U16 [R61+0x80], R3 ;  /* 0x000080033d007388 */ /* 0x000fe80000000400 */
[----:B------:R2:W-:Y:S04]  /*90e0*/  STS.U16 [R60+0x80], R2 ;  /* 0x000080023c007388 */ /* 0x0005e80000000400 */
[----:B------:R3:W-:Y:S01]  /*90f0*/  STS.U16 [R59+0x80], R0 ;  /* 0x000080003b007388 */ /* 0x0007e20000000400 */
[----:B-1----:R-:W-:Y:S01]  /*9100*/  CS2R R62, SRZ ;  /* 0x00000000003e7805 */ /* 0x002fe2000001ff00 */
[----:B--2---:R-:W-:Y:S01]  /*9110*/  CS2R R60, SRZ ;  /* 0x00000000003c7805 */ /* 0x004fe2000001ff00 */
[----:B------:R-:W-:Y:S01]  /*9120*/  IMAD.WIDE.U32 R2, R234, c[0x0][0x338], R84 ;  /* 0x0000ce00ea027a25 */ /* 0x000fe200078e0054 */
[----:B---3--:R-:W-:-:S03]  /*9130*/  CS2R R58, SRZ ;  /* 0x00000000003a7805 */ /* 0x008fc6000001ff00 */
[----:B------:R-:W-:Y:S01]  /*9140*/  IMAD.SHL.U32 R0, R95, 0x2, RZ ;  /* 0x000000025f007824 */ /* 0x000fe200078e00ff */
[----:B------:R-:W-:Y:S06]  /*9150*/  BAR.SYNC.DEFER_BLOCKING 0x1, 0x100 ;  /* 0x0044000000007b1d */ /* 0x000fec0000010000 */
[----:B------:R-:W1:Y:S04]  /*9160*/  @!P2 LDS.128 R12, [R0+0x7880] ;  /* 0x00788000000ca984 */ /* 0x000e680000000c00 */
[----:B------:R-:W2:Y:S04]  /*9170*/  @!P2 LDS.128 R16, [R0+0xa080] ;  /* 0x00a080000010a984 */ /* 0x000ea80000000c00 */
[----:B------:R-:W3:Y:S04]  /*9180*/  @!P2 LDS.128 R20, [R0+0xc880] ;  /* 0x00c880000014a984 */ /* 0x000ee80000000c00 */
[----:B------:R-:W4:Y:S04]  /*9190*/  @!P1 LDS.128 R24, [R0+0x8880] ;  /* 0x0088800000189984 */ /* 0x000f280000000c00 */
        /* <DEDUP_REMOVED lines=14> */
[----:B-----5:R-:W-:-:S04]  /*9280*/  IMAD R0, R51, c[0x0][0x338], RZ ;  /* 0x0000ce0033007a24 */ /* 0x020fc800078e02ff */
[----:B------:R-:W-:-:S04]  /*9290*/  IMAD R0, R234, c[0x0][0x33c], R0 ;  /* 0x0000cf00ea007a24 */ /* 0x000fc800078e0200 */
[----:B------:R-:W-:Y:S02]  /*92a0*/  IMAD.IADD R3, R3, 0x1, R0 ;  /* 0x0000000103037824 */ /* 0x000fe400078e0200 */
[----:B------:R-:W-:Y:S02]  /*92b0*/  IMAD R0, R86, c[0x0][0x340], RZ ;  /* 0x0000d00056007a24 */ /* 0x000fe400078e02ff */
[----:B------:R-:W-:-:S04]  /*92c0*/  IMAD.WIDE.U32 R10, R232, c[0x0][0x340], R2 ;  /* 0x0000d000e80a7a25 */ /* 0x000fc800078e0002 */
[----:B------:R-:W-:Y:S02]  /*92d0*/  IMAD R0, R232, c[0x0][0x344], R0 ;  /* 0x0000d100e8007a24 */ /* 0x000fe400078e0200 */
[----:B------:R-:W-:-:S04]  /*92e0*/  IMAD.WIDE R2, R250, 0x50, R92 ;  /* 0x00000050fa027825 */ /* 0x000fc800078e025c */
[----:B------:R-:W-:Y:S01]  /*92f0*/  IMAD.IADD R7, R11, 0x1, R0 ;  /* 0x000000010b077824 */ /* 0x000fe200078e0200 */
[----:B------:R-:W-:Y:S05]  /*9300*/  @P5 BRA `(.L_x_1142) ;  /* 0x000000d000005947 */ /* 0x000fea0003800000 */
[----:B-1234-:R-:W-:Y:S01]  /*9310*/  IMAD R0, R3, c[0x0][0x330], RZ ;  /* 0x0000cc0003007a24 */ /* 0x01efe200078e02ff */
        /* <DEDUP_REMOVED lines=12> */
.L_x_1142:
[----:B-1234-:R-:W-:Y:S05]  /*93e0*/  BSYNC B0 ;  /* 0x0000000000007941 */ /* 0x01efea0003800000 */
.L_x_1141:
        /* <DEDUP_REMOVED lines=20> */
.L_x_1144:
[----:B------:R-:W-:Y:S05]  /*9530*/  BSYNC B0 ;  /* 0x0000000000007941 */ /* 0x000fea0003800000 */
.L_x_1143:
        /* <DEDUP_REMOVED lines=19> */
.L_x_1146:
[----:B------:R-:W-:Y:S05]  /*9670*/  BSYNC B0 ;  /* 0x0000000000007941 */ /* 0x000fea0003800000 */
.L_x_1145:
        /* <DEDUP_REMOVED lines=23> */
.L_x_1148:
[----:B------:R-:W-:Y:S05]  /*97f0*/  BSYNC B0 ;  /* 0x0000000000007941 */ /* 0x000fea0003800000 */
.L_x_1147:
        /* <DEDUP_REMOVED lines=18> */
.L_x_1150:
[----:B------:R-:W-:Y:S05]  /*9920*/  BSYNC B0 ;  /* 0x0000000000007941 */ /* 0x000fea0003800000 */
.L_x_1149:
        /* <DEDUP_REMOVED lines=19> */
.L_x_1140:
[----:B------:R-:W-:Y:S01]  /*9a60*/  SHF.R.S32.HI R0, RZ, 0x1f, R230 ;  /* 0x0000001fff007819 */ /* 0x000fe200000114e6 */
[----:B------:R-:W-:Y:S01]  /*9a70*/  BSSY B0, `(.L_x_1151) ;  /* 0x0000026000007945 */ /* 0x000fe20003800000 */
[----:B------:R-:W-:-:S02]  /*9a80*/  MOV R16, 0xffffffb0 ;  /* 0xffffffb000107802 */ /* 0x000fc40000000f00 */
[----:B------:R-:W-:Y:S02]  /*9a90*/  LEA.HI R10, R0, R230, RZ, 0x3 ;  /* 0x000000e6000a7211 */ /* 0x000fe400078f18ff */
[----:B------:R-:W-:Y:S01]  /*9aa0*/  SHF.R.S32.HI R19, RZ, 0x1f, R234 ;  /* 0x0000001fff137819 */ /* 0x000fe200000114ea */
[----:B------:R-:W-:Y:S01]  /*9ab0*/  IMAD R16, R250, R16, c[0x0][0x2f0] ;  /* 0x0000bc00fa107624 */ /* 0x000fe200078e0210 */
[----:B------:R-:W-:Y:S02]  /*9ac0*/  LOP3.LUT R0, R10, 0x1ffffff8, RZ, 0xc0, !PT ;  /* 0x1ffffff80a007812 */ /* 0x000fe400078ec0ff */
[----:B------:R-:W-:Y:S02]  /*9ad0*/  SHF.R.S32.HI R10, RZ, 0x3, R10 ;  /* 0x00000003ff0a7819 */ /* 0x000fe4000001140a */
[----:B------:R-:W-:Y:S01]  /*9ae0*/  SHF.R.S32.HI R20, RZ, 0x1f, R232 ;  /* 0x0000001fff147819 */ /* 0x000fe200000114e8 */
[----:B------:R-:W-:Y:S01]  /*9af0*/  IMAD.IADD R0, R230, 0x1, -R0 ;  /* 0x00000001e6007824 */ /* 0x000fe200078e0a00 */
[----:B------:R-:W-:-:S02]  /*9b00*/  ISETP.GE.AND P5, PT, R10, R16, PT ;  /* 0x000000100a00720c */ /* 0x000fc40003fa6270 */
[----:B------:R-:W-:Y:S01]  /*9b10*/  SHF.R.S32.HI R11, RZ, 0x1f, R10 ;  /* 0x0000001fff0b7819 */ /* 0x000fe2000001140a */
[----:B------:R-:W-:Y:S02]  /*9b20*/  IMAD.SHL.U32 R12, R0, 0x8, RZ ;  /* 0x00000008000c7824 */ /* 0x000fe400078e00ff */
[----:B------:R-:W-:-:S03]  /*9b30*/  IMAD R0, R19, c[0x0][0x308], RZ ;  /* 0x0000c20013007a24 */ /* 0x000fc600078e02ff */
[----:B------:R-:W-:Y:S01]  /*9b40*/  SHF.R.S32.HI R13, RZ, 0x1f, R12 ;  /* 0x0000001fff0d7819 */ /* 0x000fe2000001140c */
[----:B------:R-:W-:Y:S01]  /*9b50*/  IMAD R0, R234, c[0x0][0x30c], R0 ;  /* 0x0000c300ea007a24 */ /* 0x000fe200078e0200 */
[C---:B------:R-:W-:Y:S02]  /*9b60*/  IADD3 R17, R12.reuse, 0x40, RZ ;  /* 0x000000400c117810 */ /* 0x040fe40007ffe0ff */
[----:B------:R-:W-:Y:S01]  /*9b70*/  IADD3 R18, R12, 0x80, RZ ;  /* 0x000000800c127810 */ /* 0x000fe20007ffe0ff */
[----:B------:R-:W-:-:S04]  /*9b80*/  IMAD.WIDE.U32 R2, R234, c[0x0][0x308], R12 ;  /* 0x0000c200ea027a25 */ /* 0x000fc800078e000c */
[----:B------:R-:W-:Y:S02]  /*9b90*/  IMAD.IADD R3, R3, 0x1, R0 ;  /* 0x0000000103037824 */ /* 0x000fe400078e0200 */
[----:B------:R-:W-:Y:S02]  /*9ba0*/  IMAD R0, R20, c[0x0][0x310], RZ ;  /* 0x0000c40014007a24 */ /* 0x000fe400078e02ff */
[----:B------:R-:W-:-:S04]  /*9bb0*/  IMAD.WIDE.U32 R14, R232, c[0x0][0x310], R2 ;  /* 0x0000c400e80e7a25 */ /* 0x000fc800078e0002 */
[----:B------:R-:W-:Y:S02]  /*9bc0*/  IMAD R0, R232, c[0x0][0x314], R0 ;  /* 0x0000c500e8007a24 */ /* 0x000fe400078e0200 */
[----:B------:R-:W-:-:S03]  /*9bd0*/  IMAD.WIDE R2, R250, 0x50, R10 ;  /* 0x00000050fa027825 */ /* 0x000fc600078e020a */
        /* <DEDUP_REMOVED lines=15> */
.L_x_1152:
[----:B------:R-:W-:Y:S05]  /*9cd0*/  BSYNC B0 ;  /* 0x0000000000007941 */ /* 0x000fea0003800000 */
.L_x_1151:
        /* <DEDUP_REMOVED lines=20> */
.L_x_1154:
[----:B------:R-:W-:Y:S05]  /*9e20*/  BSYNC B0 ;  /* 0x0000000000007941 */ /* 0x000fea0003800000 */
.L_x_1153:
        /* <DEDUP_REMOVED lines=19> */
.L_x_1156:
[----:B------:R-:W-:Y:S05]  /*9f60*/  BSYNC B0 ;  /* 0x0000000000007941 */ /* 0x000fea0003800000 */
.L_x_1155:
        /* <DEDUP_REMOVED lines=23> */
.L_x_1158:
[----:B------:R-:W-:Y:S05]  /*a0e0*/  BSYNC B0 ;  /* 0x0000000000007941 */ /* 0x000fea0003800000 */
.L_x_1157:
        /* <DEDUP_REMOVED lines=18> */
.L_x_1160:
[----:B------:R-:W-:Y:S05]  /*a210*/  BSYNC B0 ;  /* 0x0000000000007941 */ /* 0x000fea0003800000 */
.L_x_1159:
        /* <DEDUP_REMOVED lines=19> */
.L_x_1161:
        /* <DEDUP_REMOVED lines=11> */
.L_x_1422:


//--------------------- .text._ZN7cutlass13device_kernelIN5flash19enable_sm80_to_sm89INS1_16FlashAttnBwdSm80INS1_25CollectiveMainloopBwdSm80ILi2ELi1EN4cute5tupleIJNS5_1CILi64EEENS7_ILi80EEENS7_ILi192EEEEEENS_10bfloat16_tEfNS_4arch4Sm80ELb1ELb0ELb0ELb0ELb0ELb0ELb1ELb0ELi2ELi4ELi2ELi2ELb0EEENS1_24CollectiveEpilogueBwdGQAISB_fSE_Li256ELb0ELb0EEENS1_25SingleTileBwdLPTSchedulerILb0ELi80ELb0EEEEEEEEEvNT_6ParamsE --------------------------
	.section	.text._ZN7cutlass13device_kernelIN5flash19enable_sm80_to_sm89INS1_16FlashAttnBwdSm80INS1_25CollectiveMainloopBwdSm80ILi2ELi1EN4cute5tupleIJNS5_1CILi64EEENS7_ILi80EEENS7_ILi192EEEEEENS_10bfloat16_tEfNS_4arch4Sm80ELb1ELb0ELb0ELb0ELb0ELb0ELb1ELb0ELi2ELi4ELi2ELi2ELb0EEENS1_24CollectiveEpilogueBwdGQAISB_fSE_Li256ELb0ELb0EEENS1_25SingleTileBwdLPTSchedulerILb0ELi80ELb0EEEEEEEEEvNT_6ParamsE,"ax",@progbits
	.sectioninfo	@"SHI_REGISTERS=255"
	.align	128
.text._ZN7cutlass13device_kernelIN5flash19enable_sm80_to_sm89INS1_16FlashAttnBwdSm80INS1_25CollectiveMainloopBwdSm80ILi2ELi1EN4cute5tupleIJNS5_1CILi64EEENS7_ILi80EEENS7_ILi192EEEEEENS_10bfloat16_tEfNS_4arch4Sm80ELb1ELb0ELb0ELb0ELb0ELb0ELb1ELb0ELi2ELi4ELi2ELi2ELb0EEENS1_24CollectiveEpilogueBwdGQAISB_fSE_Li256ELb0ELb0EEENS1_25SingleTileBwdLPTSchedulerILb0ELi80ELb0EEEEEEEEEvNT_6ParamsE:
        .type           _ZN7cutlass13device_kernelIN5flash19enable_sm80_to_sm89INS1_16FlashAttnBwdSm80INS1_25CollectiveMainloopBwdSm80ILi2ELi1EN4cute5tupleIJNS5_1CILi64EEENS7_ILi80EEENS7_ILi192EEEEEENS_10bfloat16_tEfNS_4arch4Sm80ELb1ELb0ELb0ELb0ELb0ELb0ELb1ELb0ELi2ELi4ELi2ELi2ELb0EEENS1_24CollectiveEpilogueBwdGQAISB_fSE_Li256ELb0ELb0EEENS1_25SingleTileBwdLPTSchedulerILb0ELi80ELb0EEEEEEEEEvNT_6ParamsE,@function
        .size           _ZN7cutlass13device_kernelIN5flash19enable_sm80_to_sm89INS1_16FlashAttnBwdSm80INS1_25CollectiveMainloopBwdSm80ILi2ELi1EN4cute5tupleIJNS5_1CILi64EEENS7_ILi80EEENS7_ILi192EEEEEENS_10bfloat16_tEfNS_4arch4Sm80ELb1ELb0ELb0ELb0ELb0ELb0ELb1ELb0ELi2ELi4ELi2ELi2ELb0EEENS1_24CollectiveEpilogueBwdGQAISB_fSE_Li256ELb0ELb0EEENS1_25SingleTileBwdLPTSchedulerILb0ELi80ELb0EEEEEEEEEvNT_6ParamsE,(.L_x_1423 - _ZN7cutlass13device_kernelIN5flash19enable_sm80_to_sm89INS1_16FlashAttnBwdSm80INS1_25CollectiveMainloopBwdSm80ILi2ELi1EN4cute5tupleIJNS5_1CILi64EEENS7_ILi80EEENS7_ILi192EEEEEENS_10bfloat16_tEfNS_4arch4Sm80ELb1ELb0ELb0ELb0ELb0ELb0ELb1ELb0ELi2ELi4ELi2ELi2ELb0EEENS1_24CollectiveEpilogueBwdGQAISB_fSE_Li256ELb0ELb0EEENS1_25SingleTileBwdLPTSchedulerILb0ELi80ELb0EEEEEEEEEvNT_6ParamsE)
        .other          _ZN7cutlass13device_kernelIN5flash19enable_sm80_to_sm89INS1_16FlashAttnBwdSm80INS1_25CollectiveMainloopBwdSm80ILi2ELi1EN4cute5tupleIJNS5_1CILi64EEENS7_ILi80EEENS7_ILi192EEEEEENS_10bfloat16_tEfNS_4arch4Sm80ELb1ELb0ELb0ELb0ELb0ELb0ELb1ELb0ELi2ELi4ELi2ELi2ELb0EEENS1_24CollectiveEpilogueBwdGQAISB_fSE_Li256ELb0ELb0EEENS1_25SingleTileBwdLPTSchedulerILb0ELi80ELb0EEEEEEEEEvNT_6ParamsE,@"STO_CUDA_ENTRY STV_DEFAULT"
_ZN7cutlass13device_kernelIN5flash19enable_sm80_to_sm89INS1_16FlashAttnBwdSm80INS1_25CollectiveMainloopBwdSm80ILi2ELi1EN4cute5tupleIJNS5_1CILi64EEENS7_ILi80EEENS7_ILi192EEEEEENS_10bfloat16_tEfNS_4arch4Sm80ELb1ELb0ELb0ELb0ELb0ELb0ELb1ELb0ELi2ELi4ELi2ELi2ELb0EEENS1_24CollectiveEpilogueBwdGQAISB_fSE_Li256ELb0ELb0EEENS1_25SingleTileBwdLPTSchedulerILb0ELi80ELb0EEEEEEEEEvNT_6ParamsE:
[----:B------:R-:W-:Y:S02]  /*0000*/  MOV R1, c[0x0][0x28] ;  /* 0x00000a0000017a02 */ /* 0x000fe40000000f00 */
[----:B------:R-:W1:Y:S01]  /*0010*/  S2R R230, SR_TID.X ;  /* 0x0000000000e67919 */ /* 0x000e620000002100 */
[----:B------:R-:W2:Y:S01]  /*0020*/  S2UR UR4, SR_CTAID.X ;  /* 0x00000000000479c3 */ /* 0x000ea20000002500 */
        /* <DEDUP_REMOVED lines=24> */
.L_x_1163:
[----:B------:R-:W-:Y:S02]  /*01b0*/  ULDC UR7, c[0x0][0x3b4] ;  /* 0x0000ed0000077ab9 */ /* 0x000fe40000000800 */
[----:B------:R-:W-:Y:S02]  /*01c0*/  UISETP.NE.AND UP0, UPT, UR7, 0x1, UPT ;  /* 0x000000010700788c */ /* 0x000fe4000bf05270 */
[----:B------:R-:W-:Y:S02]  /*01d0*/  ULDC.64 UR4, c[0x0][0x3b8] ;  /* 0x0000ee0000047ab9 */ /* 0x000fe40000000a00 */
[----:B------:R-:W-:Y:S02]  /*01e0*/  UIMAD.WIDE.U32 UR10, UR6, UR4, URZ ;  /* 0x00000004060a72a5 */ /* 0x000fe4000f8e003f */
[----:B------:R-:W-:-:S05]  /*01f0*/  UMOV UR21, UR6 ;  /* 0x0000000600157c82 */ /* 0x000fca0008000000 */
[----:B------:R-:W-:-:S04]  /*0200*/  @UP0 USHF.R.U32.HI UR21, URZ, UR5, UR11 ;  /* 0x000000053f150299 */ /* 0x000fc8000801160b */
[----:B------:R-:W-:-:S04]  /*0210*/  UIMAD UR7, UR21, UR7, URZ ;  /* 0x00000007150772a4 */ /* 0x000fc8000f8e023f */
.L_x_1164:
        /* <DEDUP_REMOVED lines=11> */
.L_x_1162:
        /* <DEDUP_REMOVED lines=20> */
.L_x_1166:
[----:B------:R-:W-:Y:S02]  /*0410*/  ULDC UR7, c[0x0][0x3b4] ;  /* 0x0000ed0000077ab9 */ /* 0x000fe40000000800 */
[----:B------:R-:W-:Y:S02]  /*0420*/  UISETP.NE.AND UP0, UPT, UR7, 0x1, UPT ;  /* 0x000000010700788c */ /* 0x000fe4000bf05270 */
[----:B------:R-:W-:Y:S02]  /*0430*/  ULDC.64 UR4, c[0x0][0x3b8] ;  /* 0x0000ee0000047ab9 */ /* 0x000fe40000000a00 */
[----:B------:R-:W-:Y:S02]  /*0440*/  UIMAD.WIDE.U32 UR10, UR6, UR4, URZ ;  /* 0x00000004060a72a5 */ /* 0x000fe4000f8e003f */
[----:B------:R-:W-:-:S05]  /*0450*/  UMOV UR21, UR6 ;  /* 0x0000000600157c82 */ /* 0x000fca0008000000 */
[----:B------:R-:W-:-:S04]  /*0460*/  @UP0 USHF.R.U32.HI UR21, URZ, UR5, UR11 ;  /* 0x000000053f150299 */ /* 0x000fc8000801160b */
[----:B------:R-:W-:-:S04]  /*0470*/  UIMAD UR7, UR21, UR7, URZ ;  /* 0x00000007150772a4 */ /* 0x000fc8000f8e023f */
.L_x_1167:
        /* <DEDUP_REMOVED lines=10> */
.L_x_1165:
[----:B------:R-:W-:-:S13]  /*0520*/  ISETP.LE.AND P0, PT, RZ, UR20, PT ;  /* 0x00000014ff007c0c */ /* 0x000fda000bf03270 */
[----:B------:R-:W-:Y:S05]  /*0530*/  @!P0 EXIT ;  /* 0x000000000000894d */ /* 0x000fea0003800000 */
[----:B------:R-:W-:Y:S01]  /*0540*/  ULDC UR6, c[0x0][0x168] ;  /* 0x00005a0000067ab9 */ /* 0x000fe20000000800 */
[----:B------:R-:W-:Y:S01]  /*0550*/  PLOP3.LUT P1, PT, PT, PT, PT, 0x80, 0x0 ;  /* 0x000000000000781c */ /* 0x000fe20003f2f070 */
[----:B------:R-:W-:Y:S01]  /*0560*/  UIMAD UR7, UR21, 0x50, UR6 ;  /* 0x00000050150778a4 */ /* 0x000fe2000f8e0206 */
        /* <DEDUP_REMOVED lines=77> */
[----:B------:R-:W-:Y:S01]  /*0a40*/  ULDC.64 UR4, c[0x0][0x248] ;  /* 0x0000920000047ab9 */ /* 0x000fe20000000a00 */
[----:B------:R-:W-:Y:S01]  /*0a50*/  SHF.R.S32.HI R21, RZ, 0x1f, R230 ;  /* 0x0000001fff157819 */ /* 0x000fe200000114e6 */
[----:B------:R-:W-:Y:S01]  /*0a60*/  UISETP.NE.AND UP0, UPT, UR4, 0x1, UPT ;  /* 0x000000010400788c */ /* 0x000fe2000bf05270 */
[----:B------:R-:W-:Y:S01]  /*0a70*/  IMAD.U32 R14, RZ, RZ, UR21 ;  /* 0x00000015ff0e7e24 */ /* 0x000fe2000f8e00ff */
[----:B------:R-:W-:Y:S01]  /*0a80*/  UIMAD.WIDE.U32 UR8, UR19, UR5, URZ ;  /* 0x00000005130872a5 */ /* 0x000fe2000f8e003f */
[----:B------:R-:W-:Y:S01]  /*0a90*/  LEA.HI R22, R21, R230, RZ, 0x3 ;  /* 0x000000e615167211 */ /* 0x000fe200078f18ff */
[----:B------:R-:W-:Y:S01]  /*0aa0*/  ULDC UR4, c[0x0][0x250] ;  /* 0x0000940000047ab9 */ /* 0x000fe20000000800 */
[----:B------:R-:W-:Y:S01]  /*0ab0*/  IMAD.U32 R4, RZ, RZ, UR20 ;  /* 0x00000014ff047e24 */ /* 0x000fe2000f8e00ff */
[----:B------:R-:W-:Y:S01]  /*0ac0*/  UMOV UR7, UR19 ;  /* 0x0000001300077c82 */ /* 0x000fe20008000000 */
[----:B------:R-:W-:Y:S01]  /*0ad0*/  LOP3.LUT R0, R22, 0xfffffff8, RZ, 0xc0, !PT ;  /* 0xfffffff816007812 */ /* 0x000fe200078ec0ff */
[----:B------:R-:W-:Y:S01]  /*0ae0*/  USHF.R.S32.HI UR12, URZ, 0x1f, UR20 ;  /* 0x0000001f3f0c7899 */ /* 0x000fe20008011414 */
[----:B------:R-:W-:Y:S01]  /*0af0*/  SHF.R.S32.HI R232, RZ, 0x3, R22 ;  /* 0x00000003ffe87819 */ /* 0x000fe20000011416 */
[----:B------:R-:W-:Y:S01]  /*0b00*/  IMAD.U32 R8, RZ, RZ, UR21 ;  /* 0x00000015ff087e24 */ /* 0x000fe2000f8e00ff */
[----:B------:R-:W-:Y:S01]  /*0b10*/  @UP0 UMOV UR5, UR9 ;  /* 0x0000000900050c82 */ /* 0x000fe20008000000 */
[----:B------:R-:W-:Y:S01]  /*0b20*/  IMAD.IADD R18, R230, 0x1, -R0 ;  /* 0x00000001e6127824 */ /* 0x000fe200078e0a00 */
[----:B------:R-:W-:Y:S01]  /*0b30*/  @UP0 USHF.R.U32.HI UR7, URZ, UR4, UR5 ;  /* 0x000000043f070299 */ /* 0x000fe20008011605 */
[----:B------:R-:W-:Y:S01]  /*0b40*/  IADD3 R0, -R232, c[0x0][0x198], RZ ;  /* 0x00006600e8007a10 */ /* 0x000fe20007ffe1ff */
[----:B------:R-:W-:Y:S01]  /*0b50*/  IMAD.U32 R16, RZ, RZ, UR20 ;  /* 0x00000014ff107e24 */ /* 0x000fe2000f8e00ff */
[----:B------:R-:W-:Y:S01]  /*0b60*/  ULDC.64 UR4, c[0x0][0x1e0] ;  /* 0x0000780000047ab9 */ /* 0x000fe20000000a00 */
[----:B------:R-:W-:Y:S01]  /*0b70*/  IMAD.SHL.U32 R12, R18, 0x8, RZ ;  /* 0x00000008120c7824 */ /* 0x000fe200078e00ff */
[----:B------:R-:W-:Y:S01]  /*0b80*/  USHF.R.S32.HI UR6, URZ, 0x1f, UR7 ;  /* 0x0000001f3f067899 */ /* 0x000fe20008011407 */
[----:B------:R-:W-:Y:S01]  /*0b90*/  IMAD.U32 R10, RZ, RZ, UR7 ;  /* 0x00000007ff0a7e24 */ /* 0x000fe2000f8e00ff */
[----:B------:R-:W-:Y:S01]  /*0ba0*/  SHF.R.S32.HI R233, RZ, 0x1f, R232 ;  /* 0x0000001fffe97819 */ /* 0x000fe200000114e8 */
[----:B------:R-:W-:Y:S01]  /*0bb0*/  IMAD R14, R14, -0x50, R0 ;  /* 0xffffffb00e0e7824 */ /* 0x000fe200078e0200 */
[----:B------:R-:W-:Y:S01]  /*0bc0*/  UIMAD UR4, UR6, UR4, URZ ;  /* 0x00000004060472a4 */ /* 0x000fe2000f8e023f */
[----:B------:R-:W-:Y:S01]  /*0bd0*/  SHF.R.S32.HI R13, RZ, 0x1f, R12 ;  /* 0x0000001fff0d7819 */ /* 0x000fe2000001140c */
[----:B------:R-:W-:Y:S01]  /*0be0*/  IMAD.SHL.U32 R0, R232, 0x40, RZ ;  /* 0x00000040e8007824 */ /* 0x000fe200078e00ff */
[----:B------:R-:W-:Y:S01]  /*0bf0*/  IADD3 R19, R12, 0x40, RZ ;  /* 0x000000400c137810 */ /* 0x000fe20007ffe0ff */
[----:B------:R-:W-:Y:S01]  /*0c00*/  UIMAD UR4, UR7, UR5, UR4 ;  /* 0x00000005070472a4 */ /* 0x000fe2000f8e0204 */
[----:B------:R-:W-:Y:S01]  /*0c10*/  IMAD.WIDE R8, R8, 0x50, R232 ;  /* 0x0000005008087825 */ /* 0x000fe200078e02e8 */
[----:B------:R-:W-:Y:S01]  /*0c20*/  ISETP.GE.AND P5, PT, R12, c[0x0][0x1cc], PT ;  /* 0x000073000c007a0c */ /* 0x000fe20003fa6270 */
[----:B------:R-:W-:Y:S01]  /*0c30*/  USHF.R.S32.HI UR13, URZ, 0x1f, UR19 ;  /* 0x0000001f3f0d7899 */ /* 0x000fe20008011413 */
[----:B------:R-:W-:Y:S01]  /*0c40*/  LOP3.LUT R0, R0, 0x1c0, RZ, 0xc0, !PT ;  /* 0x000001c000007812 */ /* 0x000fe200078ec0ff */
[--C-:B------:R-:W-:Y:S01]  /*0c50*/  IMAD.WIDE.U32 R2, R10, c[0x0][0x1e0], R12.reuse ;  /* 0x000078000a027a25 */ /* 0x100fe200078e000c */
[----:B------:R-:W-:Y:S01]  /*0c60*/  IADD3 R23, R12, 0x80, RZ ;  /* 0x000000800c177810 */ /* 0x000fe20007ffe0ff */
[----:B------:R-:W-:Y:S01]  /*0c70*/  CS2R R170, SRZ ;  /* 0x0000000000aa7805 */ /* 0x000fe2000001ff00 */
[----:B------:R-:W-:Y:S01]  /*0c80*/  ISETP.GE.AND P2, PT, R19, c[0x0][0x1cc], PT ;  /* 0x0000730013007a0c */ /* 0x000fe20003f46270 */
[----:B------:R-:W-:Y:S01]  /*0c90*/  IMAD.WIDE.U32 R10, R10, c[0x0][0x1b0], R12 ;  /* 0x00006c000a0a7a25 */ /* 0x000fe200078e000c */
[----:B------:R-:W-:Y:S01]  /*0ca0*/  IADD3 R3, R3, UR4, RZ ;  /* 0x0000000403037c10 */ /* 0x000fe2000fffe0ff */
[----:B------:R-:W-:Y:S01]  /*0cb0*/  ULDC.64 UR4, c[0x0][0x1e8] ;  /* 0x00007a0000047ab9 */ /* 0x000fe20000000a00 */
[----:B------:R-:W-:Y:S01]  /*0cc0*/  ISETP.LT.OR P4, PT, R14, 0x1, P5 ;  /* 0x000000010e00780c */ /* 0x000fe20002f81670 */
[----:B------:R-:W-:Y:S01]  /*0cd0*/  UIMAD UR4, UR12, UR4, URZ ;  /* 0x000000040c0472a4 */ /* 0x000fe2000f8e023f */
[----:B------:R-:W-:Y:S01]  /*0ce0*/  IMAD.MOV.U32 R24, RZ, RZ, c[0x0][0x1d8] ;  /* 0x00007600ff187624 */ /* 0x000fe200078e00ff */
[----:B------:R-:W-:Y:S01]  /*0cf0*/  ISETP.GE.AND P6, PT, R23, c[0x0][0x1cc], PT ;  /* 0x0000730017007a0c */ /* 0x000fe20003fc6270 */
[----:B------:R-:W-:Y:S01]  /*0d00*/  IMAD.WIDE.U32 R2, R4, c[0x0][0x1e8], R2 ;  /* 0x00007a0004027a25 */ /* 0x000fe200078e0002 */
[----:B------:R-:W-:Y:S01]  /*0d10*/  UIMAD UR8, UR20, UR5, UR4 ;  /* 0x00000005140872a4 */ /* 0x000fe2000f8e0204 */
[----:B------:R-:W-:Y:S01]  /*0d20*/  LOP3.LUT R4, R0, 0x38, R12, 0xf8, !PT ;  /* 0x0000003800047812 */ /* 0x000fe200078ef80c */
[----:B------:R-:W-:Y:S01]  /*0d30*/  CS2R R168, SRZ ;  /* 0x0000000000a87805 */ /* 0x000fe2000001ff00 */
[----:B------:R-:W-:Y:S01]  /*0d40*/  SHF.R.U32.HI R0, RZ, 0x3, R0 ;  /* 0x00000003ff007819 */ /* 0x000fe20000011600 */
[----:B------:R-:W-:Y:S01]  /*0d50*/  ULDC.64 UR4, c[0x0][0x1b0] ;  /* 0x00006c0000047ab9 */ /* 0x000fe20000000a00 */
[----:B------:R-:W-:Y:S01]  /*0d60*/  ISETP.LT.OR P3, PT, R14, 0x1, P2 ;  /* 0x000000010e00780c */ /* 0x000fe20001761670 */
[----:B------:R-:W-:Y:S01]  /*0d70*/  UIMAD UR4, UR6, UR4, URZ ;  /* 0x00000004060472a4 */ /* 0x000fe2000f8e023f */
[----:B------:R-:W-:Y:S01]  /*0d80*/  IADD3 R5, R3, UR8, RZ ;  /* 0x0000000803057c10 */ /* 0x000fe2000fffe0ff */
[----:B------:R-:W-:Y:S01]  /*0d90*/  IMAD.SHL.U32 R244, R230, 0x4, RZ ;  /* 0x00000004e6f47824 */ /* 0x000fe200078e00ff */
[----:B------:R-:W-:Y:S01]  /*0da0*/  LOP3.LUT R15, R4, R0, RZ, 0x3c, !PT ;  /* 0x00000000040f7212 */ /* 0x000fe200078e3cff */
[----:B------:R-:W-:Y:S01]  /*0db0*/  IMAD.MOV.U32 R4, RZ, RZ, R2 ;  /* 0x000000ffff047224 */ /* 0x000fe200078e0002 */
[----:B------:R-:W-:Y:S01]  /*0dc0*/  UIMAD UR4, UR7, UR5, UR4 ;  /* 0x00000005070472a4 */ /* 0x000fe2000f8e0204 */
[----:B------:R-:W-:Y:S01]  /*0dd0*/  IMAD R0, R9, c[0x0][0x1d8], RZ ;  /* 0x0000760009007a24 */ /* 0x000fe200078e02ff */
[----:B------:R-:W-:Y:S01]  /*0de0*/  ISETP.LT.OR P1, PT, R14, 0x1, P6 ;  /* 0x000000010e00780c */ /* 0x000fe20003721670 */
[C---:B------:R-:W-:Y:S01]  /*0df0*/  IMAD.WIDE.U32 R6, R8.reuse, c[0x0][0x1d8], R4 ;  /* 0x0000760008067a25 */ /* 0x040fe200078e0004 */
[----:B------:R-:W-:Y:S01]  /*0e00*/  ULDC.64 UR6, c[0x0][0x270] ;  /* 0x00009c0000067ab9 */ /* 0x000fe20000000a00 */
[----:B------:R-:W-:Y:S01]  /*0e10*/  SHF.R.S32.HI R245, RZ, 0x1f, R244 ;  /* 0x0000001ffff57819 */ /* 0x000fe200000114f4 */
[----:B------:R-:W-:Y:S01]  /*0e20*/  UIMAD UR6, UR13, UR6, URZ ;  /* 0x000000060d0672a4 */ /* 0x000fe2000f8e023f */
[----:B------:R-:W-:Y:S01]  /*0e30*/  IMAD R0, R8, c[0x0][0x1dc], R0 ;  /* 0x0000770008007a24 */ /* 0x000fe200078e0200 */
[----:B------:R-:W-:Y:S01]  /*0e40*/  LEA R4, P0, R6, c[0x0][0x1c0], 0x1 ;  /* 0x0000700006047a11 */ /* 0x000fe200078008ff */
[----:B------:R-:W-:Y:S01]  /*0e50*/  IMAD.MOV.U32 R2, RZ, RZ, R10 ;  /* 0x000000ffff027224 */ /* 0x000fe200078e000a */
[----:B------:R-:W-:Y:S01]  /*0e60*/  IADD3 R3, R11, UR4, RZ ;  /* 0x000000040b037c10 */ /* 0x000fe2000fffe0ff */
[----:B------:R-:W-:Y:S01]  /*0e70*/  IMAD.IADD R0, R7, 0x1, R0 ;  /* 0x0000000107007824 */ /* 0x000fe200078e0200 */
[----:B------:R-:W-:Y:S01]  /*0e80*/  ULDC.64 UR4, c[0x0][0x1b8] ;  /* 0x00006e0000047ab9 */ /* 0x000fe20000000a00 */
[----:B------:R-:W-:Y:S01]  /*0e90*/  ISETP.LT.OR P5, PT, R14, 0x21, P5 ;  /* 0x000000210e00780c */ /* 0x000fe20002fa1670 */
[----:B------:R-:W-:Y:S01]  /*0ea0*/  UIMAD UR4, UR12, UR4, URZ ;  /* 0x000000040c0472a4 */ /* 0x000fe2000f8e023f */
[----:B------:R-:W-:Y:S01]  /*0eb0*/  IMAD.WIDE.U32 R16, R16, c[0x0][0x1b8], R2 ;  /* 0x00006e0010107a25 */ /* 0x000fe200078e0002 */
[----:B------:R-:W-:Y:S01]  /*0ec0*/  LEA.HI.X R5, R6, c[0x0][0x1c4], R0, 0x1, P0 ;  /* 0x0000710006057a11 */ /* 0x000fe200000f0c00 */
[----:B------:R-:W-:Y:S01]  /*0ed0*/  UIMAD UR6, UR19, UR7, UR6 ;  /* 0x00000007130672a4 */ /* 0x000fe2000f8e0206 */
[----:B------:R-:W-:Y:S01]  /*0ee0*/  LEA.HI R0, R21, R230, RZ, 0x6 ;  /* 0x000000e615007211 */ /* 0x000fe200078f30ff */
[----:B------:R-:W-:Y:S01]  /*0ef0*/  IMAD.MOV.U32 R3, RZ, RZ, c[0x0][0x1dc] ;  /* 0x00007700ff037624 */ /* 0x000fe200078e00ff */
[C---:B------:R-:W-:Y:S01]  /*0f00*/  LEA R2, P0, R24.reuse, R4, 0x6 ;  /* 0x0000000418027211 */ /* 0x040fe200078030ff */
[----:B------:R-:W-:Y:S01]  /*0f10*/  IMAD.U32 R6, RZ, RZ, UR19 ;  /* 0x00000013ff067e24 */ /* 0x000fe2000f8e00ff */
[----:B------:R-:W-:Y:S01]  /*0f20*/  SHF.R.S32.HI R20, RZ, 0x6, R0 ;  /* 0x00000006ff147819 */ /* 0x000fe20000011400 */
[----:B------:R-:W-:Y:S01]  /*0f30*/  UIMAD UR4, UR20, UR5, UR4 ;  /* 0x00000005140472a4 */ /* 0x000fe2000f8e0204 */
[----:B------:R-:W-:Y:S01]  /*0f40*/  LEA.HI.X R3, R24, R5, R3, 0x6, P0 ;  /* 0x0000000518037211 */ /* 0x000fe200000f3403 */
[----:B------:R-:W-:Y:S01]  /*0f50*/  IMAD.WIDE.U32 R6, R6, c[0x0][0x270], R244 ;  /* 0x00009c0006067a25 */ /* 0x000fe200078e00f4 */
[----:B------:R-:W-:Y:S01]  /*0f60*/  ISETP.GT.AND P0, PT, R230, 0x7f, PT ;  /* 0x0000007fe600780c */ /* 0x000fe20003f04270 */
[----:B------:R-:W-:Y:S01]  /*0f70*/  USHF.R.S32.HI UR7, URZ, 0x1f, UR11 ;  /* 0x0000001f3f077899 */ /* 0x000fe2000801140b */
[----:B------:R-:W-:Y:S01]  /*0f80*/  ISETP.LT.OR P6, PT, R14, 0x21, P6 ;  /* 0x000000210e00780c */ /* 0x000fe200037c1670 */
[----:B------:R-:W-:Y:S01]  /*0f90*/  IMAD R15, R20, 0x200, R15 ;  /* 0x00000200140f7824 */ /* 0x000fe200078e020f */
[----:B------:R-:W-:Y:S01]  /*0fa0*/  IADD3 R11, R7, UR6, RZ ;  /* 0x00000006070b7c10 */ /* 0x000fe2000fffe0ff */
[----:B------:R-:W-:Y:S01]  /*0fb0*/  IMAD.MOV.U32 R10, RZ, RZ, R6 ;  /* 0x000000ffff0a7224 */ /* 0x000fe200078e0006 */
[----:B------:R-:W-:Y:S01]  /*0fc0*/  IADD3 R7, R17, UR4, RZ ;  /* 0x0000000411077c10 */ /* 0x000fe2000fffe0ff */
[----:B------:R-:W-:Y:S01]  /*0fd0*/  IMAD.SHL.U32 R227, R15, 0x2, RZ ;  /* 0x000000020fe37824 */ /* 0x000fe200078e00ff */
[----:B------:R-:W-:Y:S01]  /*0fe0*/  ULDC.64 UR4, c[0x0][0x180] ;  /* 0x0000600000047ab9 */ /* 0x000fe20000000a00 */
[----:B------:R-:W-:Y:S01]  /*0ff0*/  IMAD R0, R9, c[0x0][0x1a8], RZ ;  /* 0x00006a0009007a24 */ /* 0x000fe200078e02ff */
[----:B------:R-:W-:Y:S01]  /*1000*/  UIMAD UR4, UR13, UR4, URZ ;  /* 0x000000040d0472a4 */ /* 0x000fe2000f8e023f */
[----:B------:R-:W-:Y:S01]  /*1010*/  IMAD.MOV.U32 R6, RZ, RZ, R16 ;  /* 0x000000ffff067224 */ /* 0x000fe200078e0010 */
[----:B------:R-:W-:Y:S01]  /*1020*/  @!PT LDS RZ, [RZ] ;  /* 0x00000000fffff984 */ /* 0x000fe20000000800 */
[----:B------:R-:W-:Y:S01]  /*1030*/  @!PT LDS RZ, [RZ] ;  /* 0x00000000fffff984 */ /* 0x000fe20000000800 */
[----:B------:R-:W-:Y:S01]  /*1040*/  @!PT LDS RZ, [RZ] ;  /* 0x00000000fffff984 */ /* 0x000fe20000000800 */
[----:B------:R1:W-:Y:S01]  /*1050*/  LDGSTS.E.BYPASS.LTC128B.128 [R227+0x7880], [R4.64], !P4 ;  /* 0x0788000004e37fae */ /* 0x0003e2000e101d56 */
[----:B------:R-:W-:Y:S01]  /*1060*/  IMAD.MOV.U32 R17, RZ, RZ, 0x5 ;  /* 0x00000005ff117424 */ /* 0x000fe200078e00ff */
[----:B------:R-:W-:Y:S01]  /*1070*/  UIMAD UR6, UR19, UR5, UR4 ;  /* 0x00000005130672a4 */ /* 0x000fe2000f8e0204 */
[----:B------:R-:W-:Y:S01]  /*1080*/  IMAD.SHL.U32 R16, R24, 0x20, RZ ;  /* 0x0000002018107824 */ /* 0x000fe200078e00ff */
[----:B------:R1:W-:Y:S01]  /*1090*/  LDGSTS.E.BYPASS.LTC128B.128 [R227+0xa080], [R4.64+0x80], !P3 ;  /* 0x0a08008004e37fae */ /* 0x0003e2000d901d56 */
[----:B------:R-:W-:Y:S01]  /*10a0*/  ISETP.LT.OR P3, PT, R14, 0x21, P2 ;  /* 0x000000210e00780c */ /* 0x000fe20001761670 */
[----:B------:R-:W-:Y:S01]  /*10b0*/  IMAD R15, R8, c[0x0][0x1ac], R0 ;  /* 0x00006b00080f7a24 */ /* 0x000fe200078e0200 */
[C---:B------:R-:W-:Y:S01]  /*10c0*/  @!P0 ISETP.LT.OR P2, PT, R14.reuse, 0x41, P2 ;  /* 0x000000410e00880c */ /* 0x040fe20001741670 */
[----:B------:R1:W-:Y:S01]  /*10d0*/  LDGSTS.E.BYPASS.LTC128B.128 [R227+0xc880], [R4.64+0x100], !P1 ;  /* 0x0c88010004e37fae */ /* 0x0003e2000c901d56 */
[----:B------:R-:W-:Y:S01]  /*10e0*/  @!P0 ISETP.GE.AND P1, PT, R14, 0x41, PT ;  /* 0x000000410e00880c */ /* 0x000fe20003f26270 */
[----:B------:R-:W-:Y:S01]  /*10f0*/  IMAD.WIDE.U32 R8, R8, c[0x0][0x1a8], R6 ;  /* 0x00006a0008087a25 */ /* 0x000fe200078e0006 */
[----:B------:R-:W-:Y:S01]  /*1100*/  ULDC.64 UR4, c[0x0][0x188] ;  /* 0x0000620000047ab9 */ /* 0x000fe20000000a00 */
[----:B------:R2:W-:Y:S01]  /*1110*/  LDGSTS.E.BYPASS.LTC128B.128 [R227+0x8880], [R2.64], !P5 ;  /* 0x0888000002e37fae */ /* 0x0005e2000e901d56 */
[----:B------:R-:W-:Y:S01]  /*1120*/  @!P0 ISETP.GE.OR P4, PT, R12, c[0x0][0x1cc], !P1 ;  /* 0x000073000c008a0c */ /* 0x000fe20004f86670 */
[----:B------:R-:W-:Y:S01]  /*1130*/  IMAD.IADD R7, R9, 0x1, R15 ;  /* 0x0000000109077824 */ /* 0x000fe200078e020f */
[----:B------:R-:W-:Y:S01]  /*1140*/  @!P0 ISETP.GE.OR P1, PT, R23, c[0x0][0x1cc], !P1 ;  /* 0x0000730017008a0c */ /* 0x000fe20004f26670 */
[----:B------:R-:W-:Y:S01]  /*1150*/  IMAD.U32 R0, RZ, RZ, UR20 ;  /* 0x00000014ff007e24 */ /* 0x000fe2000f8e00ff */
[----:B------:R-:W-:Y:S01]  /*1160*/  UIMAD UR4, UR12, UR4, URZ ;  /* 0x000000040c0472a4 */ /* 0x000fe2000f8e023f */
[----:B------:R2:W-:Y:S01]  /*1170*/  LDGSTS.E.BYPASS.LTC128B.128 [R227+0xb080], [R2.64+0x80], !P3 ;  /* 0x0b08008002e37fae */ /* 0x0005e2000d901d56 */
[----:B------:R-:W-:Y:S01]  /*1180*/  LEA R6, P3, R8, c[0x0][0x190], 0x1 ;  /* 0x0000640008067a11 */ /* 0x000fe200078608ff */
[----:B------:R-:W-:Y:S01]  /*1190*/  IMAD.WIDE.U32 R248, R0, c[0x0][0x278], R10 ;  /* 0x00009e0000f87a25 */ /* 0x000fe200078e000a */
[----:B------:R-:W-:Y:S01]  /*11a0*/  UIMAD UR5, UR20, UR5, UR4 ;  /* 0x00000005140572a4 */ /* 0x000fe2000f8e0204 */
[----:B------:R2:W-:Y:S01]  /*11b0*/  LDGSTS.E.BYPASS.LTC128B.128 [R227+0xd880], [R2.64+0x100], !P6 ;  /* 0x0d88010002e37fae */ /* 0x0005e2000f101d56 */
[----:B------:R-:W-:Y:S01]  /*11c0*/  LEA.HI.X R7, R8, c[0x0][0x194], R7, 0x1, P3 ;  /* 0x0000650008077a11 */ /* 0x000fe200018f0c07 */
[----:B------:R-:W-:Y:S01]  /*11d0*/  IMAD R0, R233, c[0x0][0x178], RZ ;  /* 0x00005e00e9007a24 */ /* 0x000fe200078e02ff */
[----:B------:R-:W-:Y:S01]  /*11e0*/  CS2R R166, SRZ ;  /* 0x0000000000a67805 */ /* 0x000fe2000001ff00 */
[----:B------:R-:W-:Y:S01]  /*11f0*/  IMAD.MOV.U32 R15, RZ, RZ, c[0x0][0x178] ;  /* 0x00005e00ff0f7624 */ /* 0x000fe200078e00ff */
[----:B------:R-:W-:Y:S01]  /*1200*/  CS2R R164, SRZ ;  /* 0x0000000000a47805 */ /* 0x000fe2000001ff00 */
[----:B------:R-:W-:Y:S01]  /*1210*/  IMAD R0, R232, c[0x0][0x17c], R0 ;  /* 0x00005f00e8007a24 */ /* 0x000fe200078e0200 */
[----:B------:R-:W-:Y:S01]  /*1220*/  CS2R R162, SRZ ;  /* 0x0000000000a27805 */ /* 0x000fe2000001ff00 */
[C---:B------:R-:W-:Y:S01]  /*1230*/  IMAD.SHL.U32 R25, R15.reuse, 0x20, RZ ;  /* 0x000000200f197824 */ /* 0x040fe200078e00ff */
[-C--:B------:R-:W-:Y:S01]  /*1240*/  SHF.L.U64.HI R26, R15, R17.reuse, c[0x0][0x17c] ;  /* 0x00005f000f1a7619 */ /* 0x080fe20000010211 */
[----:B------:R-:W-:Y:S01]  /*1250*/  IMAD.MOV.U32 R223, RZ, RZ, 0x10 ;  /* 0x00000010ffdf7424 */ /* 0x000fe200078e00ff */
[----:B------:R-:W-:Y:S01]  /*1260*/  CS2R R160, SRZ ;  /* 0x0000000000a07805 */ /* 0x000fe2000001ff00 */
[----:B------:R-:W-:Y:S01]  /*1270*/  IMAD.MOV.U32 R213, RZ, RZ, 0x120 ;  /* 0x00000120ffd57424 */ /* 0x000fe200078e00ff */
[----:B-1----:R-:W-:Y:S01]  /*1280*/  SHF.L.U64.HI R5, R24, R17, c[0x0][0x1dc] ;  /* 0x0000770018057619 */ /* 0x002fe20000010211 */
[----:B------:R-:W-:Y:S01]  /*1290*/  CS2R R158, SRZ ;  /* 0x00000000009e7805 */ /* 0x000fe2000001ff00 */
[C---:B------:R-:W-:Y:S01]  /*12a0*/  @!P0 LEA R4, P5, R16.reuse, R2, 0x1 ;  /* 0x0000000210048211 */ /* 0x040fe200078a08ff */
[----:B------:R-:W-:Y:S01]  /*12b0*/  CS2R R156, SRZ ;  /* 0x00000000009c7805 */ /* 0x000fe2000001ff00 */
[----:B------:R-:W-:Y:S01]  /*12c0*/  CS2R R154, SRZ ;  /* 0x00000000009a7805 */ /* 0x000fe2000001ff00 */
[----:B------:R-:W-:Y:S01]  /*12d0*/  CS2R R152, SRZ ;  /* 0x0000000000987805 */ /* 0x000fe2000001ff00 */
[----:B------:R-:W-:Y:S01]  /*12e0*/  @!P0 LEA.HI.X R5, R16, R3, R5, 0x1, P5 ;  /* 0x0000000310058211 */ /* 0x000fe200028f0c05 */
[----:B------:R-:W-:Y:S01]  /*12f0*/  IMAD.MOV.U32 R16, RZ, RZ, 0x6 ;  /* 0x00000006ff107424 */ /* 0x000fe200078e00ff */
[----:B------:R-:W-:Y:S01]  /*1300*/  ISETP.GE.AND P5, PT, R12, c[0x0][0x19c], PT ;  /* 0x000067000c007a0c */ /* 0x000fe20003fa6270 */
[----:B------:R-:W-:Y:S01]  /*1310*/  CS2R R150, SRZ ;  /* 0x0000000000967805 */ /* 0x000fe2000001ff00 */
[----:B------:R-:W-:Y:S01]  /*1320*/  CS2R R148, SRZ ;  /* 0x0000000000947805 */ /* 0x000fe2000001ff00 */
[----:B------:R1:W-:Y:S01]  /*1330*/  @!P0 LDGSTS.E.BYPASS.LTC128B.128 [R227+0x9880], [R4.64], !P4 ;  /* 0x0988000004e38fae */ /* 0x0003e2000e101d56 */
[----:B------:R-:W-:Y:S01]  /*1340*/  ISETP.LT.OR P3, PT, R14, 0x1, P5 ;  /* 0x000000010e00780c */ /* 0x000fe20002f61670 */
[----:B------:R-:W-:Y:S01]  /*1350*/  CS2R R146, SRZ ;  /* 0x0000000000927805 */ /* 0x000fe2000001ff00 */
[----:B--2---:R-:W-:Y:S01]  /*1360*/  IMAD.WIDE.U32 R2, R232, c[0x0][0x178], R12 ;  /* 0x00005e00e8027a25 */ /* 0x004fe200078e000c */
[----:B------:R1:W-:Y:S01]  /*1370*/  @!P0 LDGSTS.E.BYPASS.LTC128B.128 [R227+0xc080], [R4.64+0x80], !P2 ;  /* 0x0c08008004e38fae */ /* 0x0003e2000d101d56 */
[----:B------:R-:W-:Y:S01]  /*1380*/  ISETP.GE.AND P2, PT, R19, c[0x0][0x19c], PT ;  /* 0x0000670013007a0c */ /* 0x000fe20003f46270 */
[----:B------:R-:W-:Y:S01]  /*1390*/  CS2R R144, SRZ ;  /* 0x0000000000907805 */ /* 0x000fe2000001ff00 */
[----:B------:R-:W-:Y:S01]  /*13a0*/  IMAD.IADD R3, R3, 0x1, R0 ;  /* 0x0000000103037824 */ /* 0x000fe200078e0200 */
[----:B------:R1:W-:Y:S01]  /*13b0*/  @!P0 LDGSTS.E.BYPASS.LTC128B.128 [R227+0xe880], [R4.64+0x100], !P1 ;  /* 0x0e88010004e38fae */ /* 0x0003e2000c901d56 */
[----:B------:R-:W-:Y:S01]  /*13c0*/  ISETP.GE.AND P1, PT, R23, c[0x0][0x19c], PT ;  /* 0x0000670017007a0c */ /* 0x000fe20003f26270 */
        /* <DEDUP_REMOVED lines=23> */
[----:B------:R-:W-:Y:S01]  /*1540*/  CS2R R98, SRZ ;  /* 0x0000000000627805 */ /* 0x000fe2000001ff00 */
[----:B------:R-:W-:Y:S01]  /*1550*/  CS2R R96, SRZ ;  /* 0x0000000000607805 */ /* 0x000fe2000001ff00 */
[----:B-1----:R-:W-:Y:S01]  /*1560*/  IMAD.MOV.U32 R5, RZ, RZ, c[0x0][0x1a8] ;  /* 0x00006a00ff057624 */ /* 0x002fe200078e00ff */
[----:B------:R-:W-:Y:S01]  /*1570*/  CS2R R94, SRZ ;  /* 0x00000000005e7805 */ /* 0x000fe2000001ff00 */
[----:B------:R-:W-:Y:S01]  /*1580*/  IMAD.MOV.U32 R4, RZ, RZ, c[0x0][0x1ac] ;  /* 0x00006b00ff047624 */ /* 0x000fe200078e00ff */
[----:B------:R-:W-:Y:S01]  /*1590*/  CS2R R92, SRZ ;  /* 0x00000000005c7805 */ /* 0x000fe2000001ff00 */
[C---:B------:R-:W-:Y:S01]  /*15a0*/  IMAD.SHL.U32 R11, R5.reuse, 0x20, RZ ;  /* 0x00000020050b7824 */ /* 0x040fe200078e00ff */
[C---:B------:R-:W-:Y:S01]  /*15b0*/  LEA R8, P4, R5.reuse, R6, 0x6 ;  /* 0x0000000605087211 */ /* 0x040fe200078830ff */
[----:B------:R-:W-:Y:S01]  /*15c0*/  CS2R R90, SRZ ;  /* 0x00000000005a7805 */ /* 0x000fe2000001ff00 */
[C---:B------:R-:W-:Y:S01]  /*15d0*/  SHF.L.U64.HI R0, R5.reuse, R17, c[0x0][0x1ac] ;  /* 0x00006b0005007619 */ /* 0x040fe20000010211 */
[----:B------:R-:W-:Y:S01]  /*15e0*/  CS2R R88, SRZ ;  /* 0x0000000000587805 */ /* 0x000fe2000001ff00 */
[----:B------:R-:W-:Y:S01]  /*15f0*/  LEA.HI.X R9, R5, R7, R4, 0x6, P4 ;  /* 0x0000000705097211 */ /* 0x000fe200020f3404 */
[----:B------:R-:W-:Y:S01]  /*1600*/  IMAD.U32 R4, RZ, RZ, UR19 ;  /* 0x00000013ff047e24 */ /* 0x000fe2000f8e00ff */
[----:B------:R-:W-:Y:S01]  /*1610*/  @!P0 LEA R10, P3, R11, R8, 0x1 ;  /* 0x000000080b0a8211 */ /* 0x000fe200078608ff */
[----:B------:R-:W-:Y:S01]  /*1620*/  IMAD.SHL.U32 R5, R15, 0x40, RZ ;  /* 0x000000400f057824 */ /* 0x000fe200078e00ff */
[----:B------:R-:W-:Y:S01]  /*1630*/  ISETP.LT.OR P4, PT, R14, 0x1, P1 ;  /* 0x000000010e00780c */ /* 0x000fe20000f81670 */
[----:B------:R-:W-:Y:S01]  /*1640*/  IMAD.WIDE.U32 R2, R4, c[0x0][0x180], R2 ;  /* 0x0000600004027a25 */ /* 0x000fe200078e0002 */
[----:B------:R-:W-:Y:S01]  /*1650*/  @!P0 LEA.HI.X R11, R11, R9, R0, 0x1, P3 ;  /* 0x000000090b0b8211 */ /* 0x000fe200018f0c00 */
[----:B------:R-:W-:Y:S01]  /*1660*/  CS2R R86, SRZ ;  /* 0x0000000000567805 */ /* 0x000fe2000001ff00 */
[C---:B------:R-:W-:Y:S01]  /*1670*/  ISETP.LT.OR P3, PT, R14.reuse, 0x21, P5 ;  /* 0x000000210e00780c */ /* 0x040fe20002f61670 */
[----:B------:R-:W-:Y:S01]  /*1680*/  IMAD.U32 R0, RZ, RZ, UR20 ;  /* 0x00000014ff007e24 */ /* 0x000fe2000f8e00ff */
[----:B------:R-:W-:Y:S01]  /*1690*/  IADD3 R3, R3, UR6, RZ ;  /* 0x0000000603037c10 */ /* 0x000fe2000fffe0ff */
[----:B------:R-:W-:Y:S01]  /*16a0*/  USHF.L.U32 UR6, UR11, 0x6, URZ ;  /* 0x000000060b067899 */ /* 0x000fe2000800063f */
[----:B------:R-:W-:Y:S01]  /*16b0*/  SHF.L.U64.HI R4, R15, R16, c[0x0][0x17c] ;  /* 0x00005f000f047619 */ /* 0x000fe20000010210 */
[----:B------:R-:W-:Y:S01]  /*16c0*/  CS2R R84, SRZ ;  /* 0x0000000000547805 */ /* 0x000fe2000001ff00 */
[----:B------:R-:W-:Y:S01]  /*16d0*/  @!P0 ISETP.LT.OR P5, PT, R14, 0x41, P5 ;  /* 0x000000410e00880c */ /* 0x000fe20002fa1670 */
[----:B------:R-:W-:Y:S01]  /*16e0*/  IMAD.WIDE.U32 R242, R0, c[0x0][0x188], R2 ;  /* 0x0000620000f27a25 */ /* 0x000fe200078e0002 */
[----:B------:R-:W-:Y:S01]  /*16f0*/  CS2R R82, SRZ ;  /* 0x0000000000527805 */ /* 0x000fe2000001ff00 */
[----:B------:R2:W-:Y:S01]  /*1700*/  LDGSTS.E.BYPASS.LTC128B.128 [R227+0x5080], [R6.64+0x100], !P4 ;  /* 0x0508010006e37fae */ /* 0x0005e2000e101d56 */
[----:B------:R-:W-:Y:S01]  /*1710*/  ISETP.LT.OR P4, PT, R14, 0x21, P1 ;  /* 0x000000210e00780c */ /* 0x000fe20000f81670 */
[----:B------:R-:W-:Y:S01]  /*1720*/  IMAD R0, R233, c[0x0][0x208], RZ ;  /* 0x00008200e9007a24 */ /* 0x000fe200078e02ff */
[----:B------:R-:W-:Y:S01]  /*1730*/  IADD3 R239, R243, UR5, RZ ;  /* 0x00000005f3ef7c10 */ /* 0x000fe2000fffe0ff */
[----:B------:R1:W-:Y:S01]  /*1740*/  LDGSTS.E.BYPASS.LTC128B.128 [R227+0x1080], [R8.64], !P3 ;  /* 0x0108000008e37fae */ /* 0x0003e2000d901d56 */
[----:B------:R-:W-:Y:S01]  /*1750*/  ISETP.GE.AND P3, PT, R12, c[0x0][0x16c], PT ;  /* 0x00005b000c007a0c */ /* 0x000fe20003f66270 */
[----:B------:R-:W-:Y:S01]  /*1760*/  IMAD.WIDE.U32 R2, R232, c[0x0][0x208], R12 ;  /* 0x00008200e8027a25 */ /* 0x000fe200078e000c */
[----:B------:R-:W-:Y:S01]  /*1770*/  @!P0 ISETP.LT.OR P1, PT, R14, 0x41, P1 ;  /* 0x000000410e00880c */ /* 0x000fe20000f21670 */
[----:B------:R1:W-:Y:S01]  /*1780*/  LDGSTS.E.BYPASS.LTC128B.128 [R227+0x3880], [R8.64+0x80], !P6 ;  /* 0x0388008008e37fae */ /* 0x0003e2000f101d56 */
[----:B------:R-:W-:Y:S01]  /*1790*/  SEL R13, RZ, 0x1, P3 ;  /* 0x00000001ff0d7807 */ /* 0x000fe20001800000 */
[----:B------:R-:W-:Y:S01]  /*17a0*/  IMAD R0, R232, c[0x0][0x20c], R0 ;  /* 0x00008300e8007a24 */ /* 0x000fe200078e0200 */
[----:B------:R-:W-:Y:S01]  /*17b0*/  ISETP.GE.AND P3, PT, R19, c[0x0][0x16c], PT ;  /* 0x00005b0013007a0c */ /* 0x000fe20003f66270 */
[----:B------:R-:W-:Y:S01]  /*17c0*/  IMAD.MOV.U32 R238, RZ, RZ, R242 ;  /* 0x000000ffffee7224 */ /* 0x000fe200078e00f2 */
[----:B------:R-:W-:Y:S01]  /*17d0*/  ULDC.64 UR4, c[0x0][0x210] ;  /* 0x0000840000047ab9 */ /* 0x000fe20000000a00 */
[----:B------:R1:W-:Y:S01]  /*17e0*/  LDGSTS.E.BYPASS.LTC128B.128 [R227+0x6080], [R8.64+0x100], !P4 ;  /* 0x0608010008e37fae */ /* 0x0003e2000e101d56 */
[----:B------:R-:W-:Y:S01]  /*17f0*/  UIMAD UR4, UR13, UR4, URZ ;  /* 0x000000040d0472a4 */ /* 0x000fe2000f8e023f */
[----:B------:R-:W-:Y:S01]  /*1800*/  CS2R R80, SRZ ;  /* 0x0000000000507805 */ /* 0x000fe2000001ff00 */
[----:B------:R-:W-:Y:S01]  /*1810*/  CS2R R78, SRZ ;  /* 0x00000000004e7805 */ /* 0x000fe2000001ff00 */
[----:B------:R3:W-:Y:S01]  /*1820*/  @!P0 LDGSTS.E.BYPASS.LTC128B.128 [R227+0x2080], [R10.64], !P5 ;  /* 0x020800000ae38fae */ /* 0x0007e2000e901d56 */
[----:B------:R-:W-:Y:S01]  /*1830*/  UIMAD UR8, UR19, UR5, UR4 ;  /* 0x00000005130872a4 */ /* 0x000fe2000f8e0204 */
[----:B------:R-:W-:Y:S01]  /*1840*/  CS2R R76, SRZ ;  /* 0x00000000004c7805 */ /* 0x000fe2000001ff00 */
[----:B------:R-:W-:Y:S01]  /*1850*/  CS2R R74, SRZ ;  /* 0x00000000004a7805 */ /* 0x000fe2000001ff00 */
[----:B------:R3:W-:Y:S01]  /*1860*/  @!P0 LDGSTS.E.BYPASS.LTC128B.128 [R227+0x4880], [R10.64+0x80], !P2 ;  /* 0x048800800ae38fae */ /* 0x0007e2000d101d56 */
[----:B------:R-:W-:Y:S01]  /*1870*/  ULDC.64 UR4, c[0x0][0x218] ;  /* 0x0000860000047ab9 */ /* 0x000fe20000000a00 */
[----:B------:R-:W-:Y:S01]  /*1880*/  CS2R R72, SRZ ;  /* 0x0000000000487805 */ /* 0x000fe2000001ff00 */
[----:B------:R-:W-:Y:S01]  /*1890*/  UIMAD UR4, UR12, UR4, URZ ;  /* 0x000000040c0472a4 */ /* 0x000fe2000f8e023f */
[----:B------:R3:W-:Y:S01]  /*18a0*/  @!P0 LDGSTS.E.BYPASS.LTC128B.128 [R227+0x7080], [R10.64+0x100], !P1 ;  /* 0x070801000ae38fae */ /* 0x0007e2000c901d56 */
[----:B--2---:R-:W-:Y:S01]  /*18b0*/  IMAD.IADD R7, R3, 0x1, R0 ;  /* 0x0000000103077824 */ /* 0x004fe200078e0200 */
[----:B------:R-:W-:Y:S01]  /*18c0*/  SEL R3, RZ, 0xffffffff, P3 ;  /* 0xffffffffff037807 */ /* 0x000fe20001800000 */
[----:B------:R-:W-:Y:S01]  /*18d0*/  IMAD R0, R4, UR11, RZ ;  /* 0x0000000b04007c24 */ /* 0x000fe2000f8e02ff */
[----:B------:R-:W-:Y:S01]  /*18e0*/  ISETP.GE.AND P3, PT, R23, c[0x0][0x16c], PT ;  /* 0x00005b0017007a0c */ /* 0x000fe20003f66270 */
[----:B------:R-:W-:Y:S01]  /*18f0*/  IMAD.MOV.U32 R6, RZ, RZ, R2 ;  /* 0x000000ffff067224 */ /* 0x000fe200078e0002 */
[----:B------:R-:W0:Y:S01]  /*1900*/  LDGDEPBAR ;  /* 0x00000000000079af */ /* 0x000e220000000000 */
[----:B------:R-:W-:Y:S01]  /*1910*/  IMAD.SHL.U32 R3, R3, 0x2, RZ ;  /* 0x0000000203037824 */ /* 0x000fe200078e00ff */
[----:B------:R-:W-:Y:S01]  /*1920*/  SEL R14, RZ, 0x4, P3 ;  /* 0x00000004ff0e7807 */ /* 0x000fe20001800000 */
[C---:B------:R-:W-:Y:S01]  /*1930*/  IMAD R0, R5.reuse, UR7, R0 ;  /* 0x0000000705007c24 */ /* 0x040fe2000f8e0200 */
[----:B------:R-:W-:Y:S01]  /*1940*/  CS2R R70, SRZ ;  /* 0x0000000000467805 */ /* 0x000fe2000001ff00 */
[----:B------:R-:W-:Y:S01]  /*1950*/  IMAD.WIDE.U32 R4, R5, UR11, R238 ;  /* 0x0000000b05047c25 */ /* 0x000fe2000f8e00ee */
[----:B------:R-:W-:Y:S01]  /*1960*/  LOP3.LUT R3, R3, 0x2, R13, 0xe2, !PT ;  /* 0x0000000203037812 */ /* 0x000fe200078ee20d */
[----:B------:R-:W-:Y:S01]  /*1970*/  CS2R R68, SRZ ;  /* 0x0000000000447805 */ /* 0x000fe2000001ff00 */
[----:B------:R-:W-:Y:S01]  /*1980*/  CS2R R66, SRZ ;  /* 0x0000000000427805 */ /* 0x000fe2000001ff00 */
[----:B------:R-:W-:Y:S01]  /*1990*/  IMAD.U32 R13, RZ, RZ, UR19 ;  /* 0x00000013ff0d7e24 */ /* 0x000fe2000f8e00ff */
[C---:B------:R-:W-:Y:S01]  /*19a0*/  LEA R2, P3, R4.reuse, c[0x0][0x160], 0x1 ;  /* 0x0000580004027a11 */ /* 0x040fe200078608ff */
[----:B------:R-:W-:Y:S01]  /*19b0*/  IMAD.IADD R0, R5, 0x1, R0 ;  /* 0x0000000105007824 */ /* 0x000fe200078e0200 */
[----:B------:R-:W-:Y:S01]  /*19c0*/  LOP3.LUT R5, R3, R14, RZ, 0xfc, !PT ;  /* 0x0000000e03057212 */ /* 0x000fe200078efcff */
[----:B------:R-:W-:Y:S01]  /*19d0*/  IMAD.WIDE.U32 R6, R13, c[0x0][0x210], R6 ;  /* 0x000084000d067a25 */ /* 0x000fe200078e0006 */
[----:B------:R-:W-:Y:S01]  /*19e0*/  CS2R R64, SRZ ;  /* 0x0000000000407805 */ /* 0x000fe2000001ff00 */
[----:B------:R-:W-:Y:S01]  /*19f0*/  CS2R R62, SRZ ;  /* 0x00000000003e7805 */ /* 0x000fe2000001ff00 */
[----:B------:R-:W-:Y:S01]  /*1a00*/  LEA.HI.X R3, R4, c[0x0][0x164], R0, 0x1, P3 ;  /* 0x0000590004037a11 */ /* 0x000fe200018f0c00 */
[----:B------:R-:W-:Y:S01]  /*1a10*/  IMAD.U32 R13, RZ, RZ, UR6 ;  /* 0x00000006ff0d7e24 */ /* 0x000fe2000f8e00ff */
[C---:B------:R-:W-:Y:S01]  /*1a20*/  LOP3.LUT P4, RZ, R5.reuse, 0x1, RZ, 0xc0, !PT ;  /* 0x0000000105ff7812 */ /* 0x040fe2000788c0ff */
[----:B-1----:R-:W-:Y:S01]  /*1a30*/  IMAD.U32 R8, RZ, RZ, UR20 ;  /* 0x00000014ff087e24 */ /* 0x002fe2000f8e00ff */
[C---:B------:R-:W-:Y:S01]  /*1a40*/  LOP3.LUT P3, RZ, R5.reuse, 0x2, RZ, 0xc0, !PT ;  /* 0x0000000205ff7812 */ /* 0x040fe2000786c0ff */
[----:B---3--:R-:W-:Y:S01]  /*1a50*/  IMAD.MOV.U32 R11, RZ, RZ, c[0x0][0x208] ;  /* 0x00008200ff0b7624 */ /* 0x008fe200078e00ff */
[----:B------:R-:W-:Y:S01]  /*1a60*/  IADD3 R0, -R232, c[0x0][0x168], -R13 ;  /* 0x00005a00e8007a10 */ /* 0x000fe20007ffe90d */
[----:B------:R-:W-:Y:S01]  /*1a70*/  IMAD.MOV.U32 R4, RZ, RZ, R6 ;  /* 0x000000ffff047224 */ /* 0x000fe200078e0006 */
[----:B------:R-:W-:Y:S01]  /*1a80*/  LOP3.LUT P2, RZ, R5, 0x4, RZ, 0xc0, !PT ;  /* 0x0000000405ff7812 */ /* 0x000fe2000784c0ff */
[----:B------:R-:W-:Y:S01]  /*1a90*/  IMAD.SHL.U32 R14, R11, 0x20, RZ ;  /* 0x000000200b0e7824 */ /* 0x000fe200078e00ff */
[C---:B------:R-:W-:Y:S01]  /*1aa0*/  ISETP.LT.OR P6, PT, R0.reuse, 0x1, !P4 ;  /* 0x000000010000780c */ /* 0x040fe200067c1670 */
[----:B------:R-:W-:Y:S01]  /*1ab0*/  CS2R R60, SRZ ;  /* 0x00000000003c7805 */ /* 0x000fe2000001ff00 */
[C---:B------:R-:W-:Y:S01]  /*1ac0*/  ISETP.LT.OR P5, PT, R0.reuse, 0x1, !P3 ;  /* 0x000000010000780c */ /* 0x040fe20005fa1670 */
[----:B------:R-:W-:Y:S01]  /*1ad0*/  CS2R R58, SRZ ;  /* 0x00000000003a7805 */ /* 0x000fe2000001ff00 */
[C---:B------:R-:W-:Y:S01]  /*1ae0*/  ISETP.LT.OR P0, PT, R0.reuse, 0x1, !P2 ;  /* 0x000000010000780c */ /* 0x040fe20005701670 */
[----:B------:R-:W-:Y:S01]  /*1af0*/  CS2R R56, SRZ ;  /* 0x0000000000387805 */ /* 0x000fe2000001ff00 */
[----:B------:R-:W-:Y:S01]  /*1b00*/  IADD3 R5, R7, UR8, RZ ;  /* 0x0000000807057c10 */ /* 0x000fe2000fffe0ff */
[----:B------:R-:W-:Y:S01]  /*1b10*/  UIMAD UR8, UR20, UR5, UR4 ;  /* 0x00000005140872a4 */ /* 0x000fe2000f8e0204 */
[----:B------:R-:W-:Y:S01]  /*1b20*/  ISETP.LT.OR P1, PT, R0, 0x21, !P4 ;  /* 0x000000210000780c */ /* 0x000fe20006721670 */
[----:B------:R-:W-:Y:S01]  /*1b30*/  CS2R R54, SRZ ;  /* 0x0000000000367805 */ /* 0x000fe2000001ff00 */
[----:B------:R-:W-:Y:S01]  /*1b40*/  ULDC.64 UR4, c[0x0][0x278] ;  /* 0x00009e0000047ab9 */ /* 0x000fe20000000a00 */
[----:B------:R-:W-:Y:S01]  /*1b50*/  IMAD.WIDE.U32 R240, R8, c[0x0][0x218], R4 ;  /* 0x0000860008f07a25 */ /* 0x000fe200078e0004 */
[----:B------:R-:W-:Y:S01]  /*1b60*/  UIMAD UR4, UR12, UR4, URZ ;  /* 0x000000040c0472a4 */ /* 0x000fe2000f8e023f */
[----:B------:R1:W-:Y:S01]  /*1b70*/  LDGSTS.E.BYPASS.LTC128B.128 [R227+0xf080], [R2.64], !P6 ;  /* 0x0f08000002e37fae */ /* 0x0003e2000f101d56 */
[C---:B------:R-:W-:Y:S01]  /*1b80*/  ISETP.LT.OR P6, PT, R0.reuse, 0x21, !P3 ;  /* 0x000000210000780c */ /* 0x040fe20005fc1670 */
[C---:B------:R-:W-:Y:S01]  /*1b90*/  IMAD.SHL.U32 R4, R11.reuse, 0x40, RZ ;  /* 0x000000400b047824 */ /* 0x040fe200078e00ff */
[----:B------:R-:W-:Y:S01]  /*1ba0*/  UIMAD UR4, UR20, UR5, UR4 ;  /* 0x00000005140472a4 */ /* 0x000fe2000f8e0204 */
[----:B------:R1:W-:Y:S01]  /*1bb0*/  LDGSTS.E.BYPASS.LTC128B.128 [R227+0x11080], [R2.64+0x80], !P5 ;  /* 0x1108008002e37fae */ /* 0x0003e2000e901d56 */
[----:B------:R-:W-:Y:S01]  /*1bc0*/  ISETP.LT.OR P5, PT, R0, 0x21, !P2 ;  /* 0x000000210000780c */ /* 0x000fe200057a1670 */
[----:B------:R-:W-:Y:S01]  /*1bd0*/  IMAD.MOV.U32 R236, RZ, RZ, R240 ;  /* 0x000000ffffec7224 */ /* 0x000fe200078e00f0 */
[----:B------:R-:W-:Y:S01]  /*1be0*/  SHF.L.U64.HI R0, R11, R16, c[0x0][0x20c] ;  /* 0x000083000b007619 */ /* 0x000fe20000010210 */
[----:B------:R1:W-:Y:S01]  /*1bf0*/  LDGSTS.E.BYPASS.LTC128B.128 [R227+0x13080], [R2.64+0x100], !P0 ;  /* 0x1308010002e37fae */ /* 0x0003e2000c101d56 */
[----:B------:R-:W-:Y:S01]  /*1c00*/  IADD3 R252, R249, UR4, RZ ;  /* 0x00000004f9fc7c10 */ /* 0x000fe2000fffe0ff */
[----:B------:R-:W-:Y:S01]  /*1c10*/  ULDC.64 UR4, c[0x0][0x288] ;  /* 0x0000a20000047ab9 */ /* 0x000fe20000000a00 */
[----:B------:R-:W-:Y:S01]  /*1c20*/  IADD3 R237, R241, UR8, RZ ;  /* 0x00000008f1ed7c10 */ /* 0x000fe2000fffe0ff */
[----:B------:R-:W-:Y:S01]  /*1c30*/  IMAD R0, R0, UR11, RZ ;  /* 0x0000000b00007c24 */ /* 0x000fe2000f8e02ff */
[----:B------:R-:W-:Y:S01]  /*1c40*/  P2R R10, PR, RZ, 0x10 ;  /* 0x00000010ff0a7803 */ /* 0x000fe20000000000 */
[----:B------:R-:W-:Y:S01]  /*1c50*/  UIMAD UR4, UR13, UR4, URZ ;  /* 0x000000040d0472a4 */ /* 0x000fe2000f8e023f */
[----:B------:R-:W-:Y:S01]  /*1c60*/  IADD3 R8, -R13, c[0x0][0x168], -R232 ;  /* 0x00005a000d087a10 */ /* 0x000fe20007ffe9e8 */
[----:B------:R-:W-:Y:S01]  /*1c70*/  IMAD R9, R4, UR7, R0 ;  /* 0x0000000704097c24 */ /* 0x000fe2000f8e0200 */
[----:B------:R-:W-:Y:S01]  /*1c80*/  USHF.R.S32.HI UR7, URZ, 0x1f, UR6 ;  /* 0x0000001f3f077899 */ /* 0x000fe20008011406 */
[----:B------:R-:W-:Y:S01]  /*1c90*/  ISETP.GE.AND P4, PT, R12, c[0x0][0x1fc], PT ;  /* 0x00007f000c007a0c */ /* 0x000fe20003f86270 */
[----:B------:R-:W-:Y:S01]  /*1ca0*/  IMAD.WIDE.U32 R4, R4, UR11, R236 ;  /* 0x0000000b04047c25 */ /* 0x000fe2000f8e00ec */
[----:B------:R-:W-:Y:S01]  /*1cb0*/  SHF.L.U64.HI R15, R11, R17, c[0x0][0x20c] ;  /* 0x000083000b0f7619 */ /* 0x000fe20000010211 */
[----:B------:R-:W-:Y:S01]  /*1cc0*/  UIMAD UR4, UR19, UR5, UR4 ;  /* 0x00000005130472a4 */ /* 0x000fe2000f8e0204 */
[----:B------:R-:W-:Y:S01]  /*1cd0*/  LEA.HI R11, R21, R230, RZ, 0x2 ;  /* 0x000000e6150b7211 */ /* 0x000fe200078f10ff */
[----:B------:R-:W-:Y:S01]  /*1ce0*/  CS2R R52, SRZ ;  /* 0x0000000000347805 */ /* 0x000fe2000001ff00 */
[----:B------:R-:W-:Y:S01]  /*1cf0*/  CS2R R50, SRZ ;  /* 0x0000000000327805 */ /* 0x000fe2000001ff00 */
[----:B------:R-:W-:Y:S01]  /*1d00*/  CS2R R48, SRZ ;  /* 0x0000000000307805 */ /* 0x000fe2000001ff00 */
[----:B------:R-:W-:Y:S01]  /*1d10*/  CS2R R46, SRZ ;  /* 0x00000000002e7805 */ /* 0x000fe2000001ff00 */
[----:B------:R-:W-:Y:S01]  /*1d20*/  CS2R R44, SRZ ;  /* 0x00000000002c7805 */ /* 0x000fe2000001ff00 */
[----:B------:R-:W-:Y:S01]  /*1d30*/  IADD3 R251, R227, 0xf080, RZ ;  /* 0x0000f080e3fb7810 */ /* 0x000fe20007ffe0ff */
[----:B------:R-:W-:Y:S01]  /*1d40*/  UMOV UR17, 0x1 ;  /* 0x0000000100117882 */ /* 0x000fe20000000000 */
[----:B------:R-:W-:Y:S01]  /*1d50*/  SHF.R.S32.HI R231, RZ, 0x1f, R230 ;  /* 0x0000001fffe77819 */ /* 0x000fe200000114e6 */
[----:B------:R-:W-:-:S02]  /*1d60*/  UMOV UR15, 0xffffffc0 ;  /* 0xffffffc0000f7882 */ /* 0x000fc40000000000 */
[----:B------:R-:W-:Y:S01]  /*1d70*/  ULDC UR9, c[0x0][0x168] ;  /* 0x00005a0000097ab9 */ /* 0x000fe20000000800 */
[C---:B-1----:R-:W-:Y:S01]  /*1d80*/  LEA R2, P0, R25.reuse, R2, 0x1 ;  /* 0x0000000219027211 */ /* 0x042fe200078008ff */
[----:B------:R-:W-:Y:S02]  /*1d90*/  UMOV UR10, 0xffffffb0 ;  /* 0xffffffb0000a7882 */ /* 0x000fe40000000000 */
[----:B------:R-:W-:Y:S01]  /*1da0*/  ULDC UR8, c[0x0][0x198] ;  /* 0x0000660000087ab9 */ /* 0x000fe20000000800 */
[----:B------:R-:W-:Y:S01]  /*1db0*/  LEA.HI.X R3, R25, R3, R26, 0x1, P0 ;  /* 0x0000000319037211 */ /* 0x000fe200000f0c1a */
[----:B------:R-:W-:Y:S01]  /*1dc0*/  UMOV UR14, 0x1 ;  /* 0x00000001000e7882 */ /* 0x000fe20000000000 */
[----:B------:R-:W-:-:S03]  /*1dd0*/  IADD3 R0, P0, R248, UR6, RZ ;  /* 0x00000006f8007c10 */ /* 0x000fc6000ff1e0ff */
[----:B------:R1:W-:Y:S01]  /*1de0*/  LDGSTS.E.BYPASS.LTC128B.128 [R227+0x10080], [R2.64], !P1 ;  /* 0x1008000002e37fae */ /* 0x0003e2000c901d56 */
[----:B------:R-:W-:Y:S02]  /*1df0*/  ISETP.GT.AND P1, PT, R230, 0xf, PT ;  /* 0x0000000fe600780c */ /* 0x000fe40003f24270 */
[----:B------:R-:W-:Y:S01]  /*1e00*/  IADD3.X R7, R252, UR7, RZ, P0, !PT ;  /* 0x00000007fc077c10 */ /* 0x000fe200087fe4ff */
[----:B------:R1:W-:Y:S01]  /*1e10*/  LDGSTS.E.BYPASS.LTC128B.128 [R227+0x12080], [R2.64+0x80], !P6 ;  /* 0x1208008002e37fae */ /* 0x0003e2000f101d56 */
[C---:B------:R-:W-:Y:S02]  /*1e20*/  LEA R6, P0, R0.reuse, c[0x0][0x258], 0x2 ;  /* 0x0000960000067a11 */ /* 0x040fe400078010ff */
[----:B------:R-:W-:Y:S01]  /*1e30*/  ISETP.GE.AND P6, PT, R19, c[0x0][0x1fc], PT ;  /* 0x00007f0013007a0c */ /* 0x000fe20003fc6270 */
[----:B------:R1:W-:Y:S01]  /*1e40*/  LDGSTS.E.BYPASS.LTC128B.128 [R227+0x14080], [R2.64+0x100], !P5 ;  /* 0x1408010002e37fae */ /* 0x0003e2000e901d56 */
[----:B------:R-:W-:Y:S01]  /*1e50*/  LEA.HI.X R7, R0, c[0x0][0x25c], R7, 0x2, P0 ;  /* 0x0000970000077a11 */ /* 0x000fe200000f1407 */
[----:B------:R-:W-:Y:S01]  /*1e60*/  IMAD.IADD R0, R5, 0x1, R9 ;  /* 0x0000000105007824 */ /* 0x000fe200078e0209 */
[----:B------:R-:W-:-:S03]  /*1e70*/  ISETP.LT.OR P0, PT, R8, 0x1, P4 ;  /* 0x000000010800780c */ /* 0x000fc60002701670 */
[----:B------:R-:W-:-:S05]  /*1e80*/  @!P1 IMAD.SHL.U32 R5, R230, 0x10, RZ ;  /* 0x00000010e6059824 */ /* 0x000fca00078e00ff */
[----:B------:R2:W-:Y:S04]  /*1e90*/  @!P1 LDGSTS.E.BYPASS.LTC128B.128 [R5+0x21080], [R6.64] ;  /* 0x2108000006059fae */ /* 0x0005e8000b901d56 */
[----:B------:R-:W0:Y:S01]  /*1ea0*/  LDGDEPBAR ;  /* 0x00000000000079af */ /* 0x000e220000000000 */
[----:B-1----:R-:W-:-:S04]  /*1eb0*/  LEA R2, P5, R4, c[0x0][0x1f0], 0x1 ;  /* 0x00007c0004027a11 */ /* 0x002fc800078a08ff */
[----:B------:R-:W-:Y:S02]  /*1ec0*/  LEA.HI.X R3, R4, c[0x0][0x1f4], R0, 0x1, P5 ;  /* 0x00007d0004037a11 */ /* 0x000fe400028f0c00 */
[----:B------:R-:W-:-:S03]  /*1ed0*/  ISETP.GE.AND P5, PT, R23, c[0x0][0x1fc], PT ;  /* 0x00007f0017007a0c */ /* 0x000fc60003fa6270 */
[----:B------:R1:W-:Y:S01]  /*1ee0*/  LDGSTS.E.BYPASS.LTC128B.128 [R227+0x1b080], [R2.64], !P0 ;  /* 0x1b08000002e37fae */ /* 0x0003e2000c101d56 */
[C---:B------:R-:W-:Y:S02]  /*1ef0*/  ISETP.LT.OR P0, PT, R8.reuse, 0x1, P6 ;  /* 0x000000010800780c */ /* 0x040fe40003701670 */
[--C-:B--2---:R-:W-:Y:S02]  /*1f00*/  SHF.R.S32.HI R6, RZ, 0x2, R11.reuse ;  /* 0x00000002ff067819 */ /* 0x104fe4000001140b */
[----:B------:R-:W-:Y:S02]  /*1f10*/  SHF.R.S32.HI R7, RZ, 0x1f, R11 ;  /* 0x0000001fff077819 */ /* 0x000fe4000001140b */
[----:B------:R-:W-:Y:S02]  /*1f20*/  ISETP.LT.OR P6, PT, R8, 0x21, P6 ;  /* 0x000000210800780c */ /* 0x000fe400037c1670 */
[----:B------:R-:W-:-:S04]  /*1f30*/  LEA.HI R7, R7, R6, RZ, 0x3 ;  /* 0x0000000607077211 */ /* 0x000fc800078f18ff */
[----:B------:R-:W-:Y:S01]  /*1f40*/  LOP3.LUT R7, R7, 0xfffffff8, RZ, 0xc0, !PT ;  /* 0xfffffff807077812 */ /* 0x000fe200078ec0ff */
[----:B------:R1:W-:Y:S01]  /*1f50*/  LDGSTS.E.BYPASS.LTC128B.128 [R227+0x1d080], [R2.64+0x80], !P0 ;  /* 0x1d08008002e37fae */ /* 0x0003e2000c101d56 */
[----:B------:R-:W-:-:S04]  /*1f60*/  LEA R4, P0, R14, R2, 0x1 ;  /* 0x000000020e047211 */ /* 0x000fc800078008ff */
[----:B------:R-:W-:Y:S02]  /*1f70*/  LEA.HI.X R5, R14, R3, R15, 0x1, P0 ;  /* 0x000000030e057211 */ /* 0x000fe400000f0c0f */
[C---:B------:R-:W-:Y:S02]  /*1f80*/  ISETP.LT.OR P0, PT, R8.reuse, 0x1, P5 ;  /* 0x000000010800780c */ /* 0x040fe40002f01670 */
[----:B------:R-:W-:Y:S02]  /*1f90*/  LEA.HI R14, R21, R230, RZ, 0x4 ;  /* 0x000000e6150e7211 */ /* 0x000fe400078f20ff */
[----:B------:R-:W-:Y:S02]  /*1fa0*/  ISETP.LT.OR P5, PT, R8, 0x21, P5 ;  /* 0x000000210800780c */ /* 0x000fe40002fa1670 */
[----:B------:R-:W-:-:S04]  /*1fb0*/  SHF.R.S32.HI R0, RZ, 0x4, R14 ;  /* 0x00000004ff007819 */ /* 0x000fc8000001140e */
[----:B------:R-:W-:-:S03]  /*1fc0*/  LEA.HI R9, R14, R0, RZ, 0x1 ;  /* 0x000000000e097211 */ /* 0x000fc600078f08ff */
[----:B------:R1:W-:Y:S01]  /*1fd0*/  LDGSTS.E.BYPASS.LTC128B.128 [R227+0x1f080], [R2.64+0x100], !P0 ;  /* 0x1f08010002e37fae */ /* 0x0003e2000c101d56 */
[----:B------:R-:W-:Y:S02]  /*1fe0*/  ISETP.LT.OR P0, PT, R8, 0x21, P4 ;  /* 0x000000210800780c */ /* 0x000fe40002701670 */
[----:B------:R-:W-:Y:S02]  /*1ff0*/  LOP3.LUT R9, R9, 0xfffffffe, RZ, 0xc0, !PT ;  /* 0xfffffffe09097812 */ /* 0x000fe400078ec0ff */
[----:B------:R-:W-:-:S03]  /*2000*/  ISETP.NE.AND P4, PT, R10, RZ, PT ;  /* 0x000000ff0a00720c */ /* 0x000fc60003f85270 */
[----:B------:R-:W-:Y:S01]  /*2010*/  IMAD.IADD R0, R0, 0x1, -R9 ;  /* 0x0000000100007824 */ /* 0x000fe200078e0a09 */
[----:B------:R-:W-:-:S04]  /*2020*/  LEA.HI R9, R21, R230, RZ, 0x5 ;  /* 0x000000e615097211 */ /* 0x000fc800078f28ff */
[----:B------:R-:W-:Y:S01]  /*2030*/  SHF.R.S32.HI R8, RZ, 0x1f, R9 ;  /* 0x0000001fff087819 */ /* 0x000fe20000011409 */
[----:B------:R2:W-:Y:S01]  /*2040*/  LDGSTS.E.BYPASS.LTC128B.128 [R227+0x1c080], [R4.64], !P0 ;  /* 0x1c08000004e37fae */ /* 0x0005e2000c101d56 */
[----:B------:R-:W-:Y:S01]  /*2050*/  ISETP.GE.AND P0, PT, R12, c[0x0][0x1fc], PT ;  /* 0x00007f000c007a0c */ /* 0x000fe20003f06270 */
[----:B------:R-:W-:Y:S01]  /*2060*/  IMAD.IADD R12, R6, 0x1, -R7 ;  /* 0x00000001060c7824 */ /* 0x000fe200078e0a07 */
[----:B------:R-:W-:Y:S01]  /*2070*/  SHF.R.S32.HI R13, RZ, 0x5, R9 ;  /* 0x00000005ff0d7819 */ /* 0x000fe20000011409 */
[----:B------:R-:W-:Y:S01]  /*2080*/  IMAD.U32 R6, RZ, RZ, UR20 ;  /* 0x00000014ff067e24 */ /* 0x000fe2000f8e00ff */
[----:B------:R-:W-:Y:S01]  /*2090*/  LEA.HI R7, R21, R230, RZ, 0x7 ;  /* 0x000000e615077211 */ /* 0x000fe200078f38ff */
[----:B------:R2:W-:Y:S01]  /*20a0*/  LDGSTS.E.BYPASS.LTC128B.128 [R227+0x1e080], [R4.64+0x80], !P6 ;  /* 0x1e08008004e37fae */ /* 0x0005e2000f101d56 */
[----:B------:R-:W-:Y:S02]  /*20b0*/  ISETP.GE.AND P6, PT, R19, c[0x0][0x1fc], PT ;  /* 0x00007f0013007a0c */ /* 0x000fe40003fc6270 */
[----:B------:R-:W-:Y:S01]  /*20c0*/  SHF.R.S32.HI R17, RZ, 0x7, R7 ;  /* 0x00000007ff117819 */ /* 0x000fe20000011407 */
[----:B------:R2:W-:Y:S01]  /*20d0*/  LDGSTS.E.BYPASS.LTC128B.128 [R227+0x20080], [R4.64+0x100], !P5 ;  /* 0x2008010004e37fae */ /* 0x0005e2000e901d56 */
[----:B------:R-:W-:Y:S01]  /*20e0*/  SEL R19, RZ, 0x1, P0 ;  /* 0x00000001ff137807 */ /* 0x000fe20000000000 */
[----:B-1----:R-:W-:Y:S01]  /*20f0*/  IMAD.U32 R2, RZ, RZ, UR19 ;  /* 0x00000013ff027e24 */ /* 0x002fe2000f8e00ff */
[----:B------:R-:W-:-:S03]  /*2100*/  ISETP.GE.AND P5, PT, R230, 0x10, PT ;  /* 0x00000010e600780c */ /* 0x000fc60003fa6270 */
[----:B------:R-:W-:-:S05]  /*2110*/  IMAD.WIDE.U32 R2, R2, c[0x0][0x288], R244 ;  /* 0x0000a20002027a25 */ /* 0x000fca00078e00f4 */
[----:B------:R-:W-:Y:S01]  /*2120*/  IADD3 R3, R3, UR4, RZ ;  /* 0x0000000403037c10 */ /* 0x000fe2000fffe0ff */
[----:B------:R-:W-:Y:S02]  /*2130*/  ULDC.64 UR4, c[0x0][0x290] ;  /* 0x0000a40000047ab9 */ /* 0x000fe40000000a00 */
[----:B------:R-:W-:Y:S02]  /*2140*/  UIMAD UR4, UR12, UR4, URZ ;  /* 0x000000040c0472a4 */ /* 0x000fe4000f8e023f */
[----:B------:R-:W-:Y:S01]  /*2150*/  IMAD.WIDE.U32 R246, R6, c[0x0][0x290], R2 ;  /* 0x0000a40006f67a25 */ /* 0x000fe200078e0002 */
[----:B------:R-:W-:Y:S01]  /*2160*/  LEA.HI R2, R8, R13, RZ, 0x2 ;  /* 0x0000000d08027211 */ /* 0x000fe200078f10ff */
[----:B------:R-:W-:Y:S01]  /*2170*/  UIMAD UR4, UR20, UR5, UR4 ;  /* 0x00000005140472a4 */ /* 0x000fe2000f8e0204 */
[----:B------:R-:W-:Y:S01]  /*2180*/  LOP3.LUT R8, R11, 0x3ffffffc, RZ, 0xc0, !PT ;  /* 0x3ffffffc0b087812 */ /* 0x000fe200078ec0ff */
[----:B------:R-:W-:Y:S01]  /*2190*/  IMAD.SHL.U32 R3, R17, 0x8, RZ ;  /* 0x0000000811037824 */ /* 0x000fe200078e00ff */
[----:B------:R-:W-:Y:S01]  /*21a0*/  LOP3.LUT R2, R2, 0xfffffffc, RZ, 0xc0, !PT ;  /* 0xfffffffc02027812 */ /* 0x000fe200078ec0ff */
[----:B------:R-:W-:-:S02]  /*21b0*/  ULDC UR5, c[0x0][0x198] ;  /* 0x0000660000057ab9 */ /* 0x000fc40000000800 */
[----:B------:R-:W-:Y:S01]  /*21c0*/  IADD3 R250, R247, UR4, RZ ;  /* 0x00000004f7fa7c10 */ /* 0x000fe2000fffe0ff */
[----:B------:R-:W-:Y:S01]  /*21d0*/  UMOV UR4, URZ ;  /* 0x0000003f00047c82 */ /* 0x000fe20008000000 */
[----:B------:R-:W-:Y:S01]  /*21e0*/  IMAD.IADD R15, R13, 0x1, -R2 ;  /* 0x000000010d0f7824 */ /* 0x000fe200078e0a02 */
[----:B------:R-:W-:Y:S01]  /*21f0*/  LOP3.LUT R16, R3, 0x8, RZ, 0xc0, !PT ;  /* 0x0000000803107812 */ /* 0x000fe200078ec0ff */
[----:B------:R-:W-:Y:S01]  /*2200*/  IMAD.SHL.U32 R2, R12, 0x10, RZ ;  /* 0x000000100c027824 */ /* 0x000fe200078e00ff */
[----:B------:R-:W-:Y:S01]  /*2210*/  IADD3 R3, P0, R246, UR6, RZ ;  /* 0x00000006f6037c10 */ /* 0x000fe2000ff1e0ff */
[C---:B------:R-:W-:Y:S01]  /*2220*/  IMAD.SHL.U32 R7, R15.reuse, 0x100, RZ ;  /* 0x000001000f077824 */ /* 0x040fe200078e00ff */
[----:B--2---:R-:W-:Y:S01]  /*2230*/  LEA.HI R5, R15, R15, RZ, 0x1 ;  /* 0x0000000f0f057211 */ /* 0x004fe200078f08ff */
[----:B------:R-:W-:Y:S01]  /*2240*/  UMOV UR6, 0xffffffb0 ;  /* 0xffffffb000067882 */ /* 0x000fe20000000000 */
[----:B------:R-:W-:Y:S01]  /*2250*/  LOP3.LUT R2, R16, 0x70, R2, 0xf8, !PT ;  /* 0x0000007010027812 */ /* 0x000fe200078ef802 */
[----:B------:R-:W-:Y:S01]  /*2260*/  UIMAD UR5, UR21, UR6, UR5 ;  /* 0x00000006150572a4 */ /* 0x000fe2000f8e0205 */
[----:B------:R-:W-:Y:S01]  /*2270*/  IADD3.X R4, R250, UR7, RZ, P0, !PT ;  /* 0x00000007fa047c10 */ /* 0x000fe200087fe4ff */
[----:B------:R-:W-:Y:S01]  /*2280*/  IMAD.SHL.U32 R6, R5, 0x100, RZ ;  /* 0x0000010005067824 */ /* 0x000fe200078e00ff */
[C---:B------:R-:W-:Y:S01]  /*2290*/  LEA R10, P0, R3.reuse, c[0x0][0x280], 0x2 ;  /* 0x0000a000030a7a11 */ /* 0x040fe200078010ff */
[----:B------:R-:W-:Y:S01]  /*22a0*/  IMAD.IADD R5, R230, 0x1, -R8 ;  /* 0x00000001e6057824 */ /* 0x000fe200078e0a08 */
[----:B------:R-:W-:Y:S01]  /*22b0*/  LOP3.LUT R2, R2, 0x100, R7, 0xf8, !PT ;  /* 0x0000010002027812 */ /* 0x000fe200078ef807 */
[----:B------:R-:W-:Y:S01]  /*22c0*/  @!P5 IMAD.SHL.U32 R7, R230, 0x10, RZ ;  /* 0x00000010e607d824 */ /* 0x000fe200078e00ff */
[----:B------:R-:W-:-:S02]  /*22d0*/  LEA.HI.X R11, R3, c[0x0][0x284], R4, 0x2, P0 ;  /* 0x0000a100030b7a11 */ /* 0x000fc400000f1404 */
[----:B------:R-:W-:Y:S02]  /*22e0*/  LOP3.LUT R4, R6, 0x7ffffe00, RZ, 0xc0, !PT ;  /* 0x7ffffe0006047812 */ /* 0x000fe400078ec0ff */
[----:B------:R-:W-:Y:S01]  /*22f0*/  SHF.R.U32.HI R3, RZ, 0x3, R2 ;  /* 0x00000003ff037819 */ /* 0x000fe20000011602 */
[----:B------:R1:W-:Y:S01]  /*2300*/  @!P5 LDGSTS.E.BYPASS.LTC128B.128 [R7+0x21280], [R10.64] ;  /* 0x212800000a07dfae */ /* 0x0003e2000b901d56 */
[----:B------:R-:W-:Y:S01]  /*2310*/  LOP3.LUT R6, R9, 0xffffffe0, RZ, 0xc0, !PT ;  /* 0xffffffe009067812 */ /* 0x000fe200078ec0ff */
[----:B------:R-:W-:Y:S01]  /*2320*/  IMAD R5, R5, 0x2, R4 ;  /* 0x0000000205057824 */ /* 0x000fe200078e0204 */
[----:B------:R-:W-:Y:S01]  /*2330*/  LOP3.LUT R2, R2, 0x28, R3, 0x78, !PT ;  /* 0x0000002802027812 */ /* 0x000fe200078e7803 */
[----:B------:R-:W0:Y:S01]  /*2340*/  LDGDEPBAR ;  /* 0x00000000000079af */ /* 0x000e220000000000 */
[----:B------:R-:W-:Y:S01]  /*2350*/  LOP3.LUT R4, R14, 0xfffffff0, RZ, 0xc0, !PT ;  /* 0xfffffff00e047812 */ /* 0x000fe200078ec0ff */
[----:B------:R-:W-:Y:S01]  /*2360*/  IMAD.IADD R3, R230, 0x1, -R6 ;  /* 0x00000001e6037824 */ /* 0x000fe200078e0a06 */
[----:B------:R-:W-:Y:S01]  /*2370*/  LOP3.LUT P0, RZ, R12, 0x1, RZ, 0xc0, !PT ;  /* 0x000000010cff7812 */ /* 0x000fe2000780c0ff */
[----:B------:R-:W-:Y:S01]  /*2380*/  IMAD.IADD R6, R5, 0x1, R2 ;  /* 0x0000000105067824 */ /* 0x000fe200078e0202 */
[----:B------:R-:W0:Y:S01]  /*2390*/  LDGDEPBAR ;  /* 0x00000000000079af */ /* 0x000e220000000000 */
[----:B------:R-:W-:Y:S01]  /*23a0*/  IMAD.IADD R2, R230, 0x1, -R4 ;  /* 0x00000001e6027824 */ /* 0x000fe200078e0a04 */
[----:B------:R-:W-:Y:S01]  /*23b0*/  SHF.R.S32.HI R4, RZ, 0x1f, R3 ;  /* 0x0000001fff047819 */ /* 0x000fe20000011403 */
[----:B------:R-:W-:Y:S01]  /*23c0*/  IMAD.SHL.U32 R225, R6, 0x2, RZ ;  /* 0x0000000206e17824 */ /* 0x000fe200078e00ff */
[----:B------:R-:W-:Y:S01]  /*23d0*/  ISETP.GE.AND P5, PT, R23, c[0x0][0x1fc], PT ;  /* 0x00007f0017007a0c */ /* 0x000fe20003fa6270 */
[----:B------:R-:W-:Y:S01]  /*23e0*/  IMAD.SHL.U32 R5, R2, 0x10, RZ ;  /* 0x0000001002057824 */ /* 0x000fe200078e00ff */
[----:B------:R-:W-:Y:S01]  /*23f0*/  LEA.HI R8, R4, R3, RZ, 0x2 ;  /* 0x0000000304087211 */ /* 0x000fe200078f10ff */
[----:B------:R-:W-:Y:S01]  /*2400*/  IMAD.SHL.U32 R212, R2, 0x2, RZ ;  /* 0x0000000202d47824 */ /* 0x000fe200078e00ff */
[----:B------:R-:W-:-:S02]  /*2410*/  IADD3 R6, R225, 0x21480, RZ ;  /* 0x00021480e1067810 */ /* 0x000fc40007ffe0ff */
[----:B------:R-:W-:Y:S02]  /*2420*/  LOP3.LUT R4, R5, 0xf0, RZ, 0xc0, !PT ;  /* 0x000000f005047812 */ /* 0x000fe400078ec0ff */
[----:B------:R-:W-:Y:S02]  /*2430*/  LOP3.LUT R5, R8, 0x7ffffffc, RZ, 0xc0, !PT ;  /* 0x7ffffffc08057812 */ /* 0x000fe400078ec0ff */
[----:B------:R-:W-:Y:S02]  /*2440*/  IADD3 R226, R225, 0x215a0, RZ ;  /* 0x000215a0e1e27810 */ /* 0x000fe40007ffe0ff */
[----:B------:R-:W-:Y:S01]  /*2450*/  @P0 IADD3 R226, R6, 0xe0, RZ ;  /* 0x000000e006e20810 */ /* 0x000fe20007ffe0ff */
[----:B------:R-:W-:Y:S01]  /*2460*/  IMAD.IADD R12, R3, 0x1, -R5 ;  /* 0x00000001030c7824 */ /* 0x000fe200078e0a05 */
[----:B------:R-:W-:Y:S01]  /*2470*/  SHF.R.S32.HI R3, RZ, 0x1f, R2 ;  /* 0x0000001fff037819 */ /* 0x000fe20000011402 */
[----:B-1----:R-:W-:Y:S01]  /*2480*/  IMAD.SHL.U32 R7, R13, 0x100, RZ ;  /* 0x000001000d077824 */ /* 0x002fe200078e00ff */
[----:B------:R-:W-:Y:S01]  /*2490*/  LOP3.LUT R11, R4, R16, RZ, 0xfc, !PT ;  /* 0x00000010040b7212 */ /* 0x000fe200078efcff */
[----:B------:R-:W-:Y:S01]  /*24a0*/  IMAD.SHL.U32 R10, R20, 0x8, RZ ;  /* 0x00000008140a7824 */ /* 0x000fe200078e00ff */
[----:B------:R-:W-:Y:S01]  /*24b0*/  LEA.HI R214, R3, R2, RZ, 0x3 ;  /* 0x0000000203d67211 */ /* 0x000fe200078f18ff */
[----:B------:R-:W-:Y:S01]  /*24c0*/  IMAD.SHL.U32 R3, R18, 0x40, RZ ;  /* 0x0000004012037824 */ /* 0x000fe200078e00ff */
[----:B------:R-:W-:Y:S01]  /*24d0*/  LOP3.LUT R9, R4, 0x100, R7, 0xf8, !PT ;  /* 0x0000010004097812 */ /* 0x000fe200078ef807 */
[----:B------:R-:W-:Y:S01]  /*24e0*/  IMAD.SHL.U32 R4, R15, 0x10, RZ ;  /* 0x000000100f047824 */ /* 0x000fe200078e00ff */
[----:B------:R-:W-:-:S02]  /*24f0*/  SEL R13, RZ, 0xffffffff, P6 ;  /* 0xffffffffff0d7807 */ /* 0x000fc40003000000 */
[----:B------:R-:W-:Y:S02]  /*2500*/  LOP3.LUT P6, RZ, R18, 0x2, RZ, 0xc0, !PT ;  /* 0x0000000212ff7812 */ /* 0x000fe400078cc0ff */
[C---:B------:R-:W-:Y:S01]  /*2510*/  LOP3.LUT R5, R214.reuse, 0xfffffff8, RZ, 0xc0, !PT ;  /* 0xfffffff8d6057812 */ /* 0x040fe200078ec0ff */
[----:B------:R-:W-:Y:S01]  /*2520*/  IMAD.SHL.U32 R214, R214, 0x40, RZ ;  /* 0x00000040d6d67824 */ /* 0x000fe200078e00ff */
[----:B------:R-:W-:Y:S02]  /*2530*/  LOP3.LUT R3, R3, 0x1c0, RZ, 0xc0, !PT ;  /* 0x000001c003037812 */ /* 0x000fe400078ec0ff */
[----:B------:R-:W-:Y:S01]  /*2540*/  LEA.HI R6, R17, R17, RZ, 0x1 ;  /* 0x0000001111067211 */ /* 0x000fe200078f08ff */
[----:B------:R-:W-:Y:S01]  /*2550*/  IMAD.IADD R5, R2, 0x1, -R5 ;  /* 0x0000000102057824 */ /* 0x000fe200078e0a05 */
[----:B------:R-:W-:Y:S01]  /*2560*/  LEA.HI.SX32 R228, R8, R4, 0x1e ;  /* 0x0000000408e47211 */ /* 0x000fe200078ff2ff */
[----:B------:R-:W-:Y:S01]  /*2570*/  IMAD.SHL.U32 R8, R13, 0x2, RZ ;  /* 0x000000020d087824 */ /* 0x000fe200078e00ff */
[----:B------:R-:W-:-:S02]  /*2580*/  SEL R209, R223, 0xfffffff0, !P6 ;  /* 0xfffffff0dfd17807 */ /* 0x000fc40007000000 */
[C---:B------:R-:W-:Y:S02]  /*2590*/  LOP3.LUT R208, R3.reuse, 0x8, R22, 0xf8, !PT ;  /* 0x0000000803d07812 */ /* 0x040fe400078ef816 */
[----:B------:R-:W-:Y:S02]  /*25a0*/  LOP3.LUT R4, R3, 0x30, R4, 0xf8, !PT ;  /* 0x0000003003047812 */ /* 0x000fe400078ef804 */
[----:B------:R-:W-:Y:S02]  /*25b0*/  SHF.R.U32.HI R7, RZ, 0x3, R3 ;  /* 0x00000003ff077819 */ /* 0x000fe40000011603 */
[----:B------:R-:W-:Y:S01]  /*25c0*/  LOP3.LUT P6, RZ, R2, 0x2, RZ, 0xc0, !PT ;  /* 0x0000000202ff7812 */ /* 0x000fe200078cc0ff */
[----:B------:R-:W-:Y:S01]  /*25d0*/  IMAD.SHL.U32 R2, R0, 0x20, RZ ;  /* 0x0000002000027824 */ /* 0x000fe200078e00ff */
[----:B------:R-:W-:Y:S02]  /*25e0*/  LOP3.LUT R3, R6, 0x1ffffffe, RZ, 0xc0, !PT ;  /* 0x1ffffffe06037812 */ /* 0x000fe400078ec0ff */
[----:B------:R-:W-:-:S02]  /*25f0*/  LOP3.LUT R4, R4, 0x8, R22, 0xf8, !PT ;  /* 0x0000000804047812 */ /* 0x000fc400078ef816 */
[----:B------:R-:W-:Y:S01]  /*2600*/  LOP3.LUT R2, R2, 0x20, RZ, 0xc0, !PT ;  /* 0x0000002002027812 */ /* 0x000fe200078ec0ff */
[----:B------:R-:W-:Y:S01]  /*2610*/  IMAD.IADD R3, R17, 0x1, -R3 ;  /* 0x0000000111037824 */ /* 0x000fe200078e0a03 */
[----:B------:R-:W-:Y:S02]  /*2620*/  LOP3.LUT R214, R214, 0xfffffe00, RZ, 0xc0, !PT ;  /* 0xfffffe00d6d67812 */ /* 0x000fe400078ec0ff */
[----:B------:R-:W-:Y:S01]  /*2630*/  LOP3.LUT R10, R2, 0x18, R10, 0xf8, !PT ;  /* 0x00000018020a7812 */ /* 0x000fe200078ef80a */
[----:B------:R-:W-:Y:S01]  /*2640*/  IMAD R12, R3, 0x4, R12 ;  /* 0x00000004030c7824 */ /* 0x000fe200078e020c */
[----:B------:R-:W-:Y:S01]  /*2650*/  LOP3.LUT R212, R11, 0x18, R212, 0x78, !PT ;  /* 0x000000180bd47812 */ /* 0x000fe200078e78d4 */
[----:B------:R-:W-:Y:S01]  /*2660*/  IMAD.SHL.U32 R3, R5, 0x40, RZ ;  /* 0x0000004005037824 */ /* 0x000fe200078e00ff */
[----:B------:R-:W-:Y:S01]  /*2670*/  SHF.R.U32.HI R215, RZ, 0x3, R9 ;  /* 0x00000003ffd77819 */ /* 0x000fe20000011609 */
[----:B------:R-:W-:Y:S01]  /*2680*/  IMAD.SHL.U32 R2, R0, 0x8, RZ ;  /* 0x0000000800027824 */ /* 0x000fe200078e00ff */
[----:B------:R-:W-:Y:S01]  /*2690*/  LOP3.LUT P0, RZ, R18, 0x4, RZ, 0xc0, !PT ;  /* 0x0000000412ff7812 */ /* 0x000fe2000780c0ff */
[----:B------:R-:W-:Y:S01]  /*26a0*/  IMAD.MOV.U32 R11, RZ, RZ, 0x20 ;  /* 0x00000020ff0b7424 */ /* 0x000fe200078e00ff */
[----:B------:R-:W-:Y:S01]  /*26b0*/  LOP3.LUT R3, R3, 0x1c0, RZ, 0xc0, !PT ;  /* 0x000001c003037812 */ /* 0x000fe200078ec0ff */
[----:B------:R-:W-:Y:S01]  /*26c0*/  IMAD.SHL.U32 R212, R212, 0x2, RZ ;  /* 0x00000002d4d47824 */ /* 0x000fe200078e00ff */
[----:B------:R-:W-:Y:S01]  /*26d0*/  LOP3.LUT R6, R2, 0x8, RZ, 0xc0, !PT ;  /* 0x0000000802067812 */ /* 0x000fe200078ec0ff */
[----:B------:R-:W-:Y:S01]  /*26e0*/  IMAD.SHL.U32 R235, R12, 0x2, RZ ;  /* 0x000000020ceb7824 */ /* 0x000fe200078e00ff */
[----:B------:R-:W-:-:S02]  /*26f0*/  LOP3.LUT R2, R4, R7, RZ, 0x3c, !PT ;  /* 0x0000000704027212 */ /* 0x000fc400078e3cff */
[----:B------:R-:W-:Y:S02]  /*2700*/  SHF.R.U32.HI R4, RZ, 0x3, R3 ;  /* 0x00000003ff047819 */ /* 0x000fe40000011603 */
[----:B------:R-:W-:Y:S01]  /*2710*/  LOP3.LUT R208, R208, R7, RZ, 0x3c, !PT ;  /* 0x00000007d0d07212 */ /* 0x000fe200078e3cff */
[----:B------:R-:W-:Y:S01]  /*2720*/  IMAD R219, R0, 0x200, R2 ;  /* 0x0000020000db7824 */ /* 0x000fe200078e0202 */
[----:B------:R-:W-:Y:S01]  /*2730*/  LOP3.LUT R0, R4, R3, R6, 0x1e, !PT ;  /* 0x0000000304007212 */ /* 0x000fe200078e1e06 */
[----:B------:R-:W-:Y:S01]  /*2740*/  IMAD R2, R15, 0x400, R214 ;  /* 0x000004000f027824 */ /* 0x000fe200078e02d6 */
[----:B------:R-:W-:Y:S01]  /*2750*/  LOP3.LUT R215, R215, 0x38, RZ, 0xc0, !PT ;  /* 0x00000038d7d77812 */ /* 0x000fe200078ec0ff */
[----:B------:R-:W-:Y:S01]  /*2760*/  IMAD R208, R17, 0x200, R208 ;  /* 0x0000020011d07824 */ /* 0x000fe200078e02d0 */
[----:B------:R-:W-:Y:S01]  /*2770*/  SEL R210, R11, 0xffffffe0, !P0 ;  /* 0xffffffe00bd27807 */ /* 0x000fe20004000000 */
[----:B------:R-:W-:Y:S01]  /*2780*/  IMAD.IADD R220, R2, 0x1, R0 ;  /* 0x0000000102dc7824 */ /* 0x000fe200078e0200 */
[----:B------:R-:W-:Y:S01]  /*2790*/  LOP3.LUT P0, RZ, R5, 0x2, RZ, 0xc0, !PT ;  /* 0x0000000205ff7812 */ /* 0x000fe2000780c0ff */
[----:B------:R-:W-:Y:S01]  /*27a0*/  IMAD.SHL.U32 R208, R208, 0x2, RZ ;  /* 0x00000002d0d07824 */ /* 0x000fe200078e00ff */
[----:B------:R-:W-:Y:S01]  /*27b0*/  LOP3.LUT R215, R215, R9, R6, 0x1e, !PT ;  /* 0x00000009d7d77212 */ /* 0x000fe200078e1e06 */
[----:B------:R-:W-:Y:S01]  /*27c0*/  IMAD.SHL.U32 R217, R220, 0x2, RZ ;  /* 0x00000002dcd97824 */ /* 0x000fe200078e00ff */
[----:B------:R-:W-:Y:S01]  /*27d0*/  SEL R9, RZ, 0x4, P5 ;  /* 0x00000004ff097807 */ /* 0x000fe20002800000 */
[--C-:B------:R-:W-:Y:S01]  /*27e0*/  IMAD R209, R209, 0x2, R208.reuse ;  /* 0x00000002d1d17824 */ /* 0x100fe200078e02d0 */
[----:B------:R-:W-:Y:S01]  /*27f0*/  LOP3.LUT P5, RZ, R5, 0x4, RZ, 0xc0, !PT ;  /* 0x0000000405ff7812 */ /* 0x000fe200078ac0ff */
[C---:B------:R-:W-:Y:S01]  /*2800*/  IMAD R211, R210.reuse, 0x2, R208 ;  /* 0x00000002d2d37824 */ /* 0x040fe200078e02d0 */
[----:B------:R-:W-:Y:S01]  /*2810*/  SEL R223, R223, 0xfffffff0, !P0 ;  /* 0xfffffff0dfdf7807 */ /* 0x000fe20004000000 */
[----:B------:R-:W-:Y:S01]  /*2820*/  IMAD R210, R210, 0x2, R209 ;  /* 0x00000002d2d27824 */ /* 0x000fe200078e02d1 */
[----:B------:R-:W-:-:S02]  /*2830*/  LOP3.LUT R3, R4, R10, R3, 0x1e, !PT ;  /* 0x0000000a04037212 */ /* 0x000fc400078e1e03 */
[----:B------:R-:W-:Y:S01]  /*2840*/  SEL R213, R213, 0xe0, !P6 ;  /* 0x000000e0d5d57807 */ /* 0x000fe20007000000 */
[----:B------:R-:W-:Y:S01]  /*2850*/  IMAD.SHL.U32 R222, R223, 0x2, RZ ;  /* 0x00000002dfde7824 */ /* 0x000fe200078e00ff */
[----:B------:R-:W-:Y:S01]  /*2860*/  SEL R0, R11, 0xffffffe0, !P5 ;  /* 0xffffffe00b007807 */ /* 0x000fe20006800000 */
[----:B------:R-:W-:Y:S01]  /*2870*/  IMAD.IADD R224, R220, 0x1, R223 ;  /* 0x00000001dce07824 */ /* 0x000fe200078e02df */
[----:B------:R-:W-:Y:S01]  /*2880*/  IADD3 R216, R217, 0x1b080, RZ ;  /* 0x0001b080d9d87810 */ /* 0x000fe20007ffe0ff */
[----:B------:R-:W-:Y:S01]  /*2890*/  IMAD R213, R213, 0x2, R212 ;  /* 0x00000002d5d57824 */ /* 0x000fe200078e02d4 */
[----:B------:R-:W-:Y:S01]  /*28a0*/  LOP3.LUT R8, R8, 0x2, R19, 0xe2, !PT ;  /* 0x0000000208087812 */ /* 0x000fe200078ee213 */
[----:B------:R-:W-:Y:S01]  /*28b0*/  IMAD.IADD R221, R220, 0x1, R0 ;  /* 0x00000001dcdd7824 */ /* 0x000fe200078e0200 */
[----:B------:R-:W-:Y:S01]  /*28c0*/  LOP3.LUT R214, R3, R214, RZ, 0xfc, !PT ;  /* 0x000000d603d67212 */ /* 0x000fe200078efcff */
[----:B------:R-:W-:Y:S01]  /*28d0*/  IMAD R216, R0, 0x2, R216 ;  /* 0x0000000200d87824 */ /* 0x000fe200078e02d8 */
[----:B------:R-:W-:Y:S01]  /*28e0*/  LOP3.LUT R229, R8, R9, RZ, 0xfc, !PT ;  /* 0x0000000908e57212 */ /* 0x000fe200078efcff */
[----:B------:R-:W-:Y:S01]  /*28f0*/  IMAD.IADD R218, R217, 0x1, R222 ;  /* 0x00000001d9da7824 */ /* 0x000fe200078e02de */
[----:B------:R-:W-:-:S02]  /*2900*/  LEA R215, R215, 0x23c80, 0x1 ;  /* 0x00023c80d7d77811 */ /* 0x000fc400078e08ff */
[----:B------:R-:W-:Y:S02]  /*2910*/  LEA R214, R214, 0x80, 0x1 ;  /* 0x00000080d6d67811 */ /* 0x000fe400078e08ff */
[----:B------:R-:W-:Y:S01]  /*2920*/  IADD3 R234, -R235, UR5, RZ ;  /* 0x00000005ebea7c10 */ /* 0x000fe2000fffe1ff */
[----:B------:R-:W-:Y:S02]  /*2930*/  ULDC UR5, c[0x0][0x168] ;  /* 0x00005a0000057ab9 */ /* 0x000fe40000000800 */
.L_x_1171:
        /* <DEDUP_REMOVED lines=155> */
[----:B------:R1:W5:Y:S01]  /*32f0*/  LDSM.16.M88.2 R2, [R208+0x8880] ;  /* 0x00888000d002783b */ /* 0x0003620000000100 */
[C---:B--2---:R-:W-:Y:S03]  /*3300*/  HMMA.16816.F32.BF16 R4, R28.reuse, R24, R4 ;  /* 0x000000181c04723c */ /* 0x044fe60000041804 */
[----:B------:R1:W2:Y:S04]  /*3310*/  LDSM.16.M88.2 R110, [R208+0x9080] ;  /* 0x00908000d06e783b */ /* 0x0002a80000000100 */
        /* <DEDUP_REMOVED lines=13> */
[----:B---34-:R-:W-:Y:S01]  /*33f0*/  USHF.R.S32.HI UR24, URZ, 0x1f, UR16 ;  /* 0x0000001f3f187899 */ /* 0x018fe20008011410 */
[----:B------:R-:W-:Y:S01]  /*3400*/  IMAD.U32 R0, RZ, RZ, UR11 ;  /* 0x0000000bff007e24 */ /* 0x000fe2000f8e00ff */
[----:B------:R-:W-:Y:S01]  /*3410*/  ULDC.64 UR6, c[0x0][0x178] ;  /* 0x00005e0000067ab9 */ /* 0x000fe20000000a00 */
[----:B------:R-:W-:Y:S01]  /*3420*/  IMAD.MOV.U32 R190, RZ, RZ, c[0x0][0x178] ;  /* 0x00005e00ffbe7624 */ /* 0x000fe200078e00ff */
[----:B------:R-:W-:Y:S01]  /*3430*/  UIMAD.WIDE.U32 UR26, UR16, UR6, URZ ;  /* 0x00000006101a72a5 */ /* 0x000fe2000f8e003f */
[----:B------:R-:W-:Y:S01]  /*3440*/  IMAD.MOV.U32 R191, RZ, RZ, 0x5 ;  /* 0x00000005ffbf7424 */ /* 0x000fe200078e00ff */
[----:B------:R-:W-:Y:S01]  /*3450*/  @!P1 LEA R0, R0, 0x40, 0x6 ;  /* 0x0000004000009811 */ /* 0x000fe200078e30ff */
[----:B------:R-:W-:Y:S01]  /*3460*/  UIMAD UR24, UR24, UR6, URZ ;  /* 0x00000006181872a4 */ /* 0x000fe2000f8e023f */
[----:B------:R-:W-:Y:S01]  /*3470*/  IMAD.SHL.U32 R190, R190, 0x20, RZ ;  /* 0x00000020bebe7824 */ /* 0x000fe200078e00ff */
[----:B------:R-:W-:Y:S01]  /*3480*/  USHF.L.U32 UR6, UR26, 0x6, URZ ;  /* 0x000000061a067899 */ /* 0x000fe2000800063f */
[C---:B------:R-:W-:Y:S01]  /*3490*/  @!P1 IADD3 R29, P0, R0.reuse, R248, RZ ;  /* 0x000000f8001d9210 */ /* 0x040fe20007f1e0ff */
[----:B------:R-:W-:Y:S03]  /*34a0*/  UIMAD UR24, UR16, UR7, UR24 ;  /* 0x00000007101872a4 */ /* 0x000fe6000f8e0218 */
[----:B------:R-:W-:Y:S01]  /*34b0*/  @!P1 LEA.HI.X.SX32 R33, R0, R252, 0x1, P0 ;  /* 0x000000fc00219211 */ /* 0x000fe200000f0eff */
[----:B------:R-:W-:Y:S01]  /*34c0*/  UIADD3 UR24, UR27, UR24, URZ ;  /* 0x000000181b187290 */ /* 0x000fe2000fffe03f */
[C---:B------:R-:W-:Y:S01]  /*34d0*/  IADD3 R25, P6, P5, R242.reuse, UR6, R190 ;  /* 0x00000006f2197c10 */ /* 0x040fe2000fdde0be */
[----:B------:R-:W-:Y:S01]  /*34e0*/  IMAD.MOV.U32 R190, RZ, RZ, c[0x0][0x178] ;  /* 0x00005e00ffbe7624 */ /* 0x000fe200078e00ff */
[----:B------:R-:W-:Y:S01]  /*34f0*/  IADD3 R0, P0, R242, UR6, RZ ;  /* 0x00000006f2007c10 */ /* 0x000fe2000ff1e0ff */
[----:B------:R-:W-:Y:S02]  /*3500*/  USHF.L.U64.HI UR24, UR26, 0x6, UR24 ;  /* 0x000000061a187899 */ /* 0x000fe40008010218 */
[----:B------:R-:W-:Y:S01]  /*3510*/  UIMAD UR6, UR16, UR15, UR9 ;  /* 0x0000000f100672a4 */ /* 0x000fe2000f8e0209 */
[----:B------:R-:W-:Y:S03]  /*3520*/  SHF.L.U64.HI R190, R190, R191, c[0x0][0x17c] ;  /* 0x00005f00bebe7619 */ /* 0x000fe600000102bf */
[C---:B------:R-:W-:Y:S02]  /*3530*/  IADD3.X R31, R239.reuse, UR24, RZ, P0, !PT ;  /* 0x00000018ef1f7c10 */ /* 0x040fe400087fe4ff */
[----:B------:R-:W-:Y:S02]  /*3540*/  IADD3.X R34, R239, UR24, R190, P6, P5 ;  /* 0x00000018ef227c10 */ /* 0x000fe4000b7ea4be */
[----:B------:R-:W-:Y:S02]  /*3550*/  LEA R30, P6, R0, c[0x0][0x160], 0x1 ;  /* 0x00005800001e7a11 */ /* 0x000fe400078c08ff */
[----:B------:R-:W-:Y:S02]  /*3560*/  IADD3 R24, -R232, UR6, RZ ;  /* 0x00000006e8187c10 */ /* 0x000fe4000fffe1ff */
[----:B------:R-:W-:Y:S02]  /*3570*/  @!P1 LEA R32, P5, R29, c[0x0][0x258], 0x2 ;  /* 0x000096001d209a11 */ /* 0x000fe400078a10ff */
[----:B------:R-:W-:Y:S01]  /*3580*/  LEA.HI.X R31, R0, c[0x0][0x164], R31, 0x1, P6 ;  /* 0x00005900001f7a11 */ /* 0x000fe200030f0c1f */
[----:B------:R-:W-:Y:S01]  /*3590*/  IMAD.U32 R0, RZ, RZ, UR17 ;  /* 0x00000011ff007e24 */ /* 0x000fe2000f8e00ff */
[----:B------:R-:W-:Y:S02]  /*35a0*/  ISETP.LT.OR P6, PT, R24, 0x1, !P4 ;  /* 0x000000011800780c */ /* 0x000fe400067c1670 */
[----:B------:R-:W-:Y:S01]  /*35b0*/  LEA R28, P0, R25, c[0x0][0x160], 0x1 ;  /* 0x00005800191c7a11 */ /* 0x000fe200078008ff */
[----:B------:R-:W-:Y:S01]  /*35c0*/  IMAD R0, R0, 0x6000, R251 ;  /* 0x0000600000007824 */ /* 0x000fe200078e02fb */
[----:B------:R-:W-:Y:S02]  /*35d0*/  @!P1 LEA.HI.X R33, R29, c[0x0][0x25c], R33, 0x2, P5 ;  /* 0x000097001d219a11 */ /* 0x000fe400028f1421 */
[C---:B------:R-:W-:Y:S02]  /*35e0*/  ISETP.LT.OR P5, PT, R24.reuse, 0x1, !P3 ;  /* 0x000000011800780c */ /* 0x040fe40005fa1670 */
[----:B------:R-:W-:Y:S02]  /*35f0*/  LEA.HI.X R29, R25, c[0x0][0x164], R34, 0x1, P0 ;  /* 0x00005900191d7a11 */ /* 0x000fe400000f0c22 */
[C---:B------:R-:W-:Y:S03]  /*3600*/  ISETP.LT.OR P0, PT, R24.reuse, 0x1, !P2 ;  /* 0x000000011800780c */ /* 0x040fe60005701670 */
[----:B------:R-:W-:Y:S01]  /*3610*/  @!PT LDS RZ, [RZ] ;  /* 0x00000000fffff984 */ /* 0x000fe20000000800 */
[----:B------:R-:W-:Y:S01]  /*3620*/  @!PT LDS RZ, [RZ] ;  /* 0x00000000fffff984 */ /* 0x000fe20000000800 */
[----:B------:R-:W-:Y:S01]  /*3630*/  @!PT LDS RZ, [RZ] ;  /* 0x00000000fffff984 */ /* 0x000fe20000000800 */
[----:B------:R3:W-:Y:S01]  /*3640*/  LDGSTS.E.BYPASS.LTC128B.128 [R0], [R30.64], !P6 ;  /* 0x000000001e007fae */ /* 0x0007e2000f101d56 */
[C---:B------:R-:W-:Y:S05]  /*3650*/  ISETP.LT.OR P6, PT, R24.reuse, 0x21, !P4 ;  /* 0x000000211800780c */ /* 0x040fea00067c1670 */
[----:B------:R3:W-:Y:S01]  /*3660*/  LDGSTS.E.BYPASS.LTC128B.128 [R0+0x2000], [R30.64+0x80], !P5 ;  /* 0x020000801e007fae */ /* 0x0007e2000e901d56 */
[C---:B------:R-:W-:Y:S03]  /*3670*/  ISETP.LT.OR P5, PT, R24.reuse, 0x21, !P3 ;  /* 0x000000211800780c */ /* 0x040fe60005fa1670 */
[----:B------:R3:W-:Y:S01]  /*3680*/  LDGSTS.E.BYPASS.LTC128B.128 [R0+0x4000], [R30.64+0x100], !P0 ;  /* 0x040001001e007fae */ /* 0x0007e2000c101d56 */
[----:B------:R-:W-:Y:S01]  /*3690*/  ISETP.LT.OR P0, PT, R24, 0x21, !P2 ;  /* 0x000000211800780c */ /* 0x000fe20005701670 */
[----:B------:R-:W-:Y:S02]  /*36a0*/  IMAD.U32 R24, RZ, RZ, UR17 ;  /* 0x00000011ff187e24 */ /* 0x000fe4000f8e00ff */
[----:B------:R3:W-:Y:S02]  /*36b0*/  LDGSTS.E.BYPASS.LTC128B.128 [R0+0x1000], [R28.64], !P6 ;  /* 0x010000001c007fae */ /* 0x0007e4000f101d56 */
[----:B------:R-:W-:Y:S04]  /*36c0*/  @!P1 IMAD R24, R24, 0x40, R244 ;  /* 0x0000004018189824 */ /* 0x000fe800078e02f4 */
[----:B------:R3:W-:Y:S01]  /*36d0*/  LDGSTS.E.BYPASS.LTC128B.128 [R0+0x3000], [R28.64+0x80], !P5 ;  /* 0x030000801c007fae */ /* 0x0007e2000e901d56 */
[----:B------:R-:W-:Y:S03]  /*36e0*/  @!P1 IMAD.SHL.U32 R24, R24, 0x4, RZ ;  /* 0x0000000418189824 */ /* 0x000fe600078e00ff */
[----:B------:R3:W-:Y:S04]  /*36f0*/  LDGSTS.E.BYPASS.LTC128B.128 [R0+0x5000], [R28.64+0x100], !P0 ;  /* 0x050001001c007fae */ /* 0x0007e8000c101d56 */
[----:B------:R3:W-:Y:S02]  /*3700*/  @!P1 LDGSTS.E.BYPASS.LTC128B.128 [R24+0x21080], [R32.64] ;  /* 0x2108000020189fae */ /* 0x0007e4000b901d56 */
.L_x_1169:
[C---:B-1-34-:R-:W-:Y:S01]  /*3710*/  HMMA.16816.F32.BF16 R24, R104.reuse, R26, RZ ;  /* 0x0000001a6818723c */ /* 0x05afe200000418ff */
[----:B------:R-:W0:Y:S01]  /*3720*/  LDGDEPBAR ;  /* 0x00000000000079af */ /* 0x000e220000000000 */
[----:B------:R-:W-:Y:S02]  /*3730*/  UIMAD UR6, UR21, UR10, UR8 ;  /* 0x0000000a150672a4 */ /* 0x000fe4000f8e0208 */
[----:B------:R-:W-:Y:S02]  /*3740*/  IMAD.IADD R0, R222, 0x1, R216 ;  /* 0x00000001de007824 */ /* 0x000fe400078e02d8 */
[----:B------:R-:W-:Y:S02]  /*3750*/  ULEA UR6, UR11, UR6, 0x6 ;  /* 0x000000060b067291 */ /* 0x000fe4000f8e303f */
[C---:B------:R-:W-:Y:S02]  /*3760*/  HMMA.16816.F32.BF16 R28, R104.reuse, R108, RZ ;  /* 0x0000006c681c723c */ /* 0x040fe400000418ff */
[----:B------:R-:W-:Y:S06]  /*3770*/  UIADD3 UR6, UR6, -UR5, UR14 ;  /* 0x8000000506067290 */ /* 0x000fec000fffe00e */
[C---:B-----5:R-:W-:Y:S01]  /*3780*/  HMMA.16816.F32.BF16 R32, R104.reuse, R2, RZ ;  /* 0x000000026820723c */ /* 0x060fe200000418ff */
[----:B------:R-:W-:Y:S07]  /*3790*/  LDSM.16.M88.2 R2, [R211+0x7880] ;  /* 0x00788000d302783b */ /* 0x000fee0000000100 */
[C---:B--2---:R-:W-:Y:S01]  /*37a0*/  HMMA.16816.F32.BF16 R36, R104.reuse, R110, RZ ;  /* 0x0000006e6824723c */ /* 0x044fe200000418ff */
[----:B------:R-:W1:Y:S07]  /*37b0*/  LDSM.16.M88.4 R108, [R216] ;  /* 0x00000000d86c783b */ /* 0x000e6e0000000200 */
[----:B------:R-:W-:Y:S01]  /*37c0*/  HMMA.16816.F32.BF16 R40, R104, R172, RZ ;  /* 0x000000ac6828723c */ /* 0x000fe200000418ff */
[----:B------:R-:W2:Y:S04]  /*37d0*/  LDSM.16.M88.2 R104, [R211+0x8080] ;  /* 0x00808000d368783b */ /* 0x000ea80000000100 */
[----:B------:R-:W3:Y:S03]  /*37e0*/  LDSM.16.M88.2 R106, [R211+0x8880] ;  /* 0x00888000d36a783b */ /* 0x000ee60000000100 */
[C---:B------:R-:W-:Y:S01]  /*37f0*/  HMMA.16816.F32.BF16 R24, R176.reuse, R174, R24 ;  /* 0x000000aeb018723c */ /* 0x040fe20000041818 */
[----:B------:R-:W4:Y:S04]  /*3800*/  LDSM.16.M88.2 R172, [R211+0x9080] ;  /* 0x00908000d3ac783b */ /* 0x000f280000000100 */
[----:B------:R-:W5:Y:S03]  /*3810*/  LDSM.16.M88.2 R174, [R211+0x9880] ;  /* 0x00988000d3ae783b */ /* 0x000f660000000100 */
        /* <DEDUP_REMOVED lines=8> */
[C---:B--2---:R-:W-:Y:S01]  /*38a0*/  HMMA.16816.F32.BF16 R28, R108.reuse, R104, R28 ;  /* 0x000000686c1c723c */ /* 0x044fe2000004181c */
[----:B------:R-:W2:Y:S07]  /*38b0*/  LDSM.16.M88.2 R104, [R210+0x8880] ;  /* 0x00888000d268783b */ /* 0x000eae0000000100 */
[C---:B---3--:R-:W-:Y:S01]  /*38c0*/  HMMA.16816.F32.BF16 R32, R108.reuse, R106, R32 ;  /* 0x0000006a6c20723c */ /* 0x048fe20000041820 */
[----:B------:R-:W3:Y:S07]  /*38d0*/  LDSM.16.M88.2 R106, [R210+0x9080] ;  /* 0x00908000d26a783b */ /* 0x000eee0000000100 */
[C---:B----4-:R-:W-:Y:S01]  /*38e0*/  HMMA.16816.F32.BF16 R36, R108.reuse, R172, R36 ;  /* 0x000000ac6c24723c */ /* 0x050fe20000041824 */
[----:B------:R-:W4:Y:S07]  /*38f0*/  LDSM.16.M88.2 R172, [R210+0x9880] ;  /* 0x00988000d2ac783b */ /* 0x000f2e0000000100 */
[----:B-----5:R-:W-:Y:S01]  /*3900*/  HMMA.16816.F32.BF16 R40, R108, R174, R40 ;  /* 0x000000ae6c28723c */ /* 0x020fe20000041828 */
[----:B------:R-:W-:Y:S04]  /*3910*/  LDSM.16.M88.2 R174, [R208+0xa080] ;  /* 0x00a08000d0ae783b */ /* 0x000fe80000000100 */
[----:B------:R-:W5:Y:S03]  /*3920*/  LDSM.16.M88.4 R108, [R217+0x1d080] ;  /* 0x01d08000d96c783b */ /* 0x000f660000000200 */
        /* <DEDUP_REMOVED lines=24> */
[C---:B-1----:R-:W-:Y:S01]  /*3ab0*/  HMMA.16816.F32.BF16 R28, R176.reuse, R2, R28 ;  /* 0x00000002b01c723c */ /* 0x042fe2000004181c */
[----:B------:R-:W1:Y:S07]  /*3ac0*/  LDSM.16.M88.2 R2, [R211+0xb080] ;  /* 0x00b08000d302783b */ /* 0x000e6e0000000100 */
[C---:B--2---:R-:W-:Y:S01]  /*3ad0*/  HMMA.16816.F32.BF16 R32, R176.reuse, R104, R32 ;  /* 0x00000068b020723c */ /* 0x044fe20000041820 */
[----:B------:R-:W2:Y:S07]  /*3ae0*/  LDSM.16.M88.2 R104, [R211+0xb880] ;  /* 0x00b88000d368783b */ /* 0x000eae0000000100 */
[C---:B------:R-:W-:Y:S01]  /*3af0*/  HMMA.16816.F32.BF16 R36, R176.reuse, R180, R36 ;  /* 0x000000b4b024723c */ /* 0x040fe20000041824 */
[----:B------:R-:W-:Y:S07]  /*3b00*/  LDSM.16.M88.2 R180, [R210+0xb880] ;  /* 0x00b88000d2b4783b */ /* 0x000fee0000000100 */
        /* <DEDUP_REMOVED lines=12> */
[----:B------:R-:W-:Y:S04]  /*3bd0*/  LDSM.16.M88.2 R106, [R208+0xc880] ;  /* 0x00c88000d06a783b */ /* 0x000fe80000000100 */
[----:B------:R-:W3:Y:S03]  /*3be0*/  LDSM.16.M88.4 R108, [R217+0x1f080] ;  /* 0x01f08000d96c783b */ /* 0x000ee60000000200 */
[C---:B----4-:R-:W-:Y:S01]  /*3bf0*/  HMMA.16816.F32.BF16 R24, R176.reuse, R172, R24 ;  /* 0x000000acb018723c */ /* 0x050fe20000041818 */
[----:B------:R-:W4:Y:S07]  /*3c00*/  LDSM.16.M88.2 R172, [R208+0xd080] ;  /* 0x00d08000d0ac783b */ /* 0x000f2e0000000100 */
[C---:B-----5:R-:W-:Y:S01]  /*3c10*/  HMMA.16816.F32.BF16 R28, R176.reuse, R174, R28 ;  /* 0x000000aeb01c723c */ /* 0x060fe2000004181c */
[----:B------:R-:W5:Y:S07]  /*3c20*/  LDSM.16.M88.2 R174, [R208+0xd880] ;  /* 0x00d88000d0ae783b */ /* 0x000f6e0000000100 */
[C---:B-1----:R-:W-:Y:S01]  /*3c30*/  HMMA.16816.F32.BF16 R32, R176.reuse, R2, R32 ;  /* 0x00000002b020723c */ /* 0x042fe20000041820 */
[----:B------:R-:W1:Y:S07]  /*3c40*/  LDSM.16.M88.2 R2, [R208+0xe080] ;  /* 0x00e08000d002783b */ /* 0x000e6e0000000100 */
[C---:B------:R-:W-:Y:S07]  /*3c50*/  HMMA.16816.F32.BF16 R36, R176.reuse, R180, R36 ;  /* 0x000000b4b024723c */ /* 0x040fee0000041824 */
[----:B------:R-:W-:Y:S01]  /*3c60*/  IADD3 R181, -R235, UR6, R228 ;  /* 0x00000006ebb57c10 */ /* 0x000fe2000fffe1e4 */
[----:B--2---:R-:W-:Y:S01]  /*3c70*/  HMMA.16816.F32.BF16 R40, R176, R104, R40 ;  /* 0x00000068b028723c */ /* 0x004fe20000041828 */
[----:B------:R-:W2:Y:S03]  /*3c80*/  LDSM.16.M88.2 R104, [R208+0xe880] ;  /* 0x00e88000d068783b */ /* 0x000ea60000000100 */
[----:B------:R-:W-:Y:S01]  /*3c90*/  IMNMX R180, R234, R181, PT ;  /* 0x000000b5eab47217 */ /* 0x000fe20003800200 */
[----:B------:R-:W-:Y:S01]  /*3ca0*/  LDSM.16.M88.4 R176, [R218+0x1f080] ;  /* 0x01f08000dab0783b */ /* 0x000fe20000000200 */
[----:B------:R-:W-:Y:S02]  /*3cb0*/  IADD3 R181, R181, 0x8, RZ ;  /* 0x00000008b5b57810 */ /* 0x000fe40007ffe0ff */
[C---:B---3--:R-:W-:Y:S01]  /*3cc0*/  HMMA.16816.F32.BF16 R24, R108.reuse, R106, R24 ;  /* 0x0000006a6c18723c */ /* 0x048fe20000041818 */
[----:B------:R-:W3:Y:S04]  /*3cd0*/  LDSM.16.M88.2 R106, [R209+0xc880] ;  /* 0x00c88000d16a783b */ /* 0x000ee80000000100 */
[C---:B------:R-:W-:Y:S02]  /*3ce0*/  ISETP.GT.AND P0, PT, R180.reuse, RZ, PT ;  /* 0x000000ffb400720c */ /* 0x040fe40003f04270 */
[----:B------:R-:W-:Y:S01]  /*3cf0*/  ISETP.GT.AND P5, PT, R180, 0x40, PT ;  /* 0x00000040b400780c */ /* 0x000fe20003fa4270 */
[C---:B----4-:R-:W-:Y:S01]  /*3d00*/  HMMA.16816.F32.BF16 R28, R108.reuse, R172, R28 ;  /* 0x000000ac6c1c723c */ /* 0x050fe2000004181c */
[----:B------:R-:W4:Y:S03]  /*3d10*/  LDSM.16.M88.2 R172, [R209+0xd080] ;  /* 0x00d08000d1ac783b */ /* 0x000f260000000100 */
[----:B------:R-:W-:Y:S02]  /*3d20*/  FSEL R4, R4, -INF , P0 ;  /* 0xff80000004047808 */ /* 0x000fe40000000000 */
[----:B------:R-:W-:Y:S02]  /*3d30*/  ISETP.GT.AND P0, PT, R180, 0x1, PT ;  /* 0x00000001b400780c */ /* 0x000fe40003f04270 */
[C---:B-----5:R-:W-:Y:S04]  /*3d40*/  HMMA.16816.F32.BF16 R32, R108.reuse, R174, R32 ;  /* 0x000000ae6c20723c */ /* 0x060fe80000041820 */
[--C-:B------:R-:W-:Y:S01]  /*3d50*/  FFMA.FTZ R4, R4, c[0x0][0x29c], -R188.reuse ;  /* 0x0000a70004047a23 */ /* 0x100fe200000108bc */
[----:B------:R-:W-:Y:S03]  /*3d60*/  FSEL R20, R20, -INF , P5 ;  /* 0xff80000014147808 */ /* 0x000fe60002800000 */
[C---:B-1----:R-:W-:Y:S01]  /*3d70*/  HMMA.16816.F32.BF16 R36, R108.reuse, R2, R36 ;  /* 0x000000026c24723c */ /* 0x042fe20000041824 */
[----:B------:R1:W-:Y:S01]  /*3d80*/  MUFU.EX2 R187, R4 ;  /* 0x0000000400bb7308 */ /* 0x0003e20000000800 */
[----:B------:R-:W5:Y:S06]  /*3d90*/  LDSM.16.M88.2 R2, [R209+0xd880] ;  /* 0x00d88000d102783b */ /* 0x000f6c0000000100 */
[----:B--2---:R-:W-:Y:S01]  /*3da0*/  HMMA.16816.F32.BF16 R40, R108, R104, R40 ;  /* 0x000000686c28723c */ /* 0x004fe20000041828 */
[----:B------:R-:W-:Y:S07]  /*3db0*/  LDSM.16.M88.2 R108, [R211+0xc880] ;  /* 0x00c88000d36c783b */ /* 0x000fee0000000100 */
[C---:B---3--:R-:W-:Y:S08]  /*3dc0*/  HMMA.16816.F32.BF16 R24, R176.reuse, R106, R24 ;  /* 0x0000006ab018723c */ /* 0x048ff00000041818 */
[C---:B----4-:R-:W-:Y:S04]  /*3dd0*/  HMMA.16816.F32.BF16 R28, R176.reuse, R172, R28 ;  /* 0x000000acb01c723c */ /* 0x050fe8000004181c */
[----:B-1----:R-:W-:Y:S02]  /*3de0*/  FSEL R4, R5, -INF , P0 ;  /* 0xff80000005047808 */ /* 0x002fe40000000000 */
[----:B------:R-:W-:Y:S03]  /*3df0*/  ISETP.GT.AND P0, PT, R180, 0x10, PT ;  /* 0x00000010b400780c */ /* 0x000fe60003f04270 */
[--C-:B------:R-:W-:Y:S03]  /*3e00*/  FFMA.FTZ R4, R4, c[0x0][0x29c], -R188.reuse ;  /* 0x0000a70004047a23 */ /* 0x100fe600000108bc */
[----:B------:R-:W-:Y:S01]  /*3e10*/  FSEL R8, R8, -INF , P0 ;  /* 0xff80000008087808 */ /* 0x000fe20000000000 */
[----:B------:R1:W2:Y:S01]  /*3e20*/  MUFU.EX2 R186, R4 ;  /* 0x0000000400ba7308 */ /* 0x0002a20000000800 */
[----:B------:R-:W-:Y:S01]  /*3e30*/  ISETP.GT.AND P0, PT, R180, 0x11, PT ;  /* 0x00000011b400780c */ /* 0x000fe20003f04270 */
[C---:B-----5:R-:W-:Y:S03]  /*3e40*/  HMMA.16816.F32.BF16 R32, R176.reuse, R2, R32 ;  /* 0x00000002b020723c */ /* 0x060fe60000041820 */
[--C-:B------:R-:W-:Y:S01]  /*3e50*/  FFMA.FTZ R8, R8, c[0x0][0x29c], -R188.reuse ;  /* 0x0000a70008087a23 */ /* 0x100fe200000108bc */
[----:B------:R-:W-:Y:S02]  /*3e60*/  FSEL R104, R9, -INF , P0 ;  /* 0xff80000009687808 */ /* 0x000fe40000000000 */
[----:B------:R-:W-:Y:S02]  /*3e70*/  ISETP.GT.AND P0, PT, R180, 0x20, PT ;  /* 0x00000020b400780c */ /* 0x000fe40003f04270 */
[----:B------:R3:W-:Y:S01]  /*3e80*/  MUFU.EX2 R185, R8 ;  /* 0x0000000800b97308 */ /* 0x0007e20000000800 */
[--C-:B------:R-:W-:Y:S03]  /*3e90*/  FFMA.FTZ R104, R104, c[0x0][0x29c], -R188.reuse ;  /* 0x0000a70068687a23 */ /* 0x100fe600000108bc */
[----:B------:R-:W-:Y:S02]  /*3ea0*/  FSEL R12, R12, -INF , P0 ;  /* 0xff8000000c0c7808 */ /* 0x000fe40000000000 */
[----:B------:R-:W-:Y:S04]  /*3eb0*/  ISETP.GT.AND P0, PT, R180, 0x21, PT ;  /* 0x00000021b400780c */ /* 0x000fe80003f04270 */
[----:B------:R4:W-:Y:S01]  /*3ec0*/  MUFU.EX2 R184, R104 ;  /* 0x0000006800b87308 */ /* 0x0009e20000000800 */
[--C-:B------:R-:W-:Y:S01]  /*3ed0*/  FFMA.FTZ R12, R12, c[0x0][0x29c], -R188.reuse ;  /* 0x0000a7000c0c7a23 */ /* 0x100fe200000108bc */
[----:B------:R-:W-:Y:S01]  /*3ee0*/  FSEL R110, R13, -INF , P0 ;  /* 0xff8000000d6e7808 */ /* 0x000fe20000000000 */
[----:B-1----:R-:W1:Y:S01]  /*3ef0*/  LDSM.16.M88.2 R4, [R209+0xe080] ;  /* 0x00e08000d104783b */ /* 0x002e620000000100 */
[----:B------:R-:W-:Y:S03]  /*3f00*/  ISETP.GT.AND P0, PT, R180, 0x30, PT ;  /* 0x00000030b400780c */ /* 0x000fe60003f04270 */
[--C-:B------:R-:W-:Y:S01]  /*3f10*/  FFMA.FTZ R2, R110, c[0x0][0x29c], -R188.reuse ;  /* 0x0000a7006e027a23 */ /* 0x100fe200000108bc */
[----:B------:R-:W-:Y:S02]  /*3f20*/  FSEL R16, R16, -INF , P0 ;  /* 0xff80000010107808 */ /* 0x000fe40000000000 */
[----:B------:R5:W-:Y:S01]  /*3f30*/  MUFU.EX2 R183, R12 ;  /* 0x0000000c00b77308 */ /* 0x000be20000000800 */
[----:B------:R-:W-:Y:S01]  /*3f40*/  ISETP.GT.AND P0, PT, R180, 0x31, PT ;  /* 0x00000031b400780c */ /* 0x000fe20003f04270 */
[----:B---3--:R-:W3:Y:S08]  /*3f50*/  LDSM.16.M88.2 R8, [R209+0xe880] ;  /* 0x00e88000d108783b */ /* 0x008ef00000000100 */
[----:B------:R2:W-:Y:S01]  /*3f60*/  MUFU.EX2 R182, R2 ;  /* 0x0000000200b67308 */ /* 0x0005e20000000800 */
[----:B----4-:R-:W4:Y:S04]  /*3f70*/  LDSM.16.M88.4 R104, [R216+0x4000] ;  /* 0x00400000d868783b */ /* 0x010f280000000200 */
[----:B-----5:R-:W5:Y:S01]  /*3f80*/  LDSM.16.M88.2 R12, [R211+0xd080] ;  /* 0x00d08000d30c783b */ /* 0x020f620000000100 */
[C---:B-1----:R-:W-:Y:S03]  /*3f90*/  HMMA.16816.F32.BF16 R36, R176.reuse, R4, R36 ;  /* 0x00000004b024723c */ /* 0x042fe60000041824 */
[----:B--2---:R-:W1:Y:S04]  /*3fa0*/  LDSM.16.M88.2 R2, [R211+0xd880] ;  /* 0x00d88000d302783b */ /* 0x004e680000000100 */
[--C-:B------:R-:W-:Y:S01]  /*3fb0*/  FFMA.FTZ R4, R16, c[0x0][0x29c], -R188.reuse ;  /* 0x0000a70010047a23 */ /* 0x100fe200000108bc */
[----:B------:R-:W-:Y:S02]  /*3fc0*/  FSEL R16, R17, -INF , P0 ;  /* 0xff80000011107808 */ /* 0x000fe40000000000 */
[----:B------:R-:W-:Y:S01]  /*3fd0*/  ISETP.GT.AND P0, PT, R180, 0x41, PT ;  /* 0x00000041b400780c */ /* 0x000fe20003f04270 */
[----:B---3--:R-:W-:Y:S01]  /*3fe0*/  HMMA.16816.F32.BF16 R40, R176, R8, R40 ;  /* 0x00000008b028723c */ /* 0x008fe20000041828 */
[----:B------:R-:W-:Y:S01]  /*3ff0*/  LDSM.16.M88.2 R8, [R211+0xe880] ;  /* 0x00e88000d308783b */ /* 0x000fe20000000100 */
[----:B------:R2:W-:Y:S01]  /*4000*/  MUFU.EX2 R175, R4 ;  /* 0x0000000400af7308 */ /* 0x0005e20000000800 */
[--C-:B------:R-:W-:Y:S01]  /*4010*/  FFMA.FTZ R16, R16, c[0x0][0x29c], -R188.reuse ;  /* 0x0000a70010107a23 */ /* 0x100fe200000108bc */
[----:B------:R-:W-:Y:S04]  /*4020*/  FSEL R21, R21, -INF , P0 ;  /* 0xff80000015157808 */ /* 0x000fe80000000000 */
[C---:B----4-:R-:W-:Y:S01]  /*4030*/  HMMA.16816.F32.BF16 R24, R104.reuse, R108, R24 ;  /* 0x0000006c6818723c */ /* 0x050fe20000041818 */
[----:B------:R3:W-:Y:S03]  /*4040*/  LDSM.16.M88.4 R108, [R0+0x4000] ;  /* 0x00400000006c783b */ /* 0x0007e60000000200 */
[----:B------:R4:W-:Y:S04]  /*4050*/  MUFU.EX2 R174, R16 ;  /* 0x0000001000ae7308 */ /* 0x0009e80000000800 */
[C---:B-----5:R-:W-:Y:S01]  /*4060*/  HMMA.16816.F32.BF16 R28, R104.reuse, R12, R28 ;  /* 0x0000000c681c723c */ /* 0x060fe2000004181c */
[----:B--2---:R-:W2:Y:S07]  /*4070*/  LDSM.16.M88.2 R4, [R211+0xe080] ;  /* 0x00e08000d304783b */ /* 0x004eae0000000100 */
[C---:B-1----:R-:W-:Y:S01]  /*4080*/  HMMA.16816.F32.BF16 R32, R104.reuse, R2, R32 ;  /* 0x000000026820723c */ /* 0x042fe20000041820 */
[----:B------:R-:W-:Y:S03]  /*4090*/  LDSM.16.M88.2 R2, [R210+0xd880] ;  /* 0x00d88000d202783b */ /* 0x000fe60000000100 */
[--C-:B---3--:R-:W-:Y:S01]  /*40a0*/  FFMA.FTZ R0, R20, c[0x0][0x29c], -R188.reuse ;  /* 0x0000a70014007a23 */ /* 0x108fe200000108bc */
[----:B----4-:R-:W1:Y:S01]  /*40b0*/  LDSM.16.M88.2 R16, [R210+0xc880] ;  /* 0x00c88000d210783b */ /* 0x010e620000000100 */
[----:B------:R-:W-:Y:S02]  /*40c0*/  FFMA.FTZ R188, R21, c[0x0][0x29c], -R188 ;  /* 0x0000a70015bc7a23 */ /* 0x000fe400000108bc */
[----:B------:R3:W-:Y:S01]  /*40d0*/  MUFU.EX2 R173, R0 ;  /* 0x0000000000ad7308 */ /* 0x0007e20000000800 */
[----:B------:R-:W4:Y:S09]  /*40e0*/  LDSM.16.M88.2 R20, [R210+0xd080] ;  /* 0x00d08000d214783b */ /* 0x000f320000000100 */
[----:B------:R-:W-:Y:S01]  /*40f0*/  MUFU.EX2 R188, R188 ;  /* 0x000000bc00bc7308 */ /* 0x000fe20000000800 */
[----:B---3--:R-:W-:Y:S01]  /*4100*/  IMNMX R0, R234, R181, PT ;  /* 0x000000b5ea007217 */ /* 0x008fe20003800200 */
[C---:B--2---:R-:W-:Y:S01]  /*4110*/  HMMA.16816.F32.BF16 R36, R104.reuse, R4, R36 ;  /* 0x000000046824723c */ /* 0x044fe20000041824 */
[----:B------:R-:W2:Y:S02]  /*4120*/  LDSM.16.M88.2 R4, [R210+0xe080] ;  /* 0x00e08000d204783b */ /* 0x000ea40000000100 */
[C---:B------:R-:W-:Y:S02]  /*4130*/  ISETP.GT.AND P0, PT, R0.reuse, RZ, PT ;  /* 0x000000ff0000720c */ /* 0x040fe40003f04270 */
[----:B------:R-:W-:Y:S02]  /*4140*/  ISETP.GT.AND P6, PT, R0, 0x31, PT ;  /* 0x000000310000780c */ /* 0x000fe40003fc4270 */
[----:B------:R-:W-:Y:S01]  /*4150*/  FSEL R6, R6, -INF , P0 ;  /* 0xff80000006067808 */ /* 0x000fe20000000000 */
[----:B------:R-:W-:Y:S01]  /*4160*/  HMMA.16816.F32.BF16 R40, R104, R8, R40 ;  /* 0x000000086828723c */ /* 0x000fe20000041828 */
[----:B------:R-:W3:Y:S02]  /*4170*/  LDS R8, [R228.X4+0x21280] ;  /* 0x02128000e4087984 */ /* 0x000ee40000004800 */
[----:B------:R-:W-:Y:S01]  /*4180*/  ISETP.GT.AND P0, PT, R0, 0x1, PT ;  /* 0x000000010000780c */ /* 0x000fe20003f04270 */
[--C-:B------:R-:W-:Y:S01]  /*4190*/  FFMA.FTZ R172, R6, c[0x0][0x29c], -R189.reuse ;  /* 0x0000a70006ac7a23 */ /* 0x100fe200000108bd */
[----:B------:R-:W-:Y:S02]  /*41a0*/  ISETP.GT.AND P5, PT, R0, 0x40, PT ;  /* 0x000000400000780c */ /* 0x000fe40003fa4270 */
[----:B------:R-:W-:Y:S01]  /*41b0*/  FSEL R6, R7, -INF , P0 ;  /* 0xff80000007067808 */ /* 0x000fe20000000000 */
[C---:B-1----:R-:W-:Y:S02]  /*41c0*/  HMMA.16816.F32.BF16 R24, R108.reuse, R16, R24 ;  /* 0x000000106c18723c */ /* 0x042fe40000041818 */
[----:B------:R-:W-:Y:S03]  /*41d0*/  MUFU.EX2 R172, R172 ;  /* 0x000000ac00ac7308 */ /* 0x000fe60000000800 */
[--C-:B------:R-:W-:Y:S01]  /*41e0*/  FFMA.FTZ R6, R6, c[0x0][0x29c], -R189.reuse ;  /* 0x0000a70006067a23 */ /* 0x100fe200000108bd */
[----:B------:R-:W-:Y:S02]  /*41f0*/  ISETP.GT.AND P0, PT, R0, 0x10, PT ;  /* 0x000000100000780c */ /* 0x000fe40003f04270 */
[C---:B----4-:R-:W-:Y:S04]  /*4200*/  HMMA.16816.F32.BF16 R28, R108.reuse, R20, R28 ;  /* 0x000000146c1c723c */ /* 0x050fe8000004181c */
[----:B------:R1:W4:Y:S01]  /*4210*/  MUFU.EX2 R106, R6 ;  /* 0x00000006006a7308 */ /* 0x0003220000000800 */
[----:B------:R-:W-:Y:S02]  /*4220*/  FSEL R10, R10, -INF , P0 ;  /* 0xff8000000a0a7808 */ /* 0x000fe40000000000 */
[----:B------:R-:W-:Y:S01]  /*4230*/  ISETP.GT.AND P0, PT, R0, 0x11, PT ;  /* 0x000000110000780c */ /* 0x000fe20003f04270 */
[C---:B------:R-:W-:Y:S04]  /*4240*/  HMMA.16816.F32.BF16 R32, R108.reuse, R2, R32 ;  /* 0x000000026c20723c */ /* 0x040fe80000041820 */
[----:B------:R-:W-:Y:S01]  /*4250*/  FSEL R11, R11, -INF , P0 ;  /* 0xff8000000b0b7808 */ /* 0x000fe20000000000 */
[--C-:B------:R-:W-:Y:S01]  /*4260*/  FFMA.FTZ R10, R10, c[0x0][0x29c], -R189.reuse ;  /* 0x0000a7000a0a7a23 */ /* 0x100fe200000108bd */
[----:B------:R-:W-:Y:S02]  /*4270*/  ISETP.GT.AND P0, PT, R0, 0x20, PT ;  /* 0x000000200000780c */ /* 0x000fe40003f04270 */
[----:B------:R-:W-:Y:S01]  /*4280*/  F2FP.BF16.PACK_AB R3, R186, R187 ;  /* 0x000000bbba03723e */ /* 0x000fe200000010ff */
[C---:B--2---:R-:W-:Y:S01]  /*4290*/  HMMA.16816.F32.BF16 R36, R108.reuse, R4, R36 ;  /* 0x000000046c24723c */ /* 0x044fe20000041824 */
[----:B------:R-:W-:Y:S02]  /*42a0*/  MUFU.EX2 R105, R10 ;  /* 0x0000000a00697308 */ /* 0x000fe40000000800 */
[----:B------:R-:W-:Y:S01]  /*42b0*/  FSEL R14, R14, -INF , P0 ;  /* 0xff8000000e0e7808 */ /* 0x000fe20000000000 */
[--C-:B------:R-:W-:Y:S01]  /*42c0*/  FFMA.FTZ R104, R11, c[0x0][0x29c], -R189.reuse ;  /* 0x0000a7000b687a23 */ /* 0x100fe200000108bd */
[----:B------:R-:W-:Y:S02]  /*42d0*/  ISETP.GT.AND P0, PT, R0, 0x21, PT ;  /* 0x000000210000780c */ /* 0x000fe40003f04270 */
[----:B------:R-:W-:Y:S01]  /*42e0*/  FSEL R16, R19, -INF , P6 ;  /* 0xff80000013107808 */ /* 0x000fe20003000000 */
[--C-:B------:R-:W-:Y:S01]  /*42f0*/  FFMA.FTZ R21, R14, c[0x0][0x29c], -R189.reuse ;  /* 0x0000a7000e157a23 */ /* 0x100fe200000108bd */
[----:B------:R-:W-:Y:S01]  /*4300*/  FSEL R15, R15, -INF , P0 ;  /* 0xff8000000f0f7808 */ /* 0x000fe20000000000 */
[----:B-1----:R-:W1:Y:S01]  /*4310*/  LDSM.16.M88.2 R6, [R210+0xe880] ;  /* 0x00e88000d206783b */ /* 0x002e620000000100 */
[----:B------:R-:W-:Y:S01]  /*4320*/  ISETP.GT.AND P0, PT, R0, 0x30, PT ;  /* 0x000000300000780c */ /* 0x000fe20003f04270 */
[----:B------:R-:W2:Y:S02]  /*4330*/  MUFU.EX2 R104, R104 ;  /* 0x0000006800687308 */ /* 0x000ea40000000800 */
[--C-:B------:R-:W-:Y:S01]  /*4340*/  FFMA.FTZ R20, R15, c[0x0][0x29c], -R189.reuse ;  /* 0x0000a7000f147a23 */ /* 0x100fe200000108bd */
[----:B----4-:R-:W-:Y:S01]  /*4350*/  F2FP.BF16.PACK_AB R2, R106, R172 ;  /* 0x000000ac6a02723e */ /* 0x010fe200000010ff */
[--C-:B------:R-:W-:Y:S01]  /*4360*/  FFMA.FTZ R16, R16, c[0x0][0x29c], -R189.reuse ;  /* 0x0000a70010107a23 */ /* 0x100fe200000108bd */
[----:B------:R-:W-:Y:S01]  /*4370*/  FSEL R18, R18, -INF , P0 ;  /* 0xff80000012127808 */ /* 0x000fe20000000000 */
[--C-:B---3--:R-:W-:Y:S01]  /*4380*/  FADD.FTZ R25, R25, -R8.reuse ;  /* 0x8000000819197221 */ /* 0x108fe20000010000 */
[----:B------:R-:W-:Y:S01]  /*4390*/  ISETP.GT.AND P0, PT, R0, 0x41, PT ;  /* 0x000000410000780c */ /* 0x000fe20003f04270 */
[--C-:B------:R-:W-:Y:S01]  /*43a0*/  FADD.FTZ R29, R29, -R8.reuse ;  /* 0x800000081d1d7221 */ /* 0x100fe20000010000 */
[----:B------:R-:W3:Y:S01]  /*43b0*/  LDS R0, [R228.X4+0x212a0] ;  /* 0x0212a000e4007984 */ /* 0x000ee20000004800 */
[--C-:B------:R-:W-:Y:S01]  /*43c0*/  FFMA.FTZ R17, R18, c[0x0][0x29c], -R189.reuse ;  /* 0x0000a70012117a23 */ /* 0x100fe200000108bd */
[----:B------:R-:W-:Y:S01]  /*43d0*/  MUFU.EX2 R21, R21 ;  /* 0x0000001500157308 */ /* 0x000fe20000000800 */
[----:B------:R-:W-:Y:S01]  /*43e0*/  F2FP.BF16.PACK_AB R11, R184, R185 ;  /* 0x000000b9b80b723e */ /* 0x000fe200000010ff */
[----:B------:R4:W-:Y:S01]  /*43f0*/  STS [R225+0x21480], R3 ;  /* 0x02148003e1007388 */ /* 0x0009e20000000800 */
[----:B------:R-:W-:Y:S01]  /*4400*/  F2FP.BF16.PACK_AB R9, R182, R183 ;  /* 0x000000b7b609723e */ /* 0x000fe200000010ff */
[----:B------:R-:W-:Y:S01]  /*4410*/  FMUL.FTZ R13, R186, R25 ;  /* 0x00000019ba0d7220 */ /* 0x000fe20000410000 */
[----:B------:R-:W-:Y:S01]  /*4420*/  FSEL R22, R22, -INF , P5 ;  /* 0xff80000016167808 */ /* 0x000fe20002800000 */
[----:B------:R-:W-:Y:S01]  /*4430*/  STS [R226], R2 ;  /* 0x00000002e2007388 */ /* 0x000fe20000000800 */
[----:B------:R-:W-:Y:S01]  /*4440*/  FSEL R23, R23, -INF , P0 ;  /* 0xff80000017177808 */ /* 0x000fe20000000000 */
[----:B------:R-:W-:Y:S01]  /*4450*/  FMUL.FTZ R15, R184, R29 ;  /* 0x0000001db80f7220 */ /* 0x000fe20000410000 */
[----:B------:R-:W-:Y:S01]  /*4460*/  F2FP.BF16.PACK_AB R5, R188, R173 ;  /* 0x000000adbc05723e */ /* 0x000fe200000010ff */
[----:B------:R-:W4:Y:S01]  /*4470*/  MUFU.EX2 R20, R20 ;  /* 0x0000001400147308 */ /* 0x000f220000000800 */
[----:B------:R-:W-:Y:S01]  /*4480*/  STS [R225+0x21c80], R11 ;  /* 0x021c800be1007388 */ /* 0x000fe20000000800 */
[--C-:B------:R-:W-:Y:S01]  /*4490*/  FFMA.FTZ R14, R22, c[0x0][0x29c], -R189.reuse ;  /* 0x0000a700160e7a23 */ /* 0x100fe200000108bd */
[----:B------:R-:W-:Y:S01]  /*44a0*/  PLOP3.LUT P0, PT, PT, PT, UP0, 0x80, 0x0 ;  /* 0x000000000000781c */ /* 0x000fe20003f0f008 */
[----:B------:R-:W-:Y:S01]  /*44b0*/  FFMA.FTZ R189, R23, c[0x0][0x29c], -R189 ;  /* 0x0000a70017bd7a23 */ /* 0x000fe200000108bd */
[----:B--2---:R-:W-:Y:S01]  /*44c0*/  F2FP.BF16.PACK_AB R4, R104, R105 ;  /* 0x000000696804723e */ /* 0x004fe200000010ff */
[--C-:B------:R-:W-:Y:S02]  /*44d0*/  FADD.FTZ R33, R33, -R8.reuse ;  /* 0x8000000821217221 */ /* 0x100fe40000010000 */
[--C-:B------:R-:W-:Y:S02]  /*44e0*/  FADD.FTZ R37, R37, -R8.reuse ;  /* 0x8000000825257221 */ /* 0x100fe40000010000 */
[----:B------:R-:W-:Y:S01]  /*44f0*/  MUFU.EX2 R16, R16 ;  /* 0x0000001000107308 */ /* 0x000fe20000000800 */
[----:B------:R2:W-:Y:S01]  /*4500*/  STS [R226+0x800], R4 ;  /* 0x00080004e2007388 */ /* 0x0005e20000000800 */
[----:B------:R-:W-:Y:S02]  /*4510*/  FMUL.FTZ R10, R182, R33 ;  /* 0x00000021b60a7220 */ /* 0x000fe40000410000 */
[--C-:B------:R-:W-:Y:S01]  /*4520*/  FADD.FTZ R24, R24, -R8.reuse ;  /* 0x8000000818187221 */ /* 0x100fe20000010000 */
[----:B------:R-:W-:Y:S01]  /*4530*/  STS [R225+0x22480], R9 ;  /* 0x02248009e1007388 */ /* 0x000fe20000000800 */
[--C-:B------:R-:W-:Y:S01]  /*4540*/  FADD.FTZ R28, R28, -R8.reuse ;  /* 0x800000081c1c7221 */ /* 0x100fe20000010000 */
[----:B-1----:R-:W-:Y:S03]  /*4550*/  HMMA.16816.F32.BF16 R40, R108, R6, R40 ;  /* 0x000000066c28723c */ /* 0x002fe60000041828 */
[----:B------:R-:W1:Y:S01]  /*4560*/  MUFU.EX2 R17, R17 ;  /* 0x0000001100117308 */ /* 0x000e620000000800 */
[----:B------:R-:W-:Y:S02]  /*4570*/  FMUL.FTZ R24, R187, R24 ;  /* 0x00000018bb187220 */ /* 0x000fe40000410000 */
[----:B------:R-:W-:Y:S01]  /*4580*/  FMUL.FTZ R28, R185, R28 ;  /* 0x0000001cb91c7220 */ /* 0x000fe20000410000 */
[----:B----4-:R-:W-:Y:S01]  /*4590*/  F2FP.BF16.PACK_AB R3, R20, R21 ;  /* 0x000000151403723e */ /* 0x010fe200000010ff */
[--C-:B------:R-:W-:Y:S01]  /*45a0*/  FADD.FTZ R32, R32, -R8.reuse ;  /* 0x8000000820207221 */ /* 0x100fe20000010000 */
[----:B------:R-:W-:Y:S03]  /*45b0*/  F2FP.BF16.PACK_AB R6, R174, R175 ;  /* 0x000000afae06723e */ /* 0x000fe600000010ff */
[----:B------:R-:W-:Y:S01]  /*45c0*/  FADD.FTZ R36, R36, -R8 ;  /* 0x8000000824247221 */ /* 0x000fe20000010000 */
[----:B------:R4:W-:Y:S01]  /*45d0*/  STS [R226+0x1000], R3 ;  /* 0x00100003e2007388 */ /* 0x0009e20000000800 */
[----:B------:R-:W-:Y:S01]  /*45e0*/  MUFU.EX2 R7, R189 ;  /* 0x000000bd00077308 */ /* 0x000fe20000000800 */
[--C-:B---3--:R-:W-:Y:S01]  /*45f0*/  FADD.FTZ R26, R26, -R0.reuse ;  /* 0x800000001a1a7221 */ /* 0x108fe20000010000 */
[----:B------:R-:W-:Y:S01]  /*4600*/  F2FP.BF16.PACK_AB R13, R13, R24 ;  /* 0x000000180d0d723e */ /* 0x000fe200000010ff */
[----:B------:R-:W-:Y:S01]  /*4610*/  STS [R225+0x22c80], R6 ;  /* 0x022c8006e1007388 */ /* 0x000fe20000000800 */
[--C-:B------:R-:W-:Y:S01]  /*4620*/  FADD.FTZ R27, R27, -R0.reuse ;  /* 0x800000001b1b7221 */ /* 0x100fe20000010000 */
[----:B------:R-:W-:Y:S01]  /*4630*/  F2FP.BF16.PACK_AB R15, R15, R28 ;  /* 0x0000001c0f0f723e */ /* 0x000fe200000010ff */
[----:B------:R-:W-:Y:S02]  /*4640*/  FMUL.FTZ R26, R172, R26 ;  /* 0x0000001aac1a7220 */ /* 0x000fe40000410000 */
[----:B------:R-:W-:Y:S02]  /*4650*/  FMUL.FTZ R27, R106, R27 ;  /* 0x0000001b6a1b7220 */ /* 0x000fe40000410000 */
[----:B------:R-:W3:Y:S01]  /*4660*/  MUFU.EX2 R14, R14 ;  /* 0x0000000e000e7308 */ /* 0x000ee20000000800 */
[--C-:B--2---:R-:W-:Y:S02]  /*4670*/  FADD.FTZ R4, R31, -R0.reuse ;  /* 0x800000001f047221 */ /* 0x104fe40000010000 */
[--C-:B------:R-:W-:Y:S01]  /*4680*/  FADD.FTZ R30, R30, -R0.reuse ;  /* 0x800000001e1e7221 */ /* 0x100fe20000010000 */
[----:B-1----:R-:W-:Y:S01]  /*4690*/  F2FP.BF16.PACK_AB R2, R16, R17 ;  /* 0x000000111002723e */ /* 0x002fe200000010ff */
[----:B------:R-:W-:Y:S02]  /*46a0*/  FMUL.FTZ R4, R104, R4 ;  /* 0x0000000468047220 */ /* 0x000fe40000410000 */
[----:B------:R-:W-:Y:S02]  /*46b0*/  FMUL.FTZ R30, R105, R30 ;  /* 0x0000001e691e7220 */ /* 0x000fe40000410000 */
[----:B------:R3:W-:Y:S01]  /*46c0*/  STS [R226+0x1800], R2 ;  /* 0x00180002e2007388 */ /* 0x0007e20000000800 */
[----:B------:R-:W-:Y:S02]  /*46d0*/  FMUL.FTZ R32, R183, R32 ;  /* 0x00000020b7207220 */ /* 0x000fe40000410000 */
[--C-:B------:R-:W-:Y:S01]  /*46e0*/  FADD.FTZ R34, R34, -R0.reuse ;  /* 0x8000000022227221 */ /* 0x100fe20000010000 */
[----:B------:R-:W-:Y:S01]  /*46f0*/  STS [R225+0x23480], R5 ;  /* 0x02348005e1007388 */ /* 0x000fe20000000800 */
[----:B------:R-:W-:Y:S01]  /*4700*/  FADD.FTZ R35, R35, -R0 ;  /* 0x8000000023237221 */ /* 0x000fe20000010000 */
[----:B------:R-:W-:Y:S01]  /*4710*/  F2FP.BF16.PACK_AB R4, R4, R30 ;  /* 0x0000001e0404723e */ /* 0x000fe200000010ff */
[----:B------:R-:W-:Y:S01]  /*4720*/  FMUL.FTZ R34, R21, R34 ;  /* 0x0000002215227220 */ /* 0x000fe20000410000 */
[----:B------:R-:W-:Y:S01]  /*4730*/  F2FP.BF16.PACK_AB R10, R10, R32 ;  /* 0x000000200a0a723e */ /* 0x000fe200000010ff */
[----:B------:R-:W-:Y:S02]  /*4740*/  FMUL.FTZ R35, R20, R35 ;  /* 0x0000002314237220 */ /* 0x000fe40000410000 */
[----:B------:R-:W-:Y:S02]  /*4750*/  FADD.FTZ R41, R41, -R8 ;  /* 0x8000000829297221 */ /* 0x000fe40000010000 */
[----:B------:R-:W-:Y:S02]  /*4760*/  FMUL.FTZ R36, R175, R36 ;  /* 0x00000024af247220 */ /* 0x000fe40000410000 */
[--C-:B------:R-:W-:Y:S02]  /*4770*/  FADD.FTZ R38, R38, -R0.reuse ;  /* 0x8000000026267221 */ /* 0x100fe40000010000 */
[----:B----4-:R-:W-:Y:S02]  /*4780*/  FADD.FTZ R3, R39, -R0 ;  /* 0x8000000027037221 */ /* 0x010fe40000010000 */
[----:B------:R-:W-:Y:S02]  /*4790*/  FADD.FTZ R40, R40, -R8 ;  /* 0x8000000828287221 */ /* 0x000fe40000010000 */
[----:B------:R-:W-:Y:S02]  /*47a0*/  FMUL.FTZ R8, R174, R37 ;  /* 0x00000025ae087220 */ /* 0x000fe40000410000 */
[--C-:B------:R-:W-:Y:S01]  /*47b0*/  FADD.FTZ R43, R43, -R0.reuse ;  /* 0x800000002b2b7221 */ /* 0x100fe20000010000 */
[----:B---3--:R-:W-:Y:S01]  /*47c0*/  F2FP.BF16.PACK_AB R2, R7, R14 ;  /* 0x0000000e0702723e */ /* 0x008fe200000010ff */
[----:B------:R-:W-:Y:S01]  /*47d0*/  FADD.FTZ R42, R42, -R0 ;  /* 0x800000002a2a7221 */ /* 0x000fe20000010000 */
[----:B------:R-:W-:Y:S01]  /*47e0*/  F2FP.BF16.PACK_AB R0, R35, R34 ;  /* 0x000000222300723e */ /* 0x000fe200000010ff */
[----:B------:R-:W-:Y:S01]  /*47f0*/  FMUL.FTZ R17, R17, R38 ;  /* 0x0000002611117220 */ /* 0x000fe20000410000 */
[----:B------:R-:W-:Y:S01]  /*4800*/  F2FP.BF16.PACK_AB R8, R8, R36 ;  /* 0x000000240808723e */ /* 0x000fe200000010ff */
[----:B------:R1:W-:Y:S01]  /*4810*/  STS [R226+0x2000], R2 ;  /* 0x00200002e2007388 */ /* 0x0003e20000000800 */
[----:B------:R-:W-:Y:S02]  /*4820*/  FMUL.FTZ R3, R16, R3 ;  /* 0x0000000310037220 */ /* 0x000fe40000410000 */
[----:B------:R-:W-:Y:S01]  /*4830*/  FMUL.FTZ R40, R173, R40 ;  /* 0x00000028ad287220 */ /* 0x000fe20000410000 */
[----:B------:R-:W-:Y:S01]  /*4840*/  BAR.SYNC.DEFER_BLOCKING 0x0 ;  /* 0x0000000000007b1d */ /* 0x000fe20000010000 */
[----:B------:R-:W-:Y:S01]  /*4850*/  FMUL.FTZ R12, R188, R41 ;  /* 0x00000029bc0c7220 */ /* 0x000fe20000410000 */
[----:B------:R-:W-:Y:S01]  /*4860*/  F2FP.BF16.PACK_AB R3, R3, R17 ;  /* 0x000000110303723e */ /* 0x000fe200000010ff */
[----:B------:R-:W-:Y:S02]  /*4870*/  FMUL.FTZ R14, R14, R42 ;  /* 0x0000002a0e0e7220 */ /* 0x000fe40000410000 */
[----:B------:R-:W-:Y:S01]  /*4880*/  FMUL.FTZ R7, R7, R43 ;  /* 0x0000002b07077220 */ /* 0x000fe20000410000 */
[----:B------:R-:W-:Y:S01]  /*4890*/  F2FP.BF16.PACK_AB R12, R12, R40 ;  /* 0x000000280c0c723e */ /* 0x000fe200000010ff */
[----:B------:R-:W-:Y:S01]  /*48a0*/  IMAD.SHL.U32 R42, R219, 0x2, RZ ;  /* 0x00000002db2a7824 */ /* 0x000fe200078e00ff */
        /* <DEDUP_REMOVED lines=116> */
[----:B--234-:R-:W-:Y:S01]  /*4ff0*/  P2R R10, PR, RZ, 0x4 ;  /* 0x00000004ff0a7803 */ /* 0x01cfe20000000000 */
[----:B------:R-:W-:Y:S01]  /*5000*/  USHF.R.S32.HI UR24, URZ, 0x1f, UR16 ;  /* 0x0000001f3f187899 */ /* 0x000fe20008011410 */
[----:B------:R-:W-:Y:S01]  /*5010*/  IMAD.MOV.U32 R200, RZ, RZ, c[0x0][0x208] ;  /* 0x00008200ffc87624 */ /* 0x000fe200078e00ff */
[----:B------:R-:W-:Y:S01]  /*5020*/  ULDC.64 UR6, c[0x0][0x208] ;  /* 0x0000820000067ab9 */ /* 0x000fe20000000a00 */
[----:B------:R-:W-:Y:S01]  /*5030*/  IMAD.MOV.U32 R201, RZ, RZ, 0x5 ;  /* 0x00000005ffc97424 */ /* 0x000fe200078e00ff */
[----:B------:R-:W-:Y:S01]  /*5040*/  UIMAD.WIDE.U32 UR26, UR16, UR6, URZ ;  /* 0x00000006101a72a5 */ /* 0x000fe2000f8e003f */
[----:B------:R-:W-:Y:S01]  /*5050*/  IMAD.SHL.U32 R200, R200, 0x20, RZ ;  /* 0x00000020c8c87824 */ /* 0x000fe200078e00ff */
[----:B------:R-:W-:Y:S02]  /*5060*/  UIMAD UR24, UR24, UR6, URZ ;  /* 0x00000006181872a4 */ /* 0x000fe4000f8e023f */
[----:B------:R-:W-:Y:S02]  /*5070*/  USHF.L.U32 UR6, UR26, 0x6, URZ ;  /* 0x000000061a067899 */ /* 0x000fe4000800063f */
[----:B------:R-:W-:Y:S02]  /*5080*/  UIMAD UR24, UR16, UR7, UR24 ;  /* 0x00000007101872a4 */ /* 0x000fe4000f8e0218 */
[----:B------:R-:W-:Y:S02]  /*5090*/  USHF.L.U32 UR25, UR16, 0x6, URZ ;  /* 0x0000000610197899 */ /* 0x000fe4000800063f */
[----:B------:R-:W-:Y:S01]  /*50a0*/  IADD3 R8, P5, P0, R240, UR6, R200 ;  /* 0x00000006f0087c10 */ /* 0x000fe2000f8be0c8 */
[----:B------:R-:W-:Y:S01]  /*50b0*/  UIADD3 UR24, UR27, UR24, URZ ;  /* 0x000000181b187290 */ /* 0x000fe2000fffe03f */
[----:B------:R-:W-:Y:S02]  /*50c0*/  IMAD.MOV.U32 R200, RZ, RZ, c[0x0][0x208] ;  /* 0x00008200ffc87624 */ /* 0x000fe400078e00ff */
[----:B------:R-:W-:Y:S01]  /*50d0*/  IADD3 R2, P6, R246, UR25, RZ ;  /* 0x00000019f6027c10 */ /* 0x000fe2000ffde0ff */
[----:B------:R-:W-:Y:S01]  /*50e0*/  USHF.L.U64.HI UR24, UR26, 0x6, UR24 ;  /* 0x000000061a187899 */ /* 0x000fe20008010218 */
[----:B------:R-:W-:Y:S01]  /*50f0*/  IMAD.U32 R4, RZ, RZ, UR25 ;  /* 0x00000019ff047e24 */ /* 0x000fe2000f8e00ff */
[----:B------:R-:W-:Y:S01]  /*5100*/  SHF.L.U64.HI R200, R200, R201, c[0x0][0x20c] ;  /* 0x00008300c8c87619 */ /* 0x000fe200000102c9 */
[----:B------:R-:W-:Y:S03]  /*5110*/  IMAD.U32 R0, RZ, RZ, UR25 ;  /* 0x00000019ff007e24 */ /* 0x000fe6000f8e00ff */
[----:B------:R-:W-:Y:S02]  /*5120*/  LEA.HI.X.SX32 R4, R4, R250, 0x1, P6 ;  /* 0x000000fa04047211 */ /* 0x000fe400030f0eff */
[----:B------:R-:W-:Y:S02]  /*5130*/  LOP3.LUT P6, RZ, R229, 0x1, RZ, 0xc0, !PT ;  /* 0x00000001e5ff7812 */ /* 0x000fe400078cc0ff */
[C---:B------:R-:W-:Y:S02]  /*5140*/  IADD3.X R9, R237.reuse, UR24, R200, P5, P0 ;  /* 0x00000018ed097c10 */ /* 0x040fe4000afe04c8 */
[----:B------:R-:W-:Y:S02]  /*5150*/  LEA R6, P0, R2, c[0x0][0x280], 0x2 ;  /* 0x0000a00002067a11 */ /* 0x000fe400078010ff */
[----:B------:R-:W-:Y:S02]  /*5160*/  IADD3 R0, -R232, c[0x0][0x168], -R0 ;  /* 0x00005a00e8007a10 */ /* 0x000fe40007ffe900 */
[----:B------:R-:W-:Y:S02]  /*5170*/  IADD3 R3, P5, R240, UR6, RZ ;  /* 0x00000006f0037c10 */ /* 0x000fe4000ffbe0ff */
[----:B------:R-:W-:Y:S02]  /*5180*/  LEA.HI.X R7, R2, c[0x0][0x284], R4, 0x2, P0 ;  /* 0x0000a10002077a11 */ /* 0x000fe400000f1404 */
[C---:B------:R-:W-:Y:S02]  /*5190*/  ISETP.LT.OR P0, PT, R0.reuse, 0x1, !P6 ;  /* 0x000000010000780c */ /* 0x040fe40007701670 */
[----:B------:R-:W-:Y:S02]  /*51a0*/  IADD3.X R2, R237, UR24, RZ, P5, !PT ;  /* 0x00000018ed027c10 */ /* 0x000fe4000affe4ff */
[C---:B------:R-:W-:Y:S02]  /*51b0*/  LEA R4, P5, R3.reuse, c[0x0][0x1f0], 0x1 ;  /* 0x00007c0003047a11 */ /* 0x040fe400078a08ff */
[----:B------:R-:W-:Y:S02]  /*51c0*/  ISETP.LT.OR P6, PT, R0, 0x21, !P6 ;  /* 0x000000210000780c */ /* 0x000fe400077c1670 */
[----:B------:R-:W-:Y:S02]  /*51d0*/  LEA.HI.X R5, R3, c[0x0][0x1f4], R2, 0x1, P5 ;  /* 0x00007d0003057a11 */ /* 0x000fe400028f0c02 */
[C---:B------:R-:W-:Y:S03]  /*51e0*/  LEA R2, P5, R8.reuse, c[0x0][0x1f0], 0x1 ;  /* 0x00007c0008027a11 */ /* 0x040fe600078a08ff */
[----:B------:R-:W-:Y:S01]  /*51f0*/  @!PT LDS RZ, [RZ] ;  /* 0x00000000fffff984 */ /* 0x000fe20000000800 */
[----:B------:R-:W-:Y:S01]  /*5200*/  @!PT LDS RZ, [RZ] ;  /* 0x00000000fffff984 */ /* 0x000fe20000000800 */
[----:B------:R-:W-:Y:S01]  /*5210*/  @!PT LDS RZ, [RZ] ;  /* 0x00000000fffff984 */ /* 0x000fe20000000800 */
[----:B------:R1:W-:Y:S01]  /*5220*/  LDGSTS.E.BYPASS.LTC128B.128 [R227+0x1b080], [R4.64], !P0 ;  /* 0x1b08000004e37fae */ /* 0x0003e2000c101d56 */
[----:B------:R-:W-:Y:S02]  /*5230*/  LEA.HI.X R3, R8, c[0x0][0x1f4], R9, 0x1, P5 ;  /* 0x00007d0008037a11 */ /* 0x000fe400028f0c09 */
        /* <DEDUP_REMOVED lines=14> */
.L_x_1170:
[-C--:B-1234-:R-:W-:Y:S01]  /*5320*/  HMMA.16816.F32.BF16 R4, R108, R16.reuse, RZ ;  /* 0x000000106c04723c */ /* 0x09efe200000418ff */
[----:B------:R-:W-:Y:S01]  /*5330*/  LDSM.16.MT88.4 R200, [R214+0x3800] ;  /* 0x00380000d6c8783b */ /* 0x000fe20000004200 */
[----:B------:R-:W-:Y:S02]  /*5340*/  ULDC.64 UR6, c[0x0][0x238] ;  /* 0x00008e0000067ab9 */ /* 0x000fe40000000a00 */
[----:B------:R-:W-:Y:S01]  /*5350*/  UIMAD UR24, UR13, UR6, URZ ;  /* 0x000000060d1872a4 */ /* 0x000fe2000f8e023f */
[----:B------:R-:W-:Y:S01]  /*5360*/  LDSM.16.MT88.4 R204, [R214+0x6000] ;  /* 0x00600000d6cc783b */ /* 0x000fe20000004200 */
[----:B------:R-:W-:Y:S01]  /*5370*/  IMAD.U32 R0, RZ, RZ, UR20 ;  /* 0x00000014ff007e24 */ /* 0x000fe2000f8e00ff */
[----:B------:R-:W-:Y:S01]  /*5380*/  UIMAD UR11, UR11, 0x3000, URZ ;  /* 0x000030000b0b78a4 */ /* 0x000fe2000f8e023f */
[C---:B------:R-:W-:Y:S01]  /*5390*/  HMMA.16816.F32.BF16 R8, R172.reuse, R16, RZ ;  /* 0x00000010ac08723c */ /* 0x040fe200000418ff */
[----:B------:R-:W0:Y:S01]  /*53a0*/  LDGDEPBAR ;  /* 0x00000000000079af */ /* 0x000e220000000000 */
[----:B------:R-:W-:Y:S02]  /*53b0*/  UIMAD UR24, UR19, UR7, UR24 ;  /* 0x00000007131872a4 */ /* 0x000fe4000f8e0218 */
[----:B------:R-:W-:Y:S01]  /*53c0*/  IMAD.U32 R2, RZ, RZ, UR19 ;  /* 0x00000013ff027e24 */ /* 0x000fe2000f8e00ff */
[----:B------:R-:W-:Y:S02]  /*53d0*/  ULDC.64 UR6, c[0x0][0x240] ;  /* 0x0000900000067ab9 */ /* 0x000fe40000000a00 */
[----:B------:R-:W-:Y:S01]  /*53e0*/  UIMAD UR6, UR12, UR6, URZ ;  /* 0x000000060c0672a4 */ /* 0x000fe2000f8e023f */
[-C--:B------:R-:W-:Y:S01]  /*53f0*/  HMMA.16816.F32.BF16 R12, R172, R18.reuse, RZ ;  /* 0x00000012ac0c723c */ /* 0x080fe200000418ff */
[----:B------:R-:W-:Y:S01]  /*5400*/  IMAD.WIDE.U32 R2, R2, c[0x0][0x238], R230 ;  /* 0x00008e0002027a25 */ /* 0x000fe200078e00e6 */
[----:B------:R-:W-:Y:S02]  /*5410*/  UISETP.GE.AND UP0, UPT, UR16, UR18, UPT ;  /* 0x000000121000728c */ /* 0x000fe4000bf06270 */
[----:B------:R-:W-:Y:S02]  /*5420*/  UIMAD UR6, UR20, UR7, UR6 ;  /* 0x00000007140672a4 */ /* 0x000fe4000f8e0206 */
[----:B------:R-:W-:Y:S01]  /*5430*/  IADD3 R3, R3, UR24, RZ ;  /* 0x0000001803037c10 */ /* 0x000fe2000fffe0ff */
[----:B------:R-:W-:Y:S01]  /*5440*/  USHF.R.S32.HI UR24, URZ, 0x1f, UR11 ;  /* 0x0000001f3f187899 */ /* 0x000fe2000801140b */
[C---:B------:R-:W-:Y:S01]  /*5450*/  HMMA.16816.F32.BF16 R16, R108.reuse, R18, RZ ;  /* 0x000000126c10723c */ /* 0x040fe200000418ff */
[----:B------:R-:W-:Y:S02]  /*5460*/  UIADD3 UR7, UR4, 0x1, URZ ;  /* 0x0000000104077890 */ /* 0x000fe4000fffe03f */
[----:B------:R-:W-:Y:S01]  /*5470*/  UISETP.GE.AND UP2, UPT, UR4, 0x1, UPT ;  /* 0x000000010400788c */ /* 0x000fe2000bf46270 */
[----:B------:R-:W-:Y:S01]  /*5480*/  IMAD.WIDE.U32 R2, R0, c[0x0][0x240], R2 ;  /* 0x0000900000027a25 */ /* 0x000fe200078e0002 */
[----:B------:R-:W-:Y:S03]  /*5490*/  UISETP.GE.AND UP1, UPT, UR17, 0x1, UPT ;  /* 0x000000011100788c */ /* 0x000fe6000bf26270 */
[-C--:B------:R-:W-:Y:S01]  /*54a0*/  HMMA.16816.F32.BF16 R20, R108, R36.reuse, RZ ;  /* 0x000000246c14723c */ /* 0x080fe200000418ff */
[----:B------:R-:W-:Y:S01]  /*54b0*/  IADD3 R0, P0, R2, UR11, RZ ;  /* 0x0000000b02007c10 */ /* 0x000fe2000ff1e0ff */
[----:B------:R-:W-:Y:S06]  /*54c0*/  UMOV UR11, UR16 ;  /* 0x00000010000b7c82 */ /* 0x000fec0008000000 */
        /* <DEDUP_REMOVED lines=24> */
[----:B------:R-:W3:Y:S04]  /*5650*/  LDSM.16.M88.4 R180, [R215+0x1800] ;  /* 0x00180000d7b4783b */ /* 0x000ee80000000200 */
[----:B------:R-:W-:Y:S03]  /*5660*/  LDSM.16.MT88.4 R196, [R214+0x2000] ;  /* 0x00200000d6c4783b */ /* 0x000fe60000004200 */
        /* <DEDUP_REMOVED lines=13> */
[----:B------:R-:W2:Y:S07]  /*5740*/  LDSM.16.MT88.4 R184, [R214+0x6800] ;  /* 0x00680000d6b8783b */ /* 0x000eae0000004200 */
[----:B------:R-:W-:Y:S01]  /*5750*/  HMMA.16816.F32.BF16 R108, R172, R206, R108 ;  /* 0x000000ceac6c723c */ /* 0x000fe2000004186c */
[----:B------:R-:W4:Y:S04]  /*5760*/  LDSM.16.M88.4 R172, [R215+0x2000] ;  /* 0x00200000d7ac783b */ /* 0x000f280000000200 */
[----:B------:R-:W5:Y:S03]  /*5770*/  LDSM.16.MT88.4 R204, [R214+0x4800] ;  /* 0x00480000d6cc783b */ /* 0x000f660000004200 */
[-C--:B---3--:R-:W-:Y:S08]  /*5780*/  HMMA.16816.F32.BF16 R4, R180, R188.reuse, R4 ;  /* 0x000000bcb404723c */ /* 0x088ff00000041804 */
[C---:B------:R-:W-:Y:S08]  /*5790*/  HMMA.16816.F32.BF16 R8, R192.reuse, R188, R8 ;  /* 0x000000bcc008723c */ /* 0x040ff00000041808 */
[-C--:B------:R-:W-:Y:S08]  /*57a0*/  HMMA.16816.F32.BF16 R12, R192, R190.reuse, R12 ;  /* 0x000000bec00c723c */ /* 0x080ff0000004180c */
[C---:B------:R-:W-:Y:S08]  /*57b0*/  HMMA.16816.F32.BF16 R16, R180.reuse, R190, R16 ;  /* 0x000000beb410723c */ /* 0x040ff00000041810 */
        /* <DEDUP_REMOVED lines=9> */
[----:B------:R-:W-:Y:S01]  /*5850*/  MOV R180, UR24 ;  /* 0x0000001800b47c02 */ /* 0x000fe20008000f00 */
[-C--:B----4-:R-:W-:Y:S05]  /*5860*/  HMMA.16816.F32.BF16 R4, R172, R196.reuse, R4 ;  /* 0x000000c4ac04723c */ /* 0x090fea0000041804 */
[----:B------:R-:W-:Y:S01]  /*5870*/  IADD3.X R2, R180, UR6, R3, P0, !PT ;  /* 0x00000006b4027c10 */ /* 0x000fe200087fe403 */
[----:B------:R-:W-:Y:S01]  /*5880*/  UIADD3 UR6, UR17, 0x1, URZ ;  /* 0x0000000111067890 */ /* 0x000fe2000fffe03f */
[C---:B------:R-:W-:Y:S01]  /*5890*/  LEA R180, P0, R0.reuse, c[0x0][0x220], 0x2 ;  /* 0x0000880000b47a11 */ /* 0x040fe200078010ff */
[C---:B------:R-:W-:Y:S02]  /*58a0*/  HMMA.16816.F32.BF16 R8, R200.reuse, R196, R8 ;  /* 0x000000c4c808723c */ /* 0x040fe40000041808 */
[----:B------:R-:W-:Y:S02]  /*58b0*/  USEL UR17, UR6, URZ, !UP1 ;  /* 0x0000003f06117287 */ /* 0x000fe4000c800000 */
[----:B------:R-:W-:Y:S01]  /*58c0*/  LEA.HI.X R181, R0, c[0x0][0x224], R2, 0x2, P0 ;  /* 0x0000890000b57a11 */ /* 0x000fe200000f1402 */
[----:B------:R-:W-:Y:S01]  /*58d0*/  IMAD.U32 R0, RZ, RZ, UR4 ;  /* 0x00000004ff007e24 */ /* 0x000fe2000f8e00ff */
[----:B------:R-:W-:Y:S01]  /*58e0*/  LDSM.16.MT88.2 R2, [R212+0x23c80] ;  /* 0x023c8000d402783b */ /* 0x000fe20000004100 */
[----:B------:R-:W-:Y:S01]  /*58f0*/  PLOP3.LUT P0, PT, PT, PT, UP0, 0x80, 0x0 ;  /* 0x000000000000781c */ /* 0x000fe20003f0f008 */
[-C--:B------:R-:W-:Y:S01]  /*5900*/  HMMA.16816.F32.BF16 R12, R200, R198.reuse, R12 ;  /* 0x000000c6c80c723c */ /* 0x080fe2000004180c */
[----:B------:R-:W-:Y:S03]  /*5910*/  USEL UR4, UR7, URZ, !UP2 ;  /* 0x0000003f07047287 */ /* 0x000fe6000d000000 */
[----:B------:R-:W-:Y:S03]  /*5920*/  IMAD R0, R0, 0x3000, R219 ;  /* 0x0000300000007824 */ /* 0x000fe600078e02db */
[----:B------:R-:W-:Y:S01]  /*5930*/  RED.E.ADD.F32.FTZ.RN.STRONG.GPU [R180.64], R4 ;  /* 0x00000004b400798e */ /* 0x000fe2000c10e796 */
[C---:B------:R-:W-:Y:S03]  /*5940*/  HMMA.16816.F32.BF16 R16, R172.reuse, R198, R16 ;  /* 0x000000c6ac10723c */ /* 0x040fe60000041810 */
[----:B------:R-:W-:Y:S01]  /*5950*/  RED.E.ADD.F32.FTZ.RN.STRONG.GPU [R180.64+0x400], R5 ;  /* 0x00040005b400798e */ /* 0x000fe2000c10e796 */
[----:B------:R-:W-:Y:S03]  /*5960*/  SHF.L.U32 R0, R0, 0x1, RZ ;  /* 0x0000000100007819 */ /* 0x000fe600000006ff */
        /* <DEDUP_REMOVED lines=13> */
[-C--:B-1----:R-:W-:Y:S03]  /*5a40*/  HMMA.16816.F32.BF16 R36, R172, R176.reuse, R36 ;  /* 0x000000b0ac24723c */ /* 0x082fe60000041824 */
        /* <DEDUP_REMOVED lines=193> */
.L_x_1168:
[----:B------:R-:W-:Y:S05]  /*6660*/  @P1 EXIT ;  /* 0x000000000000194d */ /* 0x000fea0003800000 */
[----:B------:R-:W-:Y:S01]  /*6670*/  UMOV UR6, 0x1 ;  /* 0x0000000100067882 */ /* 0x000fe20000000000 */
[----:B------:R-:W-:Y:S01]  /*6680*/  BAR.SYNC.DEFER_BLOCKING 0x1, 0x100 ;  /* 0x0044000000007b1d */ /* 0x000fe20000010000 */
[----:B------:R-:W-:Y:S01]  /*6690*/  UIMAD UR21, UR21, 0x3c00, URZ ;  /* 0x00003c00151578a4 */ /* 0x000fe2000f8e023f */
[----:B------:R-:W-:Y:S01]  /*66a0*/  IMAD.U32 R8, RZ, RZ, UR20 ;  /* 0x00000014ff087e24 */ /* 0x000fe2000f8e00ff */
[----:B------:R-:W-:Y:S01]  /*66b0*/  USHF.R.S32.HI UR8, URZ, 0x1f, UR20 ;  /* 0x0000001f3f087899 */ /* 0x000fe20008011414 */
[----:B------:R-:W-:-:S02]  /*66c0*/  IMAD.U32 R6, RZ, RZ, UR20 ;  /* 0x00000014ff067e24 */ /* 0x000fc4000f8e00ff */
[----:B------:R-:W-:Y:S01]  /*66d0*/  ULDC.64 UR4, c[0x0][0x338] ;  /* 0x0000ce0000047ab9 */ /* 0x000fe20000000a00 */
[----:B------:R-:W-:Y:S01]  /*66e0*/  IADD3 R2, P0, R230, UR21, RZ ;  /* 0x00000015e6027c10 */ /* 0x000fe2000ff1e0ff */
[----:B------:R-:W-:Y:S02]  /*66f0*/  UISETP.NE.AND UP0, UPT, UR6, UR4, UPT ;  /* 0x000000040600728c */ /* 0x000fe4000bf05270 */
[----:B------:R-:W-:Y:S02]  /*6700*/  UIMAD.WIDE.U32 UR6, UR19, UR5, URZ ;  /* 0x00000005130672a5 */ /* 0x000fe4000f8e003f */
[----:B------:R-:W-:-:S07]  /*6710*/  ULDC UR4, c[0x0][0x340] ;  /* 0x0000d00000047ab9 */ /* 0x000fce0000000800 */
[----:B------:R-:W-:Y:S02]  /*6720*/  @UP0 USHF.R.U32.HI UR19, URZ, UR4, UR7 ;  /* 0x000000043f130299 */ /* 0x000fe40008011607 */
[----:B------:R-:W-:Y:S02]  /*6730*/  USHF.R.S32.HI UR7, URZ, 0x1f, UR21 ;  /* 0x0000001f3f077899 */ /* 0x000fe40008011415 */
[----:B------:R-:W-:Y:S02]  /*6740*/  USHF.R.S32.HI UR6, URZ, 0x1f, UR19 ;  /* 0x0000001f3f067899 */ /* 0x000fe40008011413 */
[----:B------:R-:W-:Y:S01]  /*6750*/  ULDC.64 UR4, c[0x0][0x328] ;  /* 0x0000ca0000047ab9 */ /* 0x000fe20000000a00 */
[----:B------:R-:W-:Y:S01]  /*6760*/  IMAD.U32 R4, RZ, RZ, UR19 ;  /* 0x00000013ff047e24 */ /* 0x000fe2000f8e00ff */
[----:B------:R-:W-:Y:S01]  /*6770*/  UIMAD UR4, UR6, UR4, URZ ;  /* 0x00000004060472a4 */ /* 0x000fe2000f8e023f */
[----:B------:R-:W-:Y:S01]  /*6780*/  LEA.HI.X.SX32 R3, R230, UR7, 0x1, P0 ;  /* 0x00000007e6037c11 */ /* 0x000fe200080f0eff */
[----:B------:R-:W-:-:S02]  /*6790*/  IMAD.U32 R0, RZ, RZ, UR19 ;  /* 0x00000013ff007e24 */ /* 0x000fc4000f8e00ff */
[----:B------:R-:W-:Y:S02]  /*67a0*/  UIMAD UR7, UR19, UR5, UR4 ;  /* 0x00000005130772a4 */ /* 0x000fe4000f8e0204 */
[--C-:B------:R-:W-:Y:S01]  /*67b0*/  IMAD.WIDE.U32 R4, R4, c[0x0][0x328], R2.reuse ;  /* 0x0000ca0004047a25 */ /* 0x100fe200078e0002 */
[----:B------:R-:W-:Y:S02]  /*67c0*/  ULDC.64 UR4, c[0x0][0x300] ;  /* 0x0000c00000047ab9 */ /* 0x000fe40000000a00 */
[----:B------:R-:W-:Y:S01]  /*67d0*/  UIMAD UR4, UR6, UR4, URZ ;  /* 0x00000004060472a4 */ /* 0x000fe2000f8e023f */
[----:B------:R-:W-:Y:S01]  /*67e0*/  IMAD.WIDE.U32 R2, R0, c[0x0][0x300], R2 ;  /* 0x0000c00000027a25 */ /* 0x000fe200078e0002 */
[----:B------:R-:W-:Y:S01]  /*67f0*/  IADD3 R5, R5, UR7, RZ ;  /* 0x0000000705057c10 */ /* 0x000fe2000fffe0ff */
[----:B------:R-:W-:Y:S02]  /*6800*/  ULDC.64 UR6, c[0x0][0x330] ;  /* 0x0000cc0000067ab9 */ /* 0x000fe40000000a00 */
[----:B------:R-:W-:-:S02]  /*6810*/  UIMAD UR6, UR8, UR6, URZ ;  /* 0x00000006080672a4 */ /* 0x000fc4000f8e023f */
[----:B------:R-:W-:Y:S01]  /*6820*/  IMAD.WIDE.U32 R8, R8, c[0x0][0x330], R4 ;  /* 0x0000cc0008087a25 */ /* 0x000fe200078e0004 */
[----:B------:R-:W-:Y:S02]  /*6830*/  UIMAD UR19, UR19, UR5, UR4 ;  /* 0x00000005131372a4 */ /* 0x000fe4000f8e0204 */
        /* <DEDUP_REMOVED lines=133> */
.L_x_1172:
        /* <DEDUP_REMOVED lines=15> */
.L_x_1423:


//--------------------- .text._ZN7cutlass13device_kernelIN5flash19enable_sm80_to_sm89INS1_16FlashAttnBwdSm80INS1_25CollectiveMainloopBwdSm80ILi2ELi1EN4cute5tupleIJNS5_1CILi64EEENS7_ILi80EEENS7_ILi192EEEEEENS_10bfloat16_tEfNS_4arch4Sm80ELb1ELb0ELb0ELb0ELb1ELb0ELb1ELb0ELi2ELi4ELi2ELi2ELb0EEENS1_24CollectiveEpilogueBwdGQAISB_fSE_Li256ELb0ELb1EEENS1_25SingleTileBwdLPTSchedulerILb0ELi80ELb1EEEEEEEEEvNT_6ParamsE --------------------------
	.section	.text._ZN7cutlass13device_kernelIN5flash19enable_sm80_to_sm89INS1_16FlashAttnBwdSm80INS1_25CollectiveMainloopBwdSm80ILi2ELi1EN4cute5tupleIJNS5_1CILi64EEENS7_ILi80EEENS7_ILi192EEEEEENS_10bfloat16_tEfNS_4arch4Sm80ELb1ELb0ELb0ELb0ELb1ELb0ELb1ELb0ELi2ELi4ELi2ELi2ELb0EEENS1_24CollectiveEpilogueBwdGQAISB_fSE_Li256ELb0ELb1EEENS1_25SingleTileBwdLPTSchedulerILb0ELi80ELb1EEEEEEEEEvNT_6ParamsE,"ax",@progbits
	.sectioninfo	@"SHI_REGISTERS=255"
	.align	128
.text._ZN7cutlass13device_kernelIN5flash19enable_sm80_to_sm89INS1_16FlashAttnBwdSm80INS1_25CollectiveMainloopBwdSm80ILi2ELi1EN4cute5tupleIJNS5_1CILi64EEENS7_ILi80EEENS7_ILi192EEEEEENS_10bfloat16_tEfNS_4arch4Sm80ELb1ELb0ELb0ELb0ELb1ELb0ELb1ELb0ELi2ELi4ELi2ELi2ELb0EEENS1_24CollectiveEpilogueBwdGQAISB_fSE_Li256ELb0ELb1EEENS1_25SingleTileBwdLPTSchedulerILb0ELi80ELb1EEEEEEEEEvNT_6ParamsE:
        .type           _ZN7cutlass13device_kernelIN5flash19enable_sm80_to_sm89INS1_16FlashAttnBwdSm80INS1_25CollectiveMainloopBwdSm80ILi2ELi1EN4cute5tupleIJNS5_1CILi64EEENS7_ILi80EEENS7_ILi192EEEEEENS_10bfloat16_tEfNS_4arch4Sm80ELb1ELb0ELb0ELb0ELb1ELb0ELb1ELb0ELi2ELi4ELi2ELi2ELb0EEENS1_24CollectiveEpilogueBwdGQAISB_fSE_Li256ELb0ELb1EEENS1_25SingleTileBwdLPTSchedulerILb0ELi80ELb1EEEEEEEEEvNT_6ParamsE,@function
        .size           _ZN7cutlass13device_kernelIN5flash19enable_sm80_to_sm89INS1_16FlashAttnBwdSm80INS1_25CollectiveMainloopBwdSm80ILi2ELi1EN4cute5tupleIJNS5_1CILi64EEENS7_ILi80EEENS7_ILi192EEEEEENS_10bfloat16_tEfNS_4arch4Sm80ELb1ELb0ELb0ELb0ELb1ELb0ELb1ELb0ELi2ELi4ELi2ELi2ELb0EEENS1_24CollectiveEpilogueBwdGQAISB_fSE_Li256ELb0ELb1EEENS1_25SingleTileBwdLPTSchedulerILb0ELi80ELb1EEEEEEEEEvNT_6ParamsE,(.L_x_1424 - _ZN7cutlass13device_kernelIN5flash19enable_sm80_to_sm89INS1_16FlashAttnBwdSm80INS1_25CollectiveMainloopBwdSm80ILi2ELi1EN4cute5tupleIJNS5_1CILi64EEENS7_ILi80EEENS7_ILi192EEEEEENS_10bfloat16_tEfNS_4arch4Sm80ELb1ELb0ELb0ELb0ELb1ELb0ELb1ELb0ELi2ELi4ELi2ELi2ELb0EEENS1_24CollectiveEpilogueBwdGQAISB_fSE_Li256ELb0ELb1EEENS1_25SingleTileBwdLPTSchedulerILb0ELi80ELb1EEEEEEEEEvNT_6ParamsE)
        .other          _ZN7cutlass13device_kernelIN5flash19enable_sm80_to_sm89INS1_16FlashAttnBwdSm80INS1_25CollectiveMainloopBwdSm80ILi2ELi1EN4cute5tupleIJNS5_1CILi64EEENS7_ILi80EEENS7_ILi192EEEEEENS_10bfloat16_tEfNS_4arch4Sm80ELb1ELb0ELb0ELb0ELb1ELb0ELb1ELb0ELi2ELi4ELi2ELi2ELb0EEENS1_24CollectiveEpilogueBwdGQAISB_fSE_Li256ELb0ELb1EEENS1_25SingleTileBwdLPTSchedulerILb0ELi80ELb1EEEEEEEEEvNT_6ParamsE,@"STO_CUDA_ENTRY STV_DEFAULT"
_ZN7cutlass13device_kernelIN5flash19enable_sm80_to_sm89INS1_16FlashAttnBwdSm80INS1_25CollectiveMainloopBwdSm80ILi2ELi1EN4cute5tupleIJNS5_1CILi64EEENS7_ILi80EEENS7_ILi192EEEEEENS_10bfloat16_tEfNS_4arch4Sm80ELb1ELb0ELb0ELb0ELb1ELb0ELb1ELb0ELi2ELi4ELi2ELi2ELb0EEENS1_24CollectiveEpilogueBwdGQAISB_fSE_Li256ELb0ELb1EEENS1_25SingleTileBwdLPTSchedulerILb0ELi80ELb1EEEEEEEEEvNT_6ParamsE:
        /* <DEDUP_REMOVED lines=27> */
.L_x_1174:
[----:B------:R-:W-:Y:S02]  /*01b0*/  ULDC UR9, c[0x0][0x3b4] ;  /* 0x0000ed0000097ab9 */ /* 0x000fe40000000800 */
[----:B------:R-:W-:Y:S02]  /*01c0*/  UISETP.NE.AND UP0, UPT, UR9, 0x1, UPT ;  /* 0x000000010900788c */ /* 0x000fe4000bf05270 */
[----:B------:R-:W-:Y:S02]  /*01d0*/  ULDC.64 UR4, c[0x0][0x3b8] ;  /* 0x0000ee0000047ab9 */ /* 0x000fe40000000a00 */
[----:B------:R-:W-:Y:S02]  /*01e0*/  UIMAD.WIDE.U32 UR10, UR8, UR4, URZ ;  /* 0x00000004080a72a5 */ /* 0x000fe4000f8e003f */
[----:B------:R-:W-:-:S05]  /*01f0*/  UMOV UR6, UR8 ;  /* 0x0000000800067c82 */ /* 0x000fca0008000000 */
[----:B------:R-:W-:-:S04]  /*0200*/  @UP0 USHF.R.U32.HI UR6, URZ, UR5, UR11 ;  /* 0x000000053f060299 */ /* 0x000fc8000801160b */
[----:B------:R-:W-:Y:S02]  /*0210*/  UIMAD UR9, UR6, UR9, URZ ;  /* 0x00000009060972a4 */ /* 0x000fe4000f8e023f */
.L_x_1175:
        /* <DEDUP_REMOVED lines=14> */
.L_x_1173:
        /* <DEDUP_REMOVED lines=20> */
.L_x_1177:
[----:B------:R-:W-:Y:S02]  /*0440*/  ULDC UR9, c[0x0][0x3b4] ;  /* 0x0000ed0000097ab9 */ /* 0x000fe40000000800 */
[----:B------:R-:W-:Y:S02]  /*0450*/  UISETP.NE.AND UP0, UPT, UR9, 0x1, UPT ;  /* 0x000000010900788c */ /* 0x000fe4000bf05270 */
[----:B------:R-:W-:Y:S02]  /*0460*/  ULDC.64 UR4, c[0x0][0x3b8] ;  /* 0x0000ee0000047ab9 */ /* 0x000fe40000000a00 */
[----:B------:R-:W-:Y:S02]  /*0470*/  UIMAD.WIDE.U32 UR10, UR8, UR4, URZ ;  /* 0x00000004080a72a5 */ /* 0x000fe4000f8e003f */
[----:B------:R-:W-:-:S05]  /*0480*/  UMOV UR6, UR8 ;  /* 0x0000000800067c82 */ /* 0x000fca0008000000 */
[----:B------:R-:W-:-:S04]  /*0490*/  @UP0 USHF.R.U32.HI UR6, URZ, UR5, UR11 ;  /* 0x000000053f060299 */ /* 0x000fc8000801160b */
[----:B------:R-:W-:Y:S02]  /*04a0*/  UIMAD UR9, UR6, UR9, URZ ;  /* 0x00000009060972a4 */ /* 0x000fe4000f8e023f */
.L_x_1178:
        /* <DEDUP_REMOVED lines=13> */
.L_x_1176:
        /* <DEDUP_REMOVED lines=99> */
[----:B------:R-:W-:Y:S01]  /*0bb0*/  IMAD.MOV.U32 R24, RZ, RZ, c[0x0][0x1d8] ;  /* 0x00007600ff187624 */ /* 0x000fe200078e00ff */
        /* <DEDUP_REMOVED lines=16> */
[----:B------:R-:W-:Y:S01]  /*0cc0*/  ISETP.GE.AND P2, PT, R19, c[0x0][0x1cc], PT ;  /* 0x0000730013007a0c */ /* 0x000fe20003f46270 */
[----:B------:R-:W-:Y:S01]  /*0cd0*/  CS2R R170, SRZ ;  /* 0x0000000000aa7805 */ /* 0x000fe2000001ff00 */
[----:B------:R-:W-:Y:S01]  /*0ce0*/  ISETP.LT.OR P4, PT, R14, 0x1, P5 ;  /* 0x000000010e00780c */ /* 0x000fe20002f81670 */
[----:B------:R-:W-:Y:S01]  /*0cf0*/  IMAD.WIDE.U32 R10, R10, c[0x0][0x1b0], R12 ;  /* 0x00006c000a0a7a25 */ /* 0x000fe200078e000c */
[----:B------:R-:W-:Y:S01]  /*0d00*/  IADD3 R3, R3, UR4, RZ ;  /* 0x0000000403037c10 */ /* 0x000fe2000fffe0ff */
[----:B------:R-:W-:Y:S01]  /*0d10*/  ULDC.64 UR4, c[0x0][0x1e8] ;  /* 0x00007a0000047ab9 */ /* 0x000fe20000000a00 */
[----:B------:R-:W-:Y:S01]  /*0d20*/  IADD3 R22, R12, 0x80, RZ ;  /* 0x000000800c167810 */ /* 0x000fe20007ffe0ff */
[----:B------:R-:W-:Y:S01]  /*0d30*/  UIMAD UR4, UR12, UR4, URZ ;  /* 0x000000040c0472a4 */ /* 0x000fe2000f8e023f */
[----:B------:R-:W-:Y:S01]  /*0d40*/  ISETP.LT.OR P3, PT, R14, 0x1, P2 ;  /* 0x000000010e00780c */ /* 0x000fe20001761670 */
[----:B------:R-:W-:Y:S01]  /*0d50*/  IMAD.WIDE.U32 R2, R4, c[0x0][0x1e8], R2 ;  /* 0x00007a0004027a25 */ /* 0x000fe200078e0002 */
[----:B------:R-:W-:Y:S01]  /*0d60*/  LOP3.LUT R4, R0, 0x38, R12, 0xf8, !PT ;  /* 0x0000003800047812 */ /* 0x000fe200078ef80c */
[----:B------:R-:W-:Y:S01]  /*0d70*/  UIMAD UR8, UR21, UR5, UR4 ;  /* 0x00000005150872a4 */ /* 0x000fe2000f8e0204 */
[----:B------:R-:W-:Y:S01]  /*0d80*/  SHF.R.U32.HI R0, RZ, 0x3, R0 ;  /* 0x00000003ff007819 */ /* 0x000fe20000011600 */
[----:B------:R-:W-:Y:S01]  /*0d90*/  IMAD.SHL.U32 R244, R230, 0x4, RZ ;  /* 0x00000004e6f47824 */ /* 0x000fe200078e00ff */
[----:B------:R-:W-:Y:S01]  /*0da0*/  ULDC.64 UR4, c[0x0][0x1b0] ;  /* 0x00006c0000047ab9 */ /* 0x000fe20000000a00 */
[----:B------:R-:W-:Y:S01]  /*0db0*/  IMAD.U32 R16, RZ, RZ, UR21 ;  /* 0x00000015ff107e24 */ /* 0x000fe2000f8e00ff */
[----:B------:R-:W-:Y:S01]  /*0dc0*/  LOP3.LUT R15, R4, R0, RZ, 0x3c, !PT ;  /* 0x00000000040f7212 */ /* 0x000fe200078e3cff */
[----:B------:R-:W-:Y:S01]  /*0dd0*/  IMAD.MOV.U32 R4, RZ, RZ, R2 ;  /* 0x000000ffff047224 */ /* 0x000fe200078e0002 */
[----:B------:R-:W-:Y:S01]  /*0de0*/  IADD3 R5, R3, UR8, RZ ;  /* 0x0000000803057c10 */ /* 0x000fe2000fffe0ff */
[----:B------:R-:W-:Y:S01]  /*0df0*/  IMAD R0, R9, c[0x0][0x1d8], RZ ;  /* 0x0000760009007a24 */ /* 0x000fe200078e02ff */
[----:B------:R-:W-:Y:S01]  /*0e00*/  UIMAD UR4, UR6, UR4, URZ ;  /* 0x00000004060472a4 */ /* 0x000fe2000f8e023f */
[----:B------:R-:W-:Y:S01]  /*0e10*/  IMAD.MOV.U32 R2, RZ, RZ, R10 ;  /* 0x000000ffff027224 */ /* 0x000fe200078e000a */
[----:B------:R-:W-:Y:S01]  /*0e20*/  ISETP.GE.AND P6, PT, R22, c[0x0][0x1cc], PT ;  /* 0x0000730016007a0c */ /* 0x000fe20003fc6270 */
[C---:B------:R-:W-:Y:S01]  /*0e30*/  IMAD R0, R8.reuse, c[0x0][0x1dc], R0 ;  /* 0x0000770008007a24 */ /* 0x040fe200078e0200 */
[----:B------:R-:W-:Y:S01]  /*0e40*/  UIMAD UR4, UR7, UR5, UR4 ;  /* 0x00000005070472a4 */ /* 0x000fe2000f8e0204 */
[----:B------:R-:W-:Y:S01]  /*0e50*/  IMAD.WIDE.U32 R6, R8, c[0x0][0x1d8], R4 ;  /* 0x0000760008067a25 */ /* 0x000fe200078e0004 */
[----:B------:R-:W-:Y:S01]  /*0e60*/  SHF.R.S32.HI R245, RZ, 0x1f, R244 ;  /* 0x0000001ffff57819 */ /* 0x000fe200000114f4 */
[----:B------:R-:W-:Y:S01]  /*0e70*/  ULDC.64 UR6, c[0x0][0x270] ;  /* 0x00009c0000067ab9 */ /* 0x000fe20000000a00 */
[----:B------:R-:W-:Y:S01]  /*0e80*/  ISETP.LT.OR P1, PT, R14, 0x1, P6 ;  /* 0x000000010e00780c */ /* 0x000fe20003721670 */
[----:B------:R-:W-:Y:S01]  /*0e90*/  IMAD.IADD R0, R7, 0x1, R0 ;  /* 0x0000000107007824 */ /* 0x000fe200078e0200 */
[C---:B------:R-:W-:Y:S01]  /*0ea0*/  LEA R4, P0, R6.reuse, c[0x0][0x1c0], 0x1 ;  /* 0x0000700006047a11 */ /* 0x040fe200078008ff */
[----:B------:R-:W-:Y:S01]  /*0eb0*/  IMAD.MOV.U32 R7, RZ, RZ, c[0x0][0x1dc] ;  /* 0x00007700ff077624 */ /* 0x000fe200078e00ff */
[----:B------:R-:W-:Y:S01]  /*0ec0*/  IADD3 R3, R11, UR4, RZ ;  /* 0x000000040b037c10 */ /* 0x000fe2000fffe0ff */
[----:B------:R-:W-:Y:S01]  /*0ed0*/  ULDC.64 UR4, c[0x0][0x1b8] ;  /* 0x00006e0000047ab9 */ /* 0x000fe20000000a00 */
[----:B------:R-:W-:Y:S01]  /*0ee0*/  LEA.HI.X R5, R6, c[0x0][0x1c4], R0, 0x1, P0 ;  /* 0x0000710006057a11 */ /* 0x000fe200000f0c00 */
[----:B------:R-:W-:Y:S01]  /*0ef0*/  UIMAD UR6, UR13, UR6, URZ ;  /* 0x000000060d0672a4 */ /* 0x000fe2000f8e023f */
[----:B------:R-:W-:Y:S01]  /*0f00*/  LEA.HI R0, R20, R230, RZ, 0x6 ;  /* 0x000000e614007211 */ /* 0x000fe200078f30ff */
[----:B------:R-:W-:Y:S01]  /*0f10*/  IMAD.WIDE.U32 R16, R16, c[0x0][0x1b8], R2 ;  /* 0x00006e0010107a25 */ /* 0x000fe200078e0002 */
[C---:B------:R-:W-:Y:S01]  /*0f20*/  LEA R6, P0, R24.reuse, R4, 0x6 ;  /* 0x0000000418067211 */ /* 0x040fe200078030ff */
[----:B------:R-:W-:Y:S01]  /*0f30*/  UIMAD UR4, UR12, UR4, URZ ;  /* 0x000000040c0472a4 */ /* 0x000fe2000f8e023f */
[----:B------:R-:W-:Y:S01]  /*0f40*/  SHF.R.S32.HI R23, RZ, 0x6, R0 ;  /* 0x00000006ff177819 */ /* 0x000fe20000011400 */
[----:B------:R-:W-:Y:S01]  /*0f50*/  IMAD.U32 R2, RZ, RZ, UR20 ;  /* 0x00000014ff027e24 */ /* 0x000fe2000f8e00ff */
[----:B------:R-:W-:Y:S01]  /*0f60*/  LEA.HI.X R7, R24, R5, R7, 0x6, P0 ;  /* 0x0000000518077211 */ /* 0x000fe200000f3407 */
[----:B------:R-:W-:Y:S01]  /*0f70*/  UIMAD UR6, UR20, UR7, UR6 ;  /* 0x00000007140672a4 */ /* 0x000fe2000f8e0206 */
[----:B------:R-:W-:Y:S01]  /*0f80*/  ISETP.GT.AND P0, PT, R230, 0x7f, PT ;  /* 0x0000007fe600780c */ /* 0x000fe20003f04270 */
[----:B------:R-:W-:Y:S01]  /*0f90*/  IMAD R15, R23, 0x200, R15 ;  /* 0x00000200170f7824 */ /* 0x000fe200078e020f */
[----:B------:R-:W-:Y:S01]  /*0fa0*/  ISETP.LT.OR P5, PT, R14, 0x21, P5 ;  /* 0x000000210e00780c */ /* 0x000fe20002fa1670 */
[----:B------:R-:W-:Y:S01]  /*0fb0*/  UIMAD UR4, UR21, UR5, UR4 ;  /* 0x00000005150472a4 */ /* 0x000fe2000f8e0204 */
[----:B------:R-:W-:Y:S01]  /*0fc0*/  IMAD.WIDE.U32 R2, R2, c[0x0][0x270], R244 ;  /* 0x00009c0002027a25 */ /* 0x000fe200078e00f4 */
[C---:B------:R-:W-:Y:S01]  /*0fd0*/  ISETP.LT.OR P6, PT, R14.reuse, 0x21, P6 ;  /* 0x000000210e00780c */ /* 0x040fe200037c1670 */
[----:B------:R-:W-:Y:S01]  /*0fe0*/  USHF.R.S32.HI UR7, URZ, 0x1f, UR11 ;  /* 0x0000001f3f077899 */ /* 0x000fe2000801140b */
[----:B------:R-:W-:Y:S01]  /*0ff0*/  CS2R R168, SRZ ;  /* 0x0000000000a87805 */ /* 0x000fe2000001ff00 */
[----:B------:R-:W-:Y:S01]  /*1000*/  IMAD.SHL.U32 R227, R15, 0x2, RZ ;  /* 0x000000020fe37824 */ /* 0x000fe200078e00ff */
[----:B------:R-:W-:Y:S01]  /*1010*/  IADD3 R11, R3, UR6, RZ ;  /* 0x00000006030b7c10 */ /* 0x000fe2000fffe0ff */
[----:B------:R-:W-:Y:S01]  /*1020*/  IMAD.MOV.U32 R10, RZ, RZ, R2 ;  /* 0x000000ffff0a7224 */ /* 0x000fe200078e0002 */
[----:B------:R-:W-:Y:S01]  /*1030*/  IADD3 R3, R17, UR4, RZ ;  /* 0x0000000411037c10 */ /* 0x000fe2000fffe0ff */
[----:B------:R-:W-:Y:S01]  /*1040*/  IMAD R0, R9, c[0x0][0x1a8], RZ ;  /* 0x00006a0009007a24 */ /* 0x000fe200078e02ff */
[----:B------:R-:W-:Y:S01]  /*1050*/  @!PT LDS RZ, [RZ] ;  /* 0x00000000fffff984 */ /* 0x000fe20000000800 */
[----:B------:R-:W-:Y:S01]  /*1060*/  @!PT LDS RZ, [RZ] ;  /* 0x00000000fffff984 */ /* 0x000fe20000000800 */
[----:B------:R-:W-:Y:S01]  /*1070*/  @!PT LDS RZ, [RZ] ;  /* 0x00000000fffff984 */ /* 0x000fe20000000800 */
[----:B------:R1:W-:Y:S01]  /*1080*/  LDGSTS.E.BYPASS.LTC128B.128 [R227+0x7880], [R4.64], !P4 ;  /* 0x0788000004e37fae */ /* 0x0003e2000e101d56 */
[----:B------:R-:W-:Y:S01]  /*1090*/  IMAD.MOV.U32 R2, RZ, RZ, R16 ;  /* 0x000000ffff027224 */ /* 0x000fe200078e0010 */
[----:B------:R-:W-:Y:S01]  /*10a0*/  ULDC.64 UR4, c[0x0][0x180] ;  /* 0x0000600000047ab9 */ /* 0x000fe20000000a00 */
[----:B------:R-:W-:Y:S01]  /*10b0*/  IMAD.MOV.U32 R17, RZ, RZ, 0x5 ;  /* 0x00000005ff117424 */ /* 0x000fe200078e00ff */
[----:B------:R1:W-:Y:S01]  /*10c0*/  LDGSTS.E.BYPASS.LTC128B.128 [R227+0xa080], [R4.64+0x80], !P3 ;  /* 0x0a08008004e37fae */ /* 0x0003e2000d901d56 */
[----:B------:R-:W-:Y:S01]  /*10d0*/  ISETP.LT.OR P3, PT, R14, 0x21, P2 ;  /* 0x000000210e00780c */ /* 0x000fe20001761670 */
[----:B------:R-:W-:Y:S01]  /*10e0*/  IMAD.SHL.U32 R16, R24, 0x20, RZ ;  /* 0x0000002018107824 */ /* 0x000fe200078e00ff */
[----:B------:R-:W-:Y:S01]  /*10f0*/  @!P0 ISETP.LT.OR P2, PT, R14, 0x41, P2 ;  /* 0x000000410e00880c */ /* 0x000fe20001741670 */
[----:B------:R1:W-:Y:S01]  /*1100*/  LDGSTS.E.BYPASS.LTC128B.128 [R227+0xc880], [R4.64+0x100], !P1 ;  /* 0x0c88010004e37fae */ /* 0x0003e2000c901d56 */
[----:B------:R-:W-:Y:S01]  /*1110*/  IMAD R15, R8, c[0x0][0x1ac], R0 ;  /* 0x00006b00080f7a24 */ /* 0x000fe200078e0200 */
[----:B------:R-:W-:Y:S01]  /*1120*/  @!P0 ISETP.GE.AND P1, PT, R14, 0x41, PT ;  /* 0x000000410e00880c */ /* 0x000fe20003f26270 */
[----:B------:R-:W-:Y:S01]  /*1130*/  IMAD.WIDE.U32 R8, R8, c[0x0][0x1a8], R2 ;  /* 0x00006a0008087a25 */ /* 0x000fe200078e0002 */
[----:B------:R2:W-:Y:S01]  /*1140*/  LDGSTS.E.BYPASS.LTC128B.128 [R227+0x8880], [R6.64], !P5 ;  /* 0x0888000006e37fae */ /* 0x0005e2000e901d56 */
[----:B------:R-:W-:Y:S01]  /*1150*/  SHF.L.U64.HI R3, R24, R17, c[0x0][0x1dc] ;  /* 0x0000770018037619 */ /* 0x000fe20000010211 */
[----:B------:R-:W-:Y:S01]  /*1160*/  UIMAD UR4, UR13, UR4, URZ ;  /* 0x000000040d0472a4 */ /* 0x000fe2000f8e023f */
[----:B------:R-:W-:Y:S01]  /*1170*/  @!P0 LEA R2, P5, R16, R6, 0x1 ;  /* 0x0000000610028211 */ /* 0x000fe200078a08ff */
[----:B------:R-:W-:Y:S01]  /*1180*/  IMAD.U32 R0, RZ, RZ, UR21 ;  /* 0x00000015ff007e24 */ /* 0x000fe2000f8e00ff */
[----:B------:R-:W-:Y:S01]  /*1190*/  @!P0 ISETP.GE.OR P4, PT, R12, c[0x0][0x1cc], !P1 ;  /* 0x000073000c008a0c */ /* 0x000fe20004f86670 */
[----:B------:R2:W-:Y:S01]  /*11a0*/  LDGSTS.E.BYPASS.LTC128B.128 [R227+0xb080], [R6.64+0x80], !P3 ;  /* 0x0b08008006e37fae */ /* 0x0005e2000d901d56 */
[----:B------:R-:W-:Y:S01]  /*11b0*/  @!P0 ISETP.GE.OR P1, PT, R22, c[0x0][0x1cc], !P1 ;  /* 0x0000730016008a0c */ /* 0x000fe20004f26670 */
[----:B------:R-:W-:Y:S01]  /*11c0*/  IMAD.WIDE.U32 R248, R0, c[0x0][0x278], R10 ;  /* 0x00009e0000f87a25 */ /* 0x000fe200078e000a */
[----:B------:R-:W-:Y:S01]  /*11d0*/  @!P0 LEA.HI.X R3, R16, R7, R3, 0x1, P5 ;  /* 0x0000000710038211 */ /* 0x000fe200028f0c03 */
[----:B------:R2:W-:Y:S01]  /*11e0*/  LDGSTS.E.BYPASS.LTC128B.128 [R227+0xd880], [R6.64+0x100], !P6 ;  /* 0x0d88010006e37fae */ /* 0x0005e2000f101d56 */
[----:B------:R-:W-:Y:S01]  /*11f0*/  ISETP.GE.AND P5, PT, R12, c[0x0][0x19c], PT ;  /* 0x000067000c007a0c */ /* 0x000fe20003fa6270 */
[----:B------:R-:W-:Y:S01]  /*1200*/  IMAD R0, R233, c[0x0][0x178], RZ ;  /* 0x00005e00e9007a24 */ /* 0x000fe200078e02ff */
[----:B------:R-:W-:Y:S01]  /*1210*/  UIMAD UR6, UR20, UR5, UR4 ;  /* 0x00000005140672a4 */ /* 0x000fe2000f8e0204 */
[----:B------:R-:W-:Y:S01]  /*1220*/  IMAD.MOV.U32 R16, RZ, RZ, 0x6 ;  /* 0x00000006ff107424 */ /* 0x000fe200078e00ff */
[----:B------:R-:W-:Y:S01]  /*1230*/  CS2R R166, SRZ ;  /* 0x0000000000a67805 */ /* 0x000fe2000001ff00 */
[----:B------:R-:W-:Y:S01]  /*1240*/  IMAD R0, R232, c[0x0][0x17c], R0 ;  /* 0x00005f00e8007a24 */ /* 0x000fe200078e0200 */
[----:B------:R-:W-:Y:S01]  /*1250*/  ULDC.64 UR4, c[0x0][0x188] ;  /* 0x0000620000047ab9 */ /* 0x000fe20000000a00 */
[----:B------:R3:W-:Y:S01]  /*1260*/  @!P0 LDGSTS.E.BYPASS.LTC128B.128 [R227+0x9880], [R2.64], !P4 ;  /* 0x0988000002e38fae */ /* 0x0007e2000e101d56 */
[----:B------:R-:W-:Y:S01]  /*1270*/  UIMAD UR4, UR12, UR4, URZ ;  /* 0x000000040c0472a4 */ /* 0x000fe2000f8e023f */
[----:B------:R-:W-:Y:S01]  /*1280*/  IMAD.MOV.U32 R223, RZ, RZ, 0x10 ;  /* 0x00000010ffdf7424 */ /* 0x000fe200078e00ff */
[----:B------:R-:W-:Y:S01]  /*1290*/  CS2R R164, SRZ ;  /* 0x0000000000a47805 */ /* 0x000fe2000001ff00 */
[----:B------:R3:W-:Y:S01]  /*12a0*/  @!P0 LDGSTS.E.BYPASS.LTC128B.128 [R227+0xc080], [R2.64+0x80], !P2 ;  /* 0x0c08008002e38fae */ /* 0x0007e2000d101d56 */
[----:B-1----:R-:W-:Y:S01]  /*12b0*/  IMAD.IADD R5, R9, 0x1, R15 ;  /* 0x0000000109057824 */ /* 0x002fe200078e020f */
[C---:B------:R-:W-:Y:S01]  /*12c0*/  LEA R4, P3, R8.reuse, c[0x0][0x190], 0x1 ;  /* 0x0000640008047a11 */ /* 0x040fe200078608ff */
[----:B------:R-:W-:Y:S01]  /*12d0*/  IMAD.MOV.U32 R15, RZ, RZ, c[0x0][0x178] ;  /* 0x00005e00ff0f7624 */ /* 0x000fe200078e00ff */
[----:B------:R3:W-:Y:S01]  /*12e0*/  @!P0 LDGSTS.E.BYPASS.LTC128B.128 [R227+0xe880], [R2.64+0x100], !P1 ;  /* 0x0e88010002e38fae */ /* 0x0007e2000c901d56 */
[----:B------:R-:W-:Y:S01]  /*12f0*/  ISETP.GE.AND P2, PT, R19, c[0x0][0x19c], PT ;  /* 0x0000670013007a0c */ /* 0x000fe20003f46270 */
[----:B------:R-:W-:Y:S01]  /*1300*/  UIMAD UR5, UR21, UR5, UR4 ;  /* 0x00000005150572a4 */ /* 0x000fe2000f8e0204 */
[----:B------:R-:W-:Y:S01]  /*1310*/  LEA.HI.X R5, R8, c[0x0][0x194], R5, 0x1, P3 ;  /* 0x0000650008057a11 */ /* 0x000fe200018f0c05 */
[C---:B------:R-:W-:Y:S01]  /*1320*/  IMAD.SHL.U32 R25, R15.reuse, 0x20, RZ ;  /* 0x000000200f197824 */ /* 0x040fe200078e00ff */
[----:B------:R-:W-:Y:S01]  /*1330*/  ISETP.LT.OR P3, PT, R14, 0x1, P5 ;  /* 0x000000010e00780c */ /* 0x000fe20002f61670 */
[----:B------:R-:W-:Y:S01]  /*1340*/  IMAD.MOV.U32 R213, RZ, RZ, 0x120 ;  /* 0x00000120ffd57424 */ /* 0x000fe200078e00ff */
[----:B------:R-:W-:Y:S01]  /*1350*/  ISETP.GE.AND P1, PT, R22, c[0x0][0x19c], PT ;  /* 0x0000670016007a0c */ /* 0x000fe20003f26270 */
[----:B------:R-:W-:Y:S01]  /*1360*/  CS2R R162, SRZ ;  /* 0x0000000000a27805 */ /* 0x000fe2000001ff00 */
[C---:B------:R-:W-:Y:S01]  /*1370*/  ISETP.LT.OR P6, PT, R14.reuse, 0x1, P2 ;  /* 0x000000010e00780c */ /* 0x040fe200017c1670 */
[----:B------:R-:W-:Y:S01]  /*1380*/  CS2R R160, SRZ ;  /* 0x0000000000a07805 */ /* 0x000fe2000001ff00 */
[----:B--2---:R-:W-:Y:S01]  /*1390*/  IMAD.MOV.U32 R7, RZ, RZ, c[0x0][0x1a8] ;  /* 0x00006a00ff077624 */ /* 0x004fe200078e00ff */
[----:B------:R-:W-:Y:S01]  /*13a0*/  SHF.L.U64.HI R26, R15, R17, c[0x0][0x17c] ;  /* 0x00005f000f1a7619 */ /* 0x000fe20000010211 */
[----:B------:R-:W-:Y:S01]  /*13b0*/  IMAD.MOV.U32 R6, RZ, RZ, c[0x0][0x1ac] ;  /* 0x00006b00ff067624 */ /* 0x000fe200078e00ff */
[----:B------:R-:W-:Y:S01]  /*13c0*/  CS2R R158, SRZ ;  /* 0x00000000009e7805 */ /* 0x000fe2000001ff00 */
[C---:B------:R-:W-:Y:S01]  /*13d0*/  IMAD.SHL.U32 R11, R7.reuse, 0x20, RZ ;  /* 0x00000020070b7824 */ /* 0x040fe200078e00ff */
[C---:B------:R-:W-:Y:S01]  /*13e0*/  LEA R8, P4, R7.reuse, R4, 0x6 ;  /* 0x0000000407087211 */ /* 0x040fe200078830ff */
[----:B------:R-:W-:Y:S01]  /*13f0*/  CS2R R156, SRZ ;  /* 0x00000000009c7805 */ /* 0x000fe2000001ff00 */
[----:B------:R1:W-:Y:S01]  /*1400*/  LDGSTS.E.BYPASS.LTC128B.128 [R227+0x80], [R4.64], !P3 ;  /* 0x0008000004e37fae */ /* 0x0003e2000d901d56 */
[----:B------:R-:W-:Y:S01]  /*1410*/  CS2R R154, SRZ ;  /* 0x00000000009a7805 */ /* 0x000fe2000001ff00 */
[----:B------:R-:W-:Y:S01]  /*1420*/  LEA.HI.X R9, R7, R5, R6, 0x6, P4 ;  /* 0x0000000507097211 */ /* 0x000fe200020f3406 */
[----:B------:R-:W-:Y:S01]  /*1430*/  IMAD.U32 R6, RZ, RZ, UR20 ;  /* 0x00000014ff067e24 */ /* 0x000fe2000f8e00ff */
[----:B------:R-:W-:Y:S01]  /*1440*/  @!P0 LEA R10, P3, R11, R8, 0x1 ;  /* 0x000000080b0a8211 */ /* 0x000fe200078608ff */
[----:B------:R1:W-:Y:S01]  /*1450*/  LDGSTS.E.BYPASS.LTC128B.128 [R227+0x2880], [R4.64+0x80], !P6 ;  /* 0x0288008004e37fae */ /* 0x0003e2000f101d56 */
[C---:B------:R-:W-:Y:S01]  /*1460*/  ISETP.LT.OR P4, PT, R14.reuse, 0x1, P1 ;  /* 0x000000010e00780c */ /* 0x040fe20000f81670 */
[----:B------:R-:W-:Y:S01]  /*1470*/  CS2R R152, SRZ ;  /* 0x0000000000987805 */ /* 0x000fe2000001ff00 */
[----:B------:R-:W-:Y:S01]  /*1480*/  ISETP.LT.OR P6, PT, R14, 0x21, P2 ;  /* 0x000000210e00780c */ /* 0x000fe200017c1670 */
[----:B---3--:R-:W-:Y:S01]  /*1490*/  IMAD.WIDE.U32 R2, R232, c[0x0][0x178], R12 ;  /* 0x00005e00e8027a25 */ /* 0x008fe200078e000c */
[----:B------:R-:W-:Y:S01]  /*14a0*/  @!P0 ISETP.LT.OR P2, PT, R14, 0x41, P2 ;  /* 0x000000410e00880c */ /* 0x000fe20001741670 */
[----:B------:R-:W-:Y:S01]  /*14b0*/  CS2R R150, SRZ ;  /* 0x0000000000967805 */ /* 0x000fe2000001ff00 */
[----:B------:R-:W-:Y:S01]  /*14c0*/  CS2R R148, SRZ ;  /* 0x0000000000947805 */ /* 0x000fe2000001ff00 */
[----:B------:R-:W-:Y:S01]  /*14d0*/  IMAD.IADD R3, R3, 0x1, R0 ;  /* 0x0000000103037824 */ /* 0x000fe200078e0200 */
[----:B------:R-:W-:Y:S01]  /*14e0*/  SHF.L.U64.HI R0, R7, R17, c[0x0][0x1ac] ;  /* 0x00006b0007007619 */ /* 0x000fe20000010211 */
[----:B------:R-:W-:Y:S01]  /*14f0*/  CS2R R146, SRZ ;  /* 0x0000000000927805 */ /* 0x000fe2000001ff00 */
[----:B------:R-:W-:Y:S01]  /*1500*/  CS2R R144, SRZ ;  /* 0x0000000000907805 */ /* 0x000fe2000001ff00 */
[----:B------:R-:W-:Y:S01]  /*1510*/  IMAD.WIDE.U32 R2, R6, c[0x0][0x180], R2 ;  /* 0x0000600006027a25 */ /* 0x000fe200078e0002 */
[----:B------:R-:W-:Y:S01]  /*1520*/  @!P0 LEA.HI.X R11, R11, R9, R0, 0x1, P3 ;  /* 0x000000090b0b8211 */ /* 0x000fe200018f0c00 */
[----:B------:R1:W-:Y:S01]  /*1530*/  LDGSTS.E.BYPASS.LTC128B.128 [R227+0x5080], [R4.64+0x100], !P4 ;  /* 0x0508010004e37fae */ /* 0x0003e2000e101d56 */
[C---:B------:R-:W-:Y:S01]  /*1540*/  ISETP.LT.OR P3, PT, R14.reuse, 0x21, P5 ;  /* 0x000000210e00780c */ /* 0x040fe20002f61670 */
[----:B------:R-:W-:Y:S01]  /*1550*/  IMAD.U32 R0, RZ, RZ, UR21 ;  /* 0x00000015ff007e24 */ /* 0x000fe2000f8e00ff */
[----:B------:R-:W-:Y:S01]  /*1560*/  IADD3 R3, R3, UR6, RZ ;  /* 0x0000000603037c10 */ /* 0x000fe2000fffe0ff */
[----:B------:R-:W-:Y:S01]  /*1570*/  USHF.L.U32 UR6, UR11, 0x6, URZ ;  /* 0x000000060b067899 */ /* 0x000fe2000800063f */
[C---:B------:R-:W-:Y:S01]  /*1580*/  ISETP.LT.OR P4, PT, R14.reuse, 0x21, P1 ;  /* 0x000000210e00780c */ /* 0x040fe20000f81670 */
[----:B------:R-:W-:Y:S01]  /*1590*/  CS2R R142, SRZ ;  /* 0x00000000008e7805 */ /* 0x000fe2000001ff00 */
[----:B------:R-:W-:Y:S01]  /*15a0*/  @!P0 ISETP.LT.OR P5, PT, R14, 0x41, P5 ;  /* 0x000000410e00880c */ /* 0x000fe20002fa1670 */
[----:B------:R-:W-:Y:S01]  /*15b0*/  IMAD.WIDE.U32 R242, R0, c[0x0][0x188], R2 ;  /* 0x0000620000f27a25 */ /* 0x000fe200078e0002 */
[----:B------:R-:W-:Y:S01]  /*15c0*/  @!P0 ISETP.LT.OR P1, PT, R14, 0x41, P1 ;  /* 0x000000410e00880c */ /* 0x000fe20000f21670 */
[----:B------:R-:W-:Y:S01]  /*15d0*/  CS2R R140, SRZ ;  /* 0x00000000008c7805 */ /* 0x000fe2000001ff00 */
[----:B------:R-:W-:Y:S01]  /*15e0*/  CS2R R138, SRZ ;  /* 0x00000000008a7805 */ /* 0x000fe2000001ff00 */
[----:B------:R-:W-:Y:S01]  /*15f0*/  IMAD R0, R233, c[0x0][0x208], RZ ;  /* 0x00008200e9007a24 */ /* 0x000fe200078e02ff */
[----:B------:R-:W-:Y:S01]  /*1600*/  IADD3 R239, R243, UR5, RZ ;  /* 0x00000005f3ef7c10 */ /* 0x000fe2000fffe0ff */
[----:B------:R2:W-:Y:S01]  /*1610*/  LDGSTS.E.BYPASS.LTC128B.128 [R227+0x1080], [R8.64], !P3 ;  /* 0x0108000008e37fae */ /* 0x0005e2000d901d56 */
[----:B------:R-:W-:Y:S01]  /*1620*/  ISETP.GE.AND P3, PT, R12, c[0x0][0x16c], PT ;  /* 0x00005b000c007a0c */ /* 0x000fe20003f66270 */
[C---:B------:R-:W-:Y:S01]  /*1630*/  IMAD R0, R232.reuse, c[0x0][0x20c], R0 ;  /* 0x00008300e8007a24 */ /* 0x040fe200078e0200 */
[----:B------:R-:W-:Y:S01]  /*1640*/  ULDC.64 UR4, c[0x0][0x210] ;  /* 0x0000840000047ab9 */ /* 0x000fe20000000a00 */
[----:B------:R-:W-:Y:S01]  /*1650*/  IMAD.WIDE.U32 R2, R232, c[0x0][0x208], R12 ;  /* 0x00008200e8027a25 */ /* 0x000fe200078e000c */
[----:B------:R-:W-:Y:S01]  /*1660*/  SEL R7, RZ, 0x1, P3 ;  /* 0x00000001ff077807 */ /* 0x000fe20001800000 */
[----:B------:R2:W-:Y:S01]  /*1670*/  LDGSTS.E.BYPASS.LTC128B.128 [R227+0x3880], [R8.64+0x80], !P6 ;  /* 0x0388008008e37fae */ /* 0x0005e2000f101d56 */
[----:B------:R-:W-:Y:S01]  /*1680*/  ISETP.GE.AND P3, PT, R19, c[0x0][0x16c], PT ;  /* 0x00005b0013007a0c */ /* 0x000fe20003f66270 */
[----:B------:R-:W-:Y:S01]  /*1690*/  IMAD.MOV.U32 R238, RZ, RZ, R242 ;  /* 0x000000ffffee7224 */ /* 0x000fe200078e00f2 */
[----:B------:R-:W-:Y:S01]  /*16a0*/  UIMAD UR4, UR13, UR4, URZ ;  /* 0x000000040d0472a4 */ /* 0x000fe2000f8e023f */
[----:B------:R-:W-:Y:S01]  /*16b0*/  IMAD.U32 R13, RZ, RZ, UR20 ;  /* 0x00000014ff0d7e24 */ /* 0x000fe2000f8e00ff */
[----:B------:R-:W-:Y:S01]  /*16c0*/  SEL R6, RZ, 0xffffffff, P3 ;  /* 0xffffffffff067807 */ /* 0x000fe20001800000 */
[----:B------:R2:W-:Y:S01]  /*16d0*/  LDGSTS.E.BYPASS.LTC128B.128 [R227+0x6080], [R8.64+0x100], !P4 ;  /* 0x0608010008e37fae */ /* 0x0005e2000e101d56 */
[----:B-1----:R-:W-:Y:S01]  /*16e0*/  SHF.L.U64.HI R4, R15, R16, c[0x0][0x17c] ;  /* 0x00005f000f047619 */ /* 0x002fe20000010210 */
[----:B------:R-:W-:Y:S01]  /*16f0*/  IMAD.IADD R5, R3, 0x1, R0 ;  /* 0x0000000103057824 */ /* 0x000fe200078e0200 */
[----:B------:R-:W-:Y:S01]  /*1700*/  ISETP.GE.AND P3, PT, R22, c[0x0][0x16c], PT ;  /* 0x00005b0016007a0c */ /* 0x000fe20003f66270 */
[----:B------:R-:W-:Y:S01]  /*1710*/  IMAD.SHL.U32 R3, R15, 0x40, RZ ;  /* 0x000000400f037824 */ /* 0x000fe200078e00ff */
[----:B------:R1:W-:Y:S01]  /*1720*/  @!P0 LDGSTS.E.BYPASS.LTC128B.128 [R227+0x2080], [R10.64], !P5 ;  /* 0x020800000ae38fae */ /* 0x0003e2000e901d56 */
[----:B------:R-:W-:Y:S01]  /*1730*/  IMAD R0, R4, UR11, RZ ;  /* 0x0000000b04007c24 */ /* 0x000fe2000f8e02ff */
[----:B------:R-:W-:Y:S01]  /*1740*/  SEL R14, RZ, 0x4, P3 ;  /* 0x00000004ff0e7807 */ /* 0x000fe20001800000 */
[----:B------:R-:W-:Y:S01]  /*1750*/  IMAD.SHL.U32 R6, R6, 0x2, RZ ;  /* 0x0000000206067824 */ /* 0x000fe200078e00ff */
[----:B------:R1:W-:Y:S01]  /*1760*/  @!P0 LDGSTS.E.BYPASS.LTC128B.128 [R227+0x4880], [R10.64+0x80], !P2 ;  /* 0x048800800ae38fae */ /* 0x0003e2000d101d56 */
[----:B------:R-:W-:Y:S01]  /*1770*/  IMAD.MOV.U32 R4, RZ, RZ, R2 ;  /* 0x000000ffff047224 */ /* 0x000fe200078e0002 */
[----:B------:R-:W-:Y:S01]  /*1780*/  UIMAD UR8, UR20, UR5, UR4 ;  /* 0x00000005140872a4 */ /* 0x000fe2000f8e0204 */
[C---:B------:R-:W-:Y:S01]  /*1790*/  IMAD R0, R3.reuse, UR7, R0 ;  /* 0x0000000703007c24 */ /* 0x040fe2000f8e0200 */
[----:B------:R-:W-:Y:S01]  /*17a0*/  LOP3.LUT R7, R6, 0x2, R7, 0xe2, !PT ;  /* 0x0000000206077812 */ /* 0x000fe200078ee207 */
[----:B------:R-:W-:Y:S01]  /*17b0*/  IMAD.WIDE.U32 R2, R3, UR11, R238 ;  /* 0x0000000b03027c25 */ /* 0x000fe2000f8e00ee */
[----:B------:R1:W-:Y:S01]  /*17c0*/  @!P0 LDGSTS.E.BYPASS.LTC128B.128 [R227+0x7080], [R10.64+0x100], !P1 ;  /* 0x070801000ae38fae */ /* 0x0003e2000c901d56 */
[----:B------:R-:W-:Y:S01]  /*17d0*/  ULDC.64 UR4, c[0x0][0x218] ;  /* 0x0000860000047ab9 */ /* 0x000fe20000000a00 */
[----:B------:R-:W-:Y:S01]  /*17e0*/  CS2R R136, SRZ ;  /* 0x0000000000887805 */ /* 0x000fe2000001ff00 */
[----:B------:R-:W-:Y:S01]  /*17f0*/  IMAD.IADD R0, R3, 0x1, R0 ;  /* 0x0000000103007824 */ /* 0x000fe200078e0200 */
[C---:B------:R-:W-:Y:S01]  /*1800*/  LEA R6, P3, R2.reuse, c[0x0][0x160], 0x1 ;  /* 0x0000580002067a11 */ /* 0x040fe200078608ff */
[----:B------:R-:W-:Y:S01]  /*1810*/  IMAD.WIDE.U32 R4, R13, c[0x0][0x210], R4 ;  /* 0x000084000d047a25 */ /* 0x000fe200078e0004 */
[----:B------:R-:W-:Y:S01]  /*1820*/  LOP3.LUT R3, R7, R14, RZ, 0xfc, !PT ;  /* 0x0000000e07037212 */ /* 0x000fe200078efcff */
[----:B------:R-:W-:Y:S01]  /*1830*/  UIMAD UR4, UR12, UR4, URZ ;  /* 0x000000040c0472a4 */ /* 0x000fe2000f8e023f */
[----:B------:R-:W-:Y:S01]  /*1840*/  LEA.HI.X R7, R2, c[0x0][0x164], R0, 0x1, P3 ;  /* 0x0000590002077a11 */ /* 0x000fe200018f0c00 */
[----:B------:R-:W-:Y:S01]  /*1850*/  IMAD.U32 R13, RZ, RZ, UR6 ;  /* 0x00000006ff0d7e24 */ /* 0x000fe2000f8e00ff */
[C---:B------:R-:W-:Y:S01]  /*1860*/  LOP3.LUT P4, RZ, R3.reuse, 0x1, RZ, 0xc0, !PT ;  /* 0x0000000103ff7812 */ /* 0x040fe2000788c0ff */
[----:B------:R-:W0:Y:S01]  /*1870*/  LDGDEPBAR ;  /* 0x00000000000079af */ /* 0x000e220000000000 */
[C---:B------:R-:W-:Y:S01]  /*1880*/  LOP3.LUT P3, RZ, R3.reuse, 0x2, RZ, 0xc0, !PT ;  /* 0x0000000203ff7812 */ /* 0x040fe2000786c0ff */
[----:B--2---:R-:W-:Y:S01]  /*1890*/  IMAD.U32 R8, RZ, RZ, UR21 ;  /* 0x00000015ff087e24 */ /* 0x004fe2000f8e00ff */
[----:B------:R-:W-:Y:S01]  /*18a0*/  IADD3 R0, -R232, c[0x0][0x168], -R13 ;  /* 0x00005a00e8007a10 */ /* 0x000fe20007ffe90d */
[----:B------:R-:W-:Y:S01]  /*18b0*/  IMAD.MOV.U32 R2, RZ, RZ, R4 ;  /* 0x000000ffff027224 */ /* 0x000fe200078e0004 */
[----:B------:R-:W-:Y:S01]  /*18c0*/  LOP3.LUT P2, RZ, R3, 0x4, RZ, 0xc0, !PT ;  /* 0x0000000403ff7812 */ /* 0x000fe2000784c0ff */
[----:B------:R-:W-:Y:S01]  /*18d0*/  CS2R R134, SRZ ;  /* 0x0000000000867805 */ /* 0x000fe2000001ff00 */
        /* <DEDUP_REMOVED lines=9> */
[----:B-1----:R-:W-:Y:S01]  /*1970*/  IMAD.MOV.U32 R11, RZ, RZ, c[0x0][0x208] ;  /* 0x00008200ff0b7624 */ /* 0x002fe200078e00ff */
        /* <DEDUP_REMOVED lines=12> */
[----:B------:R-:W-:Y:S01]  /*1a40*/  LEA R4, P0, R25, R6, 0x1 ;  /* 0x0000000619047211 */ /* 0x000fe200078008ff */
[----:B------:R-:W-:Y:S01]  /*1a50*/  IMAD.SHL.U32 R14, R11, 0x20, RZ ;  /* 0x000000200b0e7824 */ /* 0x000fe200078e00ff */
[----:B------:R-:W-:Y:S01]  /*1a60*/  IADD3 R252, R249, UR4, RZ ;  /* 0x00000004f9fc7c10 */ /* 0x000fe2000fffe0ff */
[----:B------:R-:W-:Y:S01]  /*1a70*/  IMAD R0, R0, UR11, RZ ;  /* 0x0000000b00007c24 */ /* 0x000fe2000f8e02ff */
[----:B------:R-:W-:Y:S01]  /*1a80*/  LEA.HI.X R5, R25, R7, R26, 0x1, P0 ;  /* 0x0000000719057211 */ /* 0x000fe200000f0c1a */
[----:B------:R-:W-:Y:S01]  /*1a90*/  ULDC.64 UR4, c[0x0][0x288] ;  /* 0x0000a20000047ab9 */ /* 0x000fe20000000a00 */
[----:B------:R-:W-:Y:S01]  /*1aa0*/  IADD3 R237, R241, UR8, RZ ;  /* 0x00000008f1ed7c10 */ /* 0x000fe2000fffe0ff */
[----:B------:R-:W-:Y:S01]  /*1ab0*/  IMAD R9, R2, UR7, R0 ;  /* 0x0000000702097c24 */ /* 0x000fe2000f8e0200 */
[----:B------:R-:W-:Y:S01]  /*1ac0*/  USHF.R.S32.HI UR7, URZ, 0x1f, UR6 ;  /* 0x0000001f3f077899 */ /* 0x000fe20008011406 */
[----:B------:R-:W-:Y:S01]  /*1ad0*/  IADD3 R0, P0, R248, UR6, RZ ;  /* 0x00000006f8007c10 */ /* 0x000fe2000ff1e0ff */
[----:B------:R2:W-:Y:S01]  /*1ae0*/  LDGSTS.E.BYPASS.LTC128B.128 [R227+0x10080], [R4.64], !P1 ;  /* 0x1008000004e37fae */ /* 0x0005e2000c901d56 */
[----:B------:R-:W-:Y:S01]  /*1af0*/  ISETP.GT.AND P1, PT, R230, 0xf, PT ;  /* 0x0000000fe600780c */ /* 0x000fe20003f24270 */
[----:B------:R-:W-:Y:S01]  /*1b00*/  IMAD.WIDE.U32 R2, R2, UR11, R236 ;  /* 0x0000000b02027c25 */ /* 0x000fe2000f8e00ec */
[----:B------:R-:W-:Y:S01]  /*1b10*/  P2R R10, PR, RZ, 0x10 ;  /* 0x00000010ff0a7803 */ /* 0x000fe20000000000 */
[----:B------:R2:W-:Y:S01]  /*1b20*/  LDGSTS.E.BYPASS.LTC128B.128 [R227+0x12080], [R4.64+0x80], !P6 ;  /* 0x1208008004e37fae */ /* 0x0005e2000f101d56 */
[----:B------:R-:W-:Y:S01]  /*1b30*/  IADD3 R8, -R13, c[0x0][0x168], -R232 ;  /* 0x00005a000d087a10 */ /* 0x000fe20007ffe9e8 */
[----:B------:R-:W-:Y:S01]  /*1b40*/  UIMAD UR4, UR13, UR4, URZ ;  /* 0x000000040d0472a4 */ /* 0x000fe2000f8e023f */
[----:B------:R-:W-:Y:S01]  /*1b50*/  ISETP.GE.AND P4, PT, R12, c[0x0][0x1fc], PT ;  /* 0x00007f000c007a0c */ /* 0x000fe20003f86270 */
[----:B------:R2:W-:Y:S01]  /*1b60*/  LDGSTS.E.BYPASS.LTC128B.128 [R227+0x14080], [R4.64+0x100], !P5 ;  /* 0x1408010004e37fae */ /* 0x0005e2000e901d56 */
[----:B------:R-:W-:Y:S01]  /*1b70*/  ISETP.GE.AND P6, PT, R19, c[0x0][0x1fc], PT ;  /* 0x00007f0013007a0c */ /* 0x000fe20003fc6270 */
[----:B------:R-:W-:Y:S01]  /*1b80*/  UIMAD UR4, UR20, UR5, UR4 ;  /* 0x00000005140472a4 */ /* 0x000fe2000f8e0204 */
[----:B------:R-:W-:Y:S01]  /*1b90*/  SHF.L.U64.HI R15, R11, R17, c[0x0][0x20c] ;  /* 0x000083000b0f7619 */ /* 0x000fe20000010211 */
[----:B------:R-:W-:Y:S01]  /*1ba0*/  CS2R R126, SRZ ;  /* 0x00000000007e7805 */ /* 0x000fe2000001ff00 */
[----:B------:R-:W-:Y:S01]  /*1bb0*/  LEA.HI R11, R20, R230, RZ, 0x2 ;  /* 0x000000e6140b7211 */ /* 0x000fe200078f10ff */
[----:B------:R-:W-:Y:S01]  /*1bc0*/  CS2R R124, SRZ ;  /* 0x00000000007c7805 */ /* 0x000fe2000001ff00 */
[----:B------:R-:W-:Y:S01]  /*1bd0*/  CS2R R122, SRZ ;  /* 0x00000000007a7805 */ /* 0x000fe2000001ff00 */
[----:B-1----:R-:W-:Y:S01]  /*1be0*/  IADD3.X R7, R252, UR7, RZ, P0, !PT ;  /* 0x00000007fc077c10 */ /* 0x002fe200087fe4ff */
[----:B------:R-:W-:Y:S01]  /*1bf0*/  CS2R R120, SRZ ;  /* 0x0000000000787805 */ /* 0x000fe2000001ff00 */
[C---:B------:R-:W-:Y:S01]  /*1c00*/  LEA R6, P0, R0.reuse, c[0x0][0x258], 0x2 ;  /* 0x0000960000067a11 */ /* 0x040fe200078010ff */
[----:B------:R-:W-:Y:S01]  /*1c10*/  CS2R R118, SRZ ;  /* 0x0000000000767805 */ /* 0x000fe2000001ff00 */
[----:B------:R-:W-:Y:S01]  /*1c20*/  CS2R R116, SRZ ;  /* 0x0000000000747805 */ /* 0x000fe2000001ff00 */
[----:B------:R-:W-:Y:S01]  /*1c30*/  CS2R R114, SRZ ;  /* 0x0000000000727805 */ /* 0x000fe2000001ff00 */
[----:B------:R-:W-:Y:S01]  /*1c40*/  LEA.HI.X R7, R0, c[0x0][0x25c], R7, 0x2, P0 ;  /* 0x0000970000077a11 */ /* 0x000fe200000f1407 */
[----:B------:R-:W-:Y:S01]  /*1c50*/  IMAD.IADD R0, R3, 0x1, R9 ;  /* 0x0000000103007824 */ /* 0x000fe200078e0209 */
[----:B------:R-:W-:Y:S01]  /*1c60*/  ISETP.LT.OR P0, PT, R8, 0x1, P4 ;  /* 0x000000010800780c */ /* 0x000fe20002701670 */
[----:B------:R-:W-:Y:S01]  /*1c70*/  @!P1 IMAD.SHL.U32 R3, R230, 0x10, RZ ;  /* 0x00000010e6039824 */ /* 0x000fe200078e00ff */
[----:B------:R-:W-:Y:S01]  /*1c80*/  CS2R R112, SRZ ;  /* 0x0000000000707805 */ /* 0x000fe2000001ff00 */
[----:B------:R-:W-:Y:S01]  /*1c90*/  CS2R R102, SRZ ;  /* 0x0000000000667805 */ /* 0x000fe2000001ff00 */
[----:B------:R-:W-:Y:S01]  /*1ca0*/  CS2R R100, SRZ ;  /* 0x0000000000647805 */ /* 0x000fe2000001ff00 */
[----:B------:R-:W-:Y:S01]  /*1cb0*/  CS2R R98, SRZ ;  /* 0x0000000000627805 */ /* 0x000fe2000001ff00 */
[----:B------:R1:W-:Y:S01]  /*1cc0*/  @!P1 LDGSTS.E.BYPASS.LTC128B.128 [R3+0x21080], [R6.64] ;  /* 0x2108000006039fae */ /* 0x0003e2000b901d56 */
[----:B------:R-:W-:Y:S01]  /*1cd0*/  CS2R R96, SRZ ;  /* 0x0000000000607805 */ /* 0x000fe2000001ff00 */
[----:B------:R-:W-:Y:S01]  /*1ce0*/  CS2R R94, SRZ ;  /* 0x00000000005e7805 */ /* 0x000fe2000001ff00 */
[----:B------:R-:W-:Y:S01]  /*1cf0*/  CS2R R92, SRZ ;  /* 0x00000000005c7805 */ /* 0x000fe2000001ff00 */
[----:B------:R-:W0:Y:S01]  /*1d00*/  LDGDEPBAR ;  /* 0x00000000000079af */ /* 0x000e220000000000 */
[C---:B--2---:R-:W-:Y:S01]  /*1d10*/  LEA R4, P5, R2.reuse, c[0x0][0x1f0], 0x1 ;  /* 0x00007c0002047a11 */ /* 0x044fe200078a08ff */
[----:B------:R-:W-:Y:S01]  /*1d20*/  CS2R R90, SRZ ;  /* 0x00000000005a7805 */ /* 0x000fe2000001ff00 */
[----:B------:R-:W-:Y:S01]  /*1d30*/  CS2R R88, SRZ ;  /* 0x0000000000587805 */ /* 0x000fe2000001ff00 */
[----:B------:R-:W-:Y:S01]  /*1d40*/  CS2R R86, SRZ ;  /* 0x0000000000567805 */ /* 0x000fe2000001ff00 */
[----:B------:R-:W-:Y:S01]  /*1d50*/  LEA.HI.X R5, R2, c[0x0][0x1f4], R0, 0x1, P5 ;  /* 0x00007d0002057a11 */ /* 0x000fe200028f0c00 */
[----:B------:R-:W-:Y:S01]  /*1d60*/  IMAD.U32 R2, RZ, RZ, UR20 ;  /* 0x00000014ff027e24 */ /* 0x000fe2000f8e00ff */
        /* <DEDUP_REMOVED lines=16> */
[----:B-1----:R-:W-:Y:S01]  /*1e70*/  IMAD.WIDE.U32 R2, R2, c[0x0][0x288], R244 ;  /* 0x0000a20002027a25 */ /* 0x002fe200078e00f4 */
[----:B------:R2:W-:Y:S01]  /*1e80*/  LDGSTS.E.BYPASS.LTC128B.128 [R227+0x1d080], [R4.64+0x80], !P0 ;  /* 0x1d08008004e37fae */ /* 0x0005e2000c101d56 */
[C---:B------:R-:W-:Y:S01]  /*1e90*/  LEA R6, P0, R14.reuse, R4, 0x1 ;  /* 0x000000040e067211 */ /* 0x040fe200078008ff */
[----:B------:R-:W-:Y:S01]  /*1ea0*/  CS2R R60, SRZ ;  /* 0x00000000003c7805 */ /* 0x000fe2000001ff00 */
[----:B------:R-:W-:Y:S01]  /*1eb0*/  CS2R R58, SRZ ;  /* 0x00000000003a7805 */ /* 0x000fe2000001ff00 */
[----:B------:R-:W-:Y:S01]  /*1ec0*/  IADD3 R3, R3, UR4, RZ ;  /* 0x0000000403037c10 */ /* 0x000fe2000fffe0ff */
[----:B------:R-:W-:Y:S01]  /*1ed0*/  ULDC.64 UR4, c[0x0][0x290] ;  /* 0x0000a40000047ab9 */ /* 0x000fe20000000a00 */
[----:B------:R-:W-:Y:S01]  /*1ee0*/  LEA.HI.X R7, R14, R5, R15, 0x1, P0 ;  /* 0x000000050e077211 */ /* 0x000fe200000f0c0f */
[----:B------:R-:W-:Y:S01]  /*1ef0*/  UIMAD UR4, UR12, UR4, URZ ;  /* 0x000000040c0472a4 */ /* 0x000fe2000f8e023f */
[----:B------:R-:W-:Y:S01]  /*1f00*/  ISETP.LT.OR P0, PT, R8, 0x1, P5 ;  /* 0x000000010800780c */ /* 0x000fe20002f01670 */
[----:B------:R-:W-:Y:S01]  /*1f10*/  CS2R R56, SRZ ;  /* 0x0000000000387805 */ /* 0x000fe2000001ff00 */
[----:B------:R-:W-:Y:S01]  /*1f20*/  LEA.HI R14, R20, R230, RZ, 0x4 ;  /* 0x000000e6140e7211 */ /* 0x000fe200078f20ff */
[----:B------:R-:W-:Y:S01]  /*1f30*/  UIMAD UR4, UR21, UR5, UR4 ;  /* 0x00000005150472a4 */ /* 0x000fe2000f8e0204 */
[----:B------:R-:W-:Y:S01]  /*1f40*/  ISETP.LT.OR P5, PT, R8, 0x21, P5 ;  /* 0x000000210800780c */ /* 0x000fe20002fa1670 */
[----:B------:R-:W-:Y:S01]  /*1f50*/  CS2R R54, SRZ ;  /* 0x0000000000367805 */ /* 0x000fe2000001ff00 */
[----:B------:R-:W-:Y:S01]  /*1f60*/  SHF.R.S32.HI R0, RZ, 0x4, R14 ;  /* 0x00000004ff007819 */ /* 0x000fe2000001140e */
[----:B------:R-:W-:Y:S01]  /*1f70*/  ULDC UR5, c[0x0][0x198] ;  /* 0x0000660000057ab9 */ /* 0x000fe20000000800 */
[----:B------:R-:W-:Y:S01]  /*1f80*/  CS2R R52, SRZ ;  /* 0x0000000000347805 */ /* 0x000fe2000001ff00 */
[----:B------:R-:W-:Y:S01]  /*1f90*/  CS2R R50, SRZ ;  /* 0x0000000000327805 */ /* 0x000fe2000001ff00 */
[----:B------:R-:W-:Y:S01]  /*1fa0*/  LEA.HI R9, R14, R0, RZ, 0x1 ;  /* 0x000000000e097211 */ /* 0x000fe200078f08ff */
[----:B------:R-:W-:Y:S01]  /*1fb0*/  CS2R R48, SRZ ;  /* 0x0000000000307805 */ /* 0x000fe2000001ff00 */
[----:B------:R-:W-:Y:S01]  /*1fc0*/  CS2R R46, SRZ ;  /* 0x00000000002e7805 */ /* 0x000fe2000001ff00 */
[----:B------:R2:W-:Y:S01]  /*1fd0*/  LDGSTS.E.BYPASS.LTC128B.128 [R227+0x1f080], [R4.64+0x100], !P0 ;  /* 0x1f08010004e37fae */ /* 0x0005e2000c101d56 */
[----:B------:R-:W-:Y:S01]  /*1fe0*/  ISETP.LT.OR P0, PT, R8, 0x21, P4 ;  /* 0x000000210800780c */ /* 0x000fe20002701670 */
[----:B------:R-:W-:Y:S01]  /*1ff0*/  CS2R R44, SRZ ;  /* 0x00000000002c7805 */ /* 0x000fe2000001ff00 */
[----:B------:R-:W-:Y:S01]  /*2000*/  LOP3.LUT R9, R9, 0xfffffffe, RZ, 0xc0, !PT ;  /* 0xfffffffe09097812 */ /* 0x000fe200078ec0ff */
[----:B------:R-:W-:Y:S01]  /*2010*/  UMOV UR17, 0x1 ;  /* 0x0000000100117882 */ /* 0x000fe20000000000 */
[----:B------:R-:W-:Y:S01]  /*2020*/  ISETP.NE.AND P4, PT, R10, RZ, PT ;  /* 0x000000ff0a00720c */ /* 0x000fe20003f85270 */
[----:B------:R-:W-:Y:S01]  /*2030*/  UMOV UR15, 0xffffffc0 ;  /* 0xffffffc0000f7882 */ /* 0x000fe20000000000 */
[----:B------:R-:W-:Y:S01]  /*2040*/  IADD3 R251, R227, 0xf080, RZ ;  /* 0x0000f080e3fb7810 */ /* 0x000fe20007ffe0ff */
[----:B------:R-:W-:Y:S01]  /*2050*/  IMAD.IADD R0, R0, 0x1, -R9 ;  /* 0x0000000100007824 */ /* 0x000fe200078e0a09 */
[----:B------:R-:W-:Y:S01]  /*2060*/  LEA.HI R9, R20, R230, RZ, 0x5 ;  /* 0x000000e614097211 */ /* 0x000fe200078f28ff */
[----:B------:R-:W-:Y:S01]  /*2070*/  ULDC UR9, c[0x0][0x168] ;  /* 0x00005a0000097ab9 */ /* 0x000fe20000000800 */
[----:B------:R-:W-:Y:S01]  /*2080*/  SHF.R.S32.HI R231, RZ, 0x1f, R230 ;  /* 0x0000001fffe77819 */ /* 0x000fe200000114e6 */
[----:B------:R-:W-:Y:S01]  /*2090*/  UMOV UR10, 0xffffffb0 ;  /* 0xffffffb0000a7882 */ /* 0x000fe20000000000 */
[--C-:B------:R-:W-:Y:S01]  /*20a0*/  SHF.R.S32.HI R8, RZ, 0x1f, R9.reuse ;  /* 0x0000001fff087819 */ /* 0x100fe20000011409 */
[----:B------:R1:W-:Y:S01]  /*20b0*/  LDGSTS.E.BYPASS.LTC128B.128 [R227+0x1c080], [R6.64], !P0 ;  /* 0x1c08000006e37fae */ /* 0x0003e2000c101d56 */
[----:B------:R-:W-:Y:S01]  /*20c0*/  ISETP.GE.AND P0, PT, R12, c[0x0][0x1fc], PT ;  /* 0x00007f000c007a0c */ /* 0x000fe20003f06270 */
[----:B------:R-:W-:Y:S01]  /*20d0*/  ULDC UR8, c[0x0][0x198] ;  /* 0x0000660000087ab9 */ /* 0x000fe20000000800 */
[----:B------:R-:W-:Y:S01]  /*20e0*/  SHF.R.S32.HI R13, RZ, 0x5, R9 ;  /* 0x00000005ff0d7819 */ /* 0x000fe20000011409 */
[----:B------:R1:W-:Y:S01]  /*20f0*/  LDGSTS.E.BYPASS.LTC128B.128 [R227+0x1e080], [R6.64+0x80], !P6 ;  /* 0x1e08008006e37fae */ /* 0x0003e2000f101d56 */
[----:B------:R-:W-:Y:S01]  /*2100*/  ISETP.GE.AND P6, PT, R19, c[0x0][0x1fc], PT ;  /* 0x00007f0013007a0c */ /* 0x000fe20003fc6270 */
[----:B------:R-:W-:Y:S01]  /*2110*/  UMOV UR14, 0x1 ;  /* 0x00000001000e7882 */ /* 0x000fe20000000000 */
[----:B------:R-:W-:Y:S01]  /*2120*/  SEL R19, RZ, 0x1, P0 ;  /* 0x00000001ff137807 */ /* 0x000fe20000000000 */
[----:B------:R1:W-:Y:S01]  /*2130*/  LDGSTS.E.BYPASS.LTC128B.128 [R227+0x20080], [R6.64+0x100], !P5 ;  /* 0x2008010006e37fae */ /* 0x0003e2000e901d56 */
[----:B------:R-:W-:-:S02]  /*2140*/  ISETP.GE.AND P5, PT, R230, 0x10, PT ;  /* 0x00000010e600780c */ /* 0x000fc40003fa6270 */
[--C-:B--2---:R-:W-:Y:S02]  /*2150*/  SHF.R.S32.HI R4, RZ, 0x2, R11.reuse ;  /* 0x00000002ff047819 */ /* 0x104fe4000001140b */
[----:B------:R-:W-:-:S04]  /*2160*/  SHF.R.S32.HI R5, RZ, 0x1f, R11 ;  /* 0x0000001fff057819 */ /* 0x000fc8000001140b */
[----:B------:R-:W-:-:S04]  /*2170*/  LEA.HI R5, R5, R4, RZ, 0x3 ;  /* 0x0000000405057211 */ /* 0x000fc800078f18ff */
[----:B------:R-:W-:-:S05]  /*2180*/  LOP3.LUT R5, R5, 0xfffffff8, RZ, 0xc0, !PT ;  /* 0xfffffff805057812 */ /* 0x000fca00078ec0ff */
[----:B------:R-:W-:Y:S01]  /*2190*/  IMAD.IADD R12, R4, 0x1, -R5 ;  /* 0x00000001040c7824 */ /* 0x000fe200078e0a05 */
[----:B------:R-:W-:Y:S01]  /*21a0*/  LEA.HI R5, R20, R230, RZ, 0x7 ;  /* 0x000000e614057211 */ /* 0x000fe200078f38ff */
[----:B------:R-:W-:-:S03]  /*21b0*/  IMAD.U32 R4, RZ, RZ, UR21 ;  /* 0x00000015ff047e24 */ /* 0x000fc6000f8e00ff */
[----:B------:R-:W-:Y:S01]  /*21c0*/  SHF.R.S32.HI R17, RZ, 0x7, R5 ;  /* 0x00000007ff117819 */ /* 0x000fe20000011405 */
[----:B------:R-:W-:Y:S01]  /*21d0*/  IMAD.WIDE.U32 R246, R4, c[0x0][0x290], R2 ;  /* 0x0000a40004f67a25 */ /* 0x000fe200078e0002 */
[----:B------:R-:W-:Y:S02]  /*21e0*/  LEA.HI R2, R8, R13, RZ, 0x2 ;  /* 0x0000000d08027211 */ /* 0x000fe400078f10ff */
[----:B------:R-:W-:Y:S01]  /*21f0*/  LOP3.LUT R8, R11, 0x3ffffffc, RZ, 0xc0, !PT ;  /* 0x3ffffffc0b087812 */ /* 0x000fe200078ec0ff */
[----:B------:R-:W-:Y:S01]  /*2200*/  IMAD.SHL.U32 R3, R17, 0x8, RZ ;  /* 0x0000000811037824 */ /* 0x000fe200078e00ff */
[----:B------:R-:W-:Y:S02]  /*2210*/  LOP3.LUT R2, R2, 0xfffffffc, RZ, 0xc0, !PT ;  /* 0xfffffffc02027812 */ /* 0x000fe400078ec0ff */
[----:B------:R-:W-:Y:S01]  /*2220*/  IADD3 R250, R247, UR4, RZ ;  /* 0x00000004f7fa7c10 */ /* 0x000fe2000fffe0ff */
[----:B------:R-:W-:Y:S01]  /*2230*/  UMOV UR4, URZ ;  /* 0x0000003f00047c82 */ /* 0x000fe20008000000 */
[----:B------:R-:W-:Y:S01]  /*2240*/  LOP3.LUT R16, R3, 0x8, RZ, 0xc0, !PT ;  /* 0x0000000803107812 */ /* 0x000fe200078ec0ff */
[----:B------:R-:W-:Y:S01]  /*2250*/  IMAD.IADD R15, R13, 0x1, -R2 ;  /* 0x000000010d0f7824 */ /* 0x000fe200078e0a02 */
[----:B------:R-:W-:Y:S01]  /*2260*/  IADD3 R3, P0, R246, UR6, RZ ;  /* 0x00000006f6037c10 */ /* 0x000fe2000ff1e0ff */
[----:B------:R-:W-:Y:S01]  /*2270*/  IMAD.SHL.U32 R2, R12, 0x10, RZ ;  /* 0x000000100c027824 */ /* 0x000fe200078e00ff */
[----:B------:R-:W-:Y:S01]  /*2280*/  UMOV UR6, 0xffffffb0 ;  /* 0xffffffb000067882 */ /* 0x000fe20000000000 */
[C---:B-1----:R-:W-:Y:S01]  /*2290*/  IMAD.SHL.U32 R7, R15.reuse, 0x100, RZ ;  /* 0x000001000f077824 */ /* 0x042fe200078e00ff */
[----:B------:R-:W-:Y:S01]  /*22a0*/  LEA.HI R5, R15, R15, RZ, 0x1 ;  /* 0x0000000f0f057211 */ /* 0x000fe200078f08ff */
[----:B------:R-:W-:Y:S01]  /*22b0*/  UIMAD UR5, UR19, UR6, UR5 ;  /* 0x00000006130572a4 */ /* 0x000fe2000f8e0205 */
[----:B------:R-:W-:-:S02]  /*22c0*/  LOP3.LUT R2, R16, 0x70, R2, 0xf8, !PT ;  /* 0x0000007010027812 */ /* 0x000fc400078ef802 */
[----:B------:R-:W-:Y:S01]  /*22d0*/  IADD3.X R4, R250, UR7, RZ, P0, !PT ;  /* 0x00000007fa047c10 */ /* 0x000fe200087fe4ff */
[----:B------:R-:W-:Y:S01]  /*22e0*/  IMAD.SHL.U32 R6, R5, 0x100, RZ ;  /* 0x0000010005067824 */ /* 0x000fe200078e00ff */
[C---:B------:R-:W-:Y:S01]  /*22f0*/  LEA R10, P0, R3.reuse, c[0x0][0x280], 0x2 ;  /* 0x0000a000030a7a11 */ /* 0x040fe200078010ff */
[----:B------:R-:W-:Y:S01]  /*2300*/  IMAD.IADD R5, R230, 0x1, -R8 ;  /* 0x00000001e6057824 */ /* 0x000fe200078e0a08 */
[----:B------:R-:W-:Y:S01]  /*2310*/  LOP3.LUT R2, R2, 0x100, R7, 0xf8, !PT ;  /* 0x0000010002027812 */ /* 0x000fe200078ef807 */
[----:B------:R-:W-:Y:S01]  /*2320*/  @!P5 IMAD.SHL.U32 R7, R230, 0x10, RZ ;  /* 0x00000010e607d824 */ /* 0x000fe200078e00ff */
[----:B------:R-:W-:Y:S02]  /*2330*/  LEA.HI.X R11, R3, c[0x0][0x284], R4, 0x2, P0 ;  /* 0x0000a100030b7a11 */ /* 0x000fe400000f1404 */
        /* <DEDUP_REMOVED lines=19> */
[----:B------:R-:W-:Y:S01]  /*2470*/  IADD3 R6, R225, 0x21480, RZ ;  /* 0x00021480e1067810 */ /* 0x000fe20007ffe0ff */
[----:B------:R-:W-:Y:S01]  /*2480*/  IMAD.SHL.U32 R12, R23, 0x8, RZ ;  /* 0x00000008170c7824 */ /* 0x000fe200078e00ff */
[----:B------:R-:W-:-:S02]  /*2490*/  LOP3.LUT R4, R5, 0xf0, RZ, 0xc0, !PT ;  /* 0x000000f005047812 */ /* 0x000fc400078ec0ff */
[----:B------:R-:W-:Y:S02]  /*24a0*/  LOP3.LUT R5, R8, 0x7ffffffc, RZ, 0xc0, !PT ;  /* 0x7ffffffc08057812 */ /* 0x000fe400078ec0ff */
[----:B------:R-:W-:Y:S02]  /*24b0*/  IADD3 R226, R225, 0x215a0, RZ ;  /* 0x000215a0e1e27810 */ /* 0x000fe40007ffe0ff */
[----:B------:R-:W-:Y:S01]  /*24c0*/  @P0 IADD3 R226, R6, 0xe0, RZ ;  /* 0x000000e006e20810 */ /* 0x000fe20007ffe0ff */
[----:B-1----:R-:W-:Y:S01]  /*24d0*/  IMAD.IADD R11, R3, 0x1, -R5 ;  /* 0x00000001030b7824 */ /* 0x002fe200078e0a05 */
[----:B------:R-:W-:Y:S01]  /*24e0*/  SHF.R.S32.HI R3, RZ, 0x1f, R2 ;  /* 0x0000001fff037819 */ /* 0x000fe20000011402 */
[----:B------:R-:W-:Y:S01]  /*24f0*/  IMAD.SHL.U32 R7, R13, 0x100, RZ ;  /* 0x000001000d077824 */ /* 0x000fe200078e00ff */
[----:B------:R-:W-:Y:S02]  /*2500*/  LOP3.LUT R10, R4, R16, RZ, 0xfc, !PT ;  /* 0x00000010040a7212 */ /* 0x000fe400078efcff */
        /* <DEDUP_REMOVED lines=23> */
[----:B------:R-:W-:Y:S01]  /*2680*/  LOP3.LUT R4, R4, 0x8, R21, 0xf8, !PT ;  /* 0x0000000804047812 */ /* 0x000fe200078ef815 */
[----:B------:R-:W-:Y:S01]  /*2690*/  IMAD.SHL.U32 R212, R212, 0x2, RZ ;  /* 0x00000002d4d47824 */ /* 0x000fe200078e00ff */
[----:B------:R-:W-:Y:S01]  /*26a0*/  LOP3.LUT R10, R2, 0x18, R12, 0xf8, !PT ;  /* 0x00000018020a7812 */ /* 0x000fe200078ef80c */
[----:B------:R-:W-:Y:S01]  /*26b0*/  IMAD R11, R3, 0x4, R11 ;  /* 0x00000004030b7824 */ /* 0x000fe200078e020b */
[----:B------:R-:W-:Y:S01]  /*26c0*/  LOP3.LUT R214, R214, 0xfffffe00, RZ, 0xc0, !PT ;  /* 0xfffffe00d6d67812 */ /* 0x000fe200078ec0ff */
[----:B------:R-:W-:Y:S01]  /*26d0*/  IMAD.SHL.U32 R3, R5, 0x40, RZ ;  /* 0x0000004005037824 */ /* 0x000fe200078e00ff */
[----:B------:R-:W-:Y:S01]  /*26e0*/  SHF.R.U32.HI R215, RZ, 0x3, R9 ;  /* 0x00000003ffd77819 */ /* 0x000fe20000011609 */
[----:B------:R-:W-:Y:S01]  /*26f0*/  IMAD.SHL.U32 R2, R0, 0x8, RZ ;  /* 0x0000000800027824 */ /* 0x000fe200078e00ff */
[----:B------:R-:W-:Y:S01]  /*2700*/  LOP3.LUT P0, RZ, R18, 0x4, RZ, 0xc0, !PT ;  /* 0x0000000412ff7812 */ /* 0x000fe2000780c0ff */
[----:B------:R-:W-:Y:S01]  /*2710*/  IMAD.MOV.U32 R12, RZ, RZ, 0x20 ;  /* 0x00000020ff0c7424 */ /* 0x000fe200078e00ff */
[----:B------:R-:W-:Y:S01]  /*2720*/  LOP3.LUT R3, R3, 0x1c0, RZ, 0xc0, !PT ;  /* 0x000001c003037812 */ /* 0x000fe200078ec0ff */
[----:B------:R-:W-:Y:S01]  /*2730*/  IMAD.SHL.U32 R235, R11, 0x2, RZ ;  /* 0x000000020beb7824 */ /* 0x000fe200078e00ff */
[----:B------:R-:W-:-:S02]  /*2740*/  LOP3.LUT R6, R2, 0x8, RZ, 0xc0, !PT ;  /* 0x0000000802067812 */ /* 0x000fc400078ec0ff */
[-C--:B------:R-:W-:Y:S02]  /*2750*/  LOP3.LUT R2, R4, R7.reuse, RZ, 0x3c, !PT ;  /* 0x0000000704027212 */ /* 0x080fe400078e3cff */
        /* <DEDUP_REMOVED lines=36> */
.L_x_1182:
        /* <DEDUP_REMOVED lines=221> */
.L_x_1180:
[C---:B-1-34-:R-:W-:Y:S01]  /*3770*/  HMMA.16816.F32.BF16 R24, R104.reuse, R26, RZ ;  /* 0x0000001a6818723c */ /* 0x05afe200000418ff */
[----:B------:R-:W0:Y:S01]  /*3780*/  LDGDEPBAR ;  /* 0x00000000000079af */ /* 0x000e220000000000 */
[----:B------:R-:W-:Y:S02]  /*3790*/  UIMAD UR6, UR19, UR10, UR8 ;  /* 0x0000000a130672a4 */ /* 0x000fe4000f8e0208 */
[----:B------:R-:W-:Y:S02]  /*37a0*/  IMAD.IADD R0, R222, 0x1, R216 ;  /* 0x00000001de007824 */ /* 0x000fe400078e02d8 */
[----:B------:R-:W-:Y:S02]  /*37b0*/  ULEA UR6, UR11, UR6, 0x6 ;  /* 0x000000060b067291 */ /* 0x000fe4000f8e303f */
[C---:B------:R-:W-:Y:S02]  /*37c0*/  HMMA.16816.F32.BF16 R28, R104.reuse, R108, RZ ;  /* 0x0000006c681c723c */ /* 0x040fe400000418ff */
[----:B------:R-:W-:Y:S06]  /*37d0*/  UIADD3 UR6, UR6, -UR5, UR14 ;  /* 0x8000000506067290 */ /* 0x000fec000fffe00e */
        /* <DEDUP_REMOVED lines=51> */
[C---:B-1----:R-:W-:Y:S01]  /*3b10*/  HMMA.16816.F32.BF16 R28, R176.reuse, R2, R28 ;  /* 0x00000002b01c723c */ /* 0x042fe2000004181c */
[----:B------:R-:W1:Y:S07]  /*3b20*/  LDSM.16.M88.2 R2, [R211+0xb080] ;  /* 0x00b08000d302783b */ /* 0x000e6e0000000100 */
[C---:B---3--:R-:W-:Y:S01]  /*3b30*/  HMMA.16816.F32.BF16 R32, R176.reuse, R104, R32 ;  /* 0x00000068b020723c */ /* 0x048fe20000041820 */
[----:B------:R-:W3:Y:S07]  /*3b40*/  LDSM.16.M88.2 R104, [R211+0xb880] ;  /* 0x00b88000d368783b */ /* 0x000eee0000000100 */
[C---:B------:R-:W-:Y:S01]  /*3b50*/  HMMA.16816.F32.BF16 R36, R176.reuse, R180, R36 ;  /* 0x000000b4b024723c */ /* 0x040fe20000041824 */
[----:B------:R-:W-:Y:S07]  /*3b60*/  LDSM.16.M88.2 R180, [R210+0xb880] ;  /* 0x00b88000d2b4783b */ /* 0x000fee0000000100 */
        /* <DEDUP_REMOVED lines=12> */
[----:B------:R-:W-:Y:S04]  /*3c30*/  LDSM.16.M88.2 R106, [R208+0xc880] ;  /* 0x00c88000d06a783b */ /* 0x000fe80000000100 */
[----:B------:R-:W4:Y:S03]  /*3c40*/  LDSM.16.M88.4 R108, [R217+0x1f080] ;  /* 0x01f08000d96c783b */ /* 0x000f260000000200 */
[C---:B-----5:R-:W-:Y:S01]  /*3c50*/  HMMA.16816.F32.BF16 R24, R176.reuse, R172, R24 ;  /* 0x000000acb018723c */ /* 0x060fe20000041818 */
[----:B------:R-:W5:Y:S07]  /*3c60*/  LDSM.16.M88.2 R172, [R208+0xd080] ;  /* 0x00d08000d0ac783b */ /* 0x000f6e0000000100 */
[C---:B--2---:R-:W-:Y:S01]  /*3c70*/  HMMA.16816.F32.BF16 R28, R176.reuse, R174, R28 ;  /* 0x000000aeb01c723c */ /* 0x044fe2000004181c */
[----:B------:R-:W2:Y:S07]  /*3c80*/  LDSM.16.M88.2 R174, [R208+0xd880] ;  /* 0x00d88000d0ae783b */ /* 0x000eae0000000100 */
[C---:B-1----:R-:W-:Y:S01]  /*3c90*/  HMMA.16816.F32.BF16 R32, R176.reuse, R2, R32 ;  /* 0x00000002b020723c */ /* 0x042fe20000041820 */
[----:B------:R-:W1:Y:S07]  /*3ca0*/  LDSM.16.M88.2 R2, [R208+0xe080] ;  /* 0x00e08000d002783b */ /* 0x000e6e0000000100 */
[C---:B------:R-:W-:Y:S07]  /*3cb0*/  HMMA.16816.F32.BF16 R36, R176.reuse, R180, R36 ;  /* 0x000000b4b024723c */ /* 0x040fee0000041824 */
[----:B------:R-:W-:Y:S01]  /*3cc0*/  IADD3 R181, -R235, UR6, R228 ;  /* 0x00000006ebb57c10 */ /* 0x000fe2000fffe1e4 */
[----:B---3--:R-:W-:Y:S01]  /*3cd0*/  HMMA.16816.F32.BF16 R40, R176, R104, R40 ;  /* 0x00000068b028723c */ /* 0x008fe20000041828 */
[----:B------:R-:W3:Y:S03]  /*3ce0*/  LDSM.16.M88.2 R104, [R208+0xe880] ;  /* 0x00e88000d068783b */ /* 0x000ee60000000100 */
[----:B------:R-:W-:Y:S01]  /*3cf0*/  IMNMX R180, R234, R181, PT ;  /* 0x000000b5eab47217 */ /* 0x000fe20003800200 */
[----:B------:R-:W-:Y:S01]  /*3d00*/  LDSM.16.M88.4 R176, [R218+0x1f080] ;  /* 0x01f08000dab0783b */ /* 0x000fe20000000200 */
[----:B------:R-:W-:Y:S02]  /*3d10*/  IADD3 R181, R181, 0x8, RZ ;  /* 0x00000008b5b57810 */ /* 0x000fe40007ffe0ff */
[C---:B----4-:R-:W-:Y:S01]  /*3d20*/  HMMA.16816.F32.BF16 R24, R108.reuse, R106, R24 ;  /* 0x0000006a6c18723c */ /* 0x050fe20000041818 */
[----:B------:R-:W4:Y:S04]  /*3d30*/  LDSM.16.M88.2 R106, [R209+0xc880] ;  /* 0x00c88000d16a783b */ /* 0x000f280000000100 */
[C---:B------:R-:W-:Y:S02]  /*3d40*/  ISETP.GT.AND P0, PT, R180.reuse, RZ, PT ;  /* 0x000000ffb400720c */ /* 0x040fe40003f04270 */
[----:B------:R-:W-:Y:S01]  /*3d50*/  ISETP.GT.AND P5, PT, R180, 0x40, PT ;  /* 0x00000040b400780c */ /* 0x000fe20003fa4270 */
[C---:B-----5:R-:W-:Y:S01]  /*3d60*/  HMMA.16816.F32.BF16 R28, R108.reuse, R172, R28 ;  /* 0x000000ac6c1c723c */ /* 0x060fe2000004181c */
[----:B------:R-:W5:Y:S03]  /*3d70*/  LDSM.16.M88.2 R172, [R209+0xd080] ;  /* 0x00d08000d1ac783b */ /* 0x000f660000000100 */
[----:B------:R-:W-:Y:S02]  /*3d80*/  FSEL R4, R4, -INF , P0 ;  /* 0xff80000004047808 */ /* 0x000fe40000000000 */
[----:B------:R-:W-:Y:S02]  /*3d90*/  ISETP.GT.AND P0, PT, R180, 0x1, PT ;  /* 0x00000001b400780c */ /* 0x000fe40003f04270 */
[C---:B--2---:R-:W-:Y:S04]  /*3da0*/  HMMA.16816.F32.BF16 R32, R108.reuse, R174, R32 ;  /* 0x000000ae6c20723c */ /* 0x044fe80000041820 */
[--C-:B------:R-:W-:Y:S01]  /*3db0*/  FFMA.FTZ R4, R4, c[0x0][0x29c], -R188.reuse ;  /* 0x0000a70004047a23 */ /* 0x100fe200000108bc */
[----:B------:R-:W-:Y:S03]  /*3dc0*/  FSEL R20, R20, -INF , P5 ;  /* 0xff80000014147808 */ /* 0x000fe60002800000 */
[C---:B-1----:R-:W-:Y:S01]  /*3dd0*/  HMMA.16816.F32.BF16 R36, R108.reuse, R2, R36 ;  /* 0x000000026c24723c */ /* 0x042fe20000041824 */
[----:B------:R1:W-:Y:S01]  /*3de0*/  MUFU.EX2 R187, R4 ;  /* 0x0000000400bb7308 */ /* 0x0003e20000000800 */
[----:B------:R-:W2:Y:S06]  /*3df0*/  LDSM.16.M88.2 R2, [R209+0xd880] ;  /* 0x00d88000d102783b */ /* 0x000eac0000000100 */
[----:B---3--:R-:W-:Y:S01]  /*3e00*/  HMMA.16816.F32.BF16 R40, R108, R104, R40 ;  /* 0x000000686c28723c */ /* 0x008fe20000041828 */
[----:B------:R-:W-:Y:S07]  /*3e10*/  LDSM.16.M88.2 R108, [R211+0xc880] ;  /* 0x00c88000d36c783b */ /* 0x000fee0000000100 */
[C---:B----4-:R-:W-:Y:S08]  /*3e20*/  HMMA.16816.F32.BF16 R24, R176.reuse, R106, R24 ;  /* 0x0000006ab018723c */ /* 0x050ff00000041818 */
[C---:B-----5:R-:W-:Y:S04]  /*3e30*/  HMMA.16816.F32.BF16 R28, R176.reuse, R172, R28 ;  /* 0x000000acb01c723c */ /* 0x060fe8000004181c */
[----:B-1----:R-:W-:Y:S02]  /*3e40*/  FSEL R4, R5, -INF , P0 ;  /* 0xff80000005047808 */ /* 0x002fe40000000000 */
[----:B------:R-:W-:Y:S03]  /*3e50*/  ISETP.GT.AND P0, PT, R180, 0x10, PT ;  /* 0x00000010b400780c */ /* 0x000fe60003f04270 */
[--C-:B------:R-:W-:Y:S03]  /*3e60*/  FFMA.FTZ R4, R4, c[0x0][0x29c], -R188.reuse ;  /* 0x0000a70004047a23 */ /* 0x100fe600000108bc */
[----:B------:R-:W-:Y:S01]  /*3e70*/  FSEL R8, R8, -INF , P0 ;  /* 0xff80000008087808 */ /* 0x000fe20000000000 */
[----:B------:R1:W3:Y:S01]  /*3e80*/  MUFU.EX2 R186, R4 ;  /* 0x0000000400ba7308 */ /* 0x0002e20000000800 */
[----:B------:R-:W-:Y:S01]  /*3e90*/  ISETP.GT.AND P0, PT, R180, 0x11, PT ;  /* 0x00000011b400780c */ /* 0x000fe20003f04270 */
[C---:B--2---:R-:W-:Y:S03]  /*3ea0*/  HMMA.16816.F32.BF16 R32, R176.reuse, R2, R32 ;  /* 0x00000002b020723c */ /* 0x044fe60000041820 */
        /* <DEDUP_REMOVED lines=16> */
[----:B--2---:R-:W2:Y:S08]  /*3fb0*/  LDSM.16.M88.2 R8, [R209+0xe880] ;  /* 0x00e88000d108783b */ /* 0x004eb00000000100 */
[----:B------:R3:W-:Y:S01]  /*3fc0*/  MUFU.EX2 R182, R2 ;  /* 0x0000000200b67308 */ /* 0x0007e20000000800 */
[----:B----4-:R-:W4:Y:S04]  /*3fd0*/  LDSM.16.M88.4 R104, [R216+0x4000] ;  /* 0x00400000d868783b */ /* 0x010f280000000200 */
[----:B-----5:R-:W5:Y:S01]  /*3fe0*/  LDSM.16.M88.2 R12, [R211+0xd080] ;  /* 0x00d08000d30c783b */ /* 0x020f620000000100 */
[C---:B-1----:R-:W-:Y:S03]  /*3ff0*/  HMMA.16816.F32.BF16 R36, R176.reuse, R4, R36 ;  /* 0x00000004b024723c */ /* 0x042fe60000041824 */
[----:B---3--:R-:W1:Y:S04]  /*4000*/  LDSM.16.M88.2 R2, [R211+0xd880] ;  /* 0x00d88000d302783b */ /* 0x008e680000000100 */
[--C-:B------:R-:W-:Y:S01]  /*4010*/  FFMA.FTZ R4, R16, c[0x0][0x29c], -R188.reuse ;  /* 0x0000a70010047a23 */ /* 0x100fe200000108bc */
[----:B------:R-:W-:Y:S02]  /*4020*/  FSEL R16, R17, -INF , P0 ;  /* 0xff80000011107808 */ /* 0x000fe40000000000 */
[----:B------:R-:W-:Y:S01]  /*4030*/  ISETP.GT.AND P0, PT, R180, 0x41, PT ;  /* 0x00000041b400780c */ /* 0x000fe20003f04270 */
[----:B--2---:R-:W-:Y:S01]  /*4040*/  HMMA.16816.F32.BF16 R40, R176, R8, R40 ;  /* 0x00000008b028723c */ /* 0x004fe20000041828 */
        /* <DEDUP_REMOVED lines=307> */
.L_x_1181:
        /* <DEDUP_REMOVED lines=308> */
.L_x_1179:
[----:B------:R-:W-:Y:S05]  /*66c0*/  @P1 EXIT ;  /* 0x000000000000194d */ /* 0x000fea0003800000 */
[----:B------:R-:W-:Y:S01]  /*66d0*/  UMOV UR4, 0x1 ;  /* 0x0000000100047882 */ /* 0x000fe20000000000 */
[----:B------:R-:W-:Y:S01]  /*66e0*/  BAR.SYNC.DEFER_BLOCKING 0x1, 0x100 ;  /* 0x0044000000007b1d */ /* 0x000fe20000010000 */
[----:B------:R-:W-:-:S05]  /*66f0*/  ISETP.NE.AND P1, PT, R230, RZ, PT ;  /* 0x000000ffe600720c */ /* 0x000fca0003f25270 */
[----:B------:R-:W-:Y:S01]  /*6700*/  ULDC.64 UR6, c[0x0][0x338] ;  /* 0x0000ce0000067ab9 */ /* 0x000fe20000000a00 */
[----:B------:R-:W-:Y:S01]  /*6710*/  BSSY B0, `(.L_x_1183) ;  /* 0x0000020000007945 */ /* 0x000fe20003800000 */
[----:B------:R-:W-:Y:S02]  /*6720*/  UISETP.NE.AND UP0, UPT, UR4, UR6, UPT ;  /* 0x000000060400728c */ /* 0x000fe4000bf05270 */
[----:B------:R-:W-:Y:S02]  /*6730*/  ULDC UR5, c[0x0][0x358] ;  /* 0x0000d60000057ab9 */ /* 0x000fe40000000800 */
[----:B------:R-:W-:Y:S02]  /*6740*/  UIMAD.WIDE.U32 UR12, UR20, UR7, URZ ;  /* 0x00000007140c72a5 */ /* 0x000fe4000f8e003f */
[----:B------:R-:W-:Y:S02]  /*6750*/  UIMAD UR7, UR19, UR5, URZ ;  /* 0x00000005130772a4 */ /* 0x000fe4000f8e023f */
[----:B------:R-:W-:-:S02]  /*6760*/  ULDC UR11, c[0x0][0x2f4] ;  /* 0x0000bd00000b7ab9 */ /* 0x000fc40000000800 */
[----:B------:R-:W-:Y:S02]  /*6770*/  ULDC UR4, c[0x0][0x340] ;  /* 0x0000d00000047ab9 */ /* 0x000fe40000000800 */
[----:B------:R-:W-:Y:S02]  /*6780*/  UIMAD UR5, UR21, UR11, URZ ;  /* 0x0000000b150572a4 */ /* 0x000fe4000f8e023f */
[----:B------:R-:W-:Y:S02]  /*6790*/  UMOV UR8, UR20 ;  /* 0x0000001400087c82 */ /* 0x000fe40008000000 */
[----:B------:R-:W-:Y:S02]  /*67a0*/  UIMAD UR11, UR7, UR11, URZ ;  /* 0x0000000b070b72a4 */ /* 0x000fe4000f8e023f */
[----:B------:R-:W-:Y:S02]  /*67b0*/  @UP0 USHF.R.U32.HI UR8, URZ, UR4, UR13 ;  /* 0x000000043f080299 */ /* 0x000fe4000801160d */
[----:B------:R-:W-:-:S02]  /*67c0*/  USHF.R.S32.HI UR4, URZ, 0x1f, UR5 ;  /* 0x0000001f3f047899 */ /* 0x000fc40008011405 */
        /* <DEDUP_REMOVED lines=11> */
[----:B------:R-:W-:Y:S01]  /*6880*/  IMAD.U32 R4, RZ, RZ, UR4 ;  /* 0x00000004ff047e24 */ /* 0x000fe2000f8e00ff */
[----:B------:R-:W-:Y:S02]  /*6890*/  USHF.R.S32.HI UR6, URZ, 0x1f, UR21 ;  /* 0x0000001f3f067899 */ /* 0x000fe40008011415 */
[----:B------:R-:W-:Y:S01]  /*68a0*/  MOV R5, UR5 ;  /* 0x0000000500057c02 */ /* 0x000fe20008000f00 */
[----:B------:R-:W-:Y:S05]  /*68b0*/  @P1 BRA `(.L_x_1184) ;  /* 0x0000005000001947 */ /* 0x000fea0003800000 */
.L_x_1185:
[----:B------:R-:W2:Y:S01]  /*68c0*/  LDG.E.STRONG.GPU R0, [R4.64] ;  /* 0x0000001604007981 */ /* 0x000ea2000c1ef900 */
[----:B------:R-:W-:Y:S01]  /*68d0*/  YIELD ;  /* 0x0000000000007946 */ /* 0x000fe20003800000 */
[----:B--2---:R-:W-:Y:S01]  /*68e0*/  ISETP.NE.AND P0, PT, R0, UR11, PT ;  /* 0x0000000b00007c0c */ /* 0x004fe2000bf05270 */
[----:B------:R-:W-:-:S12]  /*68f0*/  CCTL.IVALL ;  /* 0x00000000ff00798f */ /* 0x000fd80002000000 */
[----:B------:R-:W-:Y:S05]  /*6900*/  @P0 BRA `(.L_x_1185) ;  /* 0xffffffb000000947 */ /* 0x000fea000383ffff */
.L_x_1184:
[----:B------:R-:W-:Y:S05]  /*6910*/  BSYNC B0 ;  /* 0x0000000000007941 */ /* 0x000fea0003800000 */
.L_x_1183:
[----:B------:R-:W-:Y:S01]  /*6920*/  MOV R10, 0xffffffff ;  /* 0xffffffff000a7802 */ /* 0x000fe20000000f00 */
[----:B------:R-:W-:Y:S05]  /*6930*/  BRA.CONV ~URZ, `(.L_x_1186) ;  /* 0x000000237f007947 */ /* 0x000fea000b800000 */
[----:B------:R-:W-:Y:S02]  /*6940*/  MOV R2, 0x6960 ;  /* 0x0000696000027802 */ /* 0x000fe40000000f00 */
[----:B------:R-:W-:Y:S05]  /*6950*/  CALL.REL.NOINC `($__internal_10_$__cuda_sm70_warpsync) ;  /* 0x00000cb000007944 */ /* 0x000fea0003c00000 */
.L_x_1186:
        /* <DEDUP_REMOVED lines=81> */
[----:B------:R-:W-:Y:S05]  /*6e70*/  CALL.REL.NOINC `($__internal_10_$__cuda_sm70_warpsync) ;  /* 0x0000079000007944 */ /* 0x000fea0003c00000 */
.L_x_1187:
        /* <DEDUP_REMOVED lines=12> */
.L_x_1189:
[----:B------:R-:W-:Y:S05]  /*6f40*/  BSYNC B0 ;  /* 0x0000000000007941 */ /* 0x000fea0003800000 */
.L_x_1188:
[----:B------:R-:W-:Y:S01]  /*6f50*/  ULDC.64 UR4, c[0x0][0x348] ;  /* 0x0000d20000047ab9 */ /* 0x000fe20000000a00 */
[----:B------:R-:W-:Y:S01]  /*6f60*/  BSSY B0, `(.L_x_1190) ;  /* 0x000000b000007945 */ /* 0x000fe20003800000 */
[----:B------:R-:W-:-:S04]  /*6f70*/  UIADD3 UR4, UP0, UR7, UR4, URZ ;  /* 0x0000000407047290 */ /* 0x000fc8000ff1e03f */
[----:B------:R-:W-:Y:S02]  /*6f80*/  UIADD3.X UR5, UR9, UR5, URZ, UP0, !UPT ;  /* 0x0000000509057290 */ /* 0x000fe400087fe43f */
[----:B--2---:R-:W-:-:S04]  /*6f90*/  MOV R4, UR4 ;  /* 0x0000000400047c02 */ /* 0x004fc80008000f00 */
[----:B------:R-:W-:Y:S01]  /*6fa0*/  MOV R5, UR5 ;  /* 0x0000000500057c02 */ /* 0x000fe20008000f00 */
[----:B------:R-:W-:Y:S05]  /*6fb0*/  @P1 BRA `(.L_x_1191) ;  /* 0x0000005000001947 */ /* 0x000fea0003800000 */
.L_x_1192:
[----:B------:R-:W2:Y:S01]  /*6fc0*/  LDG.E.STRONG.GPU R0, [R4.64] ;  /* 0x0000001604007981 */ /* 0x000ea2000c1ef900 */
[----:B------:R-:W-:Y:S01]  /*6fd0*/  YIELD ;  /* 0x0000000000007946 */ /* 0x000fe20003800000 */
[----:B--2---:R-:W-:Y:S01]  /*6fe0*/  ISETP.NE.AND P0, PT, R0, UR11, PT ;  /* 0x0000000b00007c0c */ /* 0x004fe2000bf05270 */
[----:B------:R-:W-:-:S12]  /*6ff0*/  CCTL.IVALL ;  /* 0x00000000ff00798f */ /* 0x000fd80002000000 */
[----:B------:R-:W-:Y:S05]  /*7000*/  @P0 BRA `(.L_x_1192) ;  /* 0xffffffb000000947 */ /* 0x000fea000383ffff */
.L_x_1191:
[----:B------:R-:W-:Y:S05]  /*7010*/  BSYNC B0 ;  /* 0x0000000000007941 */ /* 0x000fea0003800000 */
.L_x_1190:
[----:B------:R-:W-:Y:S05]  /*7020*/  BRA.CONV ~URZ, `(.L_x_1193) ;  /* 0x000000237f007947 */ /* 0x000fea000b800000 */
[----:B-1----:R-:W-:Y:S02]  /*7030*/  MOV R2, 0x7050 ;  /* 0x0000705000027802 */ /* 0x002fe40000000f00 */
[----:B------:R-:W-:Y:S05]  /*7040*/  CALL.REL.NOINC `($__internal_10_$__cuda_sm70_warpsync) ;  /* 0x000005c000007944 */ /* 0x000fea0003c00000 */
.L_x_1193:
        /* <DEDUP_REMOVED lines=8> */
[----:B------:R-:W-:Y:S01]  /*70d0*/  UIMAD UR4, UR6, UR4, URZ ;  /* 0x00000004060472a4 */ /* 0x000fe2000f8e023f */
[----:B------:R-:W-:Y:S01]  /*70e0*/  IMAD.U32 R0, RZ, RZ, UR21 ;  /* 0x00000015ff007e24 */ /* 0x000fe2000f8e00ff */
        /* <DEDUP_REMOVED lines=69> */
[----:B-1----:R-:W-:Y:S05]  /*7540*/  CALL.REL.NOINC `($__internal_10_$__cuda_sm70_warpsync) ;  /* 0x000000c000007944 */ /* 0x002fea0003c00000 */
.L_x_1194:
        /* <DEDUP_REMOVED lines=12> */
        .weak           $__internal_10_$__cuda_sm70_warpsync
        .type           $__internal_10_$__cuda_sm70_warpsync,@function
        .size           $__internal_10_$__cuda_sm70_warpsync,(.L_x_1424 - $__internal_10_$__cuda_sm70_warpsync)
$__internal_10_$__cuda_sm70_warpsync:
[----:B------:R-:W-:Y:S01]  /*7610*/  MOV R3, 0x0 ;  /* 0x0000000000037802 */ /* 0x000fe20000000f00 */
[----:B------:R-:W-:Y:S04]  /*7620*/  WARPSYNC R10 ;  /* 0x0000000a00007348 */ /* 0x000fe80003800000 */
[----:B------:R-:W-:Y:S05]  /*7630*/  RET.REL.NODEC R2 `(_ZN7cutlass13device_kernelIN5flash19enable_sm80_to_sm89INS1_16FlashAttnBwdSm80INS1_25CollectiveMainloopBwdSm80ILi2ELi1EN4cute5tupleIJNS5_1CILi64EEENS7_ILi80EEENS7_ILi192EEEEEENS_10bfloat16_tEfNS_4arch4Sm80ELb1ELb0ELb0ELb0ELb1ELb0ELb1ELb0ELi2ELi4ELi2ELi2ELb0EEENS1_24CollectiveEpilogueBwdGQAISB_fSE_Li256ELb0ELb1EEENS1_25SingleTileBwdLPTSchedulerILb0ELi80ELb1EEEEEEEEEvNT_6ParamsE) ;  /* 0xffff89c002007950 */ /* 0x000fea0003c3ffff */
.L_x_1195:
        /* <DEDUP_REMOVED lines=12> */
.L_x_1424:


//--------------------- .text._ZN7cutlass13device_kernelIN5flash22FlashAttnBwdPreprocessIN4cute5tupleIJNS3_1CILi64EEENS5_ILi192EEEEEENS_10bfloat16_tEfNS_4arch4Sm80ELb1ELb0EEEEEvNT_6ParamsE --------------------------
	.section	.text._ZN7cutlass13device_kernelIN5flash22FlashAttnBwdPreprocessIN4cute5tupleIJNS3_1CILi64EEENS5_ILi192EEEEEENS_10bfloat16_tEfNS_4arch4Sm80ELb1ELb0EEEEEvNT_6ParamsE,"ax",@progbits
	.sectioninfo	@"SHI_REGISTERS=84"
	.align	128
.text._ZN7cutlass13device_kernelIN5flash22FlashAttnBwdPreprocessIN4cute5tupleIJNS3_1CILi64EEENS5_ILi192EEEEEENS_10bfloat16_tEfNS_4arch4Sm80ELb1ELb0EEEEEvNT_6ParamsE:
        .type           _ZN7cutlass13device_kernelIN5flash22FlashAttnBwdPreprocessIN4cute5tupleIJNS3_1CILi64EEENS5_ILi192EEEEEENS_10bfloat16_tEfNS_4arch4Sm80ELb1ELb0EEEEEvNT_6ParamsE,@function
        .size           _ZN7cutlass13device_kernelIN5flash22FlashAttnBwdPreprocessIN4cute5tupleIJNS3_1CILi64EEENS5_ILi192EEEEEENS_10bfloat16_tEfNS_4arch4Sm80ELb1ELb0EEEEEvNT_6ParamsE,(.L_x_1426 - _ZN7cutlass13device_kernelIN5flash22FlashAttnBwdPreprocessIN4cute5tupleIJNS3_1CILi64EEENS5_ILi192EEEEEENS_10bfloat16_tEfNS_4arch4Sm80ELb1ELb0EEEEEvNT_6ParamsE)
        .other          _ZN7cutlass13device_kernelIN5flash22FlashAttnBwdPreprocessIN4cute5tupleIJNS3_1CILi64EEENS5_ILi192EEEEEENS_10bfloat16_tEfNS_4arch4Sm80ELb1ELb0EEEEEvNT_6ParamsE,@"STO_CUDA_ENTRY STV_DEFAULT"
_ZN7cutlass13device_kernelIN5flash22FlashAttnBwdPreprocessIN4cute5tupleIJNS3_1CILi64EEENS5_ILi192EEEEEENS_10bfloat16_tEfNS_4arch4Sm80ELb1ELb0EEEEEvNT_6ParamsE:
[----:B------:R-:W-:Y:S02]  /*0000*/  IMAD.MOV.U32 R1, RZ, RZ, c[0x0][0x28] ;  /* 0x00000a00ff017624 */ /* 0x000fe400078e00ff */
[----:B------:R-:W0:Y:S01]  /*0010*/  S2R R55, SR_CTAID.X ;  /* 0x0000000000377919 */ /* 0x000e220000002500 */
[----:B------:R-:W-:Y:S01]  /*0020*/  IMAD.MOV.U32 R72, RZ, RZ, 0x7f800000 ;  /* 0x7f800000ff487424 */ /* 0x000fe200078e00ff */
[----:B------:R-:W-:Y:S02]  /*0030*/  ULDC.64 UR6, c[0x0][0x118] ;  /* 0x0000460000067ab9 */ /* 0x000fe40000000a00 */
[----:B------:R-:W1:Y:S04]  /*0040*/  S2R R57, SR_TID.X ;  /* 0x0000000000397919 */ /* 0x000e680000002100 */
[----:B------:R-:W2:Y:S04]  /*0050*/  S2R R59, SR_CTAID.Y ;  /* 0x00000000003b7919 */ /* 0x000ea80000002600 */
[----:B------:R-:W3:Y:S01]  /*0060*/  S2R R0, SR_CTAID.Z ;  /* 0x0000000000007919 */ /* 0x000ee20000002700 */
[----:B0-----:R-:W-:-:S05]  /*0070*/  IMAD.SHL.U32 R2, R55, 0x40, RZ ;  /* 0x0000004037027824 */ /* 0x001fca00078e00ff */
[----:B------:R-:W-:Y:S02]  /*0080*/  IADD3 R61, -R2, c[0x0][0x168], RZ ;  /* 0x00005a00023d7a10 */ /* 0x000fe40007ffe1ff */
[----:B--2---:R-:W-:Y:S02]  /*0090*/  SHF.R.S32.HI R54, RZ, 0x1f, R59 ;  /* 0x0000001fff367819 */ /* 0x004fe4000001143b */
[C---:B-1----:R-:W-:Y:S02]  /*00a0*/  ISETP.GE.AND P0, PT, R57.reuse, R61, PT ;  /* 0x0000003d3900720c */ /* 0x042fe40003f06270 */
[----:B---3--:R-:W-:Y:S02]  /*00b0*/  SHF.R.S32.HI R56, RZ, 0x1f, R0 ;  /* 0x0000001fff387819 */ /* 0x008fe40000011400 */
[----:B------:R-:W-:-:S13]  /*00c0*/  ISETP.GT.OR P0, PT, R57, 0x3f, P0 ;  /* 0x0000003f3900780c */ /* 0x000fda0000704670 */
[----:B------:R-:W-:Y:S01]  /*00d0*/  @!P0 SHF.R.S32.HI R5, RZ, 0x1f, R57 ;  /* 0x0000001fff058819 */ /* 0x000fe20000011439 */
[----:B------:R-:W-:Y:S01]  /*00e0*/  @!P0 IMAD R6, R54, c[0x0][0x1e0], RZ ;  /* 0x0000780036068a24 */ /* 0x000fe200078e02ff */
[----:B------:R-:W-:Y:S01]  /*00f0*/  @!P0 IADD3 R4, P1, R2, R57, RZ ;  /* 0x0000003902048210 */ /* 0x000fe20007f3e0ff */
[----:B------:R-:W-:Y:S02]  /*0100*/  @!P0 IMAD R9, R56, c[0x0][0x1e8], RZ ;  /* 0x00007a0038098a24 */ /* 0x000fe400078e02ff */
[----:B------:R-:W-:Y:S01]  /*0110*/  @!P0 IMAD R7, R59, c[0x0][0x1e4], R6 ;  /* 0x000079003b078a24 */ /* 0x000fe200078e0206 */
[----:B------:R-:W-:Y:S01]  /*0120*/  @!P0 LEA.HI.X.SX32 R5, R2, R5, 0x1, P1 ;  /* 0x0000000502058211 */ /* 0x000fe200008f0eff */
[----:B------:R-:W-:-:S04]  /*0130*/  @!P0 IMAD R9, R0, c[0x0][0x1ec], R9 ;  /* 0x00007b0000098a24 */ /* 0x000fc800078e0209 */
[----:B------:R-:W-:-:S05]  /*0140*/  @!P0 IMAD.WIDE.U32 R4, R59, c[0x0][0x1e0], R4 ;  /* 0x000078003b048a25 */ /* 0x000fca00078e0004 */
[----:B------:R-:W-:-:S05]  /*0150*/  @!P0 IADD3 R5, R5, R7, RZ ;  /* 0x0000000705058210 */ /* 0x000fca0007ffe0ff */
[----:B------:R-:W-:-:S04]  /*0160*/  @!P0 IMAD.WIDE.U32 R4, R0, c[0x0][0x1e8], R4 ;  /* 0x00007a0000048a25 */ /* 0x000fc800078e0004 */
[----:B------:R-:W-:Y:S01]  /*0170*/  @!P0 IMAD.IADD R5, R5, 0x1, R9 ;  /* 0x0000000105058824 */ /* 0x000fe200078e0209 */
[----:B------:R-:W-:-:S04]  /*0180*/  @!P0 LEA R6, P1, R4, c[0x0][0x1d8], 0x2 ;  /* 0x0000760004068a11 */ /* 0x000fc800078210ff */
[----:B------:R-:W-:Y:S02]  /*0190*/  @!P0 LEA.HI.X R7, R4, c[0x0][0x1dc], R5, 0x2, P1 ;  /* 0x0000770004078a11 */ /* 0x000fe400008f1405 */
[----:B------:R-:W-:-:S03]  /*01a0*/  SHF.R.S32.HI R4, RZ, 0x1f, R57 ;  /* 0x0000001fff047819 */ /* 0x000fc60000011439 */
[----:B------:R0:W5:Y:S01]  /*01b0*/  @!P0 LDG.E R72, [R6.64] ;  /* 0x0000000606488981 */ /* 0x000162000c1e1900 */
[-C--:B------:R-:W-:Y:S01]  /*01c0*/  LEA.HI R52, R4, R57.reuse, RZ, 0x3 ;  /* 0x0000003904347211 */ /* 0x080fe200078f18ff */
[C---:B------:R-:W-:Y:S01]  /*01d0*/  IMAD R4, R54.reuse, c[0x0][0x180], RZ ;  /* 0x0000600036047a24 */ /* 0x040fe200078e02ff */
[----:B------:R-:W-:Y:S01]  /*01e0*/  BSSY B0, `(.L_x_1196) ;  /* 0x0000033000007945 */ /* 0x000fe20003800000 */
[----:B------:R-:W-:Y:S01]  /*01f0*/  IMAD R8, R54, c[0x0][0x1a0], RZ ;  /* 0x0000680036087a24 */ /* 0x000fe200078e02ff */
[----:B------:R-:W-:Y:S01]  /*0200*/  LOP3.LUT R60, R52, 0xfffffff8, RZ, 0xc0, !PT ;  /* 0xfffffff8343c7812 */ /* 0x000fe200078ec0ff */
[C---:B------:R-:W-:Y:S01]  /*0210*/  IMAD R31, R59.reuse, c[0x0][0x184], R4 ;  /* 0x000061003b1f7a24 */ /* 0x040fe200078e0204 */
[----:B------:R-:W-:Y:S01]  /*0220*/  SHF.R.S32.HI R52, RZ, 0x3, R52 ;  /* 0x00000003ff347819 */ /* 0x000fe20000011434 */
[----:B------:R-:W-:Y:S01]  /*0230*/  IMAD R25, R56, c[0x0][0x188], RZ ;  /* 0x0000620038197a24 */ /* 0x000fe200078e02ff */
[----:B------:R-:W-:Y:S01]  /*0240*/  IADD3 R60, -R60, R57, RZ ;  /* 0x000000393c3c7210 */ /* 0x000fe20007ffe1ff */
[C---:B------:R-:W-:Y:S01]  /*0250*/  IMAD R9, R59.reuse, c[0x0][0x1a4], R8 ;  /* 0x000069003b097a24 */ /* 0x040fe200078e0208 */
[-C--:B------:R-:W-:Y:S01]  /*0260*/  ISETP.GE.AND P0, PT, R52, R61.reuse, PT ;  /* 0x0000003d3400720c */ /* 0x080fe20003f06270 */
[----:B------:R-:W-:Y:S01]  /*0270*/  IMAD R35, R0, c[0x0][0x18c], R25 ;  /* 0x0000630000237a24 */ /* 0x000fe200078e0219 */
[----:B------:R-:W-:Y:S01]  /*0280*/  IADD3 R58, R52, 0x20, RZ ;  /* 0x00000020343a7810 */ /* 0x000fe20007ffe0ff */
[----:B------:R-:W-:Y:S01]  /*0290*/  IMAD.SHL.U32 R62, R60, 0x8, RZ ;  /* 0x000000083c3e7824 */ /* 0x000fe200078e00ff */
[----:B0-----:R-:W-:Y:S01]  /*02a0*/  CS2R R6, SRZ ;  /* 0x0000000000067805 */ /* 0x001fe2000001ff00 */
[----:B------:R-:W-:Y:S01]  /*02b0*/  CS2R R10, SRZ ;  /* 0x00000000000a7805 */ /* 0x000fe2000001ff00 */
[----:B------:R-:W-:Y:S01]  /*02c0*/  CS2R R12, SRZ ;  /* 0x00000000000c7805 */ /* 0x000fe2000001ff00 */
[----:B------:R-:W-:Y:S01]  /*02d0*/  CS2R R14, SRZ ;  /* 0x00000000000e7805 */ /* 0x000fe2000001ff00 */
[--C-:B------:R-:W-:Y:S01]  /*02e0*/  SHF.R.S32.HI R63, RZ, 0x1f, R62.reuse ;  /* 0x0000001fff3f7819 */ /* 0x100fe2000001143e */
[----:B------:R-:W-:Y:S01]  /*02f0*/  CS2R R16, SRZ ;  /* 0x0000000000107805 */ /* 0x000fe2000001ff00 */
[----:B------:R-:W-:Y:S01]  /*0300*/  CS2R R18, SRZ ;  /* 0x0000000000127805 */ /* 0x000fe2000001ff00 */
[----:B------:R-:W-:Y:S01]  /*0310*/  CS2R R20, SRZ ;  /* 0x0000000000147805 */ /* 0x000fe2000001ff00 */
[----:B------:R-:W-:Y:S01]  /*0320*/  CS2R R22, SRZ ;  /* 0x0000000000167805 */ /* 0x000fe2000001ff00 */
[----:B------:R-:W-:Y:S01]  /*0330*/  IMAD.WIDE.U32 R4, R59, c[0x0][0x180], R62 ;  /* 0x000060003b047a25 */ /* 0x000fe200078e003e */
[----:B------:R-:W-:Y:S01]  /*0340*/  ISETP.GE.AND P1, PT, R58, R61, PT ;  /* 0x0000003d3a00720c */ /* 0x000fe20003f26270 */
[----:B------:R-:W-:Y:S01]  /*0350*/  CS2R R24, SRZ ;  /* 0x0000000000187805 */ /* 0x000fe2000001ff00 */
[----:B------:R-:W-:Y:S01]  /*0360*/  SHF.R.S32.HI R53, RZ, 0x1f, R52 ;  /* 0x0000001fff357819 */ /* 0x000fe20000011434 */
[----:B------:R-:W-:Y:S01]  /*0370*/  IMAD.IADD R31, R5, 0x1, R31 ;  /* 0x00000001051f7824 */ /* 0x000fe200078e021f */
[----:B------:R-:W-:Y:S01]  /*0380*/  CS2R R26, SRZ ;  /* 0x00000000001a7805 */ /* 0x000fe2000001ff00 */
[----:B------:R-:W-:-:S02]  /*0390*/  IMAD.MOV.U32 R30, RZ, RZ, R4 ;  /* 0x000000ffff1e7224 */ /* 0x000fc400078e0004 */
[----:B------:R-:W-:Y:S01]  /*03a0*/  IMAD.WIDE.U32 R66, R59, c[0x0][0x1a0], R62 ;  /* 0x000068003b427a25 */ /* 0x000fe200078e003e */
[----:B------:R-:W-:-:S03]  /*03b0*/  CS2R R4, SRZ ;  /* 0x0000000000047805 */ /* 0x000fc6000001ff00 */
[----:B------:R-:W-:Y:S01]  /*03c0*/  IMAD.WIDE.U32 R30, R0, c[0x0][0x188], R30 ;  /* 0x00006200001e7a25 */ /* 0x000fe200078e001e */
[----:B------:R-:W-:Y:S02]  /*03d0*/  IADD3 R67, R67, R9, RZ ;  /* 0x0000000943437210 */ /* 0x000fe40007ffe0ff */
[----:B------:R-:W-:Y:S01]  /*03e0*/  CS2R R8, SRZ ;  /* 0x0000000000087805 */ /* 0x000fe2000001ff00 */
[----:B------:R-:W-:Y:S01]  /*03f0*/  IMAD.IADD R35, R31, 0x1, R35 ;  /* 0x000000011f237824 */ /* 0x000fe200078e0223 */
[----:B------:R-:W-:Y:S05]  /*0400*/  @P0 BRA `(.L_x_1197) ;  /* 0x0000010000000947 */ /* 0x000fea0003800000 */
[----:B------:R-:W-:Y:S01]  /*0410*/  IMAD.WIDE R28, R55, 0x40, R52 ;  /* 0x00000040371c7825 */ /* 0x000fe200078e0234 */
[----:B------:R-:W-:Y:S02]  /*0420*/  MOV R34, R30 ;  /* 0x0000001e00227202 */ /* 0x000fe40000000f00 */
[C---:B------:R-:W-:Y:S01]  /*0430*/  IADD3 R36, R62.reuse, 0x40, RZ ;  /* 0x000000403e247810 */ /* 0x040fe20007ffe0ff */
[----:B------:R-:W-:Y:S01]  /*0440*/  IMAD R29, R29, c[0x0][0x178], RZ ;  /* 0x00005e001d1d7a24 */ /* 0x000fe200078e02ff */
[----:B------:R-:W-:Y:S01]  /*0450*/  IADD3 R37, R62, 0x80, RZ ;  /* 0x000000803e257810 */ /* 0x000fe20007ffe0ff */
[----:B------:R-:W-:Y:S01]  /*0460*/  IMAD.WIDE.U32 R32, R28, c[0x0][0x178], R34 ;  /* 0x00005e001c207a25 */ /* 0x000fe200078e0022 */
[----:B------:R-:W-:-:S02]  /*0470*/  ISETP.GE.AND P3, PT, R36, c[0x0][0x16c], PT ;  /* 0x00005b0024007a0c */ /* 0x000fc40003f66270 */
[----:B------:R-:W-:Y:S01]  /*0480*/  ISETP.GE.AND P2, PT, R62, c[0x0][0x16c], PT ;  /* 0x00005b003e007a0c */ /* 0x000fe20003f46270 */
[----:B------:R-:W-:Y:S01]  /*0490*/  IMAD R29, R28, c[0x0][0x17c], R29 ;  /* 0x00005f001c1d7a24 */ /* 0x000fe200078e021d */
[----:B------:R-:W-:Y:S02]  /*04a0*/  ISETP.GE.AND P4, PT, R37, c[0x0][0x16c], PT ;  /* 0x00005b0025007a0c */ /* 0x000fe40003f86270 */
[----:B------:R-:W-:Y:S01]  /*04b0*/  LEA R28, P5, R32, c[0x0][0x160], 0x1 ;  /* 0x00005800201c7a11 */ /* 0x000fe200078a08ff */
[----:B------:R-:W-:-:S05]  /*04c0*/  IMAD.IADD R29, R33, 0x1, R29 ;  /* 0x00000001211d7824 */ /* 0x000fca00078e021d */
[----:B------:R-:W-:-:S05]  /*04d0*/  LEA.HI.X R29, R32, c[0x0][0x164], R29, 0x1, P5 ;  /* 0x00005900201d7a11 */ /* 0x000fca00028f0c1d */
[----:B------:R0:W5:Y:S04]  /*04e0*/  @!P2 LDG.E.128 R4, [R28.64] ;  /* 0x000000061c04a981 */ /* 0x000168000c1e1d00 */
[----:B------:R0:W5:Y:S04]  /*04f0*/  @!P3 LDG.E.128 R8, [R28.64+0x80] ;  /* 0x000080061c08b981 */ /* 0x000168000c1e1d00 */
[----:B------:R0:W5:Y:S02]  /*0500*/  @!P4 LDG.E.128 R20, [R28.64+0x100] ;  /* 0x000100061c14c981 */ /* 0x000164000c1e1d00 */
.L_x_1197:
[----:B------:R-:W-:Y:S05]  /*0510*/  BSYNC B0 ;  /* 0x0000000000007941 */ /* 0x000fea0003800000 */
.L_x_1196:
[----:B------:R-:W-:Y:S01]  /*0520*/  BSSY B0, `(.L_x_1198) ;  /* 0x0000014000007945 */ /* 0x000fe20003800000 */
[----:B------:R-:W-:Y:S05]  /*0530*/  @P1 BRA `(.L_x_1199) ;  /* 0x0000012000001947 */ /* 0x000fea0003800000 */
[----:B0-----:R-:W-:Y:S01]  /*0540*/  IMAD.WIDE R28, R55, 0x40, R52 ;  /* 0x00000040371c7825 */ /* 0x001fe200078e0234 */
[----:B------:R-:W-:-:S02]  /*0550*/  MOV R31, R35 ;  /* 0x00000023001f7202 */ /* 0x000fc40000000f00 */
[----:B------:R-:W-:Y:S02]  /*0560*/  IADD3 R32, R62, 0x40, RZ ;  /* 0x000000403e207810 */ /* 0x000fe40007ffe0ff */
[----:B------:R-:W-:Y:S02]  /*0570*/  IADD3 R33, P2, R28, 0x20, RZ ;  /* 0x000000201c217810 */ /* 0x000fe40007f5e0ff */
[----:B------:R-:W-:Y:S02]  /*0580*/  IADD3 R34, R62, 0x80, RZ ;  /* 0x000000803e227810 */ /* 0x000fe40007ffe0ff */
        /* <DEDUP_REMOVED lines=10> */
[----:B------:R0:W5:Y:S04]  /*0630*/  @!P3 LDG.E.128 R12, [R28.64] ;  /* 0x000000061c0cb981 */ /* 0x000168000c1e1d00 */
[----:B------:R0:W5:Y:S04]  /*0640*/  @!P4 LDG.E.128 R16, [R28.64+0x80] ;  /* 0x000080061c10c981 */ /* 0x000168000c1e1d00 */
[----:B------:R0:W5:Y:S02]  /*0650*/  @!P5 LDG.E.128 R24, [R28.64+0x100] ;  /* 0x000100061c18d981 */ /* 0x000164000c1e1d00 */
.L_x_1199:
[----:B------:R-:W-:Y:S05]  /*0660*/  BSYNC B0 ;  /* 0x0000000000007941 */ /* 0x000fea0003800000 */
.L_x_1198:
[----:B------:R-:W-:Y:S01]  /*0670*/  IMAD R49, R56, c[0x0][0x1a8], RZ ;  /* 0x00006a0038317a24 */ /* 0x000fe200078e02ff */
[----:B------:R-:W-:Y:S01]  /*0680*/  BSSY B0, `(.L_x_1200) ;  /* 0x0000033000007945 */ /* 0x000fe20003800000 */
[C---:B------:R-:W-:Y:S01]  /*0690*/  IMAD.WIDE.U32 R66, R0.reuse, c[0x0][0x1a8], R66 ;  /* 0x00006a0000427a25 */ /* 0x040fe200078e0042 */
[----:B0-----:R-:W-:Y:S01]  /*06a0*/  CS2R R28, SRZ ;  /* 0x00000000001c7805 */ /* 0x001fe2000001ff00 */
[----:B------:R-:W-:Y:S01]  /*06b0*/  CS2R R30, SRZ ;  /* 0x00000000001e7805 */ /* 0x000fe2000001ff00 */
[----:B------:R-:W-:Y:S01]  /*06c0*/  CS2R R32, SRZ ;  /* 0x0000000000207805 */ /* 0x000fe2000001ff00 */
[----:B------:R-:W-:Y:S01]  /*06d0*/  IMAD R65, R0, c[0x0][0x1ac], R49 ;  /* 0x00006b0000417a24 */ /* 0x000fe200078e0231 */
        /* <DEDUP_REMOVED lines=9> */
[----:B------:R-:W-:Y:S01]  /*0770*/  IMAD.IADD R65, R67, 0x1, R65 ;  /* 0x0000000143417824 */ /* 0x000fe200078e0241 */
[----:B------:R-:W-:Y:S05]  /*0780*/  @P0 BRA `(.L_x_1201) ;  /* 0x0000022000000947 */ /* 0x000fea0003800000 */
[C---:B------:R-:W-:Y:S02]  /*0790*/  ISETP.GE.AND P2, PT, R62.reuse, c[0x0][0x16c], PT ;  /* 0x00005b003e007a0c */ /* 0x040fe40003f46270 */
[----:B------:R-:W-:-:S02]  /*07a0*/  IADD3 R64, R62, 0x40, RZ ;  /* 0x000000403e407810 */ /* 0x000fc40007ffe0ff */
[----:B------:R-:W-:Y:S02]  /*07b0*/  IADD3 R68, R62, 0x80, RZ ;  /* 0x000000803e447810 */ /* 0x000fe40007ffe0ff */
[----:B------:R-:W-:Y:S02]  /*07c0*/  ISETP.GE.AND P3, PT, R64, c[0x0][0x16c], PT ;  /* 0x00005b0040007a0c */ /* 0x000fe40003f66270 */
[----:B------:R-:W-:-:S05]  /*07d0*/  ISETP.GE.AND P5, PT, R68, c[0x0][0x16c], PT ;  /* 0x00005b0044007a0c */ /* 0x000fca0003fa6270 */
[----:B------:R-:W-:Y:S01]  /*07e0*/  @!P2 IMAD.WIDE R70, R55, 0x40, R52 ;  /* 0x000000403746a825 */ /* 0x000fe200078e0234 */
[----:B------:R-:W-:-:S03]  /*07f0*/  @!P2 MOV R64, R66 ;  /* 0x000000420040a202 */ /* 0x000fc60000000f00 */
[----:B------:R-:W-:Y:S02]  /*0800*/  @!P2 IMAD R71, R71, c[0x0][0x198], RZ ;  /* 0x000066004747aa24 */ /* 0x000fe400078e02ff */
[----:B------:R-:W-:-:S04]  /*0810*/  @!P3 IMAD.WIDE R74, R55, 0x40, R52 ;  /* 0x00000040374ab825 */ /* 0x000fc800078e0234 */
[----:B------:R-:W-:-:S04]  /*0820*/  @!P2 IMAD.WIDE.U32 R68, R70, c[0x0][0x198], R64 ;  /* 0x000066004644aa25 */ /* 0x000fc800078e0040 */
[----:B------:R-:W-:Y:S02]  /*0830*/  @!P2 IMAD R73, R70, c[0x0][0x19c], R71 ;  /* 0x000067004649aa24 */ /* 0x000fe400078e0247 */
[----:B------:R-:W-:-:S03]  /*0840*/  @!P5 IMAD.WIDE R76, R55, 0x40, R52 ;  /* 0x00000040374cd825 */ /* 0x000fc600078e0234 */
[----:B------:R-:W-:Y:S01]  /*0850*/  @!P2 IADD3 R69, R69, R73, RZ ;  /* 0x000000494545a210 */ /* 0x000fe20007ffe0ff */
[----:B------:R-:W-:Y:S02]  /*0860*/  @!P3 IMAD R75, R75, c[0x0][0x198], RZ ;  /* 0x000066004b4bba24 */ /* 0x000fe400078e02ff */
[----:B------:R-:W-:Y:S02]  /*0870*/  @!P3 IMAD.MOV.U32 R70, RZ, RZ, R66 ;  /* 0x000000ffff46b224 */ /* 0x000fe400078e0042 */
[----:B------:R-:W-:Y:S02]  /*0880*/  @!P3 IMAD.MOV.U32 R71, RZ, RZ, R65 ;  /* 0x000000ffff47b224 */ /* 0x000fe400078e0041 */
[----:B------:R-:W-:Y:S02]  /*0890*/  @!P5 IMAD R79, R77, c[0x0][0x198], RZ ;  /* 0x000066004d4fda24 */ /* 0x000fe400078e02ff */
[----:B------:R-:W-:-:S04]  /*08a0*/  @!P3 IMAD.WIDE.U32 R70, R74, c[0x0][0x198], R70 ;  /* 0x000066004a46ba25 */ /* 0x000fc800078e0046 */
[----:B------:R-:W-:Y:S01]  /*08b0*/  @!P3 IMAD R77, R74, c[0x0][0x19c], R75 ;  /* 0x000067004a4dba24 */ /* 0x000fe200078e024b */
[----:B------:R-:W-:Y:S01]  /*08c0*/  @!P5 MOV R74, R66 ;  /* 0x00000042004ad202 */ /* 0x000fe20000000f00 */
[----:B------:R-:W-:Y:S01]  /*08d0*/  @!P5 IMAD.MOV.U32 R75, RZ, RZ, R65 ;  /* 0x000000ffff4bd224 */ /* 0x000fe200078e0041 */
[----:B------:R-:W-:Y:S01]  /*08e0*/  @!P3 LEA R78, P4, R70, c[0x0][0x190], 0x1 ;  /* 0x00006400464eba11 */ /* 0x000fe200078808ff */
[C---:B------:R-:W-:Y:S02]  /*08f0*/  @!P5 IMAD R79, R76.reuse, c[0x0][0x19c], R79 ;  /* 0x000067004c4fda24 */ /* 0x040fe400078e024f */
[----:B------:R-:W-:Y:S01]  /*0900*/  @!P5 IMAD.WIDE.U32 R74, R76, c[0x0][0x198], R74 ;  /* 0x000066004c4ada25 */ /* 0x000fe200078e004a */
[----:B------:R-:W-:-:S03]  /*0910*/  @!P2 LEA R76, P0, R68, c[0x0][0x190], 0x1 ;  /* 0x00006400444caa11 */ /* 0x000fc600078008ff */
[----:B------:R-:W-:Y:S01]  /*0920*/  @!P3 IMAD.IADD R71, R71, 0x1, R77 ;  /* 0x000000014747b824 */ /* 0x000fe200078e024d */
[----:B------:R-:W-:Y:S02]  /*0930*/  @!P5 LEA R80, P6, R74, c[0x0][0x190], 0x1 ;  /* 0x000064004a50da11 */ /* 0x000fe400078c08ff */
[----:B------:R-:W-:Y:S02]  /*0940*/  @!P5 IADD3 R73, R75, R79, RZ ;  /* 0x0000004f4b49d210 */ /* 0x000fe40007ffe0ff */
[----:B------:R-:W-:Y:S02]  /*0950*/  @!P2 LEA.HI.X R77, R68, c[0x0][0x194], R69, 0x1, P0 ;  /* 0x00006500444daa11 */ /* 0x000fe400000f0c45 */
[----:B------:R-:W-:Y:S02]  /*0960*/  @!P3 LEA.HI.X R79, R70, c[0x0][0x194], R71, 0x1, P4 ;  /* 0x00006500464fba11 */ /* 0x000fe400020f0c47 */
[----:B------:R-:W-:Y:S01]  /*0970*/  @!P5 LEA.HI.X R81, R74, c[0x0][0x194], R73, 0x1, P6 ;  /* 0x000065004a51da11 */ /* 0x000fe200030f0c49 */
[----:B------:R0:W5:Y:S04]  /*0980*/  @!P2 LDG.E.128 R28, [R76.64] ;  /* 0x000000064c1ca981 */ /* 0x000168000c1e1d00 */
[----:B------:R0:W5:Y:S04]  /*0990*/  @!P3 LDG.E.128 R32, [R78.64+0x80] ;  /* 0x000080064e20b981 */ /* 0x000168000c1e1d00 */
[----:B------:R0:W5:Y:S02]  /*09a0*/  @!P5 LDG.E.128 R44, [R80.64+0x100] ;  /* 0x00010006502cd981 */ /* 0x000164000c1e1d00 */
.L_x_1201:
[----:B------:R-:W-:Y:S05]  /*09b0*/  BSYNC B0 ;  /* 0x0000000000007941 */ /* 0x000fea0003800000 */
.L_x_1200:
[----:B------:R-:W-:Y:S01]  /*09c0*/  BSSY B0, `(.L_x_1202) ;  /* 0x0000014000007945 */ /* 0x000fe20003800000 */
[----:B------:R-:W-:Y:S05]  /*09d0*/  @P1 BRA `(.L_x_1203) ;  /* 0x0000012000001947 */ /* 0x000fea0003800000 */
[----:B------:R-:W-:Y:S01]  /*09e0*/  IMAD.WIDE R68, R55, 0x40, R52 ;  /* 0x0000004037447825 */ /* 0x000fe200078e0234 */
[----:B------:R-:W-:-:S02]  /*09f0*/  MOV R64, R66 ;  /* 0x0000004200407202 */ /* 0x000fc40000000f00 */
[----:B------:R-:W-:Y:S02]  /*0a00*/  IADD3 R66, R62, 0x40, RZ ;  /* 0x000000403e427810 */ /* 0x000fe40007ffe0ff */
[----:B------:R-:W-:Y:S02]  /*0a10*/  IADD3 R67, P0, R68, 0x20, RZ ;  /* 0x0000002044437810 */ /* 0x000fe40007f1e0ff */
[C---:B------:R-:W-:Y:S02]  /*0a20*/  IADD3 R68, R62.reuse, 0x80, RZ ;  /* 0x000000803e447810 */ /* 0x040fe40007ffe0ff */
        /* <DEDUP_REMOVED lines=10> */
[----:B------:R1:W5:Y:S04]  /*0ad0*/  @!P1 LDG.E.128 R36, [R62.64] ;  /* 0x000000063e249981 */ /* 0x000368000c1e1d00 */
[----:B------:R1:W5:Y:S04]  /*0ae0*/  @!P2 LDG.E.128 R40, [R62.64+0x80] ;  /* 0x000080063e28a981 */ /* 0x000368000c1e1d00 */
[----:B------:R1:W5:Y:S02]  /*0af0*/  @!P3 LDG.E.128 R48, [R62.64+0x100] ;  /* 0x000100063e30b981 */ /* 0x000364000c1e1d00 */
.L_x_1203:
[----:B------:R-:W-:Y:S05]  /*0b00*/  BSYNC B0 ;  /* 0x0000000000007941 */ /* 0x000fea0003800000 */
.L_x_1202:
[----:B-1---5:R-:W-:Y:S01]  /*0b10*/  LOP3.LUT R63, R4, 0xffff0000, RZ, 0xc0, !PT ;  /* 0xffff0000043f7812 */ /* 0x022fe200078ec0ff */
[----:B------:R-:W-:Y:S01]  /*0b20*/  IMAD.U32 R62, R5, 0x10000, RZ ;  /* 0x00010000053e7824 */ /* 0x000fe200078e00ff */
[----:B0-----:R-:W-:Y:S01]  /*0b30*/  LOP3.LUT R78, R28, 0xffff0000, RZ, 0xc0, !PT ;  /* 0xffff00001c4e7812 */ /* 0x001fe200078ec0ff */
[----:B------:R-:W-:Y:S01]  /*0b40*/  IMAD.U32 R67, R29, 0x10000, RZ ;  /* 0x000100001d437824 */ /* 0x000fe200078e00ff */
[----:B------:R-:W-:Y:S01]  /*0b50*/  LOP3.LUT R79, R12, 0xffff0000, RZ, 0xc0, !PT ;  /* 0xffff00000c4f7812 */ /* 0x000fe200078ec0ff */
[----:B------:R-:W-:Y:S01]  /*0b60*/  IMAD.U32 R69, R31, 0x10000, RZ ;  /* 0x000100001f457824 */ /* 0x000fe200078e00ff */
[----:B------:R-:W-:Y:S01]  /*0b70*/  LOP3.LUT R80, R36, 0xffff0000, RZ, 0xc0, !PT ;  /* 0xffff000024507812 */ /* 0x000fe200078ec0ff */
[----:B------:R-:W-:Y:S01]  /*0b80*/  FMUL.FTZ R78, R63, R78 ;  /* 0x0000004e3f4e7220 */ /* 0x000fe20000410000 */
[----:B------:R-:W-:Y:S01]  /*0b90*/  SHF.L.U32 R4, R4, 0x10, RZ ;  /* 0x0000001004047819 */ /* 0x000fe200000006ff */
[----:B------:R-:W-:Y:S01]  /*0ba0*/  IMAD.U32 R63, R36, 0x10000, RZ ;  /* 0x00010000243f7824 */ /* 0x000fe200078e00ff */
[----:B------:R-:W-:Y:S01]  /*0bb0*/  SHF.L.U32 R65, R28, 0x10, RZ ;  /* 0x000000101c417819 */ /* 0x000fe200000006ff */
[----:B------:R-:W-:Y:S01]  /*0bc0*/  FMUL.FTZ R79, R79, R80 ;  /* 0x000000504f4f7220 */ /* 0x000fe20000410000 */
[----:B------:R-:W-:Y:S01]  /*0bd0*/  SHF.L.U32 R12, R12, 0x10, RZ ;  /* 0x000000100c0c7819 */ /* 0x000fe200000006ff */
[----:B------:R-:W-:Y:S01]  /*0be0*/  IMAD.U32 R73, R33, 0x10000, RZ ;  /* 0x0001000021497824 */ /* 0x000fe200078e00ff */
[----:B------:R-:W-:Y:S01]  /*0bf0*/  LOP3.LUT R5, R5, 0xffff0000, RZ, 0xc0, !PT ;  /* 0xffff000005057812 */ /* 0x000fe200078ec0ff */
[----:B------:R-:W-:Y:S01]  /*0c00*/  FFMA.FTZ R78, R4, R65, R78 ;  /* 0x00000041044e7223 */ /* 0x000fe2000001004e */
[----:B------:R-:W-:Y:S01]  /*0c10*/  SHF.L.U32 R4, R13, 0x10, RZ ;  /* 0x000000100d047819 */ /* 0x000fe200000006ff */
[----:B------:R-:W-:Y:S01]  /*0c20*/  IMAD.U32 R65, R37, 0x10000, RZ ;  /* 0x0001000025417824 */ /* 0x000fe200078e00ff */
[----:B------:R-:W-:Y:S01]  /*0c30*/  LOP3.LUT R64, R29, 0xffff0000, RZ, 0xc0, !PT ;  /* 0xffff00001d407812 */ /* 0x000fe200078ec0ff */
[----:B------:R-:W-:Y:S01]  /*0c40*/  FFMA.FTZ R63, R12, R63, R79 ;  /* 0x0000003f0c3f7223 */ /* 0x000fe2000001004f */
[----:B------:R-:W-:Y:S01]  /*0c50*/  LOP3.LUT R12, R13, 0xffff0000, RZ, 0xc0, !PT ;  /* 0xffff00000d0c7812 */ /* 0x000fe200078ec0ff */
[----:B------:R-:W-:Y:S01]  /*0c60*/  FFMA.FTZ R62, R62, R67, R78 ;  /* 0x000000433e3e7223 */ /* 0x000fe2000001004e */
[----:B------:R-:W-:Y:S01]  /*0c70*/  LOP3.LUT R37, R37, 0xffff0000, RZ, 0xc0, !PT ;  /* 0xffff000025257812 */ /* 0x000fe200078ec0ff */
[----:B------:R-:W-:Y:S01]  /*0c80*/  FFMA.FTZ R63, R4, R65, R63 ;  /* 0x00000041043f7223 */ /* 0x000fe2000001003f */
[----:B------:R-:W-:Y:S01]  /*0c90*/  SHF.L.U32 R29, R6, 0x10, RZ ;  /* 0x00000010061d7819 */ /* 0x000fe200000006ff */
[----:B------:R-:W-:Y:S01]  /*0ca0*/  FFMA.FTZ R5, R5, R64, R62 ;  /* 0x0000004005057223 */ /* 0x000fe2000001003e */
[----:B------:R-:W-:Y:S01]  /*0cb0*/  SHF.L.U32 R76, R30, 0x10, RZ ;  /* 0x000000101e4c7819 */ /* 0x000fe200000006ff */
[----:B------:R-:W-:Y:S01]  /*0cc0*/  IMAD.U32 R13, R38, 0x10000, RZ ;  /* 0x00010000260d7824 */ /* 0x000fe200078e00ff */
[----:B------:R-:W-:Y:S01]  /*0cd0*/  SHF.L.U32 R4, R14, 0x10, RZ ;  /* 0x000000100e047819 */ /* 0x000fe200000006ff */
[----:B------:R-:W-:Y:S01]  /*0ce0*/  FFMA.FTZ R37, R12, R37, R63 ;  /* 0x000000250c257223 */ /* 0x000fe2000001003f */
[----:B------:R-:W-:Y:S01]  /*0cf0*/  LOP3.LUT R28, R6, 0xffff0000, RZ, 0xc0, !PT ;  /* 0xffff0000061c7812 */ /* 0x000fe200078ec0ff */
[----:B------:R-:W-:Y:S01]  /*0d00*/  FFMA.FTZ R29, R29, R76, R5 ;  /* 0x0000004c1d1d7223 */ /* 0x000fe20000010005 */
[----:B------:R-:W-:Y:S01]  /*0d10*/  LOP3.LUT R71, R30, 0xffff0000, RZ, 0xc0, !PT ;  /* 0xffff00001e477812 */ /* 0x000fe200078ec0ff */
[----:B------:R-:W-:Y:S01]  /*0d20*/  FFMA.FTZ R37, R4, R13, R37 ;  /* 0x0000000d04257223 */ /* 0x000fe20000010025 */
[----:B------:R-:W-:Y:S01]  /*0d30*/  LOP3.LUT R5, R14, 0xffff0000, RZ, 0xc0, !PT ;  /* 0xffff00000e057812 */ /* 0x000fe200078ec0ff */
        /* <DEDUP_REMOVED lines=11> */
[----:B------:R-:W-:Y:S01]  /*0df0*/  LOP3.LUT R39, R39, 0xffff0000, RZ, 0xc0, !PT ;  /* 0xffff000027277812 */ /* 0x000fe200078ec0ff */
[----:B------:R-:W-:Y:S01]  /*0e00*/  FFMA.FTZ R6, R7, R66, R6 ;  /* 0x0000004207067223 */ /* 0x000fe20000010006 */
[----:B------:R-:W-:Y:S01]  /*0e10*/  SHF.L.U32 R31, R8, 0x10, RZ ;  /* 0x00000010081f7819 */ /* 0x000fe200000006ff */
[----:B------:R-:W-:Y:S01]  /*0e20*/  IMAD.U32 R7, R40, 0x10000, RZ ;  /* 0x0001000028077824 */ /* 0x000fe200078e00ff */
[----:B------:R-:W-:Y:S01]  /*0e30*/  SHF.L.U32 R74, R32, 0x10, RZ ;  /* 0x00000010204a7819 */ /* 0x000fe200000006ff */
        /* <DEDUP_REMOVED lines=27> */
[----:B------:R-:W-:Y:S01]  /*0ff0*/  SHF.L.U32 R7, R42, 0x10, RZ ;  /* 0x000000102a077819 */ /* 0x000fe200000006ff */
[----:B------:R-:W-:Y:S01]  /*1000*/  FFMA.FTZ R8, R32, R77, R8 ;  /* 0x0000004d20087223 */ /* 0x000fe20000010008 */
[----:B------:R-:W-:Y:S01]  /*1010*/  LOP3.LUT R33, R10, 0xffff0000, RZ, 0xc0, !PT ;  /* 0xffff00000a217812 */ /* 0x000fe200078ec0ff */
[----:B------:R-:W-:Y:S01]  /*1020*/  IMAD.U32 R10, R11, 0x10000, RZ ;  /* 0x000100000b0a7824 */ /* 0x000fe200078e00ff */
[----:B------:R-:W-:Y:S01]  /*1030*/  LOP3.LUT R34, R34, 0xffff0000, RZ, 0xc0, !PT ;  /* 0xffff000022227812 */ /* 0x000fe200078ec0ff */
[----:B------:R-:W-:Y:S01]  /*1040*/  FFMA.FTZ R16, R4, R7, R16 ;  /* 0x0000000704107223 */ /* 0x000fe20000010010 */
[----:B------:R-:W-:Y:S01]  /*1050*/  LOP3.LUT R5, R18, 0xffff0000, RZ, 0xc0, !PT ;  /* 0xffff000012057812 */ /* 0x000fe200078ec0ff */
[----:B------:R-:W-:Y:S01]  /*1060*/  IMAD.U32 R7, R21, 0x10000, RZ ;  /* 0x0001000015077824 */ /* 0x000fe200078e00ff */
[----:B------:R-:W-:Y:S01]  /*1070*/  LOP3.LUT R12, R42, 0xffff0000, RZ, 0xc0, !PT ;  /* 0xffff00002a0c7812 */ /* 0x000fe200078ec0ff */
[----:B------:R-:W-:Y:S01]  /*1080*/  FFMA.FTZ R33, R33, R34, R8 ;  /* 0x0000002221217223 */ /* 0x000fe20000010008 */
[----:B------:R-:W-:Y:S01]  /*1090*/  LOP3.LUT R70, R11, 0xffff0000, RZ, 0xc0, !PT ;  /* 0xffff00000b467812 */ /* 0x000fe200078ec0ff */
[C---:B------:R-:W-:Y:S01]  /*10a0*/  IMAD.U32 R11, R35.reuse, 0x10000, RZ ;  /* 0x00010000230b7824 */ /* 0x040fe200078e00ff */
        /* <DEDUP_REMOVED lines=45> */
[----:B------:R-:W-:Y:S01]  /*1380*/  BSSY B0, `(.L_x_1204) ;  /* 0x0000030000007945 */ /* 0x000fe20003800000 */
        /* <DEDUP_REMOVED lines=8> */
[----:B------:R-:W-:-:S03]  /*1410*/  ISETP.NE.AND P0, PT, R60, RZ, PT ;  /* 0x000000ff3c00720c */ /* 0x000fc60003f05270 */
[----:B------:R-:W-:Y:S01]  /*1420*/  FFMA.FTZ R6, R27, R6, R4 ;  /* 0x000000061b067223 */ /* 0x000fe20000010004 */
[----:B------:R-:W0:Y:S04]  /*1430*/  SHFL.BFLY PT, R5, R8, 0x4, 0x1f ;  /* 0x0c801f0008057f89 */ /* 0x000e2800000e0000 */
[----:B------:R-:W1:Y:S01]  /*1440*/  SHFL.BFLY PT, R7, R6, 0x4, 0x1f ;  /* 0x0c801f0006077f89 */ /* 0x000e6200000e0000 */
[----:B0-----:R-:W-:Y:S01]  /*1450*/  FADD.FTZ R5, R8, R5 ;  /* 0x0000000508057221 */ /* 0x001fe20000010000 */
[----:B------:R-:W-:Y:S01]  /*1460*/  SHF.L.U32 R8, R57, 0x2, RZ ;  /* 0x0000000239087819 */ /* 0x000fe200000006ff */
[----:B-1----:R-:W-:-:S03]  /*1470*/  FADD.FTZ R10, R6, R7 ;  /* 0x00000007060a7221 */ /* 0x002fc60000010000 */
[----:B------:R-:W0:Y:S01]  /*1480*/  SHFL.BFLY PT, R4, R5, 0x2, 0x1f ;  /* 0x0c401f0005047f89 */ /* 0x000e2200000e0000 */
[----:B------:R-:W-:-:S03]  /*1490*/  SHF.R.S32.HI R14, RZ, 0x1f, R8 ;  /* 0x0000001fff0e7819 */ /* 0x000fc60000011408 */
[----:B------:R-:W1:Y:S01]  /*14a0*/  SHFL.BFLY PT, R7, R10, 0x2, 0x1f ;  /* 0x0c401f000a077f89 */ /* 0x000e6200000e0000 */
[----:B0-----:R-:W-:Y:S02]  /*14b0*/  FADD.FTZ R4, R5, R4 ;  /* 0x0000000405047221 */ /* 0x001fe40000010000 */
[----:B-1----:R-:W-:-:S03]  /*14c0*/  FADD.FTZ R11, R10, R7 ;  /* 0x000000070a0b7221 */ /* 0x002fc60000010000 */
[----:B------:R-:W0:Y:S01]  /*14d0*/  SHFL.BFLY PT, R9, R4, 0x1, 0x1f ;  /* 0x0c201f0004097f89 */ /* 0x000e2200000e0000 */
[----:B------:R-:W-:Y:S02]  /*14e0*/  IMAD R7, R55, 0x3000, RZ ;  /* 0x0000300037077824 */ /* 0x000fe400078e02ff */
[----:B------:R-:W-:Y:S01]  /*14f0*/  IMAD R10, R54, c[0x0][0x220], RZ ;  /* 0x00008800360a7a24 */ /* 0x000fe200078e02ff */
[----:B------:R-:W1:Y:S02]  /*1500*/  SHFL.BFLY PT, R12, R11, 0x1, 0x1f ;  /* 0x0c201f000b0c7f89 */ /* 0x000e6400000e0000 */
[----:B------:R-:W-:-:S04]  /*1510*/  IADD3 R6, P1, R7, R8, RZ ;  /* 0x0000000807067210 */ /* 0x000fc80007f3e0ff */
[----:B------:R-:W-:Y:S01]  /*1520*/  LEA.HI.X.SX32 R7, R7, R14, 0x1, P1 ;  /* 0x0000000e07077211 */ /* 0x000fe200008f0eff */
[----:B0-----:R-:W-:Y:S02]  /*1530*/  FADD.FTZ R13, R4, R9 ;  /* 0x00000009040d7221 */ /* 0x001fe40000010000 */
[----:B-1----:R-:W-:Y:S01]  /*1540*/  FADD.FTZ R12, R11, R12 ;  /* 0x0000000c0b0c7221 */ /* 0x002fe20000010000 */
[----:B------:R-:W-:Y:S05]  /*1550*/  @P0 BRA `(.L_x_1205) ;  /* 0x0000012000000947 */ /* 0x000fea0003800000 */
[----:B------:R-:W-:Y:S01]  /*1560*/  SHF.R.S32.HI R3, RZ, 0x1f, R2 ;  /* 0x0000001fff037819 */ /* 0x000fe20000011402 */
[----:B------:R-:W-:Y:S01]  /*1570*/  IMAD R4, R54, c[0x0][0x1c8], RZ ;  /* 0x0000720036047a24 */ /* 0x000fe200078e02ff */
[----:B------:R-:W-:-:S03]  /*1580*/  ISETP.GE.AND P1, PT, R52, R61, PT ;  /* 0x0000003d3400720c */ /* 0x000fc60003f26270 */
[C---:B------:R-:W-:Y:S02]  /*1590*/  IMAD R9, R59.reuse, c[0x0][0x1cc], R4 ;  /* 0x000073003b097a24 */ /* 0x040fe400078e0204 */
[----:B------:R-:W-:-:S04]  /*15a0*/  IMAD.WIDE.U32 R4, R59, c[0x0][0x1c8], R2 ;  /* 0x000072003b047a25 */ /* 0x000fc800078e0002 */
[----:B------:R-:W-:Y:S02]  /*15b0*/  IMAD.IADD R5, R5, 0x1, R9 ;  /* 0x0000000105057824 */ /* 0x000fe400078e0209 */
[----:B------:R-:W-:Y:S02]  /*15c0*/  IMAD R9, R56, c[0x0][0x1d0], RZ ;  /* 0x0000740038097a24 */ /* 0x000fe400078e02ff */
[----:B------:R-:W-:-:S04]  /*15d0*/  IMAD.WIDE.U32 R4, R0, c[0x0][0x1d0], R4 ;  /* 0x0000740000047a25 */ /* 0x000fc800078e0004 */
[----:B------:R-:W-:Y:S01]  /*15e0*/  IMAD R9, R0, c[0x0][0x1d4], R9 ;  /* 0x0000750000097a24 */ /* 0x000fe200078e0209 */
[----:B------:R-:W-:-:S04]  /*15f0*/  IADD3 R8, P0, R52, R4, RZ ;  /* 0x0000000434087210 */ /* 0x000fc80007f1e0ff */
[----:B------:R-:W-:Y:S02]  /*1600*/  IADD3.X R5, R53, R5, R9, P0, !PT ;  /* 0x0000000535057210 */ /* 0x000fe400007fe409 */
[----:B------:R-:W-:Y:S02]  /*1610*/  LEA R4, P2, R8, c[0x0][0x1b0], 0x2 ;  /* 0x00006c0008047a11 */ /* 0x000fe400078410ff */
[----:B------:R-:W-:Y:S02]  /*1620*/  ISETP.GE.AND P0, PT, R58, R61, PT ;  /* 0x0000003d3a00720c */ /* 0x000fe40003f06270 */
[----:B------:R-:W-:Y:S02]  /*1630*/  LEA.HI.X R5, R8, c[0x0][0x1b4], R5, 0x2, P2 ;  /* 0x00006d0008057a11 */ /* 0x000fe400010f1405 */
[----:B------:R-:W-:Y:S02]  /*1640*/  FSEL R9, R13, RZ, !P1 ;  /* 0x000000ff0d097208 */ /* 0x000fe40004800000 */
[----:B------:R-:W-:-:S03]  /*1650*/  FSEL R11, R12, RZ, !P0 ;  /* 0x000000ff0c0b7208 */ /* 0x000fc60004000000 */
[----:B------:R0:W-:Y:S04]  /*1660*/  STG.E [R4.64], R9 ;  /* 0x0000000904007986 */ /* 0x0001e8000c101906 */
[----:B------:R0:W-:Y:S02]  /*1670*/  STG.E [R4.64+0x80], R11 ;  /* 0x0000800b04007986 */ /* 0x0001e4000c101906 */
.L_x_1205:
[----:B------:R-:W-:Y:S05]  /*1680*/  BSYNC B0 ;  /* 0x0000000000007941 */ /* 0x000fea0003800000 */
.L_x_1204:
[----:B------:R-:W-:Y:S01]  /*1690*/  ULDC UR4, c[0x0][0x168] ;  /* 0x00005a0000047ab9 */ /* 0x000fe20000000800 */
[C---:B0-----:R-:W-:Y:S01]  /*16a0*/  IMAD.WIDE.U32 R4, R59.reuse, c[0x0][0x220], R6 ;  /* 0x000088003b047a25 */ /* 0x041fe200078e0006 */
[----:B------:R-:W-:Y:S01]  /*16b0*/  UIADD3 UR4, UR4, 0x3f, URZ ;  /* 0x0000003f04047890 */ /* 0x000fe2000fffe03f */
[----:B------:R-:W-:Y:S01]  /*16c0*/  ISETP.NE.U32.AND P1, PT, RZ, c[0x0][0x238], PT ;  /* 0x00008e00ff007a0c */ /* 0x000fe20003f25070 */
[----:B------:R-:W-:Y:S01]  /*16d0*/  BSSY B0, `(.L_x_1206) ;  /* 0x0000023000007945 */ /* 0x000fe20003800000 */
[----:B------:R-:W-:Y:S01]  /*16e0*/  IMAD R9, R59, c[0x0][0x224], R10 ;  /* 0x000089003b097a24 */ /* 0x000fe200078e020a */
[----:B------:R-:W-:Y:S01]  /*16f0*/  USHF.R.S32.HI UR5, URZ, 0x1f, UR4 ;  /* 0x0000001f3f057899 */ /* 0x000fe20008011404 */
[----:B------:R-:W-:Y:S01]  /*1700*/  IMAD R7, R56, c[0x0][0x228], RZ ;  /* 0x00008a0038077a24 */ /* 0x000fe200078e02ff */
[----:B------:R-:W-:-:S02]  /*1710*/  ISETP.NE.AND.EX P1, PT, RZ, c[0x0][0x23c], PT, P1 ;  /* 0x00008f00ff007a0c */ /* 0x000fc40003f25310 */
[----:B------:R-:W-:Y:S01]  /*1720*/  ULEA.HI UR5, UR5, UR4, URZ, 0x6 ;  /* 0x0000000405057291 */ /* 0x000fe2000f8f303f */
[----:B------:R-:W-:Y:S01]  /*1730*/  IADD3 R5, R5, R9, RZ ;  /* 0x0000000905057210 */ /* 0x000fe20007ffe0ff */
[C---:B------:R-:W-:Y:S01]  /*1740*/  IMAD R7, R0.reuse, c[0x0][0x22c], R7 ;  /* 0x00008b0000077a24 */ /* 0x040fe200078e0207 */
[----:B------:R-:W-:Y:S01]  /*1750*/  ISETP.NE.OR P1, PT, R57, RZ, !P1 ;  /* 0x000000ff3900720c */ /* 0x000fe20004f25670 */
[----:B------:R-:W-:Y:S02]  /*1760*/  ULOP3.LUT UR5, UR5, 0xffffffc0, URZ, 0xc0, !UPT ;  /* 0xffffffc005057892 */ /* 0x000fe4000f8ec03f */
[----:B------:R-:W-:-:S04]  /*1770*/  IMAD.WIDE.U32 R4, R0, c[0x0][0x228], R4 ;  /* 0x00008a0000047a25 */ /* 0x000fc800078e0004 */
[----:B------:R-:W-:Y:S01]  /*1780*/  IADD3 R6, -R2, UR5, RZ ;  /* 0x0000000502067c10 */ /* 0x000fe2000fffe1ff */
[----:B------:R-:W-:Y:S01]  /*1790*/  IMAD.IADD R5, R5, 0x1, R7 ;  /* 0x0000000105057824 */ /* 0x000fe200078e0207 */
[C---:B------:R-:W-:Y:S02]  /*17a0*/  LEA R8, P2, R4.reuse, c[0x0][0x208], 0x2 ;  /* 0x0000820004087a11 */ /* 0x040fe400078410ff */
[C---:B------:R-:W-:Y:S02]  /*17b0*/  ISETP.GE.AND P0, PT, R57.reuse, R6, PT ;  /* 0x000000063900720c */ /* 0x040fe40003f06270 */
[----:B------:R-:W-:Y:S02]  /*17c0*/  LEA.HI.X R9, R4, c[0x0][0x20c], R5, 0x2, P2 ;  /* 0x0000830004097a11 */ /* 0x000fe400010f1405 */
[----:B------:R-:W-:-:S13]  /*17d0*/  ISETP.GT.OR P0, PT, R57, 0x3f, P0 ;  /* 0x0000003f3900780c */ /* 0x000fda0000704670 */
[----:B------:R-:W-:Y:S05]  /*17e0*/  @P0 BRA `(.L_x_1207) ;  /* 0x0000011000000947 */ /* 0x000fea0003800000 */
[----:B------:R-:W-:Y:S01]  /*17f0*/  SHF.R.S32.HI R3, RZ, 0x1f, R57 ;  /* 0x0000001fff037819 */ /* 0x000fe20000011439 */
[----:B------:R-:W-:Y:S01]  /*1800*/  IMAD R54, R54, c[0x0][0x1f8], RZ ;  /* 0x00007e0036367a24 */ /* 0x000fe200078e02ff */
[----:B------:R-:W-:Y:S01]  /*1810*/  IADD3 R4, P0, R2, R57, RZ ;  /* 0x0000003902047210 */ /* 0x000fe20007f1e0ff */
[----:B------:R-:W-:Y:S02]  /*1820*/  FMUL.FTZ R6, R72, 1.4426950216293334961 ;  /* 0x3fb8aa3b48067820 */ /* 0x000fe40000410000 */
[----:B------:R-:W-:Y:S01]  /*1830*/  IMAD R7, R59, c[0x0][0x1fc], R54 ;  /* 0x00007f003b077a24 */ /* 0x000fe200078e0236 */
[----:B------:R-:W-:Y:S02]  /*1840*/  LEA.HI.X.SX32 R5, R2, R3, 0x1, P0 ;  /* 0x0000000302057211 */ /* 0x000fe400000f0eff */
[----:B------:R-:W-:-:S03]  /*1850*/  FSETP.NEU.FTZ.AND P0, PT, R72, -INF , PT ;  /* 0xff8000004800780b */ /* 0x000fc60003f1d000 */
[----:B------:R-:W-:-:S04]  /*1860*/  IMAD.WIDE.U32 R2, R59, c[0x0][0x1f8], R4 ;  /* 0x00007e003b027a25 */ /* 0x000fc800078e0004 */
[----:B------:R-:W-:Y:S01]  /*1870*/  IMAD R5, R56, c[0x0][0x200], RZ ;  /* 0x0000800038057a24 */ /* 0x000fe200078e02ff */
[----:B------:R-:W-:-:S03]  /*1880*/  IADD3 R3, R3, R7, RZ ;  /* 0x0000000703037210 */ /* 0x000fc60007ffe0ff */
[C---:B------:R-:W-:Y:S02]  /*1890*/  IMAD R5, R0.reuse, c[0x0][0x204], R5 ;  /* 0x0000810000057a24 */ /* 0x040fe400078e0205 */
[----:B------:R-:W-:-:S04]  /*18a0*/  IMAD.WIDE.U32 R2, R0, c[0x0][0x200], R2 ;  /* 0x0000800000027a25 */ /* 0x000fc800078e0002 */
[----:B------:R-:W-:Y:S01]  /*18b0*/  IMAD.IADD R3, R3, 0x1, R5 ;  /* 0x0000000103037824 */ /* 0x000fe200078e0205 */
[----:B------:R-:W-:-:S04]  /*18c0*/  LEA R4, P2, R2, c[0x0][0x1f0], 0x2 ;  /* 0x00007c0002047a11 */ /* 0x000fc800078410ff */
[----:B------:R-:W-:Y:S02]  /*18d0*/  LEA.HI.X R5, R2, c[0x0][0x1f4], R3, 0x2, P2 ;  /* 0x00007d0002057a11 */ /* 0x000fe400010f1403 */
[----:B------:R-:W-:-:S05]  /*18e0*/  FSEL R3, R6, RZ, P0 ;  /* 0x000000ff06037208 */ /* 0x000fca0000000000 */
[----:B------:R0:W-:Y:S02]  /*18f0*/  STG.E [R4.64], R3 ;  /* 0x0000000304007986 */ /* 0x0001e4000c101906 */
.L_x_1207:
[----:B------:R-:W-:Y:S05]  /*1900*/  BSYNC B0 ;  /* 0x0000000000007941 */ /* 0x000fea0003800000 */
.L_x_1206:
[----:B------:R1:W-:Y:S04]  /*1910*/  STG.E.128 [R8.64], RZ ;  /* 0x000000ff08007986 */ /* 0x0003e8000c101d06 */
[----:B------:R1:W-:Y:S04]  /*1920*/  STG.E.128 [R8.64+0x1000], RZ ;  /* 0x001000ff08007986 */ /* 0x0003e8000c101d06 */
        /* <DEDUP_REMOVED lines=9> */
[----:B------:R1:W-:Y:S01]  /*19c0*/  STG.E.128 [R8.64+0xb000], RZ ;  /* 0x00b000ff08007986 */ /* 0x0003e2000c101d06 */
[----:B------:R-:W-:Y:S05]  /*19d0*/  @P1 EXIT ;  /* 0x000000000000194d */ /* 0x000fea0003800000 */
[----:B0-----:R-:W-:Y:S01]  /*19e0*/  HFMA2.MMA R3, -RZ, RZ, 0, 2.384185791015625e-07 ;  /* 0x00000004ff037435 */ /* 0x001fe200000001ff */
[----:B------:R-:W-:-:S04]  /*19f0*/  IMAD R0, R55, c[0x0][0x230], R0 ;  /* 0x00008c0037007a24 */ /* 0x000fc800078e0200 */
[----:B------:R-:W-:-:S05]  /*1a00*/  IMAD R0, R0, c[0x0][0x170], R59 ;  /* 0x00005c0000007a24 */ /* 0x000fca00078e023b */
[----:B------:R-:W-:-:S05]  /*1a10*/  IMAD.WIDE R2, R0, R3, c[0x0][0x238] ;  /* 0x00008e0000027625 */ /* 0x000fca00078e0203 */
[----:B------:R-:W-:Y:S01]  /*1a20*/  STG.E [R2.64], RZ ;  /* 0x000000ff02007986 */ /* 0x000fe2000c101906 */
[----:B------:R-:W-:Y:S05]  /*1a30*/  EXIT ;  /* 0x000000000000794d */ /* 0x000fea0003800000 */
.L_x_1208:
        /* <DEDUP_REMOVED lines=12> */
.L_x_1426:


//--------------------- .text._ZN7cutlass13device_kernelIN5flash19enable_sm80_to_sm89INS1_16FlashAttnBwdSm80INS1_25CollectiveMainloopBwdSm80ILi2ELi1EN4cute5tupleIJNS5_1CILi64EEENS7_ILi80EEENS7_ILi192EEEEEENS_10bfloat16_tEfNS_4arch4Sm80ELb1ELb0ELb0ELb1ELb0ELb0ELb1ELb0ELi2ELi4ELi2ELi2ELb0EEENS1_21CollectiveEpilogueBwdISB_SC_SE_Li256ELb1ELb1ELi4EEENS1_25SingleTileBwdLPTSchedulerILb1ELi80ELb0EEEEEEEEEvNT_6ParamsE --------------------------
	.section	.text._ZN7cutlass13device_kernelIN5flash19enable_sm80_to_sm89INS1_16FlashAttnBwdSm80INS1_25CollectiveMainloopBwdSm80ILi2ELi1EN4cute5tupleIJNS5_1CILi64EEENS7_ILi80EEENS7_ILi192EEEEEENS_10bfloat16_tEfNS_4arch4Sm80ELb1ELb0ELb0ELb1ELb0ELb0ELb1ELb0ELi2ELi4ELi2ELi2ELb0EEENS1_21CollectiveEpilogueBwdISB_SC_SE_Li256ELb1ELb1ELi4EEENS1_25SingleTileBwdLPTSchedulerILb1ELi80ELb0EEEEEEEEEvNT_6ParamsE,"ax",@progbits
	.sectioninfo	@"SHI_REGISTERS=255"
	.align	128
.text._ZN7cutlass13device_kernelIN5flash19enable_sm80_to_sm89INS1_16FlashAttnBwdSm80INS1_25CollectiveMainloopBwdSm80ILi2ELi1EN4cute5tupleIJNS5_1CILi64EEENS7_ILi80EEENS7_ILi192EEEEEENS_10bfloat16_tEfNS_4arch4Sm80ELb1ELb0ELb0ELb1ELb0ELb0ELb1ELb0ELi2ELi4ELi2ELi2ELb0EEENS1_21CollectiveEpilogueBwdISB_SC_SE_Li256ELb1ELb1ELi4EEENS1_25SingleTileBwdLPTSchedulerILb1ELi80ELb0EEEEEEEEEvNT_6ParamsE:
        .type           _ZN7cutlass13device_kernelIN5flash19enable_sm80_to_sm89INS1_16FlashAttnBwdSm80INS1_25CollectiveMainloopBwdSm80ILi2ELi1EN4cute5tupleIJNS5_1CILi64EEENS7_ILi80EEENS7_ILi192EEEEEENS_10bfloat16_tEfNS_4arch4Sm80ELb1ELb0ELb0ELb1ELb0ELb0ELb1ELb0ELi2ELi4ELi2ELi2ELb0EEENS1_21CollectiveEpilogueBwdISB_SC_SE_Li256ELb1ELb1ELi4EEENS1_25SingleTileBwdLPTSchedulerILb1ELi80ELb0EEEEEEEEEvNT_6ParamsE,@function
        .size           _ZN7cutlass13device_kernelIN5flash19enable_sm80_to_sm89INS1_16FlashAttnBwdSm80INS1_25CollectiveMainloopBwdSm80ILi2ELi1EN4cute5tupleIJNS5_1CILi64EEENS7_ILi80EEENS7_ILi192EEEEEENS_10bfloat16_tEfNS_4arch4Sm80ELb1ELb0ELb0ELb1ELb0ELb0ELb1ELb0ELi2ELi4ELi2ELi2ELb0EEENS1_21CollectiveEpilogueBwdISB_SC_SE_Li256ELb1ELb1ELi4EEENS1_25SingleTileBwdLPTSchedulerILb1ELi80ELb0EEEEEEEEEvNT_6ParamsE,(.L_x_1427 - _ZN7cutlass13device_kernelIN5flash19enable_sm80_to_sm89INS1_16FlashAttnBwdSm80INS1_25CollectiveMainloopBwdSm80ILi2ELi1EN4cute5tupleIJNS5_1CILi64EEENS7_ILi80EEENS7_ILi192EEEEEENS_10bfloat16_tEfNS_4arch4Sm80ELb1ELb0ELb0ELb1ELb0ELb0ELb1ELb0ELi2ELi4ELi2ELi2ELb0EEENS1_21CollectiveEpilogueBwdISB_SC_SE_Li256ELb1ELb1ELi4EEENS1_25SingleTileBwdLPTSchedulerILb1ELi80ELb0EEEEEEEEEvNT_6ParamsE)
        .other          _ZN7cutlass13device_kernelIN5flash19enable_sm80_to_sm89INS1_16FlashAttnBwdSm80INS1_25CollectiveMainloopBwdSm80ILi2ELi1EN4cute5tupleIJNS5_1CILi64EEENS7_ILi80EEENS7_ILi192EEEEEENS_10bfloat16_tEfNS_4arch4Sm80ELb1ELb0ELb0ELb1ELb0ELb0ELb1ELb0ELi2ELi4ELi2ELi2ELb0EEENS1_21CollectiveEpilogueBwdISB_SC_SE_Li256ELb1ELb1ELi4EEENS1_25SingleTileBwdLPTSchedulerILb1ELi80ELb0EEEEEEEEEvNT_6ParamsE,@"STO_CUDA_ENTRY STV_DEFAULT"
_ZN7cutlass13device_kernelIN5flash19enable_sm80_to_sm89INS1_16FlashAttnBwdSm80INS1_25CollectiveMainloopBwdSm80ILi2ELi1EN4cute5tupleIJNS5_1CILi64EEENS7_ILi80EEENS7_ILi192EEEEEENS_10bfloat16_tEfNS_4arch4Sm80ELb1ELb0ELb0ELb1ELb0ELb0ELb1ELb0ELi2ELi4ELi2ELi2ELb0EEENS1_21CollectiveEpilogueBwdISB_SC_SE_Li256ELb1ELb1ELi4EEENS1_25SingleTileBwdLPTSchedulerILb1ELi80ELb0EEEEEEEEEvNT_6ParamsE:
[----:B------:R-:W-:Y:S02]  /*0000*/  MOV R1, c[0x0][0x28] ;  /* 0x00000a0000017a02 */ /* 0x000fe40000000f00 */
[----:B------:R-:W1:Y:S01]  /*0010*/  S2R R251, SR_TID.X ;  /* 0x0000000000fb7919 */ /* 0x000e620000002100 */
[----:B------:R-:W-:-:S03]  /*0020*/  ULDC.64 UR4, c[0x0][0x118] ;  /* 0x0000460000047ab9 */ /* 0x000fc60000000a00 */
        /* <DEDUP_REMOVED lines=21> */
.L_x_1210:
[----:B------:R-:W-:Y:S02]  /*0180*/  MOV R3, c[0x0][0x3ac] ;  /* 0x0000eb0000037a02 */ /* 0x000fe40000000f00 */
[----:B------:R-:W-:Y:S02]  /*0190*/  MOV R249, R0 ;  /* 0x0000000000f97202 */ /* 0x000fe40000000f00 */
[----:B------:R-:W-:-:S13]  /*01a0*/  ISETP.NE.AND P0, PT, R3, 0x1, PT ;  /* 0x000000010300780c */ /* 0x000fda0003f05270 */
[----:B------:R-:W-:-:S05]  /*01b0*/  @P0 IMAD.HI.U32 R3, R0, c[0x0][0x3b0], RZ ;  /* 0x0000ec0000030a27 */ /* 0x000fca00078e00ff */
[----:B------:R-:W-:-:S05]  /*01c0*/  @P0 SHF.R.U32.HI R249, RZ, c[0x0][0x3b4], R3 ;  /* 0x0000ed00fff90a19 */ /* 0x000fca0000011603 */
[----:B------:R-:W-:Y:S02]  /*01d0*/  IMAD R3, R249, c[0x0][0x3ac], RZ ;  /* 0x0000eb00f9037a24 */ /* 0x000fe400078e02ff */
.L_x_1211:
[----:B------:R-:W-:Y:S01]  /*01e0*/  IMAD.MOV.U32 R4, RZ, RZ, c[0x0][0x3a0] ;  /* 0x0000e800ff047624 */ /* 0x000fe200078e00ff */
[----:B------:R-:W-:Y:S01]  /*01f0*/  ISETP.NE.U32.AND P1, PT, RZ, c[0x0][0x3e0], PT ;  /* 0x0000f800ff007a0c */ /* 0x000fe20003f25070 */
[----:B------:R-:W-:-:S03]  /*0200*/  IMAD.IADD R0, R0, 0x1, -R3 ;  /* 0x0000000100007824 */ /* 0x000fc600078e0a03 */
[----:B------:R-:W-:Y:S01]  /*0210*/  ISETP.NE.AND P0, PT, R4, 0x1, PT ;  /* 0x000000010400780c */ /* 0x000fe20003f05270 */
[----:B------:R-:W-:-:S05]  /*0220*/  IMAD R0, R2, c[0x0][0x3ac], R0 ;  /* 0x0000eb0002007a24 */ /* 0x000fca00078e0200 */
[----:B------:R-:W-:-:S07]  /*0230*/  MOV R4, R0 ;  /* 0x0000000000047202 */ /* 0x000fce0000000f00 */
[----:B------:R-:W-:-:S05]  /*0240*/  @P0 IMAD.HI.U32 R2, R0, c[0x0][0x3a4], RZ ;  /* 0x0000e90000020a27 */ /* 0x000fca00078e00ff */
[----:B------:R-:W-:Y:S02]  /*0250*/  @P0 SHF.R.U32.HI R4, RZ, c[0x0][0x3a8], R2 ;  /* 0x0000ea00ff040a19 */ /* 0x000fe40000011602 */
[----:B------:R-:W-:Y:S02]  /*0260*/  ISETP.NE.AND.EX P0, PT, RZ, c[0x0][0x3e4], PT, P1 ;  /* 0x0000f900ff007a0c */ /* 0x000fe40003f05310 */
[----:B------:R-:W-:-:S05]  /*0270*/  IADD3 R2, -R4, RZ, RZ ;  /* 0x000000ff04027210 */ /* 0x000fca0007ffe1ff */
[----:B------:R-:W-:-:S06]  /*0280*/  IMAD R248, R2, c[0x0][0x3a0], R0 ;  /* 0x0000e80002f87a24 */ /* 0x000fcc00078e0200 */
[----:B------:R-:W-:Y:S05]  /*0290*/  @!P0 BRA `(.L_x_1212) ;  /* 0x0000004000008947 */ /* 0x000fea0003800000 */
[----:B------:R-:W-:-:S05]  /*02a0*/  MOV R2, 0x4 ;  /* 0x0000000400027802 */ /* 0x000fca0000000f00 */
[----:B------:R-:W-:-:S05]  /*02b0*/  IMAD.WIDE R2, R4, R2, c[0x0][0x3e0] ;  /* 0x0000f80004027625 */ /* 0x000fca00078e0202 */
[----:B------:R1:W5:Y:S01]  /*02c0*/  LDG.E R0, [R2.64] ;  /* 0x0000000402007981 */ /* 0x000362000c1e1900 */
[----:B------:R-:W-:Y:S05]  /*02d0*/  BRA `(.L_x_1213) ;  /* 0x000000a000007947 */ /* 0x000fea0003800000 */
.L_x_1212:
[----:B------:R-:W-:-:S04]  /*02e0*/  ISETP.NE.U32.AND P0, PT, RZ, c[0x0][0x3d8], PT ;  /* 0x0000f600ff007a0c */ /* 0x000fc80003f05070 */
[----:B------:R-:W-:-:S13]  /*02f0*/  ISETP.NE.AND.EX P0, PT, RZ, c[0x0][0x3dc], PT, P0 ;  /* 0x0000f700ff007a0c */ /* 0x000fda0003f05300 */
[----:B------:R-:W-:Y:S05]  /*0300*/  @!P0 BRA `(.L_x_1214) ;  /* 0x0000006000008947 */ /* 0x000fea0003800000 */
[----:B------:R-:W-:-:S05]  /*0310*/  MOV R2, 0x4 ;  /* 0x0000000400027802 */ /* 0x000fca0000000f00 */
[----:B------:R-:W-:-:S05]  /*0320*/  IMAD.WIDE R2, R4, R2, c[0x0][0x3d8] ;  /* 0x0000f60004027625 */ /* 0x000fca00078e0202 */
[----:B------:R-:W2:Y:S04]  /*0330*/  LDG.E R5, [R2.64] ;  /* 0x0000000402057981 */ /* 0x000ea8000c1e1900 */
[----:B------:R-:W2:Y:S02]  /*0340*/  LDG.E R0, [R2.64+0x4] ;  /* 0x0000040402007981 */ /* 0x000ea4000c1e1900 */
[----:B--2---:R-:W-:Y:S01]  /*0350*/  IADD3 R0, -R5, R0, RZ ;  /* 0x0000000005007210 */ /* 0x004fe20007ffe1ff */
[----:B------:R-:W-:Y:S05]  /*0360*/  BRA `(.L_x_1213) ;  /* 0x0000001000007947 */ /* 0x000fea0003800000 */
.L_x_1214:
[----:B------:R-:W-:-:S04]  /*0370*/  MOV R0, c[0x0][0x3d4] ;  /* 0x0000f50000007a02 */ /* 0x000fc80000000f00 */
.L_x_1213:
[----:B-----5:R-:W-:-:S05]  /*0380*/  IADD3 R0, R0, 0x4f, RZ ;  /* 0x0000004f00007810 */ /* 0x020fca0007ffe0ff */
[----:B------:R-:W-:-:S05]  /*0390*/  IMAD.HI R0, R0, 0x66666667, RZ ;  /* 0x6666666700007827 */ /* 0x000fca00078e02ff */
[----:B-1----:R-:W-:-:S04]  /*03a0*/  SHF.R.U32.HI R2, RZ, 0x1f, R0 ;  /* 0x0000001fff027819 */ /* 0x002fc80000011600 */
[----:B------:R-:W-:-:S04]  /*03b0*/  LEA.HI.SX32 R0, R0, R2, 0x1b ;  /* 0x0000000200007211 */ /* 0x000fc800078fdaff */
[----:B------:R-:W-:-:S04]  /*03c0*/  ISETP.GE.AND P0, PT, R249, R0, PT ;  /* 0x00000000f900720c */ /* 0x000fc80003f06270 */
[----:B------:R-:W-:Y:S01]  /*03d0*/  SEL R250, R4, 0xffffffff, !P0 ;  /* 0xffffffff04fa7807 */ /* 0x000fe20004000000 */
[----:B------:R-:W-:Y:S05]  /*03e0*/  BRA `(.L_x_1215) ;  /* 0x0000036000007947 */ /* 0x000fea0003800000 */
.L_x_1209:
        /* <DEDUP_REMOVED lines=16> */
.L_x_1216:
[----:B------:R-:W-:Y:S02]  /*04f0*/  MOV R3, c[0x0][0x3ac] ;  /* 0x0000eb0000037a02 */ /* 0x000fe40000000f00 */
[----:B------:R-:W-:Y:S02]  /*0500*/  MOV R249, R0 ;  /* 0x0000000000f97202 */ /* 0x000fe40000000f00 */
[----:B------:R-:W-:-:S13]  /*0510*/  ISETP.NE.AND P0, PT, R3, 0x1, PT ;  /* 0x000000010300780c */ /* 0x000fda0003f05270 */
[----:B------:R-:W-:-:S05]  /*0520*/  @P0 IMAD.HI.U32 R3, R0, c[0x0][0x3b0], RZ ;  /* 0x0000ec0000030a27 */ /* 0x000fca00078e00ff */
[----:B------:R-:W-:-:S05]  /*0530*/  @P0 SHF.R.U32.HI R249, RZ, c[0x0][0x3b4], R3 ;  /* 0x0000ed00fff90a19 */ /* 0x000fca0000011603 */
[----:B------:R-:W-:Y:S02]  /*0540*/  IMAD R3, R249, c[0x0][0x3ac], RZ ;  /* 0x0000eb00f9037a24 */ /* 0x000fe400078e02ff */
.L_x_1217:
        /* <DEDUP_REMOVED lines=16> */
.L_x_1218:
        /* <DEDUP_REMOVED lines=9> */
.L_x_1220:
[----:B------:R-:W-:-:S04]  /*06e0*/  MOV R0, c[0x0][0x3d4] ;  /* 0x0000f50000007a02 */ /* 0x000fc80000000f00 */
.L_x_1219:
[----:B-----5:R-:W-:-:S05]  /*06f0*/  IADD3 R0, R0, 0x4f, RZ ;  /* 0x0000004f00007810 */ /* 0x020fca0007ffe0ff */
[----:B------:R-:W-:-:S05]  /*0700*/  IMAD.HI R0, R0, 0x66666667, RZ ;  /* 0x6666666700007827 */ /* 0x000fca00078e02ff */
[----:B-1----:R-:W-:-:S04]  /*0710*/  SHF.R.U32.HI R2, RZ, 0x1f, R0 ;  /* 0x0000001fff027819 */ /* 0x002fc80000011600 */
[----:B------:R-:W-:-:S04]  /*0720*/  LEA.HI.SX32 R0, R0, R2, 0x1b ;  /* 0x0000000200007211 */ /* 0x000fc800078fdaff */
[----:B------:R-:W-:-:S04]  /*0730*/  ISETP.GE.AND P0, PT, R249, R0, PT ;  /* 0x00000000f900720c */ /* 0x000fc80003f06270 */
[----:B------:R-:W-:-:S04]  /*0740*/  SEL R250, R4, 0xffffffff, !P0 ;  /* 0xffffffff04fa7807 */ /* 0x000fc80004000000 */
.L_x_1215:
[----:B------:R-:W-:-:S13]  /*0750*/  ISETP.GE.AND P0, PT, R250, RZ, PT ;  /* 0x000000fffa00720c */ /* 0x000fda0003f06270 */
[----:B------:R-:W-:Y:S05]  /*0760*/  @!P0 EXIT ;  /* 0x000000000000894d */ /* 0x000fea0003800000 */
[----:B------:R-:W-:Y:S01]  /*0770*/  ISETP.NE.U32.AND P0, PT, RZ, c[0x0][0x2c8], PT ;  /* 0x0000b200ff007a0c */ /* 0x000fe20003f05070 */
[----:B------:R-:W-:-:S03]  /*0780*/  IMAD.MOV.U32 R8, RZ, RZ, 0x4 ;  /* 0x00000004ff087424 */ /* 0x000fc600078e00ff */
[----:B------:R-:W-:Y:S01]  /*0790*/  ISETP.NE.AND.EX P6, PT, RZ, c[0x0][0x2cc], PT, P0 ;  /* 0x0000b300ff007a0c */ /* 0x000fe20003fc5300 */
[----:B------:R-:W-:Y:S01]  /*07a0*/  IMAD.WIDE R4, R250, R8, c[0x0][0x2c8] ;  /* 0x0000b200fa047625 */ /* 0x000fe200078e0208 */
[----:B------:R-:W-:Y:S02]  /*07b0*/  ISETP.NE.U32.AND P2, PT, RZ, c[0x0][0x2d0], PT ;  /* 0x0000b400ff007a0c */ /* 0x000fe40003f45070 */
[----:B------:R-:W-:Y:S02]  /*07c0*/  MOV R10, RZ ;  /* 0x000000ff000a7202 */ /* 0x000fe40000000f00 */
[----:B------:R-:W-:Y:S01]  /*07d0*/  ISETP.NE.AND.EX P2, PT, RZ, c[0x0][0x2d4], PT, P2 ;  /* 0x0000b500ff007a0c */ /* 0x000fe20003f45320 */
[----:B------:R-:W-:Y:S01]  /*07e0*/  IMAD.MOV.U32 R21, RZ, RZ, RZ ;  /* 0x000000ffff157224 */ /* 0x000fe200078e00ff */
[----:B------:R-:W-:-:S05]  /*07f0*/  ISETP.NE.U32.AND P0, PT, RZ, c[0x0][0x2d8], PT ;  /* 0x0000b600ff007a0c */ /* 0x000fca0003f05070 */
[----:B------:R-:W2:Y:S01]  /*0800*/  @P6 LDG.E R0, [R4.64] ;  /* 0x0000000404006981 */ /* 0x000ea2000c1e1900 */
[----:B------:R-:W-:Y:S01]  /*0810*/  IMAD.WIDE R2, R250, R8, c[0x0][0x2d0] ;  /* 0x0000b400fa027625 */ /* 0x000fe200078e0208 */
[----:B------:R-:W-:Y:S02]  /*0820*/  ISETP.NE.AND.EX P0, PT, RZ, c[0x0][0x2dc], PT, P0 ;  /* 0x0000b700ff007a0c */ /* 0x000fe40003f05300 */
[----:B------:R1:W5:Y:S01]  /*0830*/  @P6 LDG.E R21, [R4.64] ;  /* 0x0000000404156981 */ /* 0x000362000c1e1900 */
[----:B------:R-:W-:-:S03]  /*0840*/  IMAD.MOV.U32 R225, RZ, RZ, c[0x0][0x168] ;  /* 0x00005a00ffe17624 */ /* 0x000fc600078e00ff */
[----:B------:R1:W5:Y:S07]  /*0850*/  @P2 LDG.E R10, [R2.64] ;  /* 0x00000004020a2981 */ /* 0x00036e000c1e1900 */
[----:B------:R-:W-:-:S05]  /*0860*/  @P0 IMAD.WIDE R6, R250, R8, c[0x0][0x2d8] ;  /* 0x0000b600fa060625 */ /* 0x000fca00078e0208 */
[----:B------:R3:W5:Y:S01]  /*0870*/  @P0 LDG.E R225, [R6.64] ;  /* 0x0000000406e10981 */ /* 0x000762000c1e1900 */
[----:B------:R-:W-:Y:S01]  /*0880*/  IMAD.MOV.U32 R23, RZ, RZ, RZ ;  /* 0x000000ffff177224 */ /* 0x000fe200078e00ff */
[----:B------:R-:W-:Y:S01]  /*0890*/  MOV R27, c[0x0][0x198] ;  /* 0x00006600001b7a02 */ /* 0x000fe20000000f00 */
[----:B--2---:R-:W-:-:S05]  /*08a0*/  @P6 IMAD R0, R250, 0x40, R0 ;  /* 0x00000040fa006824 */ /* 0x004fca00078e0200 */
[----:B---3--:R-:W-:-:S04]  /*08b0*/  @P6 SHF.R.S32.HI R6, RZ, 0x1f, R0 ;  /* 0x0000001fff066819 */ /* 0x008fc80000011400 */
[----:B------:R-:W-:-:S04]  /*08c0*/  @P6 LEA.HI R0, R6, R0, RZ, 0x6 ;  /* 0x0000000006006211 */ /* 0x000fc800078f30ff */
[----:B------:R-:W-:Y:S01]  /*08d0*/  @P6 LOP3.LUT R23, R0, 0xffffffc0, RZ, 0xc0, !PT ;  /* 0xffffffc000176812 */ /* 0x000fe200078ec0ff */
[----:B------:R-:W-:Y:S05]  /*08e0*/  @P0 BRA `(.L_x_1221) ;  /* 0x0000004000000947 */ /* 0x000fea0003800000 */
[----:B-1----:R-:W-:Y:S05]  /*08f0*/  @!P6 BRA `(.L_x_1221) ;  /* 0x000000300000e947 */ /* 0x002fea0003800000 */
[----:B------:R1:W2:Y:S04]  /*0900*/  LDG.E R0, [R4.64] ;  /* 0x0000000404007981 */ /* 0x0002a8000c1e1900 */
[----:B-1----:R-:W2:Y:S02]  /*0910*/  LDG.E R4, [R4.64+0x4] ;  /* 0x0000040404047981 */ /* 0x002ea4000c1e1900 */
[----:B--2--5:R-:W-:Y:S02]  /*0920*/  IADD3 R225, -R0, R4, RZ ;  /* 0x0000000400e17210 */ /* 0x024fe40007ffe1ff */
.L_x_1221:
[----:B-1----:R-:W-:-:S04]  /*0930*/  ISETP.NE.U32.AND P0, PT, RZ, c[0x0][0x2e0], PT ;  /* 0x0000b800ff007a0c */ /* 0x002fc80003f05070 */
[----:B------:R-:W-:-:S13]  /*0940*/  ISETP.NE.AND.EX P0, PT, RZ, c[0x0][0x2e4], PT, P0 ;  /* 0x0000b900ff007a0c */ /* 0x000fda0003f05300 */
[----:B------:R-:W-:Y:S05]  /*0950*/  @!P0 BRA `(.L_x_1222) ;  /* 0x0000003000008947 */ /* 0x000fea0003800000 */
[----:B------:R-:W-:-:S05]  /*0960*/  IMAD.WIDE R2, R250, R8, c[0x0][0x2e0] ;  /* 0x0000b800fa027625 */ /* 0x000fca00078e0208 */
[----:B------:R1:W5:Y:S01]  /*0970*/  LDG.E R27, [R2.64] ;  /* 0x00000004021b7981 */ /* 0x000362000c1e1900 */
[----:B------:R-:W-:Y:S05]  /*0980*/  BRA `(.L_x_1223) ;  /* 0x0000004000007947 */ /* 0x000fea0003800000 */
.L_x_1222:
[----:B------:R-:W-:Y:S05]  /*0990*/  @!P2 BRA `(.L_x_1223) ;  /* 0x000000300000a947 */ /* 0x000fea0003800000 */
[----:B------:R1:W2:Y:S04]  /*09a0*/  LDG.E R0, [R2.64] ;  /* 0x0000000402007981 */ /* 0x0002a8000c1e1900 */
[----:B-1----:R-:W2:Y:S02]  /*09b0*/  LDG.E R2, [R2.64+0x4] ;  /* 0x0000040402027981 */ /* 0x002ea4000c1e1900 */
[----:B--2---:R-:W-:-:S05]  /*09c0*/  IADD3 R27, -R0, R2, RZ ;  /* 0x00000002001b7210 */ /* 0x004fca0007ffe1ff */
.L_x_1223:
[C---:B-----5:R-:W-:Y:S01]  /*09d0*/  IMAD.IADD R0, R225.reuse, 0x1, -R27 ;  /* 0x00000001e1007824 */ /* 0x060fe200078e0a1b */
[----:B-1----:R-:W-:Y:S01]  /*09e0*/  IADD3 R2, R225, 0x3f, RZ ;  /* 0x0000003fe1027810 */ /* 0x002fe20007ffe0ff */
[----:B------:R-:W-:Y:S01]  /*09f0*/  CS2R R170, SRZ ;  /* 0x0000000000aa7805 */ /* 0x000fe2000001ff00 */
[----:B------:R-:W-:Y:S01]  /*0a00*/  PLOP3.LUT P0, PT, PT, PT, PT, 0x80, 0x0 ;  /* 0x000000000000781c */ /* 0x000fe20003f0f070 */
[----:B------:R-:W-:Y:S01]  /*0a10*/  IMAD R0, R249, 0x50, R0 ;  /* 0x00000050f9007824 */ /* 0x000fe200078e0200 */
[----:B------:R-:W-:Y:S01]  /*0a20*/  CS2R R168, SRZ ;  /* 0x0000000000a87805 */ /* 0x000fe2000001ff00 */
[----:B------:R-:W-:Y:S01]  /*0a30*/  IMAD.MOV.U32 R167, RZ, RZ, RZ ;  /* 0x000000ffffa77224 */ /* 0x000fe200078e00ff */
[----:B------:R-:W-:Y:S01]  /*0a40*/  CS2R R164, SRZ ;  /* 0x0000000000a47805 */ /* 0x000fe2000001ff00 */
[----:B------:R-:W-:Y:S01]  /*0a50*/  IMAD.MOV.U32 R172, RZ, RZ, RZ ;  /* 0x000000ffffac7224 */ /* 0x000fe200078e00ff */
[----:B------:R-:W-:Y:S01]  /*0a60*/  IADD3 R3, R0, -c[0x0][0x2a4], RZ ;  /* 0x8000a90000037a10 */ /* 0x000fe20007ffe0ff */
[----:B------:R-:W-:Y:S01]  /*0a70*/  CS2R R162, SRZ ;  /* 0x0000000000a27805 */ /* 0x000fe2000001ff00 */
[----:B------:R-:W-:Y:S01]  /*0a80*/  SHF.R.S32.HI R0, RZ, 0x1f, R2 ;  /* 0x0000001fff007819 */ /* 0x000fe20000011402 */
[----:B------:R-:W-:Y:S01]  /*0a90*/  CS2R R160, SRZ ;  /* 0x0000000000a07805 */ /* 0x000fe2000001ff00 */
[----:B------:R-:W-:Y:S01]  /*0aa0*/  SHF.R.S32.HI R4, RZ, 0x1f, R3 ;  /* 0x0000001fff047819 */ /* 0x000fe20000011403 */
[----:B------:R-:W-:Y:S01]  /*0ab0*/  CS2R R150, SRZ ;  /* 0x0000000000967805 */ /* 0x000fe2000001ff00 */
[----:B------:R-:W-:Y:S01]  /*0ac0*/  LEA.HI R0, R0, R2, RZ, 0x6 ;  /* 0x0000000200007211 */ /* 0x000fe200078f30ff */
[----:B------:R-:W-:Y:S01]  /*0ad0*/  CS2R R148, SRZ ;  /* 0x0000000000947805 */ /* 0x000fe2000001ff00 */
[----:B------:R-:W-:Y:S01]  /*0ae0*/  LEA.HI R2, R4, R3, RZ, 0x6 ;  /* 0x0000000304027211 */ /* 0x000fe200078f30ff */
[----:B------:R-:W-:Y:S01]  /*0af0*/  CS2R R154, SRZ ;  /* 0x00000000009a7805 */ /* 0x000fe2000001ff00 */
[----:B------:R-:W-:Y:S01]  /*0b00*/  SHF.R.S32.HI R233, RZ, 0x6, R0 ;  /* 0x00000006ffe97819 */ /* 0x000fe20000011400 */
        /* <DEDUP_REMOVED lines=57> */
[----:B------:R-:W-:Y:S01]  /*0ea0*/  IMAD.MOV.U32 R33, RZ, RZ, 0x5 ;  /* 0x00000005ff217424 */ /* 0x000fe200078e00ff */
[----:B------:R-:W-:Y:S01]  /*0eb0*/  SHF.R.S32.HI R22, RZ, 0x1f, R250 ;  /* 0x0000001fff167819 */ /* 0x000fe200000114fa */
[----:B------:R-:W-:Y:S01]  /*0ec0*/  IMAD.MOV.U32 R34, RZ, RZ, c[0x0][0x178] ;  /* 0x00005e00ff227624 */ /* 0x000fe200078e00ff */
[----:B------:R-:W-:Y:S01]  /*0ed0*/  ISETP.NE.AND P0, PT, R0, 0x1, PT ;  /* 0x000000010000780c */ /* 0x000fe20003f05270 */
[----:B------:R-:W-:Y:S01]  /*0ee0*/  IMAD.MOV.U32 R0, RZ, RZ, R248 ;  /* 0x000000ffff007224 */ /* 0x000fe200078e00f8 */
[----:B------:R-:W-:Y:S01]  /*0ef0*/  LEA.HI R31, R32, R251, RZ, 0x3 ;  /* 0x000000fb201f7211 */ /* 0x000fe200078f18ff */
[----:B------:R-:W-:Y:S01]  /*0f00*/  IMAD.MOV.U32 R35, RZ, RZ, c[0x0][0x208] ;  /* 0x00008200ff237624 */ /* 0x000fe200078e00ff */
[----:B------:R-:W-:Y:S01]  /*0f10*/  SEL R6, R22, RZ, !P2 ;  /* 0x000000ff16067207 */ /* 0x000fe20005000000 */
[----:B------:R-:W-:Y:S01]  /*0f20*/  IMAD.MOV.U32 R215, RZ, RZ, 0x10 ;  /* 0x00000010ffd77424 */ /* 0x000fe200078e00ff */
[----:B------:R-:W-:Y:S01]  /*0f30*/  LOP3.LUT R3, R31, 0xfffffff8, RZ, 0xc0, !PT ;  /* 0xfffffff81f037812 */ /* 0x000fe200078ec0ff */
[----:B------:R-:W-:Y:S01]  /*0f40*/  IMAD.SHL.U32 R36, R35, 0x40, RZ ;  /* 0x0000004023247824 */ /* 0x000fe200078e00ff */
[----:B------:R-:W-:Y:S01]  /*0f50*/  SHF.R.S32.HI R238, RZ, 0x3, R31 ;  /* 0x00000003ffee7819 */ /* 0x000fe2000001141f */
[----:B------:R-:W-:Y:S01]  /*0f60*/  IMAD R8, R6, c[0x0][0x1e8], RZ ;  /* 0x00007a0006087a24 */ /* 0x000fe200078e02ff */
[----:B------:R-:W-:Y:S01]  /*0f70*/  SEL R16, R250, RZ, !P2 ;  /* 0x000000fffa107207 */ /* 0x000fe20005000000 */
[----:B------:R-:W-:Y:S01]  /*0f80*/  IMAD.IADD R25, R251, 0x1, -R3 ;  /* 0x00000001fb197824 */ /* 0x000fe200078e0a03 */
[----:B------:R-:W-:Y:S01]  /*0f90*/  SHF.R.S32.HI R9, RZ, 0x1f, R238 ;  /* 0x0000001fff097819 */ /* 0x000fe200000114ee */
[----:B------:R-:W-:Y:S01]  /*0fa0*/  @P0 IMAD.HI.U32 R2, R248, c[0x0][0x24c], RZ ;  /* 0x00009300f8020a27 */ /* 0x000fe200078e00ff */
[----:B------:R-:W-:Y:S01]  /*0fb0*/  IADD3 R19, P1, R238, R21, RZ ;  /* 0x00000015ee137210 */ /* 0x000fe20007f3e0ff */
[----:B------:R-:W-:Y:S01]  /*0fc0*/  CS2R R170, SRZ ;  /* 0x0000000000aa7805 */ /* 0x000fe2000001ff00 */
[----:B------:R-:W-:Y:S01]  /*0fd0*/  SEL R22, R22, RZ, !P6 ;  /* 0x000000ff16167207 */ /* 0x000fe20007000000 */
[----:B------:R-:W-:Y:S01]  /*0fe0*/  IMAD.SHL.U32 R12, R25, 0x8, RZ ;  /* 0x00000008190c7824 */ /* 0x000fe200078e00ff */
[----:B------:R-:W-:Y:S01]  /*0ff0*/  @P0 SHF.R.U32.HI R0, RZ, c[0x0][0x250], R2 ;  /* 0x00009400ff000a19 */ /* 0x000fe20000011602 */
[----:B------:R-:W-:Y:S01]  /*1000*/  IMAD R8, R16, c[0x0][0x1ec], R8 ;  /* 0x00007b0010087a24 */ /* 0x000fe200078e0208 */
[----:B------:R-:W-:Y:S01]  /*1010*/  LEA.HI.X.SX32 R21, R21, R9, 0x1, P1 ;  /* 0x0000000915157211 */ /* 0x000fe200008f0eff */
[----:B------:R-:W-:Y:S01]  /*1020*/  IMAD.MOV.U32 R205, RZ, RZ, 0x120 ;  /* 0x00000120ffcd7424 */ /* 0x000fe200078e00ff */
[----:B------:R-:W-:Y:S01]  /*1030*/  SHF.R.S32.HI R4, RZ, 0x1f, R0 ;  /* 0x0000001fff047819 */ /* 0x000fe20000011400 */
[----:B------:R-:W-:Y:S01]  /*1040*/  IMAD R227, R249, -0x50, R27 ;  /* 0xffffffb0f9e37824 */ /* 0x000fe200078e021b */
[----:B------:R-:W-:Y:S01]  /*1050*/  SHF.R.S32.HI R13, RZ, 0x1f, R12 ;  /* 0x0000001fff0d7819 */ /* 0x000fe2000001140c */
[----:B------:R-:W-:Y:S01]  /*1060*/  IMAD.MOV.U32 R208, RZ, RZ, RZ ;  /* 0x000000ffffd07224 */ /* 0x000fe200078e00ff */
[----:B------:R-:W-:Y:S01]  /*1070*/  IADD3 R29, R12, 0x40, RZ ;  /* 0x000000400c1d7810 */ /* 0x000fe20007ffe0ff */
[----:B------:R-:W-:Y:S01]  /*1080*/  IMAD R2, R4, c[0x0][0x1e0], RZ ;  /* 0x0000780004027a24 */ /* 0x000fe200078e02ff */
[----:B------:R-:W-:Y:S01]  /*1090*/  ISETP.GE.AND P3, PT, R12, c[0x0][0x1cc], PT ;  /* 0x000073000c007a0c */ /* 0x000fe20003f66270 */
[----:B------:R-:W-:Y:S01]  /*10a0*/  IMAD.MOV.U32 R222, RZ, RZ, 0x1 ;  /* 0x00000001ffde7424 */ /* 0x000fe200078e00ff */
[----:B------:R-:W-:Y:S01]  /*10b0*/  ISETP.GE.AND P5, PT, R29, c[0x0][0x1cc], PT ;  /* 0x000073001d007a0c */ /* 0x000fe20003fa6270 */
[----:B------:R-:W-:Y:S01]  /*10c0*/  IMAD R5, R0, c[0x0][0x1e4], R2 ;  /* 0x0000790000057a24 */ /* 0x000fe200078e0202 */
[----:B------:R-:W-:Y:S01]  /*10d0*/  IADD3 R30, R12, 0x80, RZ ;  /* 0x000000800c1e7810 */ /* 0x000fe20007ffe0ff */
[----:B------:R-:W-:Y:S01]  /*10e0*/  IMAD.WIDE.U32 R2, R0, c[0x0][0x1e0], R12 ;  /* 0x0000780000027a25 */ /* 0x000fe200078e000c */
[----:B------:R-:W-:Y:S01]  /*10f0*/  SHF.R.S32.HI R26, RZ, 0x1f, R248 ;  /* 0x0000001fff1a7819 */ /* 0x000fe200000114f8 */
[----:B------:R-:W-:Y:S01]  /*1100*/  CS2R R168, SRZ ;  /* 0x0000000000a87805 */ /* 0x000fe2000001ff00 */
[----:B------:R-:W-:Y:S01]  /*1110*/  ISETP.GE.AND P2, PT, R30, c[0x0][0x1cc], PT ;  /* 0x000073001e007a0c */ /* 0x000fe20003f46270 */
[----:B------:R-:W-:Y:S01]  /*1120*/  IMAD.IADD R5, R3, 0x1, R5 ;  /* 0x0000000103057824 */ /* 0x000fe200078e0205 */
[-C--:B------:R-:W-:Y:S01]  /*1130*/  SHF.L.U64.HI R37, R34, R33.reuse, c[0x0][0x17c] ;  /* 0x00005f0022257619 */ /* 0x080fe20000010221 */
[----:B------:R-:W-:Y:S01]  /*1140*/  IMAD R3, R4, c[0x0][0x1b0], RZ ;  /* 0x00006c0004037a24 */ /* 0x000fe200078e02ff */
[----:B------:R-:W-:Y:S01]  /*1150*/  SHF.L.U64.HI R252, R35, R33, c[0x0][0x20c] ;  /* 0x0000830023fc7619 */ /* 0x000fe20000010221 */
        /* <DEDUP_REMOVED lines=9> */
[----:B------:R-:W-:Y:S01]  /*11f0*/  IADD3 R6, P0, R238, R10, RZ ;  /* 0x0000000aee067210 */ /* 0x000fe20007f1e0ff */
[----:B------:R-:W-:Y:S01]  /*1200*/  IMAD.IADD R3, R3, 0x1, R7 ;  /* 0x0000000103037824 */ /* 0x000fe200078e0207 */
[----:B------:R-:W-:Y:S01]  /*1210*/  CS2R R156, SRZ ;  /* 0x00000000009c7805 */ /* 0x000fe2000001ff00 */
[----:B------:R-:W-:Y:S01]  /*1220*/  IMAD.WIDE.U32 R4, R16, c[0x0][0x1e8], R4 ;  /* 0x00007a0010047a25 */ /* 0x000fe200078e0004 */
[----:B------:R-:W-:Y:S01]  /*1230*/  LEA.HI.X.SX32 R7, R10, R9, 0x1, P0 ;  /* 0x000000090a077211 */ /* 0x000fe200000f0eff */
        /* <DEDUP_REMOVED lines=8> */
[----:B------:R-:W-:Y:S01]  /*12c0*/  IMAD.WIDE R2, R249, 0x50, R6 ;  /* 0x00000050f9027825 */ /* 0x000fe200078e0206 */
[----:B------:R-:W-:Y:S01]  /*12d0*/  CS2R R142, SRZ ;  /* 0x00000000008e7805 */ /* 0x000fe2000001ff00 */
[----:B------:R-:W-:Y:S01]  /*12e0*/  CS2R R140, SRZ ;  /* 0x00000000008c7805 */ /* 0x000fe2000001ff00 */
[----:B------:R-:W-:Y:S01]  /*12f0*/  CS2R R138, SRZ ;  /* 0x00000000008a7805 */ /* 0x000fe2000001ff00 */
[----:B------:R-:W-:Y:S01]  /*1300*/  IMAD.SHL.U32 R0, R238, 0x40, RZ ;  /* 0x00000040ee007824 */ /* 0x000fe200078e00ff */
[----:B------:R-:W-:Y:S01]  /*1310*/  CS2R R136, SRZ ;  /* 0x0000000000887805 */ /* 0x000fe2000001ff00 */
[----:B------:R-:W-:Y:S01]  /*1320*/  IMAD.IADD R5, R5, 0x1, R8 ;  /* 0x0000000105057824 */ /* 0x000fe200078e0208 */
[----:B------:R-:W-:Y:S01]  /*1330*/  CS2R R134, SRZ ;  /* 0x0000000000867805 */ /* 0x000fe2000001ff00 */
[----:B------:R-:W-:Y:S01]  /*1340*/  IMAD R8, R3, c[0x0][0x1d8], RZ ;  /* 0x0000760003087a24 */ /* 0x000fe200078e02ff */
[----:B------:R-:W-:Y:S01]  /*1350*/  LOP3.LUT R0, R0, 0x1c0, RZ, 0xc0, !PT ;  /* 0x000001c000007812 */ /* 0x000fe200078ec0ff */
[----:B------:R-:W-:Y:S01]  /*1360*/  IMAD R6, R21, c[0x0][0x178], RZ ;  /* 0x00005e0015067a24 */ /* 0x000fe200078e02ff */
[----:B------:R-:W-:Y:S01]  /*1370*/  CS2R R132, SRZ ;  /* 0x0000000000847805 */ /* 0x000fe2000001ff00 */
[----:B------:R-:W-:Y:S01]  /*1380*/  IMAD R8, R2, c[0x0][0x1dc], R8 ;  /* 0x0000770002087a24 */ /* 0x000fe200078e0208 */
[----:B------:R-:W-:Y:S01]  /*1390*/  LOP3.LUT R9, R0, 0x38, R12, 0xf8, !PT ;  /* 0x0000003800097812 */ /* 0x000fe200078ef80c */
[----:B------:R-:W-:Y:S01]  /*13a0*/  IMAD.WIDE.U32 R14, R2, c[0x0][0x1d8], R4 ;  /* 0x00007600020e7a25 */ /* 0x000fe200078e0004 */
[----:B------:R-:W-:Y:S01]  /*13b0*/  SHF.R.U32.HI R4, RZ, 0x3, R0 ;  /* 0x00000003ff047819 */ /* 0x000fe20000011600 */
        /* <DEDUP_REMOVED lines=9> */
[C---:B------:R-:W-:Y:S01]  /*1450*/  LEA R8, P0, R14.reuse, c[0x0][0x1c0], 0x1 ;  /* 0x000070000e087a11 */ /* 0x040fe200078008ff */
[----:B------:R-:W-:Y:S01]  /*1460*/  IMAD.IADD R11, R7, 0x1, R10 ;  /* 0x00000001070b7824 */ /* 0x000fe200078e020a */
[----:B------:R-:W-:Y:S01]  /*1470*/  LOP3.LUT R7, R9, R4, RZ, 0x3c, !PT ;  /* 0x0000000409077212 */ /* 0x000fe200078e3cff */
[----:B------:R-:W-:Y:S01]  /*1480*/  IMAD.MOV.U32 R10, RZ, RZ, R6 ;  /* 0x000000ffff0a7224 */ /* 0x000fe200078e0006 */
[----:B------:R-:W-:Y:S01]  /*1490*/  LEA.HI.X R9, R14, c[0x0][0x1c4], R0, 0x1, P0 ;  /* 0x000071000e097a11 */ /* 0x000fe200000f0c00 */
[----:B------:R-:W-:Y:S01]  /*14a0*/  IMAD.IADD R0, R27, 0x1, -R238 ;  /* 0x000000011b007824 */ /* 0x000fe200078e0aee */
[----:B------:R-:W-:Y:S01]  /*14b0*/  LEA.HI R6, R32, R251, RZ, 0x6 ;  /* 0x000000fb20067211 */ /* 0x000fe200078f30ff */
[----:B------:R-:W-:Y:S01]  /*14c0*/  IMAD.IADD R5, R17, 0x1, R18 ;  /* 0x0000000111057824 */ /* 0x000fe200078e0212 */
[----:B------:R-:W-:Y:S01]  /*14d0*/  CS2R R118, SRZ ;  /* 0x0000000000767805 */ /* 0x000fe2000001ff00 */
[----:B------:R-:W-:Y:S01]  /*14e0*/  IMAD R0, R249, -0x50, R0 ;  /* 0xffffffb0f9007824 */ /* 0x000fe200078e0200 */
[----:B------:R-:W-:Y:S01]  /*14f0*/  SHF.R.S32.HI R28, RZ, 0x6, R6 ;  /* 0x00000006ff1c7819 */ /* 0x000fe20000011406 */
[----:B------:R-:W-:Y:S01]  /*1500*/  IMAD.MOV.U32 R17, RZ, RZ, c[0x0][0x1d8] ;  /* 0x00007600ff117624 */ /* 0x000fe200078e00ff */
[----:B------:R-:W-:Y:S01]  /*1510*/  CS2R R116, SRZ ;  /* 0x0000000000747805 */ /* 0x000fe2000001ff00 */
[----:B------:R-:W-:Y:S01]  /*1520*/  IMAD.MOV.U32 R15, RZ, RZ, c[0x0][0x1dc] ;  /* 0x00007700ff0f7624 */ /* 0x000fe200078e00ff */
[----:B------:R-:W-:Y:S01]  /*1530*/  ISETP.LT.OR P1, PT, R0, 0x1, P3 ;  /* 0x000000010000780c */ /* 0x000fe20001f21670 */
[----:B------:R-:W-:Y:S01]  /*1540*/  IMAD R14, R28, 0x200, R7 ;  /* 0x000002001c0e7824 */ /* 0x000fe200078e0207 */
[----:B------:R-:W-:Y:S01]  /*1550*/  ISETP.LT.OR P4, PT, R0, 0x1, P5 ;  /* 0x000000010000780c */ /* 0x000fe20002f81670 */
[C---:B------:R-:W-:Y:S01]  /*1560*/  IMAD.SHL.U32 R24, R17.reuse, 0x20, RZ ;  /* 0x0000002011187824 */ /* 0x040fe200078e00ff */
[C---:B------:R-:W-:Y:S01]  /*1570*/  LEA R6, P0, R17.reuse, R8, 0x6 ;  /* 0x0000000811067211 */ /* 0x040fe200078030ff */
[----:B------:R-:W-:Y:S01]  /*1580*/  IMAD.SHL.U32 R221, R14, 0x2, RZ ;  /* 0x000000020edd7824 */ /* 0x000fe200078e00ff */
[----:B------:R-:W-:Y:S01]  /*1590*/  CS2R R114, SRZ ;  /* 0x0000000000727805 */ /* 0x000fe2000001ff00 */
[----:B------:R-:W-:Y:S01]  /*15a0*/  IMAD.MOV.U32 R4, RZ, RZ, R16 ;  /* 0x000000ffff047224 */ /* 0x000fe200078e0010 */
[----:B------:R-:W-:Y:S01]  /*15b0*/  LEA.HI.X R7, R17, R9, R15, 0x6, P0 ;  /* 0x0000000911077211 */ /* 0x000fe200000f340f */
[----:B------:R-:W-:Y:S01]  /*15c0*/  IMAD R3, R3, c[0x0][0x1a8], RZ ;  /* 0x00006a0003037a24 */ /* 0x000fe200078e02ff */
[----:B------:R-:W-:Y:S01]  /*15d0*/  SHF.L.U64.HI R17, R17, R33, c[0x0][0x1dc] ;  /* 0x0000770011117619 */ /* 0x000fe20000010221 */
[----:B------:R-:W-:Y:S01]  /*15e0*/  IMAD.WIDE.U32 R14, R248, c[0x0][0x180], R10 ;  /* 0x00006000f80e7a25 */ /* 0x000fe200078e000a */
[----:B------:R-:W-:Y:S01]  /*15f0*/  CS2R R112, SRZ ;  /* 0x0000000000707805 */ /* 0x000fe2000001ff00 */
[----:B------:R-:W-:Y:S01]  /*1600*/  @!PT LDS RZ, [RZ] ;  /* 0x00000000fffff984 */ /* 0x000fe20000000800 */
[----:B------:R-:W-:Y:S01]  /*1610*/  @!PT LDS RZ, [RZ] ;  /* 0x00000000fffff984 */ /* 0x000fe20000000800 */
[----:B------:R-:W-:Y:S01]  /*1620*/  @!PT LDS RZ, [RZ] ;  /* 0x00000000fffff984 */ /* 0x000fe20000000800 */
[----:B------:R1:W-:Y:S01]  /*1630*/  LDGSTS.E.BYPASS.LTC128B.128 [R221+0x7880], [R8.64], !P1 ;  /* 0x0788000008dd7fae */ /* 0x0003e2000c901d44 */
[----:B------:R-:W-:Y:S01]  /*1640*/  ISETP.LT.OR P1, PT, R0, 0x1, P2 ;  /* 0x000000010000780c */ /* 0x000fe20001721670 */
[C---:B------:R-:W-:Y:S01]  /*1650*/  IMAD R20, R2.reuse, c[0x0][0x1ac], R3 ;  /* 0x00006b0002147a24 */ /* 0x040fe200078e0203 */
[----:B------:R-:W-:Y:S01]  /*1660*/  CS2R R102, SRZ ;  /* 0x0000000000667805 */ /* 0x000fe2000001ff00 */
[----:B------:R1:W-:Y:S01]  /*1670*/  LDGSTS.E.BYPASS.LTC128B.128 [R221+0xa080], [R8.64+0x80], !P4 ;  /* 0x0a08008008dd7fae */ /* 0x0003e2000e101d44 */
[----:B------:R-:W-:Y:S01]  /*1680*/  ISETP.GT.AND P4, PT, R251, 0x7f, PT ;  /* 0x0000007ffb00780c */ /* 0x000fe20003f84270 */
[----:B------:R-:W-:Y:S01]  /*1690*/  IMAD.WIDE.U32 R10, R2, c[0x0][0x1a8], R4 ;  /* 0x00006a00020a7a25 */ /* 0x000fe200078e0004 */
[----:B------:R-:W-:Y:S01]  /*16a0*/  CS2R R100, SRZ ;  /* 0x0000000000647805 */ /* 0x000fe2000001ff00 */
[----:B------:R-:W-:Y:S01]  /*16b0*/  CS2R R98, SRZ ;  /* 0x0000000000627805 */ /* 0x000fe2000001ff00 */
[----:B------:R-:W-:Y:S01]  /*16c0*/  CS2R R96, SRZ ;  /* 0x0000000000607805 */ /* 0x000fe2000001ff00 */
[----:B------:R-:W-:Y:S01]  /*16d0*/  IMAD.IADD R5, R11, 0x1, R20 ;  /* 0x000000010b057824 */ /* 0x000fe200078e0214 */
[----:B------:R-:W-:Y:S01]  /*16e0*/  SHF.R.S32.HI R20, RZ, 0x1f, R192 ;  /* 0x0000001fff147819 */ /* 0x000fe200000114c0 */
[----:B------:R-:W-:Y:S01]  /*16f0*/  IMAD R18, R26, c[0x0][0x180], RZ ;  /* 0x000060001a127a24 */ /* 0x000fe200078e02ff */
[----:B------:R-:W-:Y:S01]  /*1700*/  CS2R R94, SRZ ;  /* 0x00000000005e7805 */ /* 0x000fe2000001ff00 */
[----:B------:R1:W-:Y:S01]  /*1710*/  LDGSTS.E.BYPASS.LTC128B.128 [R221+0xc880], [R8.64+0x100], !P1 ;  /* 0x0c88010008dd7fae */ /* 0x0003e2000c901d44 */
[----:B------:R-:W-:Y:S01]  /*1720*/  ISETP.LT.OR P1, PT, R0, 0x21, P3 ;  /* 0x000000210000780c */ /* 0x000fe20001f21670 */
[----:B------:R-:W-:Y:S01]  /*1730*/  IMAD R18, R248, c[0x0][0x184], R18 ;  /* 0x00006100f8127a24 */ /* 0x000fe200078e0212 */
[----:B------:R-:W-:Y:S01]  /*1740*/  CS2R R92, SRZ ;  /* 0x00000000005c7805 */ /* 0x000fe2000001ff00 */
[C---:B------:R-:W-:Y:S01]  /*1750*/  @!P4 LEA R16, P0, R24.reuse, R6, 0x1 ;  /* 0x000000061810c211 */ /* 0x040fe200078008ff */
[----:B------:R-:W-:Y:S01]  /*1760*/  IMAD R2, R21, c[0x0][0x208], RZ ;  /* 0x0000820015027a24 */ /* 0x000fe200078e02ff */
[----:B------:R-:W-:Y:S01]  /*1770*/  CS2R R90, SRZ ;  /* 0x00000000005a7805 */ /* 0x000fe2000001ff00 */
[----:B------:R-:W-:Y:S01]  /*1780*/  IMAD.IADD R3, R15, 0x1, R18 ;  /* 0x000000010f037824 */ /* 0x000fe200078e0212 */
[----:B------:R-:W-:Y:S01]  /*1790*/  @!P4 LEA.HI.X R17, R24, R7, R17, 0x1, P0 ;  /* 0x000000071811c211 */ /* 0x000fe200000f0c11 */
[C---:B------:R-:W-:Y:S01]  /*17a0*/  IMAD R21, R19.reuse, c[0x0][0x20c], R2 ;  /* 0x0000830013157a24 */ /* 0x040fe200078e0202 */
[----:B------:R-:W-:Y:S01]  /*17b0*/  ISETP.LT.OR P4, PT, R0, 0x21, P2 ;  /* 0x000000210000780c */ /* 0x000fe20001781670 */
[----:B------:R-:W-:Y:S01]  /*17c0*/  IMAD.WIDE.U32 R18, R19, c[0x0][0x208], R12 ;  /* 0x0000820013127a25 */ /* 0x000fe200078e000c */
[----:B------:R-:W-:Y:S01]  /*17d0*/  ISETP.GT.AND P2, PT, R251, 0x7f, PT ;  /* 0x0000007ffb00780c */ /* 0x000fe20003f44270 */
[----:B------:R-:W-:Y:S01]  /*17e0*/  CS2R R88, SRZ ;  /* 0x0000000000587805 */ /* 0x000fe2000001ff00 */
[----:B------:R-:W-:Y:S01]  /*17f0*/  LEA R4, P0, R10, c[0x0][0x190], 0x1 ;  /* 0x000064000a047a11 */ /* 0x000fe200078008ff */
[----:B------:R2:W-:Y:S01]  /*1800*/  LDGSTS.E.BYPASS.LTC128B.128 [R221+0x8880], [R6.64], !P1 ;  /* 0x0888000006dd7fae */ /* 0x0005e2000c901d44 */
[----:B------:R-:W-:Y:S01]  /*1810*/  SEL R24, R250, RZ, !P6 ;  /* 0x000000fffa187207 */ /* 0x000fe20007000000 */
[----:B------:R-:W-:Y:S01]  /*1820*/  IMAD.MOV.U32 R13, RZ, RZ, 0x6 ;  /* 0x00000006ff0d7424 */ /* 0x000fe200078e00ff */
[----:B------:R-:W-:Y:S01]  /*1830*/  LEA.HI.X R5, R10, c[0x0][0x194], R5, 0x1, P0 ;  /* 0x000065000a057a11 */ /* 0x000fe200000f0c05 */
[----:B------:R-:W-:Y:S01]  /*1840*/  IMAD.MOV.U32 R2, RZ, RZ, R14 ;  /* 0x000000ffff027224 */ /* 0x000fe200078e000e */
[----:B------:R-:W-:Y:S01]  /*1850*/  ISETP.LT.OR P6, PT, R0, 0x21, P5 ;  /* 0x000000210000780c */ /* 0x000fe20002fc1670 */
[----:B------:R-:W-:Y:S01]  /*1860*/  IMAD.SHL.U32 R14, R34, 0x40, RZ ;  /* 0x00000040220e7824 */ /* 0x000fe200078e00ff */
[----:B------:R-:W-:Y:S01]  /*1870*/  CS2R R86, SRZ ;  /* 0x0000000000567805 */ /* 0x000fe2000001ff00 */
[----:B------:R-:W-:Y:S01]  /*1880*/  IMAD.WIDE.U32 R236, R24, c[0x0][0x188], R2 ;  /* 0x0000620018ec7a25 */ /* 0x000fe200078e0002 */
[----:B------:R-:W-:Y:S01]  /*1890*/  CS2R R84, SRZ ;  /* 0x0000000000547805 */ /* 0x000fe2000001ff00 */
[----:B------:R-:W-:Y:S01]  /*18a0*/  @!P2 ISETP.GE.AND P0, PT, R0, 0x41, PT ;  /* 0x000000410000a80c */ /* 0x000fe20003f06270 */
[----:B------:R-:W-:Y:S01]  /*18b0*/  CS2R R82, SRZ ;  /* 0x0000000000527805 */ /* 0x000fe2000001ff00 */
[-C--:B-1----:R-:W-:Y:S01]  /*18c0*/  SHF.L.U64.HI R9, R34, R13.reuse, c[0x0][0x17c] ;  /* 0x00005f0022097619 */ /* 0x082fe2000001020d */
[----:B------:R-:W-:Y:S01]  /*18d0*/  IMAD R8, R22, c[0x0][0x188], RZ ;  /* 0x0000620016087a24 */ /* 0x000fe200078e02ff */
[----:B------:R-:W-:Y:S01]  /*18e0*/  @!P2 ISETP.GE.OR P3, PT, R12, c[0x0][0x1cc], !P0 ;  /* 0x000073000c00aa0c */ /* 0x000fe20004766670 */
[----:B------:R-:W-:Y:S01]  /*18f0*/  IMAD.MOV.U32 R3, RZ, RZ, c[0x0][0x1ac] ;  /* 0x00006b00ff037624 */ /* 0x000fe200078e00ff */
[----:B------:R-:W-:Y:S01]  /*1900*/  @!P2 ISETP.LT.OR P2, PT, R0, 0x41, P5 ;  /* 0x000000410000a80c */ /* 0x000fe20002f41670 */
[----:B------:R-:W-:Y:S01]  /*1910*/  IMAD R2, R9, R192, RZ ;  /* 0x000000c009027224 */ /* 0x000fe200078e02ff */
[----:B------:R-:W-:Y:S01]  /*1920*/  ISETP.GT.AND P5, PT, R251, 0x7f, PT ;  /* 0x0000007ffb00780c */ /* 0x000fe20003fa4270 */
[----:B------:R2:W-:Y:S01]  /*1930*/  LDGSTS.E.BYPASS.LTC128B.128 [R221+0xb080], [R6.64+0x80], !P6 ;  /* 0x0b08008006dd7fae */ /* 0x0005e2000f101d44 */
[----:B------:R-:W-:Y:S01]  /*1940*/  ISETP.GE.AND P6, PT, R12, c[0x0][0x19c], PT ;  /* 0x000067000c007a0c */ /* 0x000fe20003fc6270 */
[-C--:B------:R-:W-:Y:S01]  /*1950*/  IMAD R9, R20, R14.reuse, R2 ;  /* 0x0000000e14097224 */ /* 0x080fe200078e0202 */
[----:B------:R-:W-:Y:S01]  /*1960*/  SHF.L.U64.HI R13, R35, R13, c[0x0][0x20c] ;  /* 0x00008300230d7619 */ /* 0x000fe2000001020d */
[----:B------:R2:W-:Y:S01]  /*1970*/  LDGSTS.E.BYPASS.LTC128B.128 [R221+0xd880], [R6.64+0x100], !P4 ;  /* 0x0d88010006dd7fae */ /* 0x0005e2000e101d44 */
[----:B------:R-:W-:Y:S01]  /*1980*/  ISETP.LT.OR P4, PT, R0, 0x1, P6 ;  /* 0x000000010000780c */ /* 0x000fe20003781670 */
[----:B------:R-:W-:Y:S01]  /*1990*/  IMAD R8, R24, c[0x0][0x18c], R8 ;  /* 0x0000630018087a24 */ /* 0x000fe200078e0208 */
[----:B------:R-:W-:Y:S01]  /*19a0*/  CS2R R80, SRZ ;  /* 0x0000000000507805 */ /* 0x000fe2000001ff00 */
[----:B------:R-:W-:Y:S01]  /*19b0*/  IMAD.MOV.U32 R230, RZ, RZ, R236 ;  /* 0x000000ffffe67224 */ /* 0x000fe200078e00ec */
[----:B------:R-:W-:Y:S01]  /*19c0*/  CS2R R78, SRZ ;  /* 0x00000000004e7805 */ /* 0x000fe2000001ff00 */
[----:B------:R-:W-:Y:S01]  /*19d0*/  IMAD.IADD R231, R237, 0x1, R8 ;  /* 0x00000001ede77824 */ /* 0x000fe200078e0208 */
[----:B------:R-:W-:Y:S01]  /*19e0*/  CS2R R76, SRZ ;  /* 0x00000000004c7805 */ /* 0x000fe2000001ff00 */
[----:B------:R1:W-:Y:S01]  /*19f0*/  @!P5 LDGSTS.E.BYPASS.LTC128B.128 [R221+0x9880], [R16.64], !P3 ;  /* 0x0988000010dddfae */ /* 0x0003e2000d901d44 */
[----:B------:R-:W-:Y:S01]  /*1a00*/  ISETP.GT.AND P3, PT, R251, 0x7f, PT ;  /* 0x0000007ffb00780c */ /* 0x000fe20003f64270 */
[----:B------:R-:W-:Y:S01]  /*1a10*/  IMAD.WIDE.U32 R14, R192, R14, R230 ;  /* 0x0000000ec00e7225 */ /* 0x000fe200078e00e6 */
[----:B------:R-:W-:Y:S01]  /*1a20*/  @!P5 ISETP.GE.OR P1, PT, R30, c[0x0][0x1cc], !P0 ;  /* 0x000073001e00da0c */ /* 0x000fe20004726670 */
[----:B------:R-:W-:Y:S01]  /*1a30*/  CS2R R74, SRZ ;  /* 0x00000000004a7805 */ /* 0x000fe2000001ff00 */
[----:B------:R-:W-:Y:S01]  /*1a40*/  ISETP.GE.AND P5, PT, R29, c[0x0][0x19c], PT ;  /* 0x000067001d007a0c */ /* 0x000fe20003fa6270 */
[----:B------:R-:W-:Y:S01]  /*1a50*/  IMAD.IADD R9, R15, 0x1, R9 ;  /* 0x000000010f097824 */ /* 0x000fe200078e0209 */
[----:B------:R-:W-:Y:S01]  /*1a60*/  CS2R R72, SRZ ;  /* 0x0000000000487805 */ /* 0x000fe2000001ff00 */
[----:B------:R-:W-:Y:S01]  /*1a70*/  IMAD R13, R13, R192, RZ ;  /* 0x000000c00d0d7224 */ /* 0x000fe200078e02ff */
[----:B------:R-:W-:Y:S01]  /*1a80*/  CS2R R70, SRZ ;  /* 0x0000000000467805 */ /* 0x000fe2000001ff00 */
[----:B------:R-:W-:Y:S01]  /*1a90*/  CS2R R68, SRZ ;  /* 0x0000000000447805 */ /* 0x000fe2000001ff00 */
[----:B------:R-:W-:Y:S01]  /*1aa0*/  CS2R R66, SRZ ;  /* 0x0000000000427805 */ /* 0x000fe2000001ff00 */
[----:B------:R-:W-:Y:S01]  /*1ab0*/  IMAD R13, R20, R36, R13 ;  /* 0x00000024140d7224 */ /* 0x000fe200078e020d */
[----:B------:R-:W-:Y:S01]  /*1ac0*/  LEA.HI R20, R32, R251, RZ, 0x4 ;  /* 0x000000fb20147211 */ /* 0x000fe200078f20ff */
[----:B------:R1:W-:Y:S01]  /*1ad0*/  @!P3 LDGSTS.E.BYPASS.LTC128B.128 [R221+0xc080], [R16.64+0x80], !P2 ;  /* 0x0c08008010ddbfae */ /* 0x0003e2000d101d44 */
[----:B------:R-:W-:Y:S01]  /*1ae0*/  CS2R R64, SRZ ;  /* 0x0000000000407805 */ /* 0x000fe2000001ff00 */
[----:B------:R-:W-:Y:S01]  /*1af0*/  CS2R R62, SRZ ;  /* 0x00000000003e7805 */ /* 0x000fe2000001ff00 */
[----:B------:R-:W-:Y:S01]  /*1b00*/  CS2R R60, SRZ ;  /* 0x00000000003c7805 */ /* 0x000fe2000001ff00 */
[----:B------:R1:W-:Y:S01]  /*1b10*/  @!P3 LDGSTS.E.BYPASS.LTC128B.128 [R221+0xe880], [R16.64+0x100], !P1 ;  /* 0x0e88010010ddbfae */ /* 0x0003e2000c901d44 */
[----:B------:R-:W-:Y:S01]  /*1b20*/  ISETP.LT.OR P1, PT, R0, 0x1, P5 ;  /* 0x000000010000780c */ /* 0x000fe20002f21670 */
[----:B--2---:R-:W-:Y:S01]  /*1b30*/  IMAD.MOV.U32 R7, RZ, RZ, c[0x0][0x1a8] ;  /* 0x00006a00ff077624 */ /* 0x004fe200078e00ff */
[----:B------:R-:W-:Y:S01]  /*1b40*/  ISETP.GE.AND P3, PT, R30, c[0x0][0x19c], PT ;  /* 0x000067001e007a0c */ /* 0x000fe20003f66270 */
[----:B------:R2:W-:Y:S01]  /*1b50*/  LDGSTS.E.BYPASS.LTC128B.128 [R221+0x80], [R4.64], !P4 ;  /* 0x0008000004dd7fae */ /* 0x0005e2000e101d44 */
[----:B------:R-:W-:Y:S01]  /*1b60*/  ISETP.GT.AND P4, PT, R251, 0x7f, PT ;  /* 0x0000007ffb00780c */ /* 0x000fe20003f84270 */
[----:B------:R-:W-:Y:S01]  /*1b70*/  CS2R R58, SRZ ;  /* 0x00000000003a7805 */ /* 0x000fe2000001ff00 */
[C---:B------:R-:W-:Y:S01]  /*1b80*/  LEA R2, P0, R7.reuse, R4, 0x6 ;  /* 0x0000000407027211 */ /* 0x040fe200078030ff */
[----:B------:R-:W-:Y:S01]  /*1b90*/  CS2R R56, SRZ ;  /* 0x0000000000387805 */ /* 0x000fe2000001ff00 */
[C---:B------:R-:W-:Y:S01]  /*1ba0*/  SHF.L.U64.HI R6, R7.reuse, R33, c[0x0][0x1ac] ;  /* 0x00006b0007067619 */ /* 0x040fe20000010221 */
[----:B------:R-:W-:Y:S01]  /*1bb0*/  CS2R R54, SRZ ;  /* 0x0000000000367805 */ /* 0x000fe2000001ff00 */
[C---:B------:R-:W-:Y:S01]  /*1bc0*/  LEA.HI.X R3, R7.reuse, R5, R3, 0x6, P0 ;  /* 0x0000000507037211 */ /* 0x040fe200000f3403 */
[----:B------:R-:W-:Y:S01]  /*1bd0*/  IMAD.SHL.U32 R7, R7, 0x20, RZ ;  /* 0x0000002007077824 */ /* 0x000fe200078e00ff */
[C---:B------:R-:W-:Y:S01]  /*1be0*/  ISETP.LT.OR P2, PT, R0.reuse, 0x1, P3 ;  /* 0x000000010000780c */ /* 0x040fe20001f41670 */
[----:B------:R2:W-:Y:S01]  /*1bf0*/  LDGSTS.E.BYPASS.LTC128B.128 [R221+0x2880], [R4.64+0x80], !P1 ;  /* 0x0288008004dd7fae */ /* 0x0005e2000c901d44 */
[----:B------:R-:W-:Y:S01]  /*1c00*/  ISETP.LT.OR P1, PT, R0, 0x21, P6 ;  /* 0x000000210000780c */ /* 0x000fe20003721670 */
[----:B------:R-:W-:Y:S01]  /*1c10*/  CS2R R52, SRZ ;  /* 0x0000000000347805 */ /* 0x000fe2000001ff00 */
[----:B------:R-:W-:Y:S01]  /*1c20*/  CS2R R50, SRZ ;  /* 0x0000000000327805 */ /* 0x000fe2000001ff00 */
[C---:B------:R-:W-:Y:S01]  /*1c30*/  @!P4 LEA R10, P0, R7.reuse, R2, 0x1 ;  /* 0x00000002070ac211 */ /* 0x040fe200078008ff */
[----:B------:R-:W-:Y:S01]  /*1c40*/  CS2R R48, SRZ ;  /* 0x0000000000307805 */ /* 0x000fe2000001ff00 */
[----:B------:R-:W-:Y:S01]  /*1c50*/  CS2R R46, SRZ ;  /* 0x00000000002e7805 */ /* 0x000fe2000001ff00 */
[----:B------:R-:W-:Y:S01]  /*1c60*/  CS2R R44, SRZ ;  /* 0x00000000002c7805 */ /* 0x000fe2000001ff00 */
[----:B------:R-:W-:Y:S01]  /*1c70*/  @!P4 LEA.HI.X R11, R7, R3, R6, 0x1, P0 ;  /* 0x00000003070bc211 */ /* 0x000fe200000f0c06 */
[----:B------:R-:W-:Y:S01]  /*1c80*/  IMAD.IADD R7, R19, 0x1, R21 ;  /* 0x0000000113077824 */ /* 0x000fe200078e0215 */
[C---:B------:R-:W-:Y:S01]  /*1c90*/  LEA R8, P0, R14.reuse, c[0x0][0x160], 0x1 ;  /* 0x000058000e087a11 */ /* 0x040fe200078008ff */
[----:B------:R-:W-:Y:S01]  /*1ca0*/  IMAD.SHL.U32 R19, R251, 0x4, RZ ;  /* 0x00000004fb137824 */ /* 0x000fe200078e00ff */
[----:B------:R2:W-:Y:S01]  /*1cb0*/  LDGSTS.E.BYPASS.LTC128B.128 [R221+0x5080], [R4.64+0x100], !P2 ;  /* 0x0508010004dd7fae */ /* 0x0005e2000d101d44 */
[----:B------:R-:W-:Y:S01]  /*1cc0*/  IMAD.MOV.U32 R6, RZ, RZ, R18 ;  /* 0x000000ffff067224 */ /* 0x000fe200078e0012 */
[----:B------:R-:W-:Y:S01]  /*1cd0*/  LEA.HI.X R9, R14, c[0x0][0x164], R9, 0x1, P0 ;  /* 0x000059000e097a11 */ /* 0x000fe200000f0c09 */
[----:B-1----:R-:W-:Y:S01]  /*1ce0*/  IMAD R16, R26, c[0x0][0x210], RZ ;  /* 0x000084001a107a24 */ /* 0x002fe200078e02ff */
[----:B------:R-:W-:Y:S01]  /*1cf0*/  ISETP.GE.AND P0, PT, R12, c[0x0][0x16c], PT ;  /* 0x00005b000c007a0c */ /* 0x000fe20003f06270 */
[----:B------:R1:W-:Y:S01]  /*1d00*/  LDGSTS.E.BYPASS.LTC128B.128 [R221+0x1080], [R2.64], !P1 ;  /* 0x0108000002dd7fae */ /* 0x0003e2000c901d44 */
[----:B------:R-:W-:Y:S01]  /*1d10*/  ISETP.GE.AND P1, PT, R29, c[0x0][0x16c], PT ;  /* 0x00005b001d007a0c */ /* 0x000fe20003f26270 */
[----:B------:R-:W-:Y:S01]  /*1d20*/  IMAD R16, R248, c[0x0][0x214], R16 ;  /* 0x00008500f8107a24 */ /* 0x000fe200078e0210 */
[----:B------:R-:W-:-:S02]  /*1d30*/  SEL R15, RZ, 0x1, P0 ;  /* 0x00000001ff0f7807 */ /* 0x000fc40000000000 */
[----:B------:R-:W-:Y:S02]  /*1d40*/  ISETP.GE.AND P0, PT, R30, c[0x0][0x16c], PT ;  /* 0x00005b001e007a0c */ /* 0x000fe40003f06270 */
[----:B------:R-:W-:Y:S02]  /*1d50*/  SHF.R.S32.HI R14, RZ, 0x1f, R23 ;  /* 0x0000001fff0e7819 */ /* 0x000fe40000011417 */
[----:B------:R-:W-:Y:S02]  /*1d60*/  SEL R21, RZ, 0x4, P0 ;  /* 0x00000004ff157807 */ /* 0x000fe40000000000 */
[C---:B------:R-:W-:Y:S02]  /*1d70*/  ISETP.LT.OR P0, PT, R0.reuse, 0x21, P3 ;  /* 0x000000210000780c */ /* 0x040fe40001f01670 */
[----:B------:R-:W-:Y:S02]  /*1d80*/  IADD3 R18, P2, R19, R23, RZ ;  /* 0x0000001713127210 */ /* 0x000fe40007f5e0ff */
[----:B------:R-:W-:-:S02]  /*1d90*/  @!P4 ISETP.LT.OR P3, PT, R0, 0x41, P3 ;  /* 0x000000410000c80c */ /* 0x000fc40001f61670 */
[----:B------:R-:W-:Y:S01]  /*1da0*/  LEA.HI.X.SX32 R19, R19, R14, 0x1, P2 ;  /* 0x0000000e13137211 */ /* 0x000fe200010f0eff */
[----:B------:R-:W-:Y:S01]  /*1db0*/  IMAD.SHL.U32 R14, R35, 0x20, RZ ;  /* 0x00000020230e7824 */ /* 0x000fe200078e00ff */
[C---:B------:R-:W-:Y:S02]  /*1dc0*/  @!P4 ISETP.LT.OR P2, PT, R0.reuse, 0x41, P6 ;  /* 0x000000410000c80c */ /* 0x040fe40003741670 */
[----:B--2---:R-:W-:Y:S02]  /*1dd0*/  SEL R4, RZ, 0xffffffff, P1 ;  /* 0xffffffffff047807 */ /* 0x004fe40000800000 */
[C---:B------:R-:W-:Y:S02]  /*1de0*/  ISETP.LT.OR P1, PT, R0.reuse, 0x21, P5 ;  /* 0x000000210000780c */ /* 0x040fe40002f21670 */
[----:B------:R-:W-:Y:S01]  /*1df0*/  @!P4 ISETP.LT.OR P5, PT, R0, 0x41, P5 ;  /* 0x000000410000c80c */ /* 0x000fe20002fa1670 */
[----:B------:R-:W-:Y:S02]  /*1e00*/  IMAD.SHL.U32 R17, R4, 0x2, RZ ;  /* 0x0000000204117824 */ /* 0x000fe400078e00ff */
[----:B------:R-:W-:-:S03]  /*1e10*/  IMAD.WIDE.U32 R4, R248, c[0x0][0x210], R6 ;  /* 0x00008400f8047a25 */ /* 0x000fc600078e0006 */
[----:B------:R-:W-:Y:S01]  /*1e20*/  LOP3.LUT R6, R17, 0x2, R15, 0xe2, !PT ;  /* 0x0000000211067812 */ /* 0x000fe200078ee20f */
[----:B------:R-:W-:Y:S01]  /*1e30*/  IMAD.IADD R5, R5, 0x1, R16 ;  /* 0x0000000105057824 */ /* 0x000fe200078e0210 */
[----:B------:R-:W-:Y:S02]  /*1e40*/  SHF.R.S32.HI R15, RZ, 0x4, R20 ;  /* 0x00000004ff0f7819 */ /* 0x000fe40000011414 */
[----:B------:R-:W-:Y:S01]  /*1e50*/  LOP3.LUT R0, R6, R21, RZ, 0xfc, !PT ;  /* 0x0000001506007212 */ /* 0x000fe200078efcff */
[----:B------:R1:W-:Y:S01]  /*1e60*/  LDGSTS.E.BYPASS.LTC128B.128 [R221+0x3880], [R2.64+0x80], !P1 ;  /* 0x0388008002dd7fae */ /* 0x0003e2000c901d44 */
[----:B------:R-:W-:Y:S01]  /*1e70*/  ISETP.GT.AND P1, PT, R251, 0x7f, PT ;  /* 0x0000007ffb00780c */ /* 0x000fe20003f24270 */
[----:B------:R-:W-:Y:S01]  /*1e80*/  IMAD.SHL.U32 R21, R192, 0x40, RZ ;  /* 0x00000040c0157824 */ /* 0x000fe200078e00ff */
[----:B------:R-:W-:Y:S01]  /*1e90*/  P2R R7, PR, RZ, 0x20 ;  /* 0x00000020ff077803 */ /* 0x000fe20000000000 */
[----:B------:R1:W-:Y:S01]  /*1ea0*/  LDGSTS.E.BYPASS.LTC128B.128 [R221+0x6080], [R2.64+0x100], !P0 ;  /* 0x0608010002dd7fae */ /* 0x0003e2000c101d44 */
[----:B------:R-:W-:Y:S01]  /*1eb0*/  LOP3.LUT P4, RZ, R0, 0x1, RZ, 0xc0, !PT ;  /* 0x0000000100ff7812 */ /* 0x000fe2000788c0ff */
[----:B------:R-:W-:Y:S01]  /*1ec0*/  IMAD R6, R22, c[0x0][0x218], RZ ;  /* 0x0000860016067a24 */ /* 0x000fe200078e02ff */
[----:B------:R-:W-:Y:S01]  /*1ed0*/  ISETP.NE.AND P0, PT, R7, RZ, PT ;  /* 0x000000ff0700720c */ /* 0x000fe20003f05270 */
[----:B------:R-:W-:Y:S01]  /*1ee0*/  IMAD.WIDE.U32 R234, R24, c[0x0][0x218], R4 ;  /* 0x0000860018ea7a25 */ /* 0x000fe200078e0004 */
[----:B------:R-:W-:-:S02]  /*1ef0*/  LOP3.LUT P6, RZ, R0, 0x2, RZ, 0xc0, !PT ;  /* 0x0000000200ff7812 */ /* 0x000fc400078cc0ff */
[----:B------:R-:W-:Y:S01]  /*1f00*/  LOP3.LUT P5, RZ, R0, 0x4, RZ, 0xc0, !PT ;  /* 0x0000000400ff7812 */ /* 0x000fe200078ac0ff */
[----:B------:R-:W-:Y:S01]  /*1f10*/  IMAD.MOV.U32 R228, RZ, RZ, R234 ;  /* 0x000000ffffe47224 */ /* 0x000fe200078e00ea */
[----:B------:R-:W-:Y:S01]  /*1f20*/  IADD3 R0, -R238, R225, -R21 ;  /* 0x000000e1ee007210 */ /* 0x000fe20007ffe915 */
[----:B------:R2:W-:Y:S01]  /*1f30*/  @!P1 LDGSTS.E.BYPASS.LTC128B.128 [R221+0x2080], [R10.64], !P2 ;  /* 0x020800000add9fae */ /* 0x0005e2000d101d44 */
[----:B------:R-:W-:Y:S01]  /*1f40*/  IMAD.WIDE.U32 R4, R248, c[0x0][0x270], R18 ;  /* 0x00009c00f8047a25 */ /* 0x000fe200078e0012 */
[----:B------:R-:W-:Y:S02]  /*1f50*/  LEA.HI R16, R32, R251, RZ, 0x2 ;  /* 0x000000fb20107211 */ /* 0x000fe400078f10ff */
[C---:B------:R-:W-:Y:S02]  /*1f60*/  ISETP.LT.OR P2, PT, R0.reuse, 0x1, !P6 ;  /* 0x000000010000780c */ /* 0x040fe40007741670 */
[----:B------:R2:W-:Y:S01]  /*1f70*/  @!P1 LDGSTS.E.BYPASS.LTC128B.128 [R221+0x4880], [R10.64+0x80], !P0 ;  /* 0x048800800add9fae */ /* 0x0005e2000c101d44 */
[----:B------:R-:W-:-:S03]  /*1f80*/  ISETP.LT.OR P0, PT, R0, 0x1, !P4 ;  /* 0x000000010000780c */ /* 0x000fc60006701670 */
[----:B------:R2:W-:Y:S01]  /*1f90*/  @!P1 LDGSTS.E.BYPASS.LTC128B.128 [R221+0x7080], [R10.64+0x100], !P3 ;  /* 0x070801000add9fae */ /* 0x0005e2000d901d44 */
[C---:B------:R-:W-:Y:S02]  /*1fa0*/  ISETP.LT.OR P1, PT, R0.reuse, 0x1, !P5 ;  /* 0x000000010000780c */ /* 0x040fe40006f21670 */
[----:B------:R-:W-:Y:S01]  /*1fb0*/  ISETP.LT.OR P3, PT, R0, 0x21, !P4 ;  /* 0x000000210000780c */ /* 0x000fe20006761670 */
[----:B------:R-:W0:Y:S01]  /*1fc0*/  LDGDEPBAR ;  /* 0x00000000000079af */ /* 0x000e220000000000 */
[----:B-1----:R-:W-:Y:S02]  /*1fd0*/  IMAD.SHL.U32 R3, R34, 0x20, RZ ;  /* 0x0000002022037824 */ /* 0x002fe400078e00ff */
[----:B------:R-:W-:-:S03]  /*1fe0*/  IMAD R2, R24, c[0x0][0x21c], R6 ;  /* 0x0000870018027a24 */ /* 0x000fc600078e0206 */
[----:B------:R1:W-:Y:S01]  /*1ff0*/  LDGSTS.E.BYPASS.LTC128B.128 [R221+0xf080], [R8.64], !P0 ;  /* 0x0f08000008dd7fae */ /* 0x0003e2000c101d44 */
[----:B------:R-:W-:Y:S01]  /*2000*/  LEA R6, P0, R3, R8, 0x1 ;  /* 0x0000000803067211 */ /* 0x000fe200078008ff */
[----:B------:R-:W-:Y:S02]  /*2010*/  IMAD.IADD R229, R235, 0x1, R2 ;  /* 0x00000001ebe57824 */ /* 0x000fe400078e0202 */
[----:B------:R1:W-:Y:S01]  /*2020*/  LDGSTS.E.BYPASS.LTC128B.128 [R221+0x11080], [R8.64+0x80], !P2 ;  /* 0x1108008008dd7fae */ /* 0x0003e2000d101d44 */
[----:B------:R-:W-:Y:S01]  /*2030*/  ISETP.LT.OR P2, PT, R0, 0x21, !P6 ;  /* 0x000000210000780c */ /* 0x000fe20007741670 */
[----:B------:R-:W-:Y:S01]  /*2040*/  IMAD R2, R26, c[0x0][0x270], RZ ;  /* 0x00009c001a027a24 */ /* 0x000fe200078e02ff */
[----:B------:R-:W-:Y:S01]  /*2050*/  LEA.HI.X R7, R3, R9, R37, 0x1, P0 ;  /* 0x0000000903077211 */ /* 0x000fe200000f0c25 */
[----:B------:R1:W-:Y:S01]  /*2060*/  LDGSTS.E.BYPASS.LTC128B.128 [R221+0x13080], [R8.64+0x100], !P1 ;  /* 0x1308010008dd7fae */ /* 0x0003e2000c901d44 */
[----:B------:R-:W-:Y:S01]  /*2070*/  ISETP.LT.OR P1, PT, R0, 0x21, !P5 ;  /* 0x000000210000780c */ /* 0x000fe20006f21670 */
[----:B------:R-:W-:-:S02]  /*2080*/  IMAD R2, R248, c[0x0][0x274], R2 ;  /* 0x00009d00f8027a24 */ /* 0x000fc400078e0202 */
[----:B------:R3:W-:Y:S01]  /*2090*/  LDGSTS.E.BYPASS.LTC128B.128 [R221+0x10080], [R6.64], !P3 ;  /* 0x1008000006dd7fae */ /* 0x0007e2000d901d44 */
[----:B------:R-:W-:Y:S01]  /*20a0*/  ISETP.GT.AND P3, PT, R251, 0xf, PT ;  /* 0x0000000ffb00780c */ /* 0x000fe20003f64270 */
[----:B------:R-:W-:Y:S01]  /*20b0*/  IMAD.IADD R5, R5, 0x1, R2 ;  /* 0x0000000105057824 */ /* 0x000fe200078e0202 */
[----:B------:R-:W-:Y:S01]  /*20c0*/  ISETP.GE.AND P3, PT, R12, c[0x0][0x1fc], PT ;  /* 0x00007f000c007a0c */ /* 0x000fe20003f66270 */
[----:B--2---:R-:W-:Y:S02]  /*20d0*/  IMAD.WIDE.U32 R10, R36, R192, R228 ;  /* 0x000000c0240a7225 */ /* 0x004fe400078e00e4 */
[----:B------:R3:W-:Y:S01]  /*20e0*/  LDGSTS.E.BYPASS.LTC128B.128 [R221+0x12080], [R6.64+0x80], !P2 ;  /* 0x1208008006dd7fae */ /* 0x0007e2000d101d44 */
[----:B------:R-:W-:Y:S01]  /*20f0*/  ISETP.GT.AND P2, PT, R251, 0xf, PT ;  /* 0x0000000ffb00780c */ /* 0x000fe20003f44270 */
[----:B------:R-:W-:Y:S01]  /*2100*/  IMAD.IADD R0, R11, 0x1, R13 ;  /* 0x000000010b007824 */ /* 0x000fe200078e020d */
[----:B------:R-:W-:Y:S01]  /*2110*/  LEA R2, P0, R10, c[0x0][0x1f0], 0x1 ;  /* 0x00007c000a027a11 */ /* 0x000fe200078008ff */
[----:B------:R-:W-:Y:S01]  /*2120*/  IMAD.WIDE.U32 R242, R24, c[0x0][0x278], R4 ;  /* 0x00009e0018f27a25 */ /* 0x000fe200078e0004 */
[----:B------:R3:W-:Y:S01]  /*2130*/  LDGSTS.E.BYPASS.LTC128B.128 [R221+0x14080], [R6.64+0x100], !P1 ;  /* 0x1408010006dd7fae */ /* 0x0007e2000c901d44 */
[----:B------:R-:W-:-:S02]  /*2140*/  SHF.R.S32.HI R4, RZ, 0x1f, R251 ;  /* 0x0000001fff047819 */ /* 0x000fc400000114fb */
[----:B------:R-:W-:Y:S02]  /*2150*/  LEA.HI.X R3, R10, c[0x0][0x1f4], R0, 0x1, P0 ;  /* 0x00007d000a037a11 */ /* 0x000fe400000f0c00 */
[----:B------:R-:W-:Y:S02]  /*2160*/  LEA.HI R13, R20, R15, RZ, 0x1 ;  /* 0x0000000f140d7211 */ /* 0x000fe400078f08ff */
[----:B------:R-:W-:Y:S02]  /*2170*/  SHF.R.S32.HI R10, RZ, 0x1f, R16 ;  /* 0x0000001fff0a7819 */ /* 0x000fe40000011410 */
[----:B------:R-:W-:Y:S01]  /*2180*/  @!P2 IADD3 R5, P0, R21, R242, RZ ;  /* 0x000000f21505a210 */ /* 0x000fe20007f1e0ff */
[----:B-1----:R-:W-:Y:S02]  /*2190*/  IMAD R9, R22, c[0x0][0x278], RZ ;  /* 0x00009e0016097a24 */ /* 0x002fe400078e02ff */
[----:B------:R-:W-:Y:S01]  /*21a0*/  IMAD R8, R23, 0xc0, RZ ;  /* 0x000000c017087824 */ /* 0x000fe200078e02ff */
[----:B------:R-:W-:Y:S01]  /*21b0*/  SHF.R.S32.HI R23, RZ, 0x1f, R21 ;  /* 0x0000001fff177819 */ /* 0x000fe20000011415 */
[----:B------:R-:W-:-:S04]  /*21c0*/  IMAD R0, R24, c[0x0][0x27c], R9 ;  /* 0x00009f0018007a24 */ /* 0x000fc800078e0209 */
[----:B------:R-:W-:Y:S01]  /*21d0*/  IMAD.IADD R247, R243, 0x1, R0 ;  /* 0x00000001f3f77824 */ /* 0x000fe200078e0200 */
[----:B------:R-:W-:Y:S02]  /*21e0*/  IADD3 R0, -R21, R225, -R238 ;  /* 0x000000e115007210 */ /* 0x000fe40007ffe9ee */
[----:B---3--:R-:W-:-:S04]  /*21f0*/  IADD3 R6, P1, R8, R251, RZ ;  /* 0x000000fb08067210 */ /* 0x008fc80007f3e0ff */
[----:B------:R-:W-:Y:S01]  /*2200*/  LEA.HI.X.SX32 R7, R8, R4, 0x1, P1 ;  /* 0x0000000408077211 */ /* 0x000fe200008f0eff */
[----:B------:R-:W-:Y:S01]  /*2210*/  @!P2 IMAD.X R8, R23, 0x1, R247, P0 ;  /* 0x000000011708a824 */ /* 0x000fe200000e06f7 */
[C---:B------:R-:W-:Y:S02]  /*2220*/  @!P2 LEA R4, P0, R5.reuse, c[0x0][0x258], 0x2 ;  /* 0x000096000504aa11 */ /* 0x040fe400078010ff */
[----:B------:R-:W-:Y:S02]  /*2230*/  ISETP.LT.OR P1, PT, R0, 0x1, P3 ;  /* 0x000000010000780c */ /* 0x000fe40001f21670 */
[----:B------:R-:W-:Y:S01]  /*2240*/  @!P2 LEA.HI.X R5, R5, c[0x0][0x25c], R8, 0x2, P0 ;  /* 0x000097000505aa11 */ /* 0x000fe200000f1408 */
[----:B------:R-:W-:-:S05]  /*2250*/  @!P2 IMAD.SHL.U32 R8, R251, 0x10, RZ ;  /* 0x00000010fb08a824 */ /* 0x000fca00078e00ff */
[----:B------:R1:W-:Y:S01]  /*2260*/  @!P2 LDGSTS.E.BYPASS.LTC128B.128 [R8+0x21080], [R4.64] ;  /* 0x210800000408afae */ /* 0x0003e2000b901d44 */
[----:B------:R-:W-:-:S03]  /*2270*/  ISETP.GE.AND P2, PT, R29, c[0x0][0x1fc], PT ;  /* 0x00007f001d007a0c */ /* 0x000fc60003f46270 */
[----:B------:R-:W0:Y:S01]  /*2280*/  LDGDEPBAR ;  /* 0x00000000000079af */ /* 0x000e220000000000 */
[----:B------:R-:W-:-:S03]  /*2290*/  ISETP.LT.OR P0, PT, R0, 0x1, P2 ;  /* 0x000000010000780c */ /* 0x000fc60001701670 */
[----:B------:R2:W-:Y:S10]  /*22a0*/  LDGSTS.E.BYPASS.LTC128B.128 [R221+0x1b080], [R2.64], !P1 ;  /* 0x1b08000002dd7fae */ /* 0x0005f4000c901d44 */
[----:B------:R2:W-:Y:S01]  /*22b0*/  LDGSTS.E.BYPASS.LTC128B.128 [R221+0x1d080], [R2.64+0x80], !P0 ;  /* 0x1d08008002dd7fae */ /* 0x0005e2000c101d44 */
[----:B-1----:R-:W-:Y:S01]  /*22c0*/  LEA R8, P0, R14, R2, 0x1 ;  /* 0x000000020e087211 */ /* 0x002fe200078008ff */
[----:B------:R-:W-:Y:S01]  /*22d0*/  IMAD.WIDE.U32 R4, R248, c[0x0][0x288], R18 ;  /* 0x0000a200f8047a25 */ /* 0x000fe200078e0012 */
[----:B------:R-:W-:-:S02]  /*22e0*/  LEA.HI R18, R32, R251, RZ, 0x5 ;  /* 0x000000fb20127211 */ /* 0x000fc400078f28ff */
[----:B------:R-:W-:Y:S02]  /*22f0*/  LEA.HI.X R9, R14, R3, R252, 0x1, P0 ;  /* 0x000000030e097211 */ /* 0x000fe400000f0cfc */
[----:B------:R-:W-:Y:S02]  /*2300*/  ISETP.GE.AND P0, PT, R30, c[0x0][0x1fc], PT ;  /* 0x00007f001e007a0c */ /* 0x000fe40003f06270 */
[----:B------:R-:W-:Y:S02]  /*2310*/  SHF.R.S32.HI R14, RZ, 0x2, R16 ;  /* 0x00000002ff0e7819 */ /* 0x000fe40000011410 */
[----:B------:R-:W-:Y:S02]  /*2320*/  ISETP.LT.OR P1, PT, R0, 0x1, P0 ;  /* 0x000000010000780c */ /* 0x000fe40000721670 */
[----:B------:R-:W-:Y:S02]  /*2330*/  SHF.R.S32.HI R17, RZ, 0x5, R18 ;  /* 0x00000005ff117819 */ /* 0x000fe40000011412 */
[----:B------:R-:W-:-:S02]  /*2340*/  LEA.HI R10, R10, R14, RZ, 0x3 ;  /* 0x0000000e0a0a7211 */ /* 0x000fc400078f18ff */
[----:B------:R-:W-:-:S07]  /*2350*/  ISETP.LT.OR P0, PT, R0, 0x21, P0 ;  /* 0x000000210000780c */ /* 0x000fce0000701670 */
[----:B------:R2:W-:Y:S01]  /*2360*/  LDGSTS.E.BYPASS.LTC128B.128 [R221+0x1f080], [R2.64+0x100], !P1 ;  /* 0x1f08010002dd7fae */ /* 0x0005e2000c901d44 */
[----:B------:R-:W-:Y:S02]  /*2370*/  ISETP.LT.OR P1, PT, R0, 0x21, P3 ;  /* 0x000000210000780c */ /* 0x000fe40001f21670 */
[----:B------:R-:W-:-:S04]  /*2380*/  ISETP.GE.AND P3, PT, R12, c[0x0][0x1fc], PT ;  /* 0x00007f000c007a0c */ /* 0x000fc80003f66270 */
[----:B------:R-:W-:Y:S02]  /*2390*/  SEL R19, RZ, 0x1, P3 ;  /* 0x00000001ff137807 */ /* 0x000fe40001800000 */
[----:B------:R-:W-:-:S05]  /*23a0*/  ISETP.GE.AND P3, PT, R251, 0x10, PT ;  /* 0x00000010fb00780c */ /* 0x000fca0003f66270 */
[----:B------:R1:W-:Y:S01]  /*23b0*/  LDGSTS.E.BYPASS.LTC128B.128 [R221+0x1c080], [R8.64], !P1 ;  /* 0x1c08000008dd7fae */ /* 0x0003e2000c901d44 */
[----:B------:R-:W-:Y:S02]  /*23c0*/  ISETP.LT.OR P1, PT, R0, 0x21, P2 ;  /* 0x000000210000780c */ /* 0x000fe40001721670 */
[----:B------:R-:W-:Y:S02]  /*23d0*/  LOP3.LUT R0, R10, 0xfffffff8, RZ, 0xc0, !PT ;  /* 0xfffffff80a007812 */ /* 0x000fe400078ec0ff */
[----:B------:R-:W-:-:S03]  /*23e0*/  ISETP.GE.AND P2, PT, R30, c[0x0][0x1fc], PT ;  /* 0x00007f001e007a0c */ /* 0x000fc60003f46270 */
[----:B------:R-:W-:Y:S02]  /*23f0*/  IMAD.IADD R14, R14, 0x1, -R0 ;  /* 0x000000010e0e7824 */ /* 0x000fe400078e0a00 */
[----:B--2---:R-:W-:-:S04]  /*2400*/  IMAD R3, R26, c[0x0][0x288], RZ ;  /* 0x0000a2001a037a24 */ /* 0x004fc800078e02ff */
[----:B------:R1:W-:Y:S01]  /*2410*/  LDGSTS.E.BYPASS.LTC128B.128 [R221+0x1e080], [R8.64+0x80], !P1 ;  /* 0x1e08008008dd7fae */ /* 0x0003e2000c901d44 */
[----:B------:R-:W-:Y:S01]  /*2420*/  IMAD R2, R26, c[0x0][0x238], RZ ;  /* 0x00008e001a027a24 */ /* 0x000fe200078e02ff */
[----:B------:R-:W-:Y:S01]  /*2430*/  ISETP.GE.AND P1, PT, R29, c[0x0][0x1fc], PT ;  /* 0x00007f001d007a0c */ /* 0x000fe20003f26270 */
[C---:B------:R-:W-:Y:S01]  /*2440*/  IMAD R12, R248.reuse, c[0x0][0x28c], R3 ;  /* 0x0000a300f80c7a24 */ /* 0x040fe200078e0203 */
[----:B------:R1:W-:Y:S01]  /*2450*/  LDGSTS.E.BYPASS.LTC128B.128 [R221+0x20080], [R8.64+0x100], !P0 ;  /* 0x2008010008dd7fae */ /* 0x0003e2000c101d44 */
[C---:B------:R-:W-:Y:S02]  /*2460*/  IMAD R11, R248.reuse, c[0x0][0x23c], R2 ;  /* 0x00008f00f80b7a24 */ /* 0x040fe400078e0202 */
[----:B------:R-:W-:Y:S01]  /*2470*/  IMAD.WIDE.U32 R2, R248, c[0x0][0x238], R6 ;  /* 0x00008e00f8027a25 */ /* 0x000fe200078e0006 */
[----:B------:R-:W-:-:S03]  /*2480*/  LOP3.LUT R6, R13, 0xfffffffe, RZ, 0xc0, !PT ;  /* 0xfffffffe0d067812 */ /* 0x000fc600078ec0ff */
[----:B------:R-:W-:Y:S02]  /*2490*/  IMAD.IADD R13, R3, 0x1, R11 ;  /* 0x00000001030d7824 */ /* 0x000fe400078e020b */
[----:B------:R-:W-:Y:S01]  /*24a0*/  IMAD.IADD R3, R5, 0x1, R12 ;  /* 0x0000000105037824 */ /* 0x000fe200078e020c */
[----:B------:R-:W-:Y:S01]  /*24b0*/  SHF.R.S32.HI R5, RZ, 0x1f, R18 ;  /* 0x0000001fff057819 */ /* 0x000fe20000011412 */
[----:B------:R-:W-:Y:S02]  /*24c0*/  IMAD.MOV.U32 R12, RZ, RZ, R2 ;  /* 0x000000ffff0c7224 */ /* 0x000fe400078e0002 */
[----:B------:R-:W-:Y:S01]  /*24d0*/  IMAD.MOV.U32 R2, RZ, RZ, R4 ;  /* 0x000000ffff027224 */ /* 0x000fe200078e0004 */
[----:B------:R-:W-:Y:S01]  /*24e0*/  LEA.HI R4, R32, R251, RZ, 0x7 ;  /* 0x000000fb20047211 */ /* 0x000fe200078f38ff */
[----:B------:R-:W-:Y:S01]  /*24f0*/  IMAD.IADD R0, R15, 0x1, -R6 ;  /* 0x000000010f007824 */ /* 0x000fe200078e0a06 */
[----:B------:R-:W-:Y:S01]  /*2500*/  LEA.HI R5, R5, R17, RZ, 0x2 ;  /* 0x0000001105057211 */ /* 0x000fe200078f10ff */
[----:B------:R-:W-:Y:S01]  /*2510*/  IMAD.WIDE.U32 R240, R24, c[0x0][0x290], R2 ;  /* 0x0000a40018f07a25 */ /* 0x000fe200078e0002 */
[----:B------:R-:W-:-:S02]  /*2520*/  SHF.R.S32.HI R11, RZ, 0x7, R4 ;  /* 0x00000007ff0b7819 */ /* 0x000fc40000011404 */
[----:B------:R-:W-:Y:S01]  /*2530*/  LOP3.LUT R5, R5, 0xfffffffc, RZ, 0xc0, !PT ;  /* 0xfffffffc05057812 */ /* 0x000fe200078ec0ff */
[----:B------:R-:W-:Y:S01]  /*2540*/  IMAD R4, R22, c[0x0][0x290], RZ ;  /* 0x0000a40016047a24 */ /* 0x000fe200078e02ff */
[----:B------:R-:W-:Y:S01]  /*2550*/  IADD3 R2, P0, R21, R240, RZ ;  /* 0x000000f015027210 */ /* 0x000fe20007f1e0ff */
[----:B------:R-:W-:Y:S02]  /*2560*/  IMAD.SHL.U32 R6, R11, 0x8, RZ ;  /* 0x000000080b067824 */ /* 0x000fe400078e00ff */
[----:B------:R-:W-:Y:S02]  /*2570*/  IMAD.IADD R15, R17, 0x1, -R5 ;  /* 0x00000001110f7824 */ /* 0x000fe400078e0a05 */
[----:B------:R-:W-:Y:S01]  /*2580*/  IMAD R4, R24, c[0x0][0x294], R4 ;  /* 0x0000a50018047a24 */ /* 0x000fe200078e0204 */
[----:B------:R-:W-:Y:S01]  /*2590*/  LOP3.LUT R10, R6, 0x8, RZ, 0xc0, !PT ;  /* 0x00000008060a7812 */ /* 0x000fe200078ec0ff */
[----:B------:R-:W-:Y:S01]  /*25a0*/  IMAD.SHL.U32 R3, R14, 0x10, RZ ;  /* 0x000000100e037824 */ /* 0x000fe200078e00ff */
[----:B------:R-:W-:Y:S01]  /*25b0*/  LEA.HI R6, R15, R15, RZ, 0x1 ;  /* 0x0000000f0f067211 */ /* 0x000fe200078f08ff */
[----:B------:R-:W-:Y:S01]  /*25c0*/  IMAD.IADD R239, R241, 0x1, R4 ;  /* 0x00000001f1ef7824 */ /* 0x000fe200078e0204 */
[----:B-1----:R-:W-:Y:S01]  /*25d0*/  LOP3.LUT R9, R16, 0x3ffffffc, RZ, 0xc0, !PT ;  /* 0x3ffffffc10097812 */ /* 0x002fe200078ec0ff */
[----:B------:R-:W-:Y:S01]  /*25e0*/  IMAD.SHL.U32 R4, R15, 0x100, RZ ;  /* 0x000001000f047824 */ /* 0x000fe200078e00ff */
[----:B------:R-:W-:Y:S01]  /*25f0*/  LOP3.LUT R3, R10, 0x70, R3, 0xf8, !PT ;  /* 0x000000700a037812 */ /* 0x000fe200078ef803 */
[----:B------:R-:W-:-:S02]  /*2600*/  IMAD.SHL.U32 R6, R6, 0x100, RZ ;  /* 0x0000010006067824 */ /* 0x000fc400078e00ff */
[----:B------:R-:W-:Y:S01]  /*2610*/  IMAD.X R7, R23, 0x1, R239, P0 ;  /* 0x0000000117077824 */ /* 0x000fe200000e06ef */
[----:B------:R-:W-:Y:S01]  /*2620*/  LEA R8, P0, R2, c[0x0][0x280], 0x2 ;  /* 0x0000a00002087a11 */ /* 0x000fe200078010ff */
[----:B------:R-:W-:Y:S01]  /*2630*/  @!P3 IMAD.SHL.U32 R16, R251, 0x10, RZ ;  /* 0x00000010fb10b824 */ /* 0x000fe200078e00ff */
[----:B------:R-:W-:Y:S01]  /*2640*/  LOP3.LUT R5, R3, 0x100, R4, 0xf8, !PT ;  /* 0x0000010003057812 */ /* 0x000fe200078ef804 */
[C---:B------:R-:W-:Y:S01]  /*2650*/  IMAD.IADD R4, R251.reuse, 0x1, -R9 ;  /* 0x00000001fb047824 */ /* 0x040fe200078e0a09 */
[----:B------:R-:W-:Y:S01]  /*2660*/  LOP3.LUT R3, R6, 0x7ffffe00, RZ, 0xc0, !PT ;  /* 0x7ffffe0006037812 */ /* 0x000fe200078ec0ff */
[----:B------:R-:W-:Y:S01]  /*2670*/  IMAD.WIDE.U32 R244, R24, c[0x0][0x240], R12 ;  /* 0x0000900018f47a25 */ /* 0x000fe200078e000c */
[----:B------:R-:W-:Y:S02]  /*2680*/  LEA.HI.X R9, R2, c[0x0][0x284], R7, 0x2, P0 ;  /* 0x0000a10002097a11 */ /* 0x000fe400000f1407 */
[----:B------:R-:W-:Y:S01]  /*2690*/  LOP3.LUT R2, R20, 0xfffffff0, RZ, 0xc0, !PT ;  /* 0xfffffff014027812 */ /* 0x000fe200078ec0ff */
[----:B------:R-:W-:Y:S01]  /*26a0*/  IMAD R7, R4, 0x2, R3 ;  /* 0x0000000204077824 */ /* 0x000fe200078e0203 */
[----:B------:R-:W-:Y:S01]  /*26b0*/  LOP3.LUT R3, R18, 0xffffffe0, RZ, 0xc0, !PT ;  /* 0xffffffe012037812 */ /* 0x000fe200078ec0ff */
[----:B------:R1:W-:Y:S01]  /*26c0*/  @!P3 LDGSTS.E.BYPASS.LTC128B.128 [R16+0x21280], [R8.64] ;  /* 0x212800000810bfae */ /* 0x0003e2000b901d44 */
[----:B------:R-:W-:Y:S01]  /*26d0*/  SHF.R.U32.HI R4, RZ, 0x3, R5 ;  /* 0x00000003ff047819 */ /* 0x000fe20000011605 */
[C---:B------:R-:W-:Y:S01]  /*26e0*/  IMAD.IADD R2, R251.reuse, 0x1, -R2 ;  /* 0x00000001fb027824 */ /* 0x040fe200078e0a02 */
[----:B------:R-:W-:Y:S01]  /*26f0*/  LOP3.LUT P0, RZ, R14, 0x1, RZ, 0xc0, !PT ;  /* 0x000000010eff7812 */ /* 0x000fe2000780c0ff */
[----:B------:R-:W-:Y:S01]  /*2700*/  IMAD.IADD R3, R251, 0x1, -R3 ;  /* 0x00000001fb037824 */ /* 0x000fe200078e0a03 */
[----:B------:R-:W-:Y:S01]  /*2710*/  LOP3.LUT R6, R5, 0x28, R4, 0x78, !PT ;  /* 0x0000002805067812 */ /* 0x000fe200078e7804 */
[----:B------:R-:W-:Y:S01]  /*2720*/  IMAD.SHL.U32 R4, R2, 0x10, RZ ;  /* 0x0000001002047824 */ /* 0x000fe200078e00ff */
[----:B------:R-:W-:Y:S01]  /*2730*/  LEA.HI R12, R11, R11, RZ, 0x1 ;  /* 0x0000000b0b0c7211 */ /* 0x000fe200078f08ff */
[----:B------:R-:W-:Y:S01]  /*2740*/  IMAD.SHL.U32 R5, R17, 0x100, RZ ;  /* 0x0000010011057824 */ /* 0x000fe200078e00ff */
[----:B------:R-:W-:Y:S01]  /*2750*/  SEL R13, RZ, 0xffffffff, P1 ;  /* 0xffffffffff0d7807 */ /* 0x000fe20000800000 */
[----:B------:R-:W-:Y:S01]  /*2760*/  IMAD.IADD R6, R7, 0x1, R6 ;  /* 0x0000000107067824 */ /* 0x000fe200078e0206 */
[----:B------:R-:W-:Y:S01]  /*2770*/  LOP3.LUT R4, R4, 0xf0, RZ, 0xc0, !PT ;  /* 0x000000f004047812 */ /* 0x000fe200078ec0ff */
[----:B------:R-:W-:Y:S01]  /*2780*/  IMAD.SHL.U32 R204, R2, 0x2, RZ ;  /* 0x0000000202cc7824 */ /* 0x000fe200078e00ff */
[----:B------:R-:W-:Y:S01]  /*2790*/  LOP3.LUT P1, RZ, R25, 0x4, RZ, 0xc0, !PT ;  /* 0x0000000419ff7812 */ /* 0x000fe2000782c0ff */
[----:B------:R-:W-:Y:S01]  /*27a0*/  IMAD.SHL.U32 R219, R6, 0x2, RZ ;  /* 0x0000000206db7824 */ /* 0x000fe200078e00ff */
[C---:B------:R-:W-:Y:S01]  /*27b0*/  LOP3.LUT R14, R4.reuse, R10, RZ, 0xfc, !PT ;  /* 0x0000000a040e7212 */ /* 0x040fe200078efcff */
[----:B------:R-:W0:Y:S01]  /*27c0*/  LDGDEPBAR ;  /* 0x00000000000079af */ /* 0x000e220000000000 */
[----:B------:R-:W-:Y:S01]  /*27d0*/  LOP3.LUT R10, R4, 0x100, R5, 0xf8, !PT ;  /* 0x00000100040a7812 */ /* 0x000fe200078ef805 */
[----:B------:R-:W-:Y:S01]  /*27e0*/  IMAD R4, R22, c[0x0][0x240], RZ ;  /* 0x0000900016047a24 */ /* 0x000fe200078e02ff */
[C---:B------:R-:W-:Y:S01]  /*27f0*/  IADD3 R6, R219.reuse, 0x21480, RZ ;  /* 0x00021480db067810 */ /* 0x040fe20007ffe0ff */
[----:B------:R-:W0:Y:S01]  /*2800*/  LDGDEPBAR ;  /* 0x00000000000079af */ /* 0x000e220000000000 */
[----:B------:R-:W-:-:S02]  /*2810*/  IADD3 R220, R219, 0x215a0, RZ ;  /* 0x000215a0dbdc7810 */ /* 0x000fc40007ffe0ff */
[----:B------:R-:W-:Y:S01]  /*2820*/  LOP3.LUT R204, R14, 0x18, R204, 0x78, !PT ;  /* 0x000000180ecc7812 */ /* 0x000fe200078e78cc */
[----:B------:R-:W-:Y:S01]  /*2830*/  IMAD.MOV.U32 R14, RZ, RZ, 0x20 ;  /* 0x00000020ff0e7424 */ /* 0x000fe200078e00ff */
[----:B------:R-:W-:Y:S01]  /*2840*/  @P0 IADD3 R220, R6, 0xe0, RZ ;  /* 0x000000e006dc0810 */ /* 0x000fe20007ffe0ff */
[----:B------:R-:W-:Y:S01]  /*2850*/  IMAD.SHL.U32 R6, R0, 0x20, RZ ;  /* 0x0000002000067824 */ /* 0x000fe200078e00ff */
[----:B-1----:R-:W-:Y:S01]  /*2860*/  SHF.R.S32.HI R8, RZ, 0x1f, R3 ;  /* 0x0000001fff087819 */ /* 0x002fe20000011403 */
[----:B------:R-:W-:Y:S01]  /*2870*/  IMAD R16, R24, c[0x0][0x244], R4 ;  /* 0x0000910018107a24 */ /* 0x000fe200078e0204 */
[----:B------:R-:W-:Y:S01]  /*2880*/  LOP3.LUT P0, RZ, R25, 0x2, RZ, 0xc0, !PT ;  /* 0x0000000219ff7812 */ /* 0x000fe2000780c0ff */
[----:B------:R-:W-:Y:S01]  /*2890*/  IMAD.SHL.U32 R4, R15, 0x10, RZ ;  /* 0x000000100f047824 */ /* 0x000fe200078e00ff */
[----:B------:R-:W-:Y:S01]  /*28a0*/  LEA.HI R7, R8, R3, RZ, 0x2 ;  /* 0x0000000308077211 */ /* 0x000fe200078f10ff */
[----:B------:R-:W-:Y:S01]  /*28b0*/  IMAD.SHL.U32 R8, R28, 0x8, RZ ;  /* 0x000000081c087824 */ /* 0x000fe200078e00ff */
[----:B------:R-:W-:Y:S01]  /*28c0*/  LOP3.LUT P3, RZ, R2, 0x2, RZ, 0xc0, !PT ;  /* 0x0000000202ff7812 */ /* 0x000fe2000786c0ff */
[----:B------:R-:W-:Y:S01]  /*28d0*/  IMAD.SHL.U32 R204, R204, 0x2, RZ ;  /* 0x00000002cccc7824 */ /* 0x000fe200078e00ff */
[----:B------:R-:W-:Y:S01]  /*28e0*/  LOP3.LUT R5, R7, 0x7ffffffc, RZ, 0xc0, !PT ;  /* 0x7ffffffc07057812 */ /* 0x000fe200078ec0ff */
[----:B------:R-:W-:Y:S01]  /*28f0*/  IMAD.IADD R246, R245, 0x1, R16 ;  /* 0x00000001f5f67824 */ /* 0x000fe200078e0210 */
[----:B------:R-:W-:-:S02]  /*2900*/  SEL R201, R215, 0xfffffff0, !P0 ;  /* 0xfffffff0d7c97807 */ /* 0x000fc40004000000 */
[----:B------:R-:W-:Y:S01]  /*2910*/  SEL R202, R14, 0xffffffe0, !P1 ;  /* 0xffffffe00eca7807 */ /* 0x000fe20004800000 */
[----:B------:R-:W-:Y:S01]  /*2920*/  IMAD.IADD R9, R3, 0x1, -R5 ;  /* 0x0000000103097824 */ /* 0x000fe200078e0a05 */
[----:B------:R-:W-:Y:S02]  /*2930*/  SHF.R.S32.HI R3, RZ, 0x1f, R2 ;  /* 0x0000001fff037819 */ /* 0x000fe40000011402 */
[----:B------:R-:W-:Y:S02]  /*2940*/  LEA.HI.SX32 R223, R7, R4, 0x1e ;  /* 0x0000000407df7211 */ /* 0x000fe400078ff2ff */
[----:B------:R-:W-:Y:S01]  /*2950*/  LEA.HI R206, R3, R2, RZ, 0x3 ;  /* 0x0000000203ce7211 */ /* 0x000fe200078f18ff */
[----:B------:R-:W-:Y:S01]  /*2960*/  IMAD.SHL.U32 R3, R25, 0x40, RZ ;  /* 0x0000004019037824 */ /* 0x000fe200078e00ff */
[----:B------:R-:W-:Y:S02]  /*2970*/  LOP3.LUT R6, R6, 0x20, RZ, 0xc0, !PT ;  /* 0x0000002006067812 */ /* 0x000fe400078ec0ff */
[C---:B------:R-:W-:Y:S01]  /*2980*/  LOP3.LUT R5, R206.reuse, 0xfffffff8, RZ, 0xc0, !PT ;  /* 0xfffffff8ce057812 */ /* 0x040fe200078ec0ff */
[----:B------:R-:W-:Y:S01]  /*2990*/  IMAD.SHL.U32 R206, R206, 0x40, RZ ;  /* 0x00000040cece7824 */ /* 0x000fe200078e00ff */
[----:B------:R-:W-:-:S02]  /*29a0*/  LOP3.LUT R3, R3, 0x1c0, RZ, 0xc0, !PT ;  /* 0x000001c003037812 */ /* 0x000fc400078ec0ff */
[----:B------:R-:W-:Y:S01]  /*29b0*/  SHF.R.U32.HI R207, RZ, 0x3, R10 ;  /* 0x00000003ffcf7819 */ /* 0x000fe2000001160a */
[----:B------:R-:W-:Y:S01]  /*29c0*/  IMAD.IADD R5, R2, 0x1, -R5 ;  /* 0x0000000102057824 */ /* 0x000fe200078e0a05 */
[----:B------:R-:W-:Y:S02]  /*29d0*/  LOP3.LUT R2, R12, 0x1ffffffe, RZ, 0xc0, !PT ;  /* 0x1ffffffe0c027812 */ /* 0x000fe400078ec0ff */
[----:B------:R-:W-:Y:S02]  /*29e0*/  LOP3.LUT R200, R3, 0x8, R31, 0xf8, !PT ;  /* 0x0000000803c87812 */ /* 0x000fe400078ef81f */
[----:B------:R-:W-:Y:S01]  /*29f0*/  LOP3.LUT P1, RZ, R5, 0x4, RZ, 0xc0, !PT ;  /* 0x0000000405ff7812 */ /* 0x000fe2000782c0ff */
[----:B------:R-:W-:Y:S01]  /*2a00*/  IMAD.IADD R2, R11, 0x1, -R2 ;  /* 0x000000010b027824 */ /* 0x000fe200078e0a02 */
[C---:B------:R-:W-:Y:S01]  /*2a10*/  LOP3.LUT P0, RZ, R5.reuse, 0x2, RZ, 0xc0, !PT ;  /* 0x0000000205ff7812 */ /* 0x040fe2000780c0ff */
[----:B------:R-:W-:Y:S01]  /*2a20*/  IMAD.SHL.U32 R5, R5, 0x40, RZ ;  /* 0x0000004005057824 */ /* 0x000fe200078e00ff */
[----:B------:R-:W-:Y:S01]  /*2a30*/  LOP3.LUT R4, R3, 0x30, R4, 0xf8, !PT ;  /* 0x0000003003047812 */ /* 0x000fe200078ef804 */
[----:B------:R-:W-:Y:S01]  /*2a40*/  IMAD R232, R2, 0x4, R9 ;  /* 0x0000000402e87824 */ /* 0x000fe200078e0209 */
[----:B------:R-:W-:Y:S01]  /*2a50*/  SHF.R.U32.HI R7, RZ, 0x3, R3 ;  /* 0x00000003ff077819 */ /* 0x000fe20000011603 */
[----:B------:R-:W-:Y:S01]  /*2a60*/  IMAD.SHL.U32 R3, R0, 0x8, RZ ;  /* 0x0000000800037824 */ /* 0x000fe200078e00ff */
[----:B------:R-:W-:Y:S01]  /*2a70*/  LOP3.LUT R5, R5, 0x1c0, RZ, 0xc0, !PT ;  /* 0x000001c005057812 */ /* 0x000fe200078ec0ff */
[----:B------:R-:W-:Y:S01]  /*2a80*/  IMAD.SHL.U32 R2, R13, 0x2, RZ ;  /* 0x000000020d027824 */ /* 0x000fe200078e00ff */
[----:B------:R-:W-:Y:S01]  /*2a90*/  LOP3.LUT R12, R6, 0x18, R8, 0xf8, !PT ;  /* 0x00000018060c7812 */ /* 0x000fe200078ef808 */
[----:B------:R-:W-:Y:S01]  /*2aa0*/  IMAD.SHL.U32 R232, R232, 0x2, RZ ;  /* 0x00000002e8e87824 */ /* 0x000fe200078e00ff */
        /* <DEDUP_REMOVED lines=20> */
[----:B------:R-:W-:Y:S01]  /*2bf0*/  SEL R9, RZ, 0x4, P2 ;  /* 0x00000004ff097807 */ /* 0x000fe20001000000 */
[----:B------:R-:W-:Y:S01]  /*2c00*/  IMAD.SHL.U32 R216, R215, 0x2, RZ ;  /* 0x00000002d7d87824 */ /* 0x000fe200078e00ff */
[----:B------:R-:W-:Y:S01]  /*2c10*/  IADD3 R209, R209, 0x1b080, RZ ;  /* 0x0001b080d1d17810 */ /* 0x000fe20007ffe0ff */
[--C-:B------:R-:W-:Y:S01]  /*2c20*/  IMAD R201, R201, 0x2, R200.reuse ;  /* 0x00000002c9c97824 */ /* 0x100fe200078e02c8 */
[----:B------:R-:W-:Y:S01]  /*2c30*/  LOP3.LUT R206, R5, R206, RZ, 0xfc, !PT ;  /* 0x000000ce05ce7212 */ /* 0x000fe200078efcff */
[----:B------:R-:W-:Y:S01]  /*2c40*/  IMAD.SHL.U32 R210, R212, 0x2, RZ ;  /* 0x00000002d4d27824 */ /* 0x000fe200078e00ff */
        /* <DEDUP_REMOVED lines=9> */
[----:B------:R-:W-:Y:S02]  /*2ce0*/  IMAD.IADD R211, R210, 0x1, R216 ;  /* 0x00000001d2d37824 */ /* 0x000fe400078e02d8 */
.L_x_1227:
[----:B------:R-:W-:Y:S04]  /*2cf0*/  DEPBAR.LE SB0, 0x1 ;  /* 0x000080400000791a */ /* 0x000fe80000000000 */
[----:B------:R-:W-:Y:S01]  /*2d00*/  BAR.SYNC.DEFER_BLOCKING 0x0 ;  /* 0x0000000000007b1d */ /* 0x000fe20000010000 */
[C---:B------:R-:W-:Y:S01]  /*2d10*/  IMAD R0, R208.reuse, 0x3000, R212 ;  /* 0x00003000d0007824 */ /* 0x040fe200078e02d4 */
[C---:B------:R-:W-:Y:S01]  /*2d20*/  LEA R187, R208.reuse, R223, 0x6 ;  /* 0x000000dfd0bb7211 */ /* 0x040fe200078e30ff */
[----:B------:R-:W-:Y:S01]  /*2d30*/  IMAD R36, R208, 0x3000, R213 ;  /* 0x00003000d0247824 */ /* 0x000fe200078e02d5 */
[----:B------:R-:W-:Y:S02]  /*2d40*/  IADD3 R218, R192, 0x1, RZ ;  /* 0x00000001c0da7810 */ /* 0x000fe40007ffe0ff */
[----:B------:R-:W-:Y:S01]  /*2d50*/  SHF.L.U32 R108, R0, 0x1, RZ ;  /* 0x00000001006c7819 */ /* 0x000fe200000006ff */
[----:B------:R-:W-:Y:S01]  /*2d60*/  IMAD R0, R208, 0x3000, R215 ;  /* 0x00003000d0007824 */ /* 0x000fe200078e02d7 */
[----:B------:R-:W-:Y:S02]  /*2d70*/  SHF.L.U32 R110, R36, 0x1, RZ ;  /* 0x00000001246e7819 */ /* 0x000fe400000006ff */
[----:B------:R-:W-:Y:S02]  /*2d80*/  ISETP.GE.AND P3, PT, R218, R233, PT ;  /* 0x000000e9da00720c */ /* 0x000fe40003f66270 */
[----:B------:R-:W-:Y:S01]  /*2d90*/  IADD3 R4, R212, R0, RZ ;  /* 0x00000000d4047210 */ /* 0x000fe20007ffe0ff */
[----:B------:R-:W-:Y:S01]  /*2da0*/  IMAD.IADD R0, R213, 0x1, R0 ;  /* 0x00000001d5007824 */ /* 0x000fe200078e0200 */
[----:B------:R-:W-:Y:S03]  /*2db0*/  MOV R226, R192 ;  /* 0x000000c000e27202 */ /* 0x000fe60000000f00 */
[----:B------:R-:W-:Y:S01]  /*2dc0*/  IMAD.SHL.U32 R4, R4, 0x2, RZ ;  /* 0x0000000204047824 */ /* 0x000fe200078e00ff */
[----:B------:R-:W-:Y:S01]  /*2dd0*/  SHF.L.U32 R172, R0, 0x1, RZ ;  /* 0x0000000100ac7819 */ /* 0x000fe200000006ff */
[----:B------:R-:W-:Y:S04]  /*2de0*/  IMAD R0, R208, 0x3000, R217 ;  /* 0x00003000d0007824 */ /* 0x000fe800078e02d9 */
        /* <DEDUP_REMOVED lines=148> */
[----:B------:R3:W1:Y:S01]  /*3730*/  LDSM.16.M88.4 R172, [R211+0x1b080] ;  /* 0x01b08000d3ac783b */ /* 0x0006620000000200 */
[----:B------:R-:W-:-:S06]  /*3740*/  @P3 BRA `(.L_x_1225) ;  /* 0x0000034000003947 */ /* 0x000fcc0003800000 */
[----:B------:R-:W-:Y:S01]  /*3750*/  ISETP.GT.AND P1, PT, R251, 0xf, PT ;  /* 0x0000000ffb00780c */ /* 0x000fe20003f24270 */
[----:B------:R-:W-:Y:S01]  /*3760*/  IMAD.WIDE.U32 R26, R218, c[0x0][0x178], RZ ;  /* 0x00005e00da1a7a25 */ /* 0x000fe200078e00ff */
[----:B------:R-:W-:Y:S03]  /*3770*/  SHF.R.S32.HI R0, RZ, 0x1f, R218 ;  /* 0x0000001fff007819 */ /* 0x000fe600000114da */
[----:B------:R-:W-:Y:S02]  /*3780*/  IMAD.MOV.U32 R190, RZ, RZ, c[0x0][0x178] ;  /* 0x00005e00ffbe7624 */ /* 0x000fe400078e00ff */
[----:B------:R-:W-:Y:S02]  /*3790*/  IMAD R0, R0, c[0x0][0x178], RZ ;  /* 0x00005e0000007a24 */ /* 0x000fe400078e02ff */
[----:B------:R-:W-:Y:S02]  /*37a0*/  IMAD.SHL.U32 R3, R26, 0x40, RZ ;  /* 0x000000401a037824 */ /* 0x000fe400078e00ff */
[----:B------:R-:W-:Y:S02]  /*37b0*/  IMAD R28, R218, c[0x0][0x17c], R0 ;  /* 0x00005f00da1c7a24 */ /* 0x000fe400078e0200 */
[----:B------:R-:W-:Y:S01]  /*37c0*/  @!P1 LEA R2, R192, 0x40, 0x6 ;  /* 0x00000040c0029811 */ /* 0x000fe200078e30ff */
[----:B------:R-:W-:Y:S02]  /*37d0*/  IMAD.SHL.U32 R190, R190, 0x20, RZ ;  /* 0x00000020bebe7824 */ /* 0x000fe400078e00ff */
[----:B------:R-:W-:Y:S01]  /*37e0*/  IMAD.IADD R29, R27, 0x1, R28 ;  /* 0x000000011b1d7824 */ /* 0x000fe200078e021c */
[C---:B------:R-:W-:Y:S01]  /*37f0*/  @!P1 IADD3 R0, P0, R2.reuse, R242, RZ ;  /* 0x000000f202009210 */ /* 0x040fe20007f1e0ff */
[----:B------:R-:W-:Y:S02]  /*3800*/  IMAD.MOV.U32 R189, RZ, RZ, 0x5 ;  /* 0x00000005ffbd7424 */ /* 0x000fe400078e00ff */
[----:B------:R-:W-:Y:S01]  /*3810*/  IMAD.MOV.U32 R188, RZ, RZ, c[0x0][0x178] ;  /* 0x00005e00ffbc7624 */ /* 0x000fe200078e00ff */
[----:B------:R-:W-:Y:S02]  /*3820*/  @!P1 LEA.HI.X.SX32 R28, R2, R247, 0x1, P0 ;  /* 0x000000f7021c9211 */ /* 0x000fe400000f0eff */
[----:B------:R-:W-:Y:S02]  /*3830*/  IADD3 R27, P1, P0, R236, R3, R190 ;  /* 0x00000003ec1b7210 */ /* 0x000fe4000783e0be */
[----:B------:R-:W-:Y:S02]  /*3840*/  SHF.L.U64.HI R188, R188, R189, c[0x0][0x17c] ;  /* 0x00005f00bcbc7619 */ /* 0x000fe400000102bd */
[----:B------:R-:W-:Y:S01]  /*3850*/  SHF.L.U64.HI R2, R26, 0x6, R29 ;  /* 0x000000061a027819 */ /* 0x000fe2000001021d */
[----:B------:R-:W-:Y:S01]  /*3860*/  IMAD R26, R218, -0x40, R225 ;  /* 0xffffffc0da1a7824 */ /* 0x000fe200078e02e1 */
[----:B------:R-:W-:Y:S02]  /*3870*/  IADD3 R3, P2, R3, R236, RZ ;  /* 0x000000ec03037210 */ /* 0x000fe40007f5e0ff */
[----:B------:R-:W-:Y:S02]  /*3880*/  IADD3.X R32, R231, R2, R188, P1, P0 ;  /* 0x00000002e7207210 */ /* 0x000fe40000fe04bc */
[----:B------:R-:W-:Y:S11]  /*3890*/  ISETP.GT.AND P1, PT, R251, 0xf, PT ;  /* 0x0000000ffb00780c */ /* 0x000ff60003f24270 */
[----:B------:R-:W-:Y:S02]  /*38a0*/  @!UPT UIADD3 URZ, URZ, URZ, URZ ;  /* 0x0000003f3f3ff290 */ /* 0x000fe4000fffe03f */
[C---:B------:R-:W-:Y:S04]  /*38b0*/  @!P1 LEA R30, P0, R0.reuse, c[0x0][0x258], 0x2 ;  /* 0x00009600001e9a11 */ /* 0x040fe800078010ff */
[----:B------:R-:W-:Y:S01]  /*38c0*/  @!P1 LEA.HI.X R31, R0, c[0x0][0x25c], R28, 0x2, P0 ;  /* 0x00009700001f9a11 */ /* 0x000fe200000f141c */
[----:B------:R-:W-:Y:S01]  /*38d0*/  IMAD.X R0, R2, 0x1, R231, P2 ;  /* 0x0000000102007824 */ /* 0x000fe200010e06e7 */
[----:B------:R-:W-:Y:S01]  /*38e0*/  LEA R28, P1, R3, c[0x0][0x160], 0x1 ;  /* 0x00005800031c7a11 */ /* 0x000fe200078208ff */
[----:B------:R-:W-:Y:S01]  /*38f0*/  IMAD.IADD R2, R26, 0x1, -R238 ;  /* 0x000000011a027824 */ /* 0x000fe200078e0aee */
[----:B------:R-:W-:Y:S02]  /*3900*/  LEA R26, P0, R27, c[0x0][0x160], 0x1 ;  /* 0x000058001b1a7a11 */ /* 0x000fe400078008ff */
[----:B------:R-:W-:Y:S02]  /*3910*/  LEA.HI.X R29, R3, c[0x0][0x164], R0, 0x1, P1 ;  /* 0x00005900031d7a11 */ /* 0x000fe400008f0c00 */
[C---:B------:R-:W-:Y:S02]  /*3920*/  ISETP.LT.OR P1, PT, R2.reuse, 0x1, !P4 ;  /* 0x000000010200780c */ /* 0x040fe40006721670 */
[----:B------:R-:W-:Y:S02]  /*3930*/  IADD3 R0, R221, 0xf080, RZ ;  /* 0x0000f080dd007810 */ /* 0x000fe40007ffe0ff */
[----:B------:R-:W-:Y:S02]  /*3940*/  LEA.HI.X R27, R27, c[0x0][0x164], R32, 0x1, P0 ;  /* 0x000059001b1b7a11 */ /* 0x000fe400000f0c20 */
[----:B------:R-:W-:Y:S01]  /*3950*/  ISETP.LT.OR P0, PT, R2, 0x1, !P6 ;  /* 0x000000010200780c */ /* 0x000fe20007701670 */
[----:B------:R-:W-:Y:S01]  /*3960*/  IMAD R0, R222, 0x6000, R0 ;  /* 0x00006000de007824 */ /* 0x000fe200078e0200 */
[C---:B------:R-:W-:Y:S05]  /*3970*/  ISETP.GT.AND P2, PT, R251.reuse, 0xf, PT ;  /* 0x0000000ffb00780c */ /* 0x040fea0003f44270 */
        /* <DEDUP_REMOVED lines=15> */
[----:B------:R3:W-:Y:S05]  /*3a70*/  LDGSTS.E.BYPASS.LTC128B.128 [R0+0x5000], [R26.64+0x100], !P0 ;  /* 0x050001001a007fae */ /* 0x0007ea000c101d44 */
[----:B------:R3:W-:Y:S02]  /*3a80*/  @!P2 LDGSTS.E.BYPASS.LTC128B.128 [R2+0x21080], [R30.64] ;  /* 0x210800001e02afae */ /* 0x0007e4000b901d44 */
.L_x_1225:
[C---:B-123--:R-:W-:Y:S01]  /*3a90*/  HMMA.16816.F32.BF16 R24, R104.reuse, R24, RZ ;  /* 0x000000186818723c */ /* 0x04efe200000418ff */
[----:B------:R-:W-:Y:S03]  /*3aa0*/  LDSM.16.M88.2 R2, [R203+0x7880] ;  /* 0x00788000cb02783b */ /* 0x000fe60000000100 */
[----:B------:R-:W-:Y:S01]  /*3ab0*/  IMAD.IADD R0, R216, 0x1, R209 ;  /* 0x00000001d8007824 */ /* 0x000fe200078e02d1 */
        /* <DEDUP_REMOVED lines=9> */
[C---:B------:R-:W-:Y:S01]  /*3b50*/  HMMA.16816.F32.BF16 R24, R172.reuse, R176, R24 ;  /* 0x000000b0ac18723c */ /* 0x040fe20000041818 */
[----:B------:R-:W5:Y:S07]  /*3b60*/  LDSM.16.M88.2 R110, [R203+0x9880] ;  /* 0x00988000cb6e783b */ /* 0x000f6e0000000100 */
[C---:B------:R-:W-:Y:S01]  /*3b70*/  HMMA.16816.F32.BF16 R28, R172.reuse, R178, R28 ;  /* 0x000000b2ac1c723c */ /* 0x040fe2000004181c */
[----:B------:R-:W-:Y:S07]  /*3b80*/  LDSM.16.M88.4 R176, [R0] ;  /* 0x0000000000b0783b */ /* 0x000fee0000000200 */
[C---:B------:R-:W-:Y:S01]  /*3b90*/  HMMA.16816.F32.BF16 R32, R172.reuse, R180, R32 ;  /* 0x000000b4ac20723c */ /* 0x040fe20000041820 */
[----:B------:R-:W4:Y:S07]  /*3ba0*/  LDSM.16.M88.2 R180, [R202+0x7880] ;  /* 0x00788000cab4783b */ /* 0x000f2e0000000100 */
[C---:B------:R-:W-:Y:S08]  /*3bb0*/  HMMA.16816.F32.BF16 R36, R172.reuse, R182, R36 ;  /* 0x000000b6ac24723c */ /* 0x040ff00000041824 */
[----:B----4-:R-:W-:Y:S01]  /*3bc0*/  HMMA.16816.F32.BF16 R40, R172, R184, R40 ;  /* 0x000000b8ac28723c */ /* 0x010fe20000041828 */
[----:B------:R-:W-:Y:S07]  /*3bd0*/  LDSM.16.M88.4 R172, [R210+0x1d080] ;  /* 0x01d08000d2ac783b */ /* 0x000fee0000000200 */
[C---:B-1----:R-:W-:Y:S01]  /*3be0*/  HMMA.16816.F32.BF16 R24, R188.reuse, R2, R24 ;  /* 0x00000002bc18723c */ /* 0x042fe20000041818 */
[----:B------:R-:W1:Y:S07]  /*3bf0*/  LDSM.16.M88.2 R2, [R202+0x8080] ;  /* 0x00808000ca02783b */ /* 0x000e6e0000000100 */
        /* <DEDUP_REMOVED lines=8> */
[C---:B------:R-:W-:Y:S01]  /*3c80*/  HMMA.16816.F32.BF16 R24, R176.reuse, R180, R24 ;  /* 0x000000b4b018723c */ /* 0x040fe20000041818 */
        /* <DEDUP_REMOVED lines=13> */
[----:B------:R-:W-:Y:S07]  /*3d60*/  LDSM.16.M88.2 R180, [R202+0xb880] ;  /* 0x00b88000cab4783b */ /* 0x000fee0000000100 */
        /* <DEDUP_REMOVED lines=36> */
[----:B------:R-:W-:Y:S01]  /*3fb0*/  IMAD.IADD R181, R227, 0x1, -R232 ;  /* 0x00000001e3b57824 */ /* 0x000fe200078e0ae8 */
[----:B--2---:R-:W-:Y:S01]  /*3fc0*/  HMMA.16816.F32.BF16 R40, R176, R104, R40 ;  /* 0x00000068b028723c */ /* 0x004fe20000041828 */
[----:B------:R-:W2:Y:S06]  /*3fd0*/  LDSM.16.M88.2 R104, [R200+0xe880] ;  /* 0x00e88000c868783b */ /* 0x000eac0000000100 */
[----:B------:R-:W-:Y:S01]  /*3fe0*/  IMAD R176, R192, 0x40, R227 ;  /* 0x00000040c0b07824 */ /* 0x000fe200078e02e3 */
[C---:B---3--:R-:W-:Y:S01]  /*3ff0*/  HMMA.16816.F32.BF16 R24, R172.reuse, R106, R24 ;  /* 0x0000006aac18723c */ /* 0x048fe20000041818 */
[----:B------:R-:W-:Y:S04]  /*4000*/  LDSM.16.M88.2 R106, [R201+0xc880] ;  /* 0x00c88000c96a783b */ /* 0x000fe80000000100 */
[----:B------:R-:W-:Y:S03]  /*4010*/  IADD3 R176, -R225, 0x1, R176 ;  /* 0x00000001e1b07810 */ /* 0x000fe60007ffe1b0 */
[C---:B----4-:R-:W-:Y:S01]  /*4020*/  HMMA.16816.F32.BF16 R28, R172.reuse, R108, R28 ;  /* 0x0000006cac1c723c */ /* 0x050fe2000004181c */
[----:B------:R-:W-:Y:S03]  /*4030*/  LDSM.16.M88.2 R108, [R201+0xd080] ;  /* 0x00d08000c96c783b */ /* 0x000fe60000000100 */
[----:B------:R-:W-:Y:S02]  /*4040*/  IADD3 R182, -R232, R223, R176 ;  /* 0x000000dfe8b67210 */ /* 0x000fe40007ffe1b0 */
[----:B------:R-:W3:Y:S02]  /*4050*/  LDSM.16.M88.4 R176, [R211+0x1f080] ;  /* 0x01f08000d3b0783b */ /* 0x000ee40000000200 */
[C---:B-----5:R-:W-:Y:S02]  /*4060*/  HMMA.16816.F32.BF16 R32, R172.reuse, R110, R32 ;  /* 0x0000006eac20723c */ /* 0x060fe40000041820 */
[----:B------:R-:W-:Y:S02]  /*4070*/  LDSM.16.M88.2 R110, [R203+0xc880] ;  /* 0x00c88000cb6e783b */ /* 0x000fe40000000100 */
[----:B------:R-:W-:Y:S04]  /*4080*/  IMNMX R180, R181, R182, PT ;  /* 0x000000b6b5b47217 */ /* 0x000fe80003800200 */
[C---:B-1----:R-:W-:Y:S01]  /*4090*/  HMMA.16816.F32.BF16 R36, R172.reuse, R2, R36 ;  /* 0x00000002ac24723c */ /* 0x042fe20000041824 */
[----:B------:R-:W1:Y:S02]  /*40a0*/  LDSM.16.M88.2 R2, [R201+0xd880] ;  /* 0x00d88000c902783b */ /* 0x000e640000000100 */
[----:B------:R-:W-:Y:S04]  /*40b0*/  ISETP.GT.AND P0, PT, R180, RZ, PT ;  /* 0x000000ffb400720c */ /* 0x000fe80003f04270 */
[----:B------:R-:W-:Y:S01]  /*40c0*/  FSEL R4, R4, -INF , P0 ;  /* 0xff80000004047808 */ /* 0x000fe20000000000 */
[----:B--2---:R-:W-:Y:S04]  /*40d0*/  HMMA.16816.F32.BF16 R40, R172, R104, R40 ;  /* 0x00000068ac28723c */ /* 0x004fe80000041828 */
[--C-:B------:R-:W-:Y:S01]  /*40e0*/  FFMA.FTZ R4, R4, c[0x0][0x29c], -R186.reuse ;  /* 0x0000a70004047a23 */ /* 0x100fe200000108ba */
[C---:B------:R-:W-:Y:S03]  /*40f0*/  ISETP.GT.AND P0, PT, R180.reuse, 0x1, PT ;  /* 0x00000001b400780c */ /* 0x040fe60003f04270 */
[----:B------:R2:W-:Y:S01]  /*4100*/  MUFU.EX2 R190, R4 ;  /* 0x0000000400be7308 */ /* 0x0005e20000000800 */
[C---:B---3--:R-:W-:Y:S08]  /*4110*/  HMMA.16816.F32.BF16 R24, R176.reuse, R106, R24 ;  /* 0x0000006ab018723c */ /* 0x048ff00000041818 */
[C---:B------:R-:W-:Y:S04]  /*4120*/  HMMA.16816.F32.BF16 R28, R176.reuse, R108, R28 ;  /* 0x0000006cb01c723c */ /* 0x040fe8000004181c */
[----:B--2---:R-:W-:Y:S02]  /*4130*/  FSEL R4, R5, -INF , P0 ;  /* 0xff80000005047808 */ /* 0x004fe40000000000 */
[----:B------:R-:W-:Y:S02]  /*4140*/  ISETP.GT.AND P0, PT, R180, 0x10, PT ;  /* 0x00000010b400780c */ /* 0x000fe40003f04270 */
[C---:B-1----:R-:W-:Y:S04]  /*4150*/  HMMA.16816.F32.BF16 R32, R176.reuse, R2, R32 ;  /* 0x00000002b020723c */ /* 0x042fe80000041820 */
[--C-:B------:R-:W-:Y:S01]  /*4160*/  FFMA.FTZ R4, R4, c[0x0][0x29c], -R186.reuse ;  /* 0x0000a70004047a23 */ /* 0x100fe200000108ba */
[----:B------:R-:W-:Y:S02]  /*4170*/  FSEL R8, R8, -INF , P0 ;  /* 0xff80000008087808 */ /* 0x000fe40000000000 */
[----:B------:R-:W-:Y:S01]  /*4180*/  ISETP.GT.AND P0, PT, R180, 0x11, PT ;  /* 0x00000011b400780c */ /* 0x000fe20003f04270 */
[----:B------:R1:W-:Y:S04]  /*4190*/  MUFU.EX2 R189, R4 ;  /* 0x0000000400bd7308 */ /* 0x0003e80000000800 */
[--C-:B------:R-:W-:Y:S01]  /*41a0*/  FFMA.FTZ R8, R8, c[0x0][0x29c], -R186.reuse ;  /* 0x0000a70008087a23 */ /* 0x100fe200000108ba */
[----:B------:R-:W-:Y:S02]  /*41b0*/  FSEL R104, R9, -INF , P0 ;  /* 0xff80000009687808 */ /* 0x000fe40000000000 */
[----:B------:R-:W-:Y:S03]  /*41c0*/  ISETP.GT.AND P0, PT, R180, 0x20, PT ;  /* 0x00000020b400780c */ /* 0x000fe60003f04270 */
[----:B------:R2:W-:Y:S01]  /*41d0*/  MUFU.EX2 R188, R8 ;  /* 0x0000000800bc7308 */ /* 0x0005e20000000800 */
[--C-:B------:R-:W-:Y:S01]  /*41e0*/  FFMA.FTZ R104, R104, c[0x0][0x29c], -R186.reuse ;  /* 0x0000a70068687a23 */ /* 0x100fe200000108ba */
[----:B------:R-:W-:Y:S02]  /*41f0*/  FSEL R12, R12, -INF , P0 ;  /* 0xff8000000c0c7808 */ /* 0x000fe40000000000 */
[----:B------:R-:W-:Y:S03]  /*4200*/  ISETP.GT.AND P0, PT, R180, 0x21, PT ;  /* 0x00000021b400780c */ /* 0x000fe60003f04270 */
[--C-:B------:R-:W-:Y:S01]  /*4210*/  FFMA.FTZ R12, R12, c[0x0][0x29c], -R186.reuse ;  /* 0x0000a7000c0c7a23 */ /* 0x100fe200000108ba */
[----:B------:R-:W-:Y:S02]  /*4220*/  FSEL R108, R13, -INF , P0 ;  /* 0xff8000000d6c7808 */ /* 0x000fe40000000000 */
[----:B------:R3:W4:Y:S01]  /*4230*/  MUFU.EX2 R185, R104 ;  /* 0x0000006800b97308 */ /* 0x0007220000000800 */
[----:B------:R-:W-:Y:S02]  /*4240*/  ISETP.GT.AND P0, PT, R180, 0x30, PT ;  /* 0x00000030b400780c */ /* 0x000fe40003f04270 */
[--C-:B------:R-:W-:Y:S01]  /*4250*/  FFMA.FTZ R2, R108, c[0x0][0x29c], -R186.reuse ;  /* 0x0000a7006c027a23 */ /* 0x100fe200000108ba */
[----:B-1----:R-:W1:Y:S01]  /*4260*/  LDSM.16.M88.2 R4, [R201+0xe080] ;  /* 0x00e08000c904783b */ /* 0x002e620000000100 */
[----:B------:R-:W-:Y:S02]  /*4270*/  FSEL R16, R16, -INF , P0 ;  /* 0xff80000010107808 */ /* 0x000fe40000000000 */
[----:B------:R-:W-:Y:S03]  /*4280*/  ISETP.GT.AND P0, PT, R180, 0x31, PT ;  /* 0x00000031b400780c */ /* 0x000fe60003f04270 */
[----:B------:R5:W-:Y:S01]  /*4290*/  MUFU.EX2 R184, R12 ;  /* 0x0000000c00b87308 */ /* 0x000be20000000800 */
[----:B--2---:R-:W2:Y:S09]  /*42a0*/  LDSM.16.M88.2 R8, [R201+0xe880] ;  /* 0x00e88000c908783b */ /* 0x004eb20000000100 */
[----:B------:R1:W1:Y:S01]  /*42b0*/  MUFU.EX2 R183, R2 ;  /* 0x0000000200b77308 */ /* 0x0002620000000800 */
[----:B---3--:R-:W3:Y:S04]  /*42c0*/  LDSM.16.M88.4 R104, [R209+0x4000] ;  /* 0x00400000d168783b */ /* 0x008ee80000000200 */
[----:B-----5:R-:W5:Y:S01]  /*42d0*/  LDSM.16.M88.2 R12, [R203+0xd080] ;  /* 0x00d08000cb0c783b */ /* 0x020f620000000100 */
[C---:B-1----:R-:W-:Y:S03]  /*42e0*/  HMMA.16816.F32.BF16 R36, R176.reuse, R4, R36 ;  /* 0x00000004b024723c */ /* 0x042fe60000041824 */
[----:B------:R-:W1:Y:S04]  /*42f0*/  LDSM.16.M88.2 R2, [R203+0xd880] ;  /* 0x00d88000cb02783b */ /* 0x000e680000000100 */
[--C-:B------:R-:W-:Y:S01]  /*4300*/  FFMA.FTZ R4, R16, c[0x0][0x29c], -R186.reuse ;  /* 0x0000a70010047a23 */ /* 0x100fe200000108ba */
[----:B------:R-:W-:Y:S01]  /*4310*/  FSEL R16, R17, -INF , P0 ;  /* 0xff80000011107808 */ /* 0x000fe20000000000 */
[----:B--2---:R-:W-:Y:S02]  /*4320*/  HMMA.16816.F32.BF16 R40, R176, R8, R40 ;  /* 0x00000008b028723c */ /* 0x004fe40000041828 */
[----:B------:R2:W-:Y:S01]  /*4330*/  MUFU.EX2 R175, R4 ;  /* 0x0000000400af7308 */ /* 0x0005e20000000800 */
[----:B------:R-:W-:Y:S01]  /*4340*/  LDSM.16.M88.2 R8, [R203+0xe880] ;  /* 0x00e88000cb08783b */ /* 0x000fe20000000100 */
[--C-:B------:R-:W-:Y:S01]  /*4350*/  FFMA.FTZ R16, R16, c[0x0][0x29c], -R186.reuse ;  /* 0x0000a70010107a23 */ /* 0x100fe200000108ba */
[----:B------:R-:W-:Y:S04]  /*4360*/  ISETP.GT.AND P0, PT, R180, 0x40, PT ;  /* 0x00000040b400780c */ /* 0x000fe80003f04270 */
[----:B------:R-:W-:Y:S01]  /*4370*/  FSEL R20, R20, -INF , P0 ;  /* 0xff80000014147808 */ /* 0x000fe20000000000 */
[C---:B---3--:R-:W-:Y:S02]  /*4380*/  HMMA.16816.F32.BF16 R24, R104.reuse, R110, R24 ;  /* 0x0000006e6818723c */ /* 0x048fe40000041818 */
[----:B------:R3:W-:Y:S01]  /*4390*/  MUFU.EX2 R174, R16 ;  /* 0x0000001000ae7308 */ /* 0x0007e20000000800 */
[----:B------:R3:W-:Y:S02]  /*43a0*/  LDSM.16.M88.4 R108, [R0+0x4000] ;  /* 0x00400000006c783b */ /* 0x0007e40000000200 */
[----:B------:R-:W-:Y:S01]  /*43b0*/  ISETP.GT.AND P0, PT, R180, 0x41, PT ;  /* 0x00000041b400780c */ /* 0x000fe20003f04270 */
[--C-:B------:R-:W-:Y:S03]  /*43c0*/  FFMA.FTZ R20, R20, c[0x0][0x29c], -R186.reuse ;  /* 0x0000a70014147a23 */ /* 0x100fe600000108ba */
[----:B------:R-:W-:Y:S01]  /*43d0*/  FSEL R21, R21, -INF , P0 ;  /* 0xff80000015157808 */ /* 0x000fe20000000000 */
[C---:B-----5:R-:W-:Y:S01]  /*43e0*/  HMMA.16816.F32.BF16 R28, R104.reuse, R12, R28 ;  /* 0x0000000c681c723c */ /* 0x060fe2000004181c */
[----:B------:R-:W-:Y:S01]  /*43f0*/  LDSM.16.M88.2 R12, [R202+0xd080] ;  /* 0x00d08000ca0c783b */ /* 0x000fe20000000100 */
[----:B------:R-:W-:Y:S02]  /*4400*/  MUFU.EX2 R173, R20 ;  /* 0x0000001400ad7308 */ /* 0x000fe40000000800 */
[----:B------:R-:W-:Y:S01]  /*4410*/  FFMA.FTZ R186, R21, c[0x0][0x29c], -R186 ;  /* 0x0000a70015ba7a23 */ /* 0x000fe200000108ba */
[----:B--2---:R-:W2:Y:S03]  /*4420*/  LDSM.16.M88.2 R4, [R203+0xe080] ;  /* 0x00e08000cb04783b */ /* 0x004ea60000000100 */
[C---:B-1----:R-:W-:Y:S01]  /*4430*/  HMMA.16816.F32.BF16 R32, R104.reuse, R2, R32 ;  /* 0x000000026820723c */ /* 0x042fe20000041820 */
[----:B------:R-:W-:Y:S03]  /*4440*/  LDSM.16.M88.2 R2, [R202+0xd880] ;  /* 0x00d88000ca02783b */ /* 0x000fe60000000100 */
[----:B------:R-:W1:Y:S01]  /*4450*/  MUFU.EX2 R186, R186 ;  /* 0x000000ba00ba7308 */ /* 0x000e620000000800 */
[----:B---3--:R-:W-:Y:S01]  /*4460*/  IADD3 R0, R182, 0x8, RZ ;  /* 0x00000008b6007810 */ /* 0x008fe20007ffe0ff */
[----:B------:R-:W3:Y:S03]  /*4470*/  LDSM.16.M88.2 R16, [R202+0xc880] ;  /* 0x00c88000ca10783b */ /* 0x000ee60000000100 */
[----:B------:R-:W-:Y:S04]  /*4480*/  IMNMX R0, R181, R0, PT ;  /* 0x00000000b5007217 */ /* 0x000fe80003800200 */
[C---:B------:R-:W-:Y:S02]  /*4490*/  ISETP.GT.AND P0, PT, R0.reuse, RZ, PT ;  /* 0x000000ff0000720c */ /* 0x040fe40003f04270 */
[C---:B------:R-:W-:Y:S02]  /*44a0*/  ISETP.GT.AND P2, PT, R0.reuse, 0x31, PT ;  /* 0x000000310000780c */ /* 0x040fe40003f44270 */
[----:B------:R-:W-:Y:S02]  /*44b0*/  ISETP.GT.AND P1, PT, R0, 0x40, PT ;  /* 0x000000400000780c */ /* 0x000fe40003f24270 */
[----:B------:R-:W-:Y:S02]  /*44c0*/  FSEL R6, R6, -INF , P0 ;  /* 0xff80000006067808 */ /* 0x000fe40000000000 */
[----:B------:R-:W-:Y:S02]  /*44d0*/  ISETP.GT.AND P0, PT, R0, 0x1, PT ;  /* 0x000000010000780c */ /* 0x000fe40003f04270 */
[----:B------:R-:W-:Y:S01]  /*44e0*/  FSEL R22, R22, -INF , P1 ;  /* 0xff80000016167808 */ /* 0x000fe20000800000 */
[--C-:B------:R-:W-:Y:S01]  /*44f0*/  FFMA.FTZ R172, R6, c[0x0][0x29c], -R187.reuse ;  /* 0x0000a70006ac7a23 */ /* 0x100fe200000108bb */
[----:B------:R-:W-:Y:S02]  /*4500*/  FSEL R6, R7, -INF , P0 ;  /* 0xff80000007067808 */ /* 0x000fe40000000000 */
[----:B------:R-:W-:Y:S03]  /*4510*/  ISETP.GT.AND P0, PT, R0, 0x10, PT ;  /* 0x000000100000780c */ /* 0x000fe60003f04270 */
[--C-:B------:R-:W-:Y:S01]  /*4520*/  FFMA.FTZ R6, R6, c[0x0][0x29c], -R187.reuse ;  /* 0x0000a70006067a23 */ /* 0x100fe200000108bb */
[----:B------:R-:W-:Y:S01]  /*4530*/  MUFU.EX2 R172, R172 ;  /* 0x000000ac00ac7308 */ /* 0x000fe20000000800 */
[----:B------:R-:W-:Y:S02]  /*4540*/  FSEL R10, R10, -INF , P0 ;  /* 0xff8000000a0a7808 */ /* 0x000fe40000000000 */
[----:B------:R-:W-:Y:S01]  /*4550*/  ISETP.GT.AND P0, PT, R0, 0x11, PT ;  /* 0x000000110000780c */ /* 0x000fe20003f04270 */
[C---:B--2---:R-:W-:Y:S01]  /*4560*/  HMMA.16816.F32.BF16 R36, R104.reuse, R4, R36 ;  /* 0x000000046824723c */ /* 0x044fe20000041824 */
[----:B------:R-:W2:Y:S02]  /*4570*/  LDSM.16.M88.2 R4, [R202+0xe080] ;  /* 0x00e08000ca04783b */ /* 0x000ea40000000100 */
[----:B------:R-:W-:Y:S01]  /*4580*/  FSEL R11, R11, -INF , P0 ;  /* 0xff8000000b0b7808 */ /* 0x000fe20000000000 */
[--C-:B------:R-:W-:Y:S01]  /*4590*/  FFMA.FTZ R10, R10, c[0x0][0x29c], -R187.reuse ;  /* 0x0000a7000a0a7a23 */ /* 0x100fe200000108bb */
[----:B------:R-:W-:Y:S03]  /*45a0*/  ISETP.GT.AND P0, PT, R0, 0x20, PT ;  /* 0x000000200000780c */ /* 0x000fe60003f04270 */
[----:B------:R-:W-:Y:S01]  /*45b0*/  HMMA.16816.F32.BF16 R40, R104, R8, R40 ;  /* 0x000000086828723c */ /* 0x000fe20000041828 */
[----:B------:R-:W5:Y:S01]  /*45c0*/  LDS R8, [R223.X4+0x21280] ;  /* 0x02128000df087984 */ /* 0x000f620000004800 */
[----:B------:R1:W-:Y:S02]  /*45d0*/  MUFU.EX2 R105, R6 ;  /* 0x0000000600697308 */ /* 0x0003e40000000800 */
[----:B------:R-:W-:Y:S01]  /*45e0*/  FSEL R14, R14, -INF , P0 ;  /* 0xff8000000e0e7808 */ /* 0x000fe20000000000 */
[--C-:B------:R-:W-:Y:S01]  /*45f0*/  FFMA.FTZ R21, R11, c[0x0][0x29c], -R187.reuse ;  /* 0x0000a7000b157a23 */ /* 0x100fe200000108bb */
[----:B------:R-:W-:Y:S02]  /*4600*/  ISETP.GT.AND P0, PT, R0, 0x21, PT ;  /* 0x000000210000780c */ /* 0x000fe40003f04270 */
[C---:B---3--:R-:W-:Y:S04]  /*4610*/  HMMA.16816.F32.BF16 R24, R108.reuse, R16, R24 ;  /* 0x000000106c18723c */ /* 0x048fe80000041818 */
[----:B------:R-:W-:Y:S01]  /*4620*/  MUFU.EX2 R104, R10 ;  /* 0x0000000a00687308 */ /* 0x000fe20000000800 */
[----:B----4-:R-:W-:Y:S01]  /*4630*/  F2FP.BF16.PACK_AB R11, R185, R188 ;  /* 0x000000bcb90b723e */ /* 0x010fe200000010ff */
[--C-:B------:R-:W-:Y:S01]  /*4640*/  FFMA.FTZ R14, R14, c[0x0][0x29c], -R187.reuse ;  /* 0x0000a7000e0e7a23 */ /* 0x100fe200000108bb */
[----:B------:R-:W-:Y:S01]  /*4650*/  FSEL R16, R19, -INF , P2 ;  /* 0xff80000013107808 */ /* 0x000fe20001000000 */
[C---:B------:R-:W-:Y:S04]  /*4660*/  HMMA.16816.F32.BF16 R28, R108.reuse, R12, R28 ;  /* 0x0000000c6c1c723c */ /* 0x040fe8000004181c */
[----:B------:R-:W-:Y:S01]  /*4670*/  F2FP.BF16.PACK_AB R9, R183, R184 ;  /* 0x000000b8b709723e */ /* 0x000fe200000010ff */
[--C-:B------:R-:W-:Y:S01]  /*4680*/  FFMA.FTZ R16, R16, c[0x0][0x29c], -R187.reuse ;  /* 0x0000a70010107a23 */ /* 0x100fe200000108bb */
[----:B------:R-:W3:Y:S01]  /*4690*/  MUFU.EX2 R21, R21 ;  /* 0x0000001500157308 */ /* 0x000ee20000000800 */
[----:B------:R-:W-:Y:S01]  /*46a0*/  FSEL R15, R15, -INF , P0 ;  /* 0xff8000000f0f7808 */ /* 0x000fe20000000000 */
[C---:B------:R-:W-:Y:S01]  /*46b0*/  HMMA.16816.F32.BF16 R32, R108.reuse, R2, R32 ;  /* 0x000000026c20723c */ /* 0x040fe20000041820 */
[----:B-1----:R-:W1:Y:S02]  /*46c0*/  LDSM.16.M88.2 R6, [R202+0xe880] ;  /* 0x00e88000ca06783b */ /* 0x002e640000000100 */
[----:B------:R-:W-:Y:S01]  /*46d0*/  ISETP.GT.AND P0, PT, R0, 0x30, PT ;  /* 0x000000300000780c */ /* 0x000fe20003f04270 */
[--C-:B------:R-:W-:Y:S03]  /*46e0*/  FFMA.FTZ R15, R15, c[0x0][0x29c], -R187.reuse ;  /* 0x0000a7000f0f7a23 */ /* 0x100fe600000108bb */
[----:B------:R-:W-:Y:S01]  /*46f0*/  FSEL R2, R18, -INF , P0 ;  /* 0xff80000012027808 */ /* 0x000fe20000000000 */
[----:B------:R4:W-:Y:S01]  /*4700*/  MUFU.EX2 R20, R14 ;  /* 0x0000000e00147308 */ /* 0x0009e20000000800 */
[C---:B--2---:R-:W-:Y:S03]  /*4710*/  HMMA.16816.F32.BF16 R36, R108.reuse, R4, R36 ;  /* 0x000000046c24723c */ /* 0x044fe60000041824 */
[--C-:B------:R-:W-:Y:S01]  /*4720*/  FFMA.FTZ R2, R2, c[0x0][0x29c], -R187.reuse ;  /* 0x0000a70002027a23 */ /* 0x100fe200000108bb */
[----:B------:R-:W-:Y:S02]  /*4730*/  ISETP.GT.AND P0, PT, R0, 0x41, PT ;  /* 0x000000410000780c */ /* 0x000fe40003f04270 */
[----:B------:R-:W-:Y:S01]  /*4740*/  F2FP.BF16.PACK_AB R3, R189, R190 ;  /* 0x000000bebd03723e */ /* 0x000fe200000010ff */
[----:B------:R-:W2:Y:S01]  /*4750*/  LDS R0, [R223.X4+0x212a0] ;  /* 0x0212a000df007984 */ /* 0x000ea20000004800 */
[----:B------:R-:W-:Y:S01]  /*4760*/  FSEL R23, R23, -INF , P0 ;  /* 0xff80000017177808 */ /* 0x000fe20000000000 */
[----:B------:R1:W-:Y:S02]  /*4770*/  MUFU.EX2 R17, R2 ;  /* 0x0000000200117308 */ /* 0x0003e40000000800 */
[----:B------:R2:W-:Y:S01]  /*4780*/  STS [R219+0x21480], R3 ;  /* 0x02148003db007388 */ /* 0x0005e20000000800 */
[----:B------:R-:W-:Y:S01]  /*4790*/  F2FP.BF16.PACK_AB R5, R186, R173 ;  /* 0x000000adba05723e */ /* 0x000fe200000010ff */
[--C-:B-----5:R-:W-:Y:S01]  /*47a0*/  FADD.FTZ R25, R25, -R8.reuse ;  /* 0x8000000819197221 */ /* 0x120fe20000010000 */
[----:B---3--:R-:W-:Y:S01]  /*47b0*/  F2FP.BF16.PACK_AB R4, R21, R104 ;  /* 0x000000681504723e */ /* 0x008fe200000010ff */
[--C-:B------:R-:W-:Y:S02]  /*47c0*/  FADD.FTZ R29, R29, -R8.reuse ;  /* 0x800000081d1d7221 */ /* 0x100fe40000010000 */
[----:B------:R-:W-:Y:S02]  /*47d0*/  FMUL.FTZ R13, R189, R25 ;  /* 0x00000019bd0d7220 */ /* 0x000fe40000410000 */
[----:B------:R-:W2:Y:S01]  /*47e0*/  MUFU.EX2 R18, R15 ;  /* 0x0000000f00127308 */ /* 0x000ea20000000800 */
[--C-:B------:R-:W-:Y:S02]  /*47f0*/  FADD.FTZ R33, R33, -R8.reuse ;  /* 0x8000000821217221 */ /* 0x100fe40000010000 */
[--C-:B------:R-:W-:Y:S02]  /*4800*/  FADD.FTZ R24, R24, -R8.reuse ;  /* 0x8000000818187221 */ /* 0x100fe40000010000 */
[--C-:B----4-:R-:W-:Y:S02]  /*4810*/  FFMA.FTZ R14, R22, c[0x0][0x29c], -R187.reuse ;  /* 0x0000a700160e7a23 */ /* 0x110fe400000108bb */
[----:B------:R-:W-:Y:S02]  /*4820*/  FFMA.FTZ R187, R23, c[0x0][0x29c], -R187 ;  /* 0x0000a70017bb7a23 */ /* 0x000fe400000108bb */
[----:B------:R-:W-:Y:S01]  /*4830*/  FMUL.FTZ R24, R190, R24 ;  /* 0x00000018be187220 */ /* 0x000fe20000410000 */
[----:B------:R-:W3:Y:S01]  /*4840*/  MUFU.EX2 R16, R16 ;  /* 0x0000001000107308 */ /* 0x000ee20000000800 */
[----:B------:R-:W-:Y:S02]  /*4850*/  FMUL.FTZ R10, R183, R33 ;  /* 0x00000021b70a7220 */ /* 0x000fe40000410000 */
[--C-:B------:R-:W-:Y:S01]  /*4860*/  FADD.FTZ R37, R37, -R8.reuse ;  /* 0x8000000825257221 */ /* 0x100fe20000010000 */
[----:B-1----:R-:W-:Y:S03]  /*4870*/  HMMA.16816.F32.BF16 R40, R108, R6, R40 ;  /* 0x000000066c28723c */ /* 0x002fe60000041828 */
[----:B------:R-:W-:Y:S01]  /*4880*/  F2FP.BF16.PACK_AB R2, R105, R172 ;  /* 0x000000ac6902723e */ /* 0x000fe200000010ff */
[----:B------:R-:W-:Y:S01]  /*4890*/  FADD.FTZ R28, R28, -R8 ;  /* 0x800000081c1c7221 */ /* 0x000fe20000010000 */
[----:B------:R-:W-:Y:S01]  /*48a0*/  F2FP.BF16.PACK_AB R13, R13, R24 ;  /* 0x000000180d0d723e */ /* 0x000fe200000010ff */
[----:B------:R-:W-:Y:S01]  /*48b0*/  MUFU.EX2 R7, R187 ;  /* 0x000000bb00077308 */ /* 0x000fe20000000800 */
[----:B------:R-:W-:Y:S01]  /*48c0*/  F2FP.BF16.PACK_AB R6, R174, R175 ;  /* 0x000000afae06723e */ /* 0x000fe200000010ff */
[----:B------:R3:W-:Y:S01]  /*48d0*/  STS [R220], R2 ;  /* 0x00000002dc007388 */ /* 0x0007e20000000800 */
[----:B------:R-:W-:Y:S03]  /*48e0*/  FMUL.FTZ R28, R188, R28 ;  /* 0x0000001cbc1c7220 */ /* 0x000fe60000410000 */
[----:B------:R-:W-:Y:S01]  /*48f0*/  STS [R219+0x21c80], R11 ;  /* 0x021c800bdb007388 */ /* 0x000fe20000000800 */
[----:B--2---:R-:W-:Y:S01]  /*4900*/  F2FP.BF16.PACK_AB R3, R18, R20 ;  /* 0x000000141203723e */ /* 0x004fe200000010ff */
[--C-:B------:R-:W-:Y:S02]  /*4910*/  FADD.FTZ R26, R26, -R0.reuse ;  /* 0x800000001a1a7221 */ /* 0x100fe40000010000 */
[----:B------:R1:W-:Y:S01]  /*4920*/  STS [R220+0x800], R4 ;  /* 0x00080004dc007388 */ /* 0x0003e20000000800 */
[----:B------:R-:W2:Y:S01]  /*4930*/  MUFU.EX2 R14, R14 ;  /* 0x0000000e000e7308 */ /* 0x000ea20000000800 */
[--C-:B------:R-:W-:Y:S02]  /*4940*/  FADD.FTZ R27, R27, -R0.reuse ;  /* 0x800000001b1b7221 */ /* 0x100fe40000010000 */
[----:B------:R-:W-:Y:S01]  /*4950*/  STS [R219+0x22480], R9 ;  /* 0x02248009db007388 */ /* 0x000fe20000000800 */
[----:B------:R-:W-:Y:S02]  /*4960*/  FMUL.FTZ R26, R172, R26 ;  /* 0x0000001aac1a7220 */ /* 0x000fe40000410000 */
[----:B------:R-:W-:Y:S01]  /*4970*/  FMUL.FTZ R27, R105, R27 ;  /* 0x0000001b691b7220 */ /* 0x000fe20000410000 */
[----:B------:R4:W-:Y:S01]  /*4980*/  STS [R220+0x1000], R3 ;  /* 0x00100003dc007388 */ /* 0x0009e20000000800 */
[----:B------:R-:W-:Y:S02]  /*4990*/  FMUL.FTZ R15, R185, R29 ;  /* 0x0000001db90f7220 */ /* 0x000fe40000410000 */
[----:B------:R-:W-:Y:S01]  /*49a0*/  FADD.FTZ R30, R30, -R0 ;  /* 0x800000001e1e7221 */ /* 0x000fe20000010000 */
[----:B------:R-:W-:Y:S01]  /*49b0*/  STS [R219+0x22c80], R6 ;  /* 0x022c8006db007388 */ /* 0x000fe20000000800 */
[----:B------:R-:W-:Y:S01]  /*49c0*/  FADD.FTZ R32, R32, -R8 ;  /* 0x8000000820207221 */ /* 0x000fe20000010000 */
[----:B------:R-:W-:Y:S01]  /*49d0*/  F2FP.BF16.PACK_AB R15, R15, R28 ;  /* 0x0000001c0f0f723e */ /* 0x000fe200000010ff */
[----:B------:R-:W-:Y:S01]  /*49e0*/  FMUL.FTZ R30, R104, R30 ;  /* 0x0000001e681e7220 */ /* 0x000fe20000410000 */
[----:B---3--:R-:W-:Y:S01]  /*49f0*/  F2FP.BF16.PACK_AB R2, R16, R17 ;  /* 0x000000111002723e */ /* 0x008fe200000010ff */
[----:B------:R-:W-:Y:S02]  /*4a00*/  FMUL.FTZ R32, R184, R32 ;  /* 0x00000020b8207220 */ /* 0x000fe40000410000 */
[--C-:B------:R-:W-:Y:S02]  /*4a10*/  FADD.FTZ R34, R34, -R0.reuse ;  /* 0x8000000022227221 */ /* 0x100fe40000010000 */
[----:B------:R2:W-:Y:S01]  /*4a20*/  STS [R220+0x1800], R2 ;  /* 0x00180002dc007388 */ /* 0x0005e20000000800 */
[--C-:B------:R-:W-:Y:S01]  /*4a30*/  FADD.FTZ R35, R35, -R0.reuse ;  /* 0x8000000023237221 */ /* 0x100fe20000010000 */
[----:B------:R-:W-:Y:S01]  /*4a40*/  F2FP.BF16.PACK_AB R10, R10, R32 ;  /* 0x000000200a0a723e */ /* 0x000fe200000010ff */
[----:B-1----:R-:W-:Y:S01]  /*4a50*/  FADD.FTZ R4, R31, -R0 ;  /* 0x800000001f047221 */ /* 0x002fe20000010000 */
[----:B------:R-:W-:Y:S01]  /*4a60*/  STS [R219+0x23480], R5 ;  /* 0x02348005db007388 */ /* 0x000fe20000000800 */
[----:B------:R-:W-:Y:S02]  /*4a70*/  FMUL.FTZ R34, R20, R34 ;  /* 0x0000002214227220 */ /* 0x000fe40000410000 */
[----:B------:R-:W-:Y:S02]  /*4a80*/  FMUL.FTZ R4, R21, R4 ;  /* 0x0000000415047220 */ /* 0x000fe40000410000 */
[----:B------:R-:W-:Y:S02]  /*4a90*/  FMUL.FTZ R35, R18, R35 ;  /* 0x0000002312237220 */ /* 0x000fe40000410000 */
[--C-:B------:R-:W-:Y:S01]  /*4aa0*/  FADD.FTZ R36, R36, -R8.reuse ;  /* 0x8000000824247221 */ /* 0x100fe20000010000 */
[----:B------:R-:W-:Y:S01]  /*4ab0*/  F2FP.BF16.PACK_AB R4, R4, R30 ;  /* 0x0000001e0404723e */ /* 0x000fe200000010ff */
[----:B------:R-:W-:Y:S02]  /*4ac0*/  FADD.FTZ R41, R41, -R8 ;  /* 0x8000000829297221 */ /* 0x000fe40000010000 */
[----:B------:R-:W-:Y:S02]  /*4ad0*/  FMUL.FTZ R36, R175, R36 ;  /* 0x00000024af247220 */ /* 0x000fe40000410000 */
[--C-:B------:R-:W-:Y:S02]  /*4ae0*/  FADD.FTZ R38, R38, -R0.reuse ;  /* 0x8000000026267221 */ /* 0x100fe40000010000 */
[----:B----4-:R-:W-:Y:S02]  /*4af0*/  FADD.FTZ R3, R39, -R0 ;  /* 0x8000000027037221 */ /* 0x010fe40000010000 */
[----:B------:R-:W-:Y:S02]  /*4b00*/  FADD.FTZ R40, R40, -R8 ;  /* 0x8000000828287221 */ /* 0x000fe40000010000 */
[----:B------:R-:W-:Y:S01]  /*4b10*/  FMUL.FTZ R8, R174, R37 ;  /* 0x00000025ae087220 */ /* 0x000fe20000410000 */
[----:B--2---:R-:W-:Y:S01]  /*4b20*/  F2FP.BF16.PACK_AB R2, R7, R14 ;  /* 0x0000000e0702723e */ /* 0x004fe200000010ff */
[--C-:B------:R-:W-:Y:S02]  /*4b30*/  FADD.FTZ R43, R43, -R0.reuse ;  /* 0x800000002b2b7221 */ /* 0x100fe40000010000 */
[----:B------:R-:W-:Y:S01]  /*4b40*/  FADD.FTZ R42, R42, -R0 ;  /* 0x800000002a2a7221 */ /* 0x000fe20000010000 */
[----:B------:R-:W-:Y:S01]  /*4b50*/  F2FP.BF16.PACK_AB R0, R35, R34 ;  /* 0x000000222300723e */ /* 0x000fe200000010ff */
[----:B------:R1:W-:Y:S01]  /*4b60*/  STS [R220+0x2000], R2 ;  /* 0x00200002dc007388 */ /* 0x0003e20000000800 */
[----:B------:R-:W-:Y:S01]  /*4b70*/  FMUL.FTZ R17, R17, R38 ;  /* 0x0000002611117220 */ /* 0x000fe20000410000 */
[----:B------:R-:W-:Y:S01]  /*4b80*/  F2FP.BF16.PACK_AB R8, R8, R36 ;  /* 0x000000240808723e */ /* 0x000fe200000010ff */
[----:B------:R-:W-:Y:S01]  /*4b90*/  FMUL.FTZ R3, R16, R3 ;  /* 0x0000000310037220 */ /* 0x000fe20000410000 */
[----:B------:R-:W-:Y:S01]  /*4ba0*/  BAR.SYNC.DEFER_BLOCKING 0x0 ;  /* 0x0000000000007b1d */ /* 0x000fe20000010000 */
[----:B------:R-:W-:Y:S02]  /*4bb0*/  FMUL.FTZ R40, R173, R40 ;  /* 0x00000028ad287220 */ /* 0x000fe40000410000 */
        /* <DEDUP_REMOVED lines=124> */
[----:B------:R-:W-:Y:S03]  /*5380*/  LOP3.LUT P3, RZ, R224, 0x1, RZ, 0xc0, !PT ;  /* 0x00000001e0ff7812 */ /* 0x000fe6000786c0ff */
[----:B------:R-:W-:Y:S02]  /*5390*/  IMAD R0, R0, c[0x0][0x208], RZ ;  /* 0x0000820000007a24 */ /* 0x000fe400078e02ff */
[----:B------:R-:W-:Y:S02]  /*53a0*/  IMAD.MOV.U32 R107, RZ, RZ, c[0x0][0x208] ;  /* 0x00008200ff6b7624 */ /* 0x000fe400078e00ff */
[----:B------:R-:W-:Y:S02]  /*53b0*/  IMAD R4, R218, c[0x0][0x20c], R0 ;  /* 0x00008300da047a24 */ /* 0x000fe400078e0200 */
[----:B------:R-:W-:Y:S02]  /*53c0*/  IMAD.SHL.U32 R107, R107, 0x20, RZ ;  /* 0x000000206b6b7824 */ /* 0x000fe400078e00ff */
[----:B------:R-:W-:Y:S02]  /*53d0*/  IMAD.SHL.U32 R5, R2, 0x40, RZ ;  /* 0x0000004002057824 */ /* 0x000fe400078e00ff */
[----:B------:R-:W-:Y:S02]  /*53e0*/  IMAD.IADD R4, R3, 0x1, R4 ;  /* 0x0000000103047824 */ /* 0x000fe400078e0204 */
[----:B------:R-:W-:Y:S01]  /*53f0*/  IMAD.SHL.U32 R0, R218, 0x40, RZ ;  /* 0x00000040da007824 */ /* 0x000fe200078e00ff */
[----:B------:R-:W-:Y:S02]  /*5400*/  IADD3 R8, P2, P1, R234, R5, R107 ;  /* 0x00000005ea087210 */ /* 0x000fe4000795e06b */
[----:B------:R-:W-:Y:S02]  /*5410*/  SHF.L.U64.HI R2, R2, 0x6, R4 ;  /* 0x0000000602027819 */ /* 0x000fe40000010204 */
[C---:B------:R-:W-:Y:S02]  /*5420*/  IADD3 R3, P0, R0.reuse, R240, RZ ;  /* 0x000000f000037210 */ /* 0x040fe40007f1e0ff */
[----:B------:R-:W-:Y:S02]  /*5430*/  IADD3.X R9, R229, R2, R252, P2, P1 ;  /* 0x00000002e5097210 */ /* 0x000fe400017e24fc */
[----:B------:R-:W-:Y:S02]  /*5440*/  IADD3 R5, P1, R5, R234, RZ ;  /* 0x000000ea05057210 */ /* 0x000fe40007f3e0ff */
[----:B------:R-:W-:Y:S02]  /*5450*/  LEA.HI.X.SX32 R4, R0, R239, 0x1, P0 ;  /* 0x000000ef00047211 */ /* 0x000fe400000f0eff */
[C---:B------:R-:W-:Y:S01]  /*5460*/  LEA R6, P0, R3.reuse, c[0x0][0x280], 0x2 ;  /* 0x0000a00003067a11 */ /* 0x040fe200078010ff */
[----:B------:R-:W-:Y:S01]  /*5470*/  IMAD.X R2, R2, 0x1, R229, P1 ;  /* 0x0000000102027824 */ /* 0x000fe200008e06e5 */
[----:B------:R-:W-:Y:S02]  /*5480*/  IADD3 R0, -R238, R225, -R0 ;  /* 0x000000e1ee007210 */ /* 0x000fe40007ffe900 */
[----:B------:R-:W-:Y:S02]  /*5490*/  LEA.HI.X R7, R3, c[0x0][0x284], R4, 0x2, P0 ;  /* 0x0000a10003077a11 */ /* 0x000fe400000f1404 */
[C---:B------:R-:W-:Y:S02]  /*54a0*/  LEA R4, P0, R5.reuse, c[0x0][0x1f0], 0x1 ;  /* 0x00007c0005047a11 */ /* 0x040fe400078008ff */
[----:B------:R-:W-:Y:S02]  /*54b0*/  ISETP.LT.OR P2, PT, R0, 0x1, !P3 ;  /* 0x000000010000780c */ /* 0x000fe40005f41670 */
[----:B------:R-:W-:Y:S02]  /*54c0*/  LEA.HI.X R5, R5, c[0x0][0x1f4], R2, 0x1, P0 ;  /* 0x00007d0005057a11 */ /* 0x000fe400000f0c02 */
[----:B------:R-:W-:Y:S02]  /*54d0*/  LEA R2, P0, R8, c[0x0][0x1f0], 0x1 ;  /* 0x00007c0008027a11 */ /* 0x000fe400078008ff */
[----:B------:R-:W-:Y:S02]  /*54e0*/  LOP3.LUT P1, RZ, R224, 0x2, RZ, 0xc0, !PT ;  /* 0x00000002e0ff7812 */ /* 0x000fe4000782c0ff */
[----:B------:R-:W-:Y:S02]  /*54f0*/  LEA.HI.X R3, R8, c[0x0][0x1f4], R9, 0x1, P0 ;  /* 0x00007d0008037a11 */ /* 0x000fe400000f0c09 */
        /* <DEDUP_REMOVED lines=11> */
[----:B------:R-:W-:Y:S02]  /*55b0*/  ISETP.LT.OR P2, PT, R0, 0x21, !P3 ;  /* 0x000000210000780c */ /* 0x000fe40005f41670 */
[C---:B------:R-:W-:Y:S11]  /*55c0*/  ISETP.GT.AND P3, PT, R251.reuse, 0xf, PT ;  /* 0x0000000ffb00780c */ /* 0x040ff60003f64270 */
[----:B------:R1:W-:Y:S02]  /*55d0*/  LDGSTS.E.BYPASS.LTC128B.128 [R221+0x1c080], [R2.64], !P2 ;  /* 0x1c08000002dd7fae */ /* 0x0003e4000d101d44 */
[----:B------:R-:W-:Y:S02]  /*55e0*/  @!P3 IMAD.SHL.U32 R0, R251, 0x10, RZ ;  /* 0x00000010fb00b824 */ /* 0x000fe400078e00ff */
[----:B------:R1:W-:Y:S04]  /*55f0*/  LDGSTS.E.BYPASS.LTC128B.128 [R221+0x1e080], [R2.64+0x80], !P1 ;  /* 0x1e08008002dd7fae */ /* 0x0003e8000c901d44 */
[----:B------:R1:W-:Y:S04]  /*5600*/  LDGSTS.E.BYPASS.LTC128B.128 [R221+0x20080], [R2.64+0x100], !P0 ;  /* 0x2008010002dd7fae */ /* 0x0003e8000c101d44 */
[----:B------:R1:W-:Y:S02]  /*5610*/  @!P3 LDGSTS.E.BYPASS.LTC128B.128 [R0+0x21280], [R6.64] ;  /* 0x212800000600bfae */ /* 0x0003e4000b901d44 */
.L_x_1226:
[-C--:B-1234-:R-:W-:Y:S01]  /*5620*/  HMMA.16816.F32.BF16 R4, R108, R16.reuse, RZ ;  /* 0x000000106c04723c */ /* 0x09efe200000418ff */
[----:B------:R-:W0:Y:S02]  /*5630*/  LDGDEPBAR ;  /* 0x00000000000079af */ /* 0x000e240000000000 */
[----:B------:R-:W-:Y:S01]  /*5640*/  ISETP.GE.AND P2, PT, R208, 0x1, PT ;  /* 0x00000001d000780c */ /* 0x000fe20003f46270 */
[----:B------:R-:W-:Y:S01]  /*5650*/  IMAD R0, R226, 0x3000, RZ ;  /* 0x00003000e2007824 */ /* 0x000fe200078e02ff */
[----:B------:R-:W-:Y:S03]  /*5660*/  ISETP.GE.AND P1, PT, R222, 0x1, PT ;  /* 0x00000001de00780c */ /* 0x000fe60003f26270 */
[C---:B------:R-:W-:Y:S04]  /*5670*/  HMMA.16816.F32.BF16 R8, R172.reuse, R16, RZ ;  /* 0x00000010ac08723c */ /* 0x040fe800000418ff */
[C---:B------:R-:W-:Y:S04]  /*5680*/  IADD3 R2, P0, R0.reuse, R244, RZ ;  /* 0x000000f400027210 */ /* 0x040fe80007f1e0ff */
[-C--:B------:R-:W-:Y:S01]  /*5690*/  HMMA.16816.F32.BF16 R12, R172, R18.reuse, RZ ;  /* 0x00000012ac0c723c */ /* 0x080fe200000418ff */
[----:B------:R-:W-:Y:S07]  /*56a0*/  LEA.HI.X.SX32 R0, R0, R246, 0x1, P0 ;  /* 0x000000f600007211 */ /* 0x000fee00000f0eff */
        /* <DEDUP_REMOVED lines=27> */
[----:B------:R-:W-:Y:S03]  /*5860*/  LDSM.16.MT88.4 R196, [R206+0x4000] ;  /* 0x00400000cec4783b */ /* 0x000fe60000004200 */
        /* <DEDUP_REMOVED lines=9> */
[----:B------:R-:W2:Y:S07]  /*5900*/  LDSM.16.M88.4 R192, [R207+0x1c00] ;  /* 0x001c0000cfc0783b */ /* 0x000eae0000000200 */
[-C--:B----4-:R-:W-:Y:S08]  /*5910*/  HMMA.16816.F32.BF16 R36, R172, R188.reuse, R36 ;  /* 0x000000bcac24723c */ /* 0x090ff00000041824 */
        /* <DEDUP_REMOVED lines=21> */
[C---:B------:R-:W-:Y:S01]  /*5a70*/  LEA R176, P0, R2.reuse, c[0x0][0x220], 0x2 ;  /* 0x0000880002b07a11 */ /* 0x040fe200078010ff */
[-C--:B-1----:R-:W-:Y:S05]  /*5a80*/  HMMA.16816.F32.BF16 R4, R172, R180.reuse, R4 ;  /* 0x000000b4ac04723c */ /* 0x082fea0000041804 */
[----:B------:R-:W-:Y:S01]  /*5a90*/  LEA.HI.X R177, R2, c[0x0][0x224], R0, 0x2, P0 ;  /* 0x0000890002b17a11 */ /* 0x000fe200000f1400 */
[----:B------:R-:W-:Y:S01]  /*5aa0*/  IMAD R0, R208, 0x3000, R214 ;  /* 0x00003000d0007824 */ /* 0x000fe200078e02d6 */
[----:B------:R-:W-:Y:S01]  /*5ab0*/  LDSM.16.MT88.2 R2, [R204+0x23c80] ;  /* 0x023c8000cc02783b */ /* 0x000fe20000004100 */
[C---:B------:R-:W-:Y:S04]  /*5ac0*/  HMMA.16816.F32.BF16 R8, R188.reuse, R180, R8 ;  /* 0x000000b4bc08723c */ /* 0x040fe80000041808 */
[----:B------:R-:W-:Y:S01]  /*5ad0*/  IMAD.SHL.U32 R0, R0, 0x2, RZ ;  /* 0x0000000200007824 */ /* 0x000fe200078e00ff */
[----:B------:R-:W-:Y:S02]  /*5ae0*/  ISETP.GE.AND P0, PT, R218, R233, PT ;  /* 0x000000e9da00720c */ /* 0x000fe40003f06270 */
[----:B------:R-:W-:Y:S01]  /*5af0*/  IADD3 R208, R208, 0x1, RZ ;  /* 0x00000001d0d07810 */ /* 0x000fe20007ffe0ff */
[-C--:B------:R-:W-:Y:S04]  /*5b00*/  HMMA.16816.F32.BF16 R12, R188, R182.reuse, R12 ;  /* 0x000000b6bc0c723c */ /* 0x080fe8000004180c */
[----:B------:R-:W-:Y:S03]  /*5b10*/  SEL R208, R208, RZ, !P2 ;  /* 0x000000ffd0d07207 */ /* 0x000fe60005000000 */
        /* <DEDUP_REMOVED lines=23> */
[----:B------:R-:W-:Y:S01]  /*5c90*/  RED.E.ADD.F32.FTZ.RN.STRONG.GPU [R176.64+0x3400], R13 ;  /* 0x0034000db000798e */ /* 0x000fe2000c10e784 */
[----:B------:R-:W-:Y:S03]  /*5ca0*/  IMAD.MOV.U32 R192, RZ, RZ, R218 ;  /* 0x000000ffffc07224 */ /* 0x000fe600078e00da */
        /* <DEDUP_REMOVED lines=92> */
[----:B------:R5:W2:Y:S03]  /*6270*/  LDSM.16.MT88.4 R36, [R0+0x14880] ;  /* 0x014880000024783b */ /* 0x000aa60000004200 */
[-C--:B-1----:R-:W-:Y:S08]  /*6280*/  HMMA.16816.F32.BF16 R112, R8, R2.reuse, R112 ;  /* 0x000000020870723c */ /* 0x082ff00000041870 */
[-C--:B------:R-:W-:Y:S08]  /*6290*/  HMMA.16816.F32.BF16 R116, R12, R2.reuse, R116 ;  /* 0x000000020c74723c */ /* 0x080ff00000041874 */
[C---:B------:R-:W-:Y:S01]  /*62a0*/  HMMA.16816.F32.BF16 R120, R20.reuse, R2, R120 ;  /* 0x000000021478723c */ /* 0x040fe20000041878 */
[----:B------:R-:W1:Y:S03]  /*62b0*/  LDSM.16.MT88.2 R2, [R205+0x26080] ;  /* 0x02608000cd02783b */ /* 0x000e660000004100 */
[----:B-----5:R-:W-:Y:S04]  /*62c0*/  IADD3 R0, R222, 0x1, RZ ;  /* 0x00000001de007810 */ /* 0x020fe80007ffe0ff */
[-C--:B------:R-:W-:Y:S04]  /*62d0*/  HMMA.16816.F32.BF16 R124, R20, R6.reuse, R124 ;  /* 0x00000006147c723c */ /* 0x080fe8000004187c */
[----:B------:R-:W-:Y:S04]  /*62e0*/  SEL R222, R0, RZ, !P1 ;  /* 0x000000ff00de7207 */ /* 0x000fe80004800000 */
        /* <DEDUP_REMOVED lines=88> */
.L_x_1224:
[----:B------:R-:W-:Y:S05]  /*6870*/  @P0 BRA `(.L_x_1228) ;  /* 0x000037a000000947 */ /* 0x000fea0003800000 */
[----:B------:R-:W-:Y:S01]  /*6880*/  SHF.R.S32.HI R184, RZ, 0x1f, R251 ;  /* 0x0000001fffb87819 */ /* 0x000fe200000114fb */
[----:B------:R-:W-:Y:S01]  /*6890*/  IMAD.SHL.U32 R6, R251, 0x80, RZ ;  /* 0x00000080fb067824 */ /* 0x000fe200078e00ff */
[----:B------:R-:W-:Y:S01]  /*68a0*/  F2FP.BF16.PACK_AB R88, R89, R88 ;  /* 0x000000585958723e */ /* 0x000fe200000010ff */
[----:B------:R-:W-:Y:S01]  /*68b0*/  BAR.SYNC.DEFER_BLOCKING 0x1, 0x100 ;  /* 0x0044000000007b1d */ /* 0x000fe20000010000 */
[----:B------:R-:W-:-:S02]  /*68c0*/  LEA.HI R2, R184, R251, RZ, 0x2 ;  /* 0x000000fbb8027211 */ /* 0x000fc400078f10ff */
[CC--:B------:R-:W-:Y:S02]  /*68d0*/  LEA.HI R4, R184.reuse, R251.reuse, RZ, 0x7 ;  /* 0x000000fbb8047211 */ /* 0x0c0fe400078f38ff */
[----:B------:R-:W-:Y:S02]  /*68e0*/  LEA.HI R5, R184, R251, RZ, 0x5 ;  /* 0x000000fbb8057211 */ /* 0x000fe400078f28ff */
[--C-:B------:R-:W-:Y:S01]  /*68f0*/  SHF.R.S32.HI R0, RZ, 0x2, R2.reuse ;  /* 0x00000002ff007819 */ /* 0x100fe20000011402 */
[----:B------:R-:W-:Y:S01]  /*6900*/  IMAD.SHL.U32 R4, R4, 0x4, RZ ;  /* 0x0000000404047824 */ /* 0x000fe200078e00ff */
[----:B------:R-:W-:Y:S02]  /*6910*/  SHF.R.S32.HI R2, RZ, 0x1f, R2 ;  /* 0x0000001fff027819 */ /* 0x000fe40000011402 */
[----:B------:R-:W-:Y:S02]  /*6920*/  LOP3.LUT R6, R6, 0x180, RZ, 0xc0, !PT ;  /* 0x0000018006067812 */ /* 0x000fe400078ec0ff */
[----:B------:R-:W-:-:S02]  /*6930*/  SHF.R.U32.HI R5, RZ, 0x1, R5 ;  /* 0x00000001ff057819 */ /* 0x000fc40000011605 */
[----:B------:R-:W-:Y:S02]  /*6940*/  LEA.HI R3, R2, R0, RZ, 0x3 ;  /* 0x0000000002037211 */ /* 0x000fe400078f18ff */
[----:B------:R-:W-:Y:S02]  /*6950*/  LOP3.LUT R2, R6, 0x30, R5, 0xf8, !PT ;  /* 0x0000003006027812 */ /* 0x000fe400078ef805 */
[----:B------:R-:W-:Y:S02]  /*6960*/  LOP3.LUT R4, R4, 0xfffffe00, RZ, 0xc0, !PT ;  /* 0xfffffe0004047812 */ /* 0x000fe400078ec0ff */
[----:B------:R-:W-:Y:S02]  /*6970*/  LOP3.LUT R3, R3, 0xfffffff8, RZ, 0xc0, !PT ;  /* 0xfffffff803037812 */ /* 0x000fe400078ec0ff */
[----:B------:R-:W-:Y:S02]  /*6980*/  SHF.R.U32.HI R5, RZ, 0x3, R6 ;  /* 0x00000003ff057819 */ /* 0x000fe40000011606 */
[----:B------:R-:W-:-:S02]  /*6990*/  LOP3.LUT R10, R2, 0x8, RZ, 0xfc, !PT ;  /* 0x00000008020a7812 */ /* 0x000fc400078efcff */
[----:B------:R-:W-:Y:S02]  /*69a0*/  IADD3 R0, R4, R0, -R3 ;  /* 0x0000000004007210 */ /* 0x000fe40007ffe803 */
[C---:B------:R-:W-:Y:S02]  /*69b0*/  LOP3.LUT R26, R2.reuse, 0x2c00, RZ, 0xfc, !PT ;  /* 0x00002c00021a7812 */ /* 0x040fe400078efcff */
[----:B------:R-:W-:Y:S02]  /*69c0*/  F2FP.BF16.PACK_AB R105, R47, R46 ;  /* 0x0000002e2f69723e */ /* 0x000fe400000010ff */
[----:B------:R-:W-:Y:S02]  /*69d0*/  F2FP.BF16.PACK_AB R89, R85, R84 ;  /* 0x000000545559723e */ /* 0x000fe400000010ff */
[C---:B------:R-:W-:Y:S02]  /*69e0*/  LOP3.LUT R9, R2.reuse, 0x48, RZ, 0xfc, !PT ;  /* 0x0000004802097812 */ /* 0x040fe400078efcff */
[----:B------:R-:W-:-:S02]  /*69f0*/  LOP3.LUT R6, R2, 0x1408, RZ, 0xfc, !PT ;  /* 0x0000140802067812 */ /* 0x000fc400078efcff */
[C---:B------:R-:W-:Y:S02]  /*6a00*/  LOP3.LUT R4, R2.reuse, 0x2800, RZ, 0xfc, !PT ;  /* 0x0000280002047812 */ /* 0x040fe400078efcff */
[C---:B------:R-:W-:Y:S02]  /*6a10*/  LOP3.LUT R41, R2.reuse, 0x1c40, RZ, 0xfc, !PT ;  /* 0x00001c4002297812 */ /* 0x040fe400078efcff */
[----:B------:R-:W-:Y:S02]  /*6a20*/  F2FP.BF16.PACK_AB R104, R45, R44 ;  /* 0x0000002c2d68723e */ /* 0x000fe400000010ff */
[----:B------:R-:W-:Y:S02]  /*6a30*/  F2FP.BF16.PACK_AB R106, R51, R50 ;  /* 0x00000032336a723e */ /* 0x000fe400000010ff */
[----:B------:R-:W-:Y:S02]  /*6a40*/  LOP3.LUT R84, R5, R2, RZ, 0x3c, !PT ;  /* 0x0000000205547212 */ /* 0x000fe400078e3cff */
[----:B------:R-:W-:-:S02]  /*6a50*/  LOP3.LUT R11, R2, 0x40, RZ, 0xfc, !PT ;  /* 0x00000040020b7812 */ /* 0x000fc400078efcff */
[C---:B------:R-:W-:Y:S02]  /*6a60*/  LOP3.LUT R8, R2.reuse, 0x1400, RZ, 0xfc, !PT ;  /* 0x0000140002087812 */ /* 0x040fe400078efcff */
[C---:B------:R-:W-:Y:S02]  /*6a70*/  LOP3.LUT R7, R2.reuse, 0x1440, RZ, 0xfc, !PT ;  /* 0x0000144002077812 */ /* 0x040fe400078efcff */
[C---:B------:R-:W-:Y:S02]  /*6a80*/  LOP3.LUT R29, R2.reuse, 0x2c40, RZ, 0xfc, !PT ;  /* 0x00002c40021d7812 */ /* 0x040fe400078efcff */
[C---:B------:R-:W-:Y:S02]  /*6a90*/  LOP3.LUT R36, R2.reuse, 0x800, RZ, 0xfc, !PT ;  /* 0x0000080002247812 */ /* 0x040fe400078efcff */
[C---:B------:R-:W-:Y:S02]  /*6aa0*/  LOP3.LUT R38, R2.reuse, 0x808, RZ, 0xfc, !PT ;  /* 0x0000080802267812 */ /* 0x040fe400078efcff */
[----:B------:R-:W-:-:S02]  /*6ab0*/  LOP3.LUT R47, R2, 0x3048, RZ, 0xfc, !PT ;  /* 0x00003048022f7812 */ /* 0x000fc400078efcff */
[----:B------:R-:W-:Y:S02]  /*6ac0*/  F2FP.BF16.PACK_AB R107, R49, R48 ;  /* 0x00000030316b723e */ /* 0x000fe400000010ff */
[----:B------:R-:W-:Y:S02]  /*6ad0*/  F2FP.BF16.PACK_AB R181, R79, R78 ;  /* 0x0000004e4fb5723e */ /* 0x000fe400000010ff */
[C---:B------:R-:W-:Y:S02]  /*6ae0*/  LOP3.LUT R5, R2.reuse, 0x1448, RZ, 0xfc, !PT ;  /* 0x0000144802057812 */ /* 0x040fe400078efcff */
[C---:B------:R-:W-:Y:S02]  /*6af0*/  LOP3.LUT R23, R2.reuse, 0x1848, RZ, 0xfc, !PT ;  /* 0x0000184802177812 */ /* 0x040fe400078efcff */
[C---:B------:R-:W-:Y:S02]  /*6b00*/  LOP3.LUT R42, R2.reuse, 0x1c08, RZ, 0xfc, !PT ;  /* 0x00001c08022a7812 */ /* 0x040fe400078efcff */
[----:B------:R-:W-:-:S02]  /*6b10*/  LOP3.LUT R44, R2, 0x3000, RZ, 0xfc, !PT ;  /* 0x00003000022c7812 */ /* 0x000fc400078efcff */
[C---:B------:R-:W-:Y:S02]  /*6b20*/  LOP3.LUT R45, R2.reuse, 0x3040, RZ, 0xfc, !PT ;  /* 0x00003040022d7812 */ /* 0x040fe400078efcff */
[----:B------:R-:W-:Y:S02]  /*6b30*/  LOP3.LUT R51, R2, 0xc48, RZ, 0xfc, !PT ;  /* 0x00000c4802337812 */ /* 0x000fe400078efcff */
[----:B------:R-:W-:Y:S02]  /*6b40*/  LOP3.LUT R31, R10, 0x180, RZ, 0xc0, !PT ;  /* 0x000001800a1f7812 */ /* 0x000fe400078ec0ff */
        /* <DEDUP_REMOVED lines=96> */
[----:B------:R-:W-:Y:S02]  /*7150*/  LOP3.LUT R23, R40, 0x180, RZ, 0xc0, !PT ;  /* 0x0000018028177812 */ /* 0x000fe400078ec0ff */
[----:B------:R-:W-:Y:S02]  /*7160*/  LOP3.LUT R35, R43, 0x1c0, RZ, 0xc0, !PT ;  /* 0x000001c02b237812 */ /* 0x000fe400078ec0ff */
[----:B------:R-:W-:-:S02]  /*7170*/  LOP3.LUT R39, R46, 0x180, RZ, 0xc0, !PT ;  /* 0x000001802e277812 */ /* 0x000fc400078ec0ff */
[----:B------:R-:W-:Y:S02]  /*7180*/  LOP3.LUT R49, R53, 0x1c0, RZ, 0xc0, !PT ;  /* 0x000001c035317812 */ /* 0x000fe400078ec0ff */
[----:B------:R-:W-:Y:S02]  /*7190*/  LOP3.LUT R52, R55, 0x1c0, RZ, 0xc0, !PT ;  /* 0x000001c037347812 */ /* 0x000fe400078ec0ff */
[----:B------:R-:W-:Y:S02]  /*71a0*/  LOP3.LUT R54, R56, 0x180, RZ, 0xc0, !PT ;  /* 0x0000018038367812 */ /* 0x000fe400078ec0ff */
[----:B------:R-:W-:Y:S02]  /*71b0*/  LOP3.LUT R74, R74, 0x180, RZ, 0xc0, !PT ;  /* 0x000001804a4a7812 */ /* 0x000fe400078ec0ff */
[----:B------:R-:W-:Y:S02]  /*71c0*/  SHF.R.U32.HI R75, RZ, 0x3, R28 ;  /* 0x00000003ff4b7819 */ /* 0x000fe4000001161c */
[----:B------:R-:W-:-:S02]  /*71d0*/  SHF.R.U32.HI R73, RZ, 0x3, R27 ;  /* 0x00000003ff497819 */ /* 0x000fc4000001161b */
        /* <DEDUP_REMOVED lines=39> */
[----:B------:R-:W-:Y:S02]  /*7450*/  LOP3.LUT R78, R77, 0x48, R2, 0x1e, !PT ;  /* 0x000000484d4e7812 */ /* 0x000fe400078e1e02 */
        /* <DEDUP_REMOVED lines=16> */
[--C-:B------:R-:W-:Y:S02]  /*7560*/  LOP3.LUT R77, R75, 0x1400, R2.reuse, 0x1e, !PT ;  /* 0x000014004b4d7812 */ /* 0x100fe400078e1e02 */
        /* <DEDUP_REMOVED lines=22> */
[--C-:B------:R-:W-:Y:S02]  /*76d0*/  LOP3.LUT R63, R43, 0x1808, R2.reuse, 0x1e, !PT ;  /* 0x000018082b3f7812 */ /* 0x100fe400078e1e02 */
[--C-:B------:R-:W-:Y:S02]  /*76e0*/  LOP3.LUT R62, R40, 0x1848, R2.reuse, 0x1e, !PT ;  /* 0x00001848283e7812 */ /* 0x100fe400078e1e02 */
[--C-:B------:R-:W-:Y:S02]  /*76f0*/  LOP3.LUT R61, R37, 0x2c00, R2.reuse, 0x1e, !PT ;  /* 0x00002c00253d7812 */ /* 0x100fe400078e1e02 */
[--C-:B------:R-:W-:Y:S02]  /*7700*/  LOP3.LUT R60, R34, 0x2c40, R2.reuse, 0x1e, !PT ;  /* 0x00002c40223c7812 */ /* 0x100fe400078e1e02 */
[--C-:B------:R-:W-:Y:S01]  /*7710*/  LOP3.LUT R59, R33, 0x2c08, R2.reuse, 0x1e, !PT ;  /* 0x00002c08213b7812 */ /* 0x100fe200078e1e02 */
[C---:B------:R-:W-:Y:S01]  /*7720*/  IMAD.IADD R61, R0.reuse, 0x1, R61 ;  /* 0x00000001003d7824 */ /* 0x040fe200078e023d */
[----:B------:R-:W-:Y:S01]  /*7730*/  LOP3.LUT R58, R31, 0x2c48, R2, 0x1e, !PT ;  /* 0x00002c481f3a7812 */ /* 0x000fe200078e1e02 */
[----:B------:R-:W-:Y:S01]  /*7740*/  IMAD.IADD R60, R0, 0x1, R60 ;  /* 0x00000001003c7824 */ /* 0x000fe200078e023c */
[--C-:B------:R-:W-:Y:S01]  /*7750*/  LOP3.LUT R55, R24, 0x808, R2.reuse, 0x1e, !PT ;  /* 0x0000080818377812 */ /* 0x100fe200078e1e02 */
[C---:B------:R-:W-:Y:S01]  /*7760*/  IMAD.IADD R59, R0.reuse, 0x1, R59 ;  /* 0x00000001003b7824 */ /* 0x040fe200078e023b */
[----:B------:R-:W-:Y:S01]  /*7770*/  LOP3.LUT R68, R57, 0x440, R2, 0x1e, !PT ;  /* 0x0000044039447812 */ /* 0x000fe200078e1e02 */
[C---:B------:R-:W-:Y:S01]  /*7780*/  IMAD.IADD R58, R0.reuse, 0x1, R58 ;  /* 0x00000001003a7824 */ /* 0x040fe200078e023a */
[--C-:B------:R-:W-:Y:S01]  /*7790*/  LOP3.LUT R66, R53, 0x448, R2.reuse, 0x1e, !PT ;  /* 0x0000044835427812 */ /* 0x100fe200078e1e02 */
[----:B------:R-:W-:Y:S01]  /*77a0*/  IMAD.IADD R55, R0, 0x1, R55 ;  /* 0x0000000100377824 */ /* 0x000fe200078e0237 */
[----:B------:R-:W-:-:S02]  /*77b0*/  LOP3.LUT R65, R51, 0x1800, R2, 0x1e, !PT ;  /* 0x0000180033417812 */ /* 0x000fc400078e1e02 */
[--C-:B------:R-:W-:Y:S02]  /*77c0*/  LOP3.LUT R50, R17, 0x1c48, R2.reuse, 0x1e, !PT ;  /* 0x00001c4811327812 */ /* 0x100fe400078e1e02 */
[--C-:B------:R-:W-:Y:S02]  /*77d0*/  LOP3.LUT R46, R16, 0x3000, R2.reuse, 0x1e, !PT ;  /* 0x00003000102e7812 */ /* 0x100fe400078e1e02 */
[----:B------:R-:W-:Y:S01]  /*77e0*/  LOP3.LUT R45, R15, 0x3040, R2, 0x1e, !PT ;  /* 0x000030400f2d7812 */ /* 0x000fe200078e1e02 */
[----:B------:R-:W-:Y:S01]  /*77f0*/  IMAD.IADD R50, R0, 0x1, R50 ;  /* 0x0000000100327824 */ /* 0x000fe200078e0232 */
        /* <DEDUP_REMOVED lines=16> */
[----:B------:R-:W-:Y:S01]  /*7900*/  LOP3.LUT R57, R28, 0x800, R2, 0x1e, !PT ;  /* 0x000008001c397812 */ /* 0x000fe200078e1e02 */
        /* <DEDUP_REMOVED lines=14> */
[----:B------:R-:W-:Y:S01]  /*79f0*/  IMAD.IADD R22, R0, 0x1, R78 ;  /* 0x0000000100167824 */ /* 0x000fe200078e024e */
[--C-:B------:R-:W-:Y:S01]  /*7a00*/  LOP3.LUT R15, R23, 0x3448, R2.reuse, 0x1e, !PT ;  /* 0x00003448170f7812 */ /* 0x100fe200078e1e02 */
[----:B------:R-:W-:Y:S01]  /*7a10*/  IMAD.SHL.U32 R21, R21, 0x2, RZ ;  /* 0x0000000215157824 */ /* 0x000fe200078e00ff */
[--C-:B------:R-:W-:Y:S01]  /*7a20*/  LOP3.LUT R14, R25, 0x1000, R2.reuse, 0x1e, !PT ;  /* 0x00001000190e7812 */ /* 0x100fe200078e1e02 */
[----:B------:R-:W-:Y:S01]  /*7a30*/  IMAD.SHL.U32 R22, R22, 0x2, RZ ;  /* 0x0000000216167824 */ /* 0x000fe200078e00ff */
[--C-:B------:R-:W-:Y:S01]  /*7a40*/  LOP3.LUT R13, R29, 0x1040, R2.reuse, 0x1e, !PT ;  /* 0x000010401d0d7812 */ /* 0x100fe200078e1e02 */
        /* <DEDUP_REMOVED lines=19> */
[----:B------:R-:W-:Y:S01]  /*7b80*/  F2FP.BF16.PACK_AB R90, R91, R90 ;  /* 0x0000005a5b5a723e */ /* 0x000fe200000010ff */
[----:B------:R-:W-:Y:S01]  /*7b90*/  IMAD.IADD R81, R0, 0x1, R6 ;  /* 0x0000000100517824 */ /* 0x000fe200078e0206 */
[----:B------:R-:W-:Y:S01]  /*7ba0*/  F2FP.BF16.PACK_AB R91, R87, R86 ;  /* 0x00000056575b723e */ /* 0x000fe200000010ff */
[----:B------:R-:W-:Y:S01]  /*7bb0*/  IMAD.SHL.U32 R80, R2, 0x2, RZ ;  /* 0x0000000202507824 */ /* 0x000fe200078e00ff */
[----:B------:R-:W-:Y:S01]  /*7bc0*/  PRMT R87, R104, 0x7610, R87 ;  /* 0x0000761068577816 */ /* 0x000fe20000000057 */
[----:B------:R-:W-:Y:S01]  /*7bd0*/  IMAD.IADD R2, R0, 0x1, R79 ;  /* 0x0000000100027824 */ /* 0x000fe200078e024f */
[----:B------:R-:W-:Y:S01]  /*7be0*/  PRMT R86, R104, 0x7632, R86 ;  /* 0x0000763268567816 */ /* 0x000fe20000000056 */
[C---:B------:R-:W-:Y:S01]  /*7bf0*/  IMAD.IADD R79, R0.reuse, 0x1, R8 ;  /* 0x00000001004f7824 */ /* 0x040fe200078e0208 */
[----:B------:R-:W-:Y:S01]  /*7c00*/  PRMT R85, R105, 0x7610, R85 ;  /* 0x0000761069557816 */ /* 0x000fe20000000055 */
[----:B------:R-:W-:Y:S01]  /*7c10*/  IMAD.SHL.U32 R6, R3, 0x2, RZ ;  /* 0x0000000203067824 */ /* 0x000fe200078e00ff */
[----:B------:R-:W-:Y:S01]  /*7c20*/  STS.U16 [R80+0x7880], R87 ;  /* 0x0078805750007388 */ /* 0x000fe20000000400 */
[--C-:B------:R-:W-:Y:S01]  /*7c30*/  IMAD.IADD R82, R0, 0x1, R5.reuse ;  /* 0x0000000100527824 */ /* 0x100fe200078e0205 */
[----:B------:R-:W-:Y:S01]  /*7c40*/  PRMT R5, R105, 0x7632, R5 ;  /* 0x0000763269057816 */ /* 0x000fe20000000005 */
[----:B------:R-:W-:Y:S01]  /*7c50*/  IMAD.SHL.U32 R8, R2, 0x2, RZ ;  /* 0x0000000202087824 */ /* 0x000fe200078e00ff */
[C---:B------:R-:W-:Y:S01]  /*7c60*/  PRMT R3, R107.reuse, 0x7632, R3 ;  /* 0x000076326b037816 */ /* 0x040fe20000000003 */
[C-C-:B------:R-:W-:Y:S01]  /*7c70*/  IMAD.IADD R84, R0.reuse, 0x1, R4.reuse ;  /* 0x0000000100547824 */ /* 0x140fe200078e0204 */
[----:B------:R-:W-:Y:S01]  /*7c80*/  PRMT R4, R107, 0x7610, R4 ;  /* 0x000076106b047816 */ /* 0x000fe20000000004 */
[C---:B------:R-:W-:Y:S01]  /*7c90*/  IMAD.IADD R49, R0.reuse, 0x1, R45 ;  /* 0x0000000100317824 */ /* 0x040fe200078e022d */
[----:B------:R-:W-:Y:S01]  /*7ca0*/  STS.U16 [R6+0x7880], R86 ;  /* 0x0078805606007388 */ /* 0x000fe20000000400 */
[----:B------:R-:W-:Y:S01]  /*7cb0*/  IMAD.IADD R44, R0, 0x1, R62 ;  /* 0x00000001002c7824 */ /* 0x000fe200078e023e */
[----:B------:R-:W-:Y:S01]  /*7cc0*/  PRMT R2, R106, 0x7610, R2 ;  /* 0x000076106a027816 */ /* 0x000fe20000000002 */
[C---:B------:R-:W-:Y:S01]  /*7cd0*/  IMAD.IADD R48, R0.reuse, 0x1, R43 ;  /* 0x0000000100307824 */ /* 0x040fe200078e022b */
[----:B------:R-:W-:Y:S01]  /*7ce0*/  STS.U16 [R8+0x7880], R85 ;  /* 0x0078805508007388 */ /* 0x000fe20000000400 */
[----:B------:R-:W-:Y:S01]  /*7cf0*/  IMAD.IADD R45, R0, 0x1, R42 ;  /* 0x00000001002d7824 */ /* 0x000fe200078e022a */
[----:B------:R-:W-:Y:S01]  /*7d00*/  F2FP.BF16.PACK_AB R92, R93, R92 ;  /* 0x0000005c5d5c723e */ /* 0x000fe200000010ff */
[----:B------:R-:W-:Y:S01]  /*7d10*/  IMAD.SHL.U32 R20, R20, 0x2, RZ ;  /* 0x0000000214147824 */ /* 0x000fe200078e00ff */
        /* <DEDUP_REMOVED lines=15> */
[C---:B------:R-:W-:Y:S01]  /*7e10*/  IMAD.IADD R42, R0.reuse, 0x1, R39 ;  /* 0x00000001002a7824 */ /* 0x040fe200078e0227 */
[----:B------:R-:W-:Y:S01]  /*7e20*/  ISETP.NE.U32.AND P0, PT, RZ, c[0x0][0x358], PT ;  /* 0x0000d600ff007a0c */ /* 0x000fe20003f05070 */
[C---:B------:R-:W-:Y:S01]  /*7e30*/  IMAD.IADD R66, R0.reuse, 0x1, R37 ;  /* 0x0000000100427824 */ /* 0x040fe200078e0225 */
[----:B------:R-:W-:Y:S01]  /*7e40*/  ISETP.NE.U32.AND P1, PT, RZ, c[0x0][0x360], PT ;  /* 0x0000d800ff007a0c */ /* 0x000fe20003f25070 */
[C---:B------:R-:W-:Y:S01]  /*7e50*/  IMAD.IADD R65, R0.reuse, 0x1, R36 ;  /* 0x0000000100417824 */ /* 0x040fe200078e0224 */
[----:B------:R-:W-:Y:S01]  /*7e60*/  ISETP.NE.AND.EX P3, PT, RZ, c[0x0][0x35c], PT, P0 ;  /* 0x0000d700ff007a0c */ /* 0x000fe20003f65300 */
[C---:B------:R-:W-:Y:S01]  /*7e70*/  IMAD.IADD R64, R0.reuse, 0x1, R34 ;  /* 0x0000000100407824 */ /* 0x040fe200078e0222 */
[----:B------:R-:W-:Y:S01]  /*7e80*/  ISETP.NE.AND.EX P0, PT, RZ, c[0x0][0x364], PT, P1 ;  /* 0x0000d900ff007a0c */ /* 0x000fe20003f05310 */
[----:B------:R-:W-:-:S02]  /*7e90*/  IMAD.IADD R63, R0, 0x1, R33 ;  /* 0x00000001003f7824 */ /* 0x000fc400078e0221 */
[C---:B------:R-:W-:Y:S01]  /*7ea0*/  IMAD.IADD R62, R0.reuse, 0x1, R31 ;  /* 0x00000001003e7824 */ /* 0x040fe200078e021f */
[C---:B-1----:R-:W-:Y:S01]  /*7eb0*/  PRMT R5, R109.reuse, 0x7610, R5 ;  /* 0x000076106d057816 */ /* 0x042fe20000000005 */
[C---:B------:R-:W-:Y:S02]  /*7ec0*/  IMAD.IADD R71, R0.reuse, 0x1, R26 ;  /* 0x0000000100477824 */ /* 0x040fe400078e021a */
[C---:B------:R-:W-:Y:S01]  /*7ed0*/  IMAD.IADD R70, R0.reuse, 0x1, R24 ;  /* 0x0000000100467824 */ /* 0x040fe200078e0218 */
[----:B--2---:R-:W-:Y:S01]  /*7ee0*/  PRMT R4, R109, 0x7632, R4 ;  /* 0x000076326d047816 */ /* 0x004fe20000000004 */
[C---:B------:R-:W-:Y:S02]  /*7ef0*/  IMAD.IADD R69, R0.reuse, 0x1, R17 ;  /* 0x0000000100457824 */ /* 0x040fe400078e0211 */
[----:B------:R-:W-:Y:S01]  /*7f00*/  IMAD.IADD R68, R0, 0x1, R16 ;  /* 0x0000000100447824 */ /* 0x000fe200078e0210 */
[----:B---3--:R-:W-:Y:S01]  /*7f10*/  PRMT R3, R108, 0x7610, R3 ;  /* 0x000076106c037816 */ /* 0x008fe20000000003 */
[----:B------:R-:W-:-:S02]  /*7f20*/  IMAD.IADD R67, R0, 0x1, R15 ;  /* 0x0000000100437824 */ /* 0x000fc400078e020f */
[C---:B------:R-:W-:Y:S02]  /*7f30*/  IMAD.IADD R76, R0.reuse, 0x1, R14 ;  /* 0x00000001004c7824 */ /* 0x040fe400078e020e */
[C---:B------:R-:W-:Y:S02]  /*7f40*/  IMAD.IADD R75, R0.reuse, 0x1, R13 ;  /* 0x00000001004b7824 */ /* 0x040fe400078e020d */
[C---:B------:R-:W-:Y:S02]  /*7f50*/  IMAD.IADD R74, R0.reuse, 0x1, R12 ;  /* 0x00000001004a7824 */ /* 0x040fe400078e020c */
[C---:B------:R-:W-:Y:S02]  /*7f60*/  IMAD.IADD R73, R0.reuse, 0x1, R11 ;  /* 0x0000000100497824 */ /* 0x040fe400078e020b */
[C---:B------:R-:W-:Y:S02]  /*7f70*/  IMAD.IADD R72, R0.reuse, 0x1, R10 ;  /* 0x0000000100487824 */ /* 0x040fe400078e020a */
[----:B------:R-:W-:-:S02]  /*7f80*/  IMAD.IADD R77, R0, 0x1, R9 ;  /* 0x00000001004d7824 */ /* 0x000fc400078e0209 */
[----:B------:R-:W-:Y:S01]  /*7f90*/  IMAD.IADD R78, R0, 0x1, R7 ;  /* 0x00000001004e7824 */ /* 0x000fe200078e0207 */
[----:B------:R-:W-:Y:S01]  /*7fa0*/  PRMT R0, R106, 0x7632, R0 ;  /* 0x000076326a007816 */ /* 0x000fe20000000000 */
[----:B------:R-:W-:Y:S02]  /*7fb0*/  IMAD.SHL.U32 R19, R19, 0x2, RZ ;  /* 0x0000000213137824 */ /* 0x000fe400078e00ff */
        /* <DEDUP_REMOVED lines=31> */
[----:B------:R-:W-:Y:S02]  /*81b0*/  PRMT R3, R166, 0x7632, R3 ;  /* 0x00007632a6037816 */ /* 0x000fe40000000003 */
        /* <DEDUP_REMOVED lines=64> */
[----:B------:R-:W-:-:S03]  /*85c0*/  IMAD.SHL.U32 R61, R83, 0x2, RZ ;  /* 0x00000002533d7824 */ /* 0x000fc600078e00ff */
        /* <DEDUP_REMOVED lines=8> */
[----:B------:R-:W-:-:S03]  /*8650*/  PRMT R3, R181, 0x7632, R3 ;  /* 0x00007632b5037816 */ /* 0x000fc60000000003 */
        /* <DEDUP_REMOVED lines=28> */
[----:B------:R-:W-:Y:S01]  /*8820*/  STS.U16 [R49+0x7880], R5 ;  /* 0x0078800531007388 */ /* 0x000fe20000000400 */
[----:B------:R-:W-:-:S03]  /*8830*/  PRMT R3, R94, 0x7610, R3 ;  /* 0x000076105e037816 */ /* 0x000fc60000000003 */
[----:B------:R3:W-:Y:S04]  /*8840*/  STS.U16 [R53+0x7880], R4 ;  /* 0x0078800435007388 */ /* 0x0007e80000000400 */
[----:B------:R4:W-:Y:S01]  /*8850*/  STS.U16 [R58+0x7880], R3 ;  /* 0x007880033a007388 */ /* 0x0009e20000000400 */
[----:B-1----:R-:W-:Y:S02]  /*8860*/  PRMT R2, R94, 0x7632, R2 ;  /* 0x000076325e027816 */ /* 0x002fe40000000002 */
[----:B--2---:R-:W-:-:S03]  /*8870*/  PRMT R0, R96, 0x7610, R0 ;  /* 0x0000761060007816 */ /* 0x004fc60000000000 */
[----:B------:R1:W-:Y:S04]  /*8880*/  STS.U16 [R59+0x7880], R2 ;  /* 0x007880023b007388 */ /* 0x0003e80000000400 */
[----:B------:R2:W-:Y:S01]  /*8890*/  STS.U16 [R60+0x7880], R0 ;  /* 0x007880003c007388 */ /* 0x0005e20000000400 */
[----:B---3--:R-:W-:Y:S02]  /*88a0*/  PRMT R4, R102, 0x7632, R4 ;  /* 0x0000763266047816 */ /* 0x008fe40000000004 */
[C---:B----4-:R-:W-:Y:S02]  /*88b0*/  PRMT R3, R98.reuse, 0x7610, R3 ;  /* 0x0000761062037816 */ /* 0x050fe40000000003 */
[----:B-1----:R-:W-:Y:S02]  /*88c0*/  PRMT R2, R98, 0x7632, R2 ;  /* 0x0000763262027816 */ /* 0x002fe40000000002 */
[----:B--2---:R-:W-:-:S05]  /*88d0*/  PRMT R0, R96, 0x7632, R0 ;  /* 0x0000763260007816 */ /* 0x004fca0000000000 */
[----:B------:R1:W-:Y:S04]  /*88e0*/  STS.U16 [R54+0x7880], R0 ;  /* 0x0078800036007388 */ /* 0x0003e80000000400 */
[----:B------:R2:W-:Y:S04]  /*88f0*/  STS.U16 [R57+0x7880], R3 ;  /* 0x0078800339007388 */ /* 0x0005e80000000400 */
[----:B------:R3:W-:Y:S01]  /*8900*/  STS.U16 [R56+0x7880], R2 ;  /* 0x0078800238007388 */ /* 0x0007e20000000400 */
[C---:B-1----:R-:W-:Y:S02]  /*8910*/  PRMT R0, R100.reuse, 0x7610, R0 ;  /* 0x0000761064007816 */ /* 0x042fe40000000000 */
[----:B--2---:R-:W-:-:S03]  /*8920*/  PRMT R3, R100, 0x7632, R3 ;  /* 0x0000763264037816 */ /* 0x004fc60000000003 */
[----:B------:R1:W-:Y:S01]  /*8930*/  STS.U16 [R64+0x7880], R0 ;  /* 0x0078800040007388 */ /* 0x0003e20000000400 */
[----:B---3--:R-:W-:-:S03]  /*8940*/  F2FP.BF16.PACK_AB R2, R113, R112 ;  /* 0x000000707102723e */ /* 0x008fc600000010ff */
[----:B------:R2:W-:Y:S01]  /*8950*/  STS.U16 [R63+0x7880], R3 ;  /* 0x007880033f007388 */ /* 0x0005e20000000400 */
[----:B-1----:R-:W-:Y:S02]  /*8960*/  PRMT R0, R102, 0x7610, R0 ;  /* 0x0000761066007816 */ /* 0x002fe40000000000 */
[----:B--2---:R-:W-:-:S03]  /*8970*/  PRMT R3, R2, 0x7610, R3 ;  /* 0x0000761002037816 */ /* 0x004fc60000000003 */
[----:B------:R1:W-:Y:S01]  /*8980*/  STS.U16 [R62+0x7880], R0 ;  /* 0x007880003e007388 */ /* 0x0003e20000000400 */
[----:B------:R-:W-:-:S03]  /*8990*/  PRMT R2, R2, 0x7632, R2 ;  /* 0x0000763202027816 */ /* 0x000fc60000000002 */
[----:B------:R2:W-:Y:S04]  /*89a0*/  STS.U16 [R61+0x7880], R4 ;  /* 0x007880043d007388 */ /* 0x0005e80000000400 */
[----:B------:R3:W-:Y:S04]  /*89b0*/  STS.U16 [R80+0x80], R3 ;  /* 0x0000800350007388 */ /* 0x0007e80000000400 */
[----:B------:R4:W-:Y:S01]  /*89c0*/  STS.U16 [R6+0x80], R2 ;  /* 0x0000800206007388 */ /* 0x0009e20000000400 */
[----:B-1----:R-:W-:-:S04]  /*89d0*/  F2FP.BF16.PACK_AB R0, R115, R114 ;  /* 0x000000727300723e */ /* 0x002fc800000010ff */
[C---:B--2---:R-:W-:Y:S02]  /*89e0*/  PRMT R4, R0.reuse, 0x7610, R4 ;  /* 0x0000761000047816 */ /* 0x044fe40000000004 */
[----:B------:R-:W-:Y:S02]  /*89f0*/  PRMT R0, R0, 0x7632, R0 ;  /* 0x0000763200007816 */ /* 0x000fe40000000000 */
[----:B---3--:R-:W-:Y:S01]  /*8a00*/  F2FP.BF16.PACK_AB R3, R117, R116 ;  /* 0x000000747503723e */ /* 0x008fe200000010ff */
[----:B------:R1:W-:Y:S01]  /*8a10*/  STS.U16 [R8+0x80], R4 ;  /* 0x0000800408007388 */ /* 0x0003e20000000400 */
[----:B----4-:R-:W-:-:S03]  /*8a20*/  F2FP.BF16.PACK_AB R2, R119, R118 ;  /* 0x000000767702723e */ /* 0x010fc600000010ff */
[----:B------:R2:W-:Y:S04]  /*8a30*/  STS.U16 [R22+0x80], R0 ;  /* 0x0000800016007388 */ /* 0x0005e80000000400 */
[----:B------:R3:W-:Y:S01]  /*8a40*/  STS.U16 [R21+0x80], R3 ;  /* 0x0000800315007388 */ /* 0x0007e20000000400 */
[----:B-1----:R-:W-:Y:S02]  /*8a50*/  PRMT R4, R3, 0x7632, R4 ;  /* 0x0000763203047816 */ /* 0x002fe40000000004 */
[----:B--2---:R-:W-:-:S03]  /*8a60*/  F2FP.BF16.PACK_AB R0, R121, R120 ;  /* 0x000000787900723e */ /* 0x004fc600000010ff */
[----:B------:R1:W-:Y:S01]  /*8a70*/  STS.U16 [R20+0x80], R4 ;  /* 0x0000800414007388 */ /* 0x0003e20000000400 */
[----:B------:R-:W-:-:S03]  /*8a80*/  PRMT R5, R0, 0x7610, R5 ;  /* 0x0000761000057816 */ /* 0x000fc60000000005 */
[----:B------:R2:W-:Y:S01]  /*8a90*/  STS.U16 [R19+0x80], R2 ;  /* 0x0000800213007388 */ /* 0x0005e20000000400 */
[----:B---3--:R-:W-:Y:S02]  /*8aa0*/  F2FP.BF16.PACK_AB R3, R123, R122 ;  /* 0x0000007a7b03723e */ /* 0x008fe400000010ff */
[----:B------:R-:W-:Y:S02]  /*8ab0*/  PRMT R0, R0, 0x7632, R0 ;  /* 0x0000763200007816 */ /* 0x000fe40000000000 */
[----:B-1----:R-:W-:Y:S02]  /*8ac0*/  PRMT R4, R2, 0x7632, R4 ;  /* 0x0000763202047816 */ /* 0x002fe40000000004 */
[----:B--2---:R-:W-:-:S03]  /*8ad0*/  F2FP.BF16.PACK_AB R2, R133, R132 ;  /* 0x000000848502723e */ /* 0x004fc600000010ff */
[----:B------:R1:W-:Y:S04]  /*8ae0*/  STS.U16 [R18+0x80], R4 ;  /* 0x0000800412007388 */ /* 0x0003e80000000400 */
[----:B------:R2:W-:Y:S04]  /*8af0*/  STS.U16 [R29+0x80], R5 ;  /* 0x000080051d007388 */ /* 0x0005e80000000400 */
[----:B------:R3:W-:Y:S04]  /*8b00*/  STS.U16 [R28+0x80], R0 ;  /* 0x000080001c007388 */ /* 0x0007e80000000400 */
[----:B------:R4:W-:Y:S01]  /*8b10*/  STS.U16 [R27+0x80], R3 ;  /* 0x000080031b007388 */ /* 0x0009e20000000400 */
[----:B-1----:R-:W-:-:S02]  /*8b20*/  PRMT R4, R2, 0x7610, R4 ;  /* 0x0000761002047816 */ /* 0x002fc40000000004 */
[----:B------:R-:W-:Y:S02]  /*8b30*/  PRMT R2, R2, 0x7632, R2 ;  /* 0x0000763202027816 */ /* 0x000fe40000000002 */
[----:B--2---:R-:W-:Y:S02]  /*8b40*/  PRMT R5, R3, 0x7632, R5 ;  /* 0x0000763203057816 */ /* 0x004fe40000000005 */
[----:B---3--:R-:W-:-:S03]  /*8b50*/  F2FP.BF16.PACK_AB R0, R135, R134 ;  /* 0x000000868700723e */ /* 0x008fc600000010ff */
[----:B------:R-:W-:Y:S01]  /*8b60*/  STS.U16 [R25+0x80], R5 ;  /* 0x0000800519007388 */ /* 0x000fe20000000400 */
[----:B----4-:R-:W-:-:S03]  /*8b70*/  F2FP.BF16.PACK_AB R3, R129, R128 ;  /* 0x000000808103723e */ /* 0x010fc600000010ff */
[----:B------:R1:W-:Y:S04]  /*8b80*/  STS.U16 [R23+0x80], R4 ;  /* 0x0000800417007388 */ /* 0x0003e80000000400 */
[----:B------:R2:W-:Y:S01]  /*8b90*/  STS.U16 [R7+0x80], R2 ;  /* 0x0000800207007388 */ /* 0x0005e20000000400 */
[C---:B-1----:R-:W-:Y:S02]  /*8ba0*/  PRMT R4, R0.reuse, 0x7610, R4 ;  /* 0x0000761000047816 */ /* 0x042fe40000000004 */
[----:B------:R-:W-:Y:S02]  /*8bb0*/  PRMT R0, R0, 0x7632, R0 ;  /* 0x0000763200007816 */ /* 0x000fe40000000000 */
[----:B--2---:R-:W-:Y:S01]  /*8bc0*/  F2FP.BF16.PACK_AB R2, R131, R130 ;  /* 0x000000828302723e */ /* 0x004fe200000010ff */
[----:B------:R1:W-:Y:S01]  /*8bd0*/  STS.U16 [R10+0x80], R4 ;  /* 0x000080040a007388 */ /* 0x0003e20000000400 */
[----:B------:R-:W-:-:S03]  /*8be0*/  IMAD.MOV.U32 R7, RZ, RZ, 0x4 ;  /* 0x00000004ff077424 */ /* 0x000fc600078e00ff */
        /* <DEDUP_REMOVED lines=26> */
[----:B------:R1:W-:Y:S04]  /*8d90*/  STS.U16 [R34+0x80], R4 ;  /* 0x0000800422007388 */ /* 0x0003e80000000400 */
[----:B------:R2:W-:Y:S04]  /*8da0*/  STS.U16 [R35+0x80], R0 ;  /* 0x0000800023007388 */ /* 0x0005e80000000400 */
[----:B------:R3:W-:Y:S01]  /*8db0*/  STS.U16 [R31+0x80], R3 ;  /* 0x000080031f007388 */ /* 0x0007e20000000400 */
[----:B-1----:R-:W-:-:S02]  /*8dc0*/  PRMT R4, R3, 0x7632, R4 ;  /* 0x0000763203047816 */ /* 0x002fc40000000004 */
        /* <DEDUP_REMOVED lines=36> */
[----:B------:R-:W-:Y:S04]  /*9010*/  STS.U16 [R51+0x80], R5 ;  /* 0x0000800533007388 */ /* 0x000fe80000000400 */
[----:B------:R2:W-:Y:S04]  /*9020*/  STS.U16 [R50+0x80], R0 ;  /* 0x0000800032007388 */ /* 0x0005e80000000400 */
[----:B------:R3:W-:Y:S01]  /*9030*/  STS.U16 [R52+0x80], R3 ;  /* 0x0000800334007388 */ /* 0x0007e20000000400 */
[----:B-1----:R-:W-:-:S05]  /*9040*/  PRMT R4, R3, 0x7632, R4 ;  /* 0x0000763203047816 */ /* 0x002fca0000000004 */
[----:B------:R1:W-:Y:S01]  /*9050*/  STS.U16 [R55+0x80], R4 ;  /* 0x0000800437007388 */ /* 0x0003e20000000400 */
[----:B--2---:R-:W-:-:S03]  /*9060*/  F2FP.BF16.PACK_AB R0, R163, R162 ;  /* 0x000000a2a300723e */ /* 0x004fc600000010ff */
[----:B------:R2:W-:Y:S01]  /*9070*/  STS.U16 [R49+0x80], R2 ;  /* 0x0000800231007388 */ /* 0x0005e20000000400 */
[----:B---3--:R-:W-:Y:S02]  /*9080*/  PRMT R3, R2, 0x7632, R3 ;  /* 0x0000763202037816 */ /* 0x008fe40000000003 */
[----:B------:R-:W-:-:S03]  /*9090*/  PRMT R5, R0, 0x7610, R5 ;  /* 0x0000761000057816 */ /* 0x000fc60000000005 */
[----:B------:R3:W-:Y:S04]  /*90a0*/  STS.U16 [R53+0x80], R3 ;  /* 0x0000800335007388 */ /* 0x0007e80000000400 */
[----:B------:R-:W-:Y:S01]  /*90b0*/  STS.U16 [R58+0x80], R5 ;  /* 0x000080053a007388 */ /* 0x000fe20000000400 */
[----:B-1----:R-:W-:Y:S02]  /*90c0*/  PRMT R4, R0, 0x7632, R4 ;  /* 0x0000763200047816 */ /* 0x002fe40000000004 */
[----:B------:R-:W-:Y:S02]  /*90d0*/  F2FP.BF16.PACK_AB R0, R167, R172 ;  /* 0x000000aca700723e */ /* 0x000fe400000010ff */
[----:B--2---:R-:W-:Y:S01]  /*90e0*/  F2FP.BF16.PACK_AB R2, R165, R164 ;  /* 0x000000a4a502723e */ /* 0x004fe200000010ff */
[----:B------:R1:W-:Y:S03]  /*90f0*/  STS.U16 [R59+0x80], R4 ;  /* 0x000080043b007388 */ /* 0x0003e60000000400 */
[----:B---3--:R-:W-:-:S02]  /*9100*/  PRMT R3, R2, 0x7610, R3 ;  /* 0x0000761002037816 */ /* 0x008fc40000000003 */
[----:B------:R-:W-:-:S03]  /*9110*/  PRMT R2, R2, 0x7632, R2 ;  /* 0x0000763202027816 */ /* 0x000fc60000000002 */
[----:B------:R-:W-:Y:S04]  /*9120*/  STS.U16 [R60+0x80], R3 ;  /* 0x000080033c007388 */ /* 0x000fe80000000400 */
[----:B------:R2:W-:Y:S01]  /*9130*/  STS.U16 [R54+0x80], R2 ;  /* 0x0000800236007388 */ /* 0x0005e20000000400 */
[C---:B-1----:R-:W-:Y:S02]  /*9140*/  PRMT R4, R0.reuse, 0x7610, R4 ;  /* 0x0000761000047816 */ /* 0x042fe40000000004 */
[----:B------:R-:W-:-:S03]  /*9150*/  PRMT R0, R0, 0x7632, R0 ;  /* 0x0000763200007816 */ /* 0x000fc60000000000 */
[----:B------:R-:W-:Y:S04]  /*9160*/  STS.U16 [R57+0x80], R4 ;  /* 0x0000800439007388 */ /* 0x000fe80000000400 */
[----:B------:R1:W-:Y:S01]  /*9170*/  STS.U16 [R56+0x80], R0 ;  /* 0x0000800038007388 */ /* 0x0003e20000000400 */
[----:B--2---:R-:W-:-:S04]  /*9180*/  F2FP.BF16.PACK_AB R2, R169, R168 ;  /* 0x000000a8a902723e */ /* 0x004fc800000010ff */
[----:B------:R-:W-:Y:S01]  /*9190*/  PRMT R5, R2, 0x7632, R5 ;  /* 0x0000763202057816 */ /* 0x000fe20000000005 */
[----:B------:R2:W-:Y:S04]  /*91a0*/  STS.U16 [R64+0x80], R2 ;  /* 0x0000800240007388 */ /* 0x0005e80000000400 */
[----:B------:R-:W-:Y:S01]  /*91b0*/  STS.U16 [R63+0x80], R5 ;  /* 0x000080053f007388 */ /* 0x000fe20000000400 */
[----:B-1----:R-:W-:-:S04]  /*91c0*/  F2FP.BF16.PACK_AB R0, R171, R170 ;  /* 0x000000aaab00723e */ /* 0x002fc800000010ff */
[C---:B------:R-:W-:Y:S02]  /*91d0*/  PRMT R4, R0.reuse, 0x7610, R4 ;  /* 0x0000761000047816 */ /* 0x040fe40000000004 */
[----:B------:R-:W-:-:S03]  /*91e0*/  PRMT R0, R0, 0x7632, R0 ;  /* 0x0000763200007816 */ /* 0x000fc60000000000 */
[----:B------:R-:W-:Y:S01]  /*91f0*/  STS.U16 [R62+0x80], R4 ;  /* 0x000080043e007388 */ /* 0x000fe20000000400 */
[----:B--2---:R-:W-:-:S03]  /*9200*/  IMAD.WIDE R2, R250, R7, c[0x0][0x358] ;  /* 0x0000d600fa027625 */ /* 0x004fc600078e0207 */
[----:B------:R1:W-:Y:S04]  /*9210*/  STS.U16 [R61+0x80], R0 ;  /* 0x000080003d007388 */ /* 0x0003e80000000400 */
[----:B------:R-:W-:Y:S06]  /*9220*/  BAR.SYNC.DEFER_BLOCKING 0x1, 0x100 ;  /* 0x0044000000007b1d */ /* 0x000fec0000010000 */
[----:B-1----:R-:W2:Y:S01]  /*9230*/  @P3 LDG.E R0, [R2.64] ;  /* 0x0000000402003981 */ /* 0x002ea2000c1e1900 */
[----:B------:R-:W-:-:S02]  /*9240*/  IMAD.MOV.U32 R6, RZ, RZ, c[0x0][0x2f0] ;  /* 0x0000bc00ff067624 */ /* 0x000fc400078e00ff */
        /* <DEDUP_REMOVED lines=10> */
.L_x_1229:
[-C--:B------:R-:W-:Y:S01]  /*92f0*/  LEA.HI R2, R184, R251.reuse, RZ, 0x3 ;  /* 0x000000fbb8027211 */ /* 0x080fe200078f18ff */
[----:B------:R-:W-:Y:S01]  /*9300*/  CS2R R18, SRZ ;  /* 0x0000000000127805 */ /* 0x000fe2000001ff00 */
[C---:B------:R-:W-:Y:S01]  /*9310*/  ISETP.GT.AND P2, PT, R251.reuse, 0x27f, PT ;  /* 0x0000027ffb00780c */ /* 0x040fe20003f44270 */
[----:B------:R-:W-:Y:S01]  /*9320*/  CS2R R16, SRZ ;  /* 0x0000000000107805 */ /* 0x000fe2000001ff00 */
[----:B------:R-:W-:Y:S01]  /*9330*/  LOP3.LUT R0, R2, 0x1ffffff8, RZ, 0xc0, !PT ;  /* 0x1ffffff802007812 */ /* 0x000fe200078ec0ff */
[----:B------:R-:W-:Y:S01]  /*9340*/  CS2R R22, SRZ ;  /* 0x0000000000167805 */ /* 0x000fe2000001ff00 */
[----:B------:R-:W-:Y:S01]  /*9350*/  SHF.R.S32.HI R14, RZ, 0x3, R2 ;  /* 0x00000003ff0e7819 */ /* 0x000fe20000011402 */
[----:B------:R-:W-:Y:S01]  /*9360*/  CS2R R20, SRZ ;  /* 0x0000000000147805 */ /* 0x000fe2000001ff00 */
        /* <DEDUP_REMOVED lines=10> */
[----:B------:R-:W-:Y:S01]  /*9410*/  LEA.HI R2, R184, R251, RZ, 0x6 ;  /* 0x000000fbb8027211 */ /* 0x000fe200078f30ff */
[----:B------:R-:W-:Y:S01]  /*9420*/  CS2R R34, SRZ ;  /* 0x0000000000227805 */ /* 0x000fe2000001ff00 */
[----:B------:R-:W-:Y:S01]  /*9430*/  LOP3.LUT R3, R0, 0x38, R12, 0xf8, !PT ;  /* 0x0000003800037812 */ /* 0x000fe200078ef80c */
[----:B------:R-:W-:Y:S01]  /*9440*/  CS2R R32, SRZ ;  /* 0x0000000000207805 */ /* 0x000fe2000001ff00 */
[----:B------:R-:W-:Y:S01]  /*9450*/  SHF.R.U32.HI R0, RZ, 0x3, R0 ;  /* 0x00000003ff007819 */ /* 0x000fe20000011600 */
[----:B------:R-:W-:Y:S01]  /*9460*/  IMAD.SHL.U32 R2, R2, 0x8, RZ ;  /* 0x0000000802027824 */ /* 0x000fe200078e00ff */
        /* <DEDUP_REMOVED lines=28> */
[----:B-----5:R-:W-:Y:S01]  /*9630*/  IMAD R6, R249, -0x50, R6 ;  /* 0xffffffb0f9067824 */ /* 0x020fe200078e0206 */
[----:B------:R-:W-:Y:S01]  /*9640*/  SHF.R.S32.HI R55, RZ, 0x1f, R248 ;  /* 0x0000001fff377819 */ /* 0x000fe200000114f8 */
[----:B------:R-:W-:Y:S01]  /*9650*/  IMAD.SHL.U32 R0, R0, 0x2, RZ ;  /* 0x0000000200007824 */ /* 0x000fe200078e00ff */
[----:B------:R-:W-:Y:S01]  /*9660*/  SHF.R.S32.HI R13, RZ, 0x1f, R12 ;  /* 0x0000001fff0d7819 */ /* 0x000fe2000001140c */
[----:B------:R-:W-:Y:S01]  /*9670*/  BSSY B0, `(.L_x_1230) ;  /* 0x0000033000007945 */ /* 0x000fe20003800000 */
[----:B------:R-:W-:-:S02]  /*9680*/  IMNMX R54, R6, 0x50, PT ;  /* 0x0000005006367817 */ /* 0x000fc40003800200 */
[----:B------:R-:W1:Y:S01]  /*9690*/  @!P2 LDS.128 R16, [R0+0x7880] ;  /* 0x007880000010a984 */ /* 0x000e620000000c00 */
[----:B------:R-:W-:Y:S01]  /*96a0*/  SHF.R.S32.HI R92, RZ, 0x1f, R250 ;  /* 0x0000001fff5c7819 */ /* 0x000fe200000114fa */
[----:B------:R-:W-:Y:S01]  /*96b0*/  IMAD.WIDE.U32 R2, R248, c[0x0][0x338], R12 ;  /* 0x0000ce00f8027a25 */ /* 0x000fe200078e000c */
[----:B------:R-:W-:Y:S01]  /*96c0*/  ISETP.GE.AND P6, PT, R14, R54, PT ;  /* 0x000000360e00720c */ /* 0x000fe20003fc6270 */
[----:B------:R-:W2:Y:S01]  /*96d0*/  @!P2 LDS.128 R20, [R0+0xa080] ;  /* 0x00a080000014a984 */ /* 0x000ea20000000c00 */
[----:B------:R-:W-:Y:S02]  /*96e0*/  SEL R92, R92, RZ, !P3 ;  /* 0x000000ff5c5c7207 */ /* 0x000fe40005800000 */
[----:B------:R-:W-:Y:S01]  /*96f0*/  SEL R53, R250, RZ, !P3 ;  /* 0x000000fffa357207 */ /* 0x000fe20005800000 */
[----:B------:R-:W3:Y:S01]  /*9700*/  @!P2 LDS.128 R24, [R0+0xc880] ;  /* 0x00c880000018a984 */ /* 0x000ee20000000c00 */
[C---:B------:R-:W-:Y:S02]  /*9710*/  IADD3 R15, R12.reuse, 0x40, RZ ;  /* 0x000000400c0f7810 */ /* 0x040fe40007ffe0ff */
[----:B------:R-:W-:Y:S01]  /*9720*/  IADD3 R52, R12, 0x80, RZ ;  /* 0x000000800c347810 */ /* 0x000fe20007ffe0ff */
        /* <DEDUP_REMOVED lines=14> */
[----:B------:R2:W1:Y:S01]  /*9810*/  @!P0 LDS.128 R88, [R0+0x7080] ;  /* 0x0070800000588984 */ /* 0x0004620000000c00 */
[----:B------:R-:W-:-:S04]  /*9820*/  IADD3 R4, P0, R14, R4, RZ ;  /* 0x000000040e047210 */ /* 0x000fc80007f1e0ff */
[----:B------:R-:W-:Y:S01]  /*9830*/  LEA.HI.X.SX32 R5, R14, R5, 0x1, P0 ;  /* 0x000000050e057211 */ /* 0x000fe200000f0eff */
[----:B--2---:R-:W-:-:S04]  /*9840*/  IMAD R0, R55, c[0x0][0x338], RZ ;  /* 0x0000ce0037007a24 */ /* 0x004fc800078e02ff */
        /* <DEDUP_REMOVED lines=8> */
[----:B-1-34-:R-:W-:Y:S01]  /*98d0*/  IMAD R0, R3, c[0x0][0x330], RZ ;  /* 0x0000cc0003007a24 */ /* 0x01afe200078e02ff */
        /* <DEDUP_REMOVED lines=12> */
.L_x_1231:
[----:B-1-34-:R-:W-:Y:S05]  /*99a0*/  BSYNC B0 ;  /* 0x0000000000007941 */ /* 0x01afea0003800000 */
.L_x_1230:
        /* <DEDUP_REMOVED lines=20> */
.L_x_1233:
[----:B------:R-:W-:Y:S05]  /*9af0*/  BSYNC B0 ;  /* 0x0000000000007941 */ /* 0x000fea0003800000 */
.L_x_1232:
        /* <DEDUP_REMOVED lines=19> */
.L_x_1235:
[----:B------:R-:W-:Y:S05]  /*9c30*/  BSYNC B0 ;  /* 0x0000000000007941 */ /* 0x000fea0003800000 */
.L_x_1234:
        /* <DEDUP_REMOVED lines=23> */
.L_x_1237:
[----:B------:R-:W-:Y:S05]  /*9db0*/  BSYNC B0 ;  /* 0x0000000000007941 */ /* 0x000fea0003800000 */
.L_x_1236:
[----:B------:R-:W-:Y:S01]  /*9dc0*/  BSSY B0, `(.L_x_1238) ;  /* 0x0000012000007945 */ /* 0x000fe20003800000 */
[----:B------:R-:W-:Y:S05]  /*9dd0*/  @P5 BRA `(.L_x_1239) ;  /* 0x0000010000005947 */ /* 0x000fea0003800000 */
[----:B------:R-:W-:Y:S02]  /*9de0*/  IADD3 R0, P0, R2, 0x20, RZ ;  /* 0x0000002002007810 */ /* 0x000fe40007f1e0ff */
[----:B-1----:R-:W-:-:S02]  /*9df0*/  MOV R5, R7 ;  /* 0x0000000700057202 */ /* 0x002fc40000000f00 */
        /* <DEDUP_REMOVED lines=14> */
.L_x_1239:
[----:B------:R-:W-:Y:S05]  /*9ee0*/  BSYNC B0 ;  /* 0x0000000000007941 */ /* 0x000fea0003800000 */
.L_x_1238:
        /* <DEDUP_REMOVED lines=19> */
.L_x_1228:
[----:B------:R-:W-:Y:S01]  /*a020*/  ISETP.NE.U32.AND P0, PT, RZ, c[0x0][0x358], PT ;  /* 0x0000d600ff007a0c */ /* 0x000fe20003f05070 */
[----:B------:R-:W-:-:S03]  /*a030*/  IMAD.MOV.U32 R2, RZ, RZ, 0x4 ;  /* 0x00000004ff027424 */ /* 0x000fc600078e00ff */
        /* <DEDUP_REMOVED lines=15> */
[----:B--2--5:R-:W-:-:S04]  /*a130*/  IADD3 R7, -R0, R4, RZ ;  /* 0x0000000400077210 */ /* 0x024fc80007ffe1ff */
.L_x_1240:
[----:B------:R-:W-:Y:S01]  /*a140*/  SHF.R.S32.HI R14, RZ, 0x1f, R251 ;  /* 0x0000001fff0e7819 */ /* 0x000fe200000114fb */
[----:B-----5:R-:W-:Y:S01]  /*a150*/  IMAD R15, R249, -0x50, R7 ;  /* 0xffffffb0f90f7824 */ /* 0x020fe200078e0207 */
[----:B------:R-:W-:Y:S01]  /*a160*/  SHF.R.S32.HI R19, RZ, 0x1f, R248 ;  /* 0x0000001fff137819 */ /* 0x000fe200000114f8 */
[----:B------:R-:W-:Y:S01]  /*a170*/  BSSY B0, `(.L_x_1241) ;  /* 0x0000026000007945 */ /* 0x000fe20003800000 */
[----:B------:R-:W-:-:S02]  /*a180*/  LEA.HI R14, R14, R251, RZ, 0x3 ;  /* 0x000000fb0e0e7211 */ /* 0x000fc400078f18ff */
[----:B------:R-:W-:Y:S02]  /*a190*/  SHF.R.S32.HI R6, RZ, 0x1f, R250 ;  /* 0x0000001fff067819 */ /* 0x000fe400000114fa */
[----:B------:R-:W-:Y:S02]  /*a1a0*/  LOP3.LUT R0, R14, 0x1ffffff8, RZ, 0xc0, !PT ;  /* 0x1ffffff80e007812 */ /* 0x000fe400078ec0ff */
[----:B------:R-:W-:Y:S02]  /*a1b0*/  SHF.R.S32.HI R14, RZ, 0x3, R14 ;  /* 0x00000003ff0e7819 */ /* 0x000fe4000001140e */
[----:B------:R-:W-:Y:S01]  /*a1c0*/  SEL R20, R6, RZ, !P1 ;  /* 0x000000ff06147207 */ /* 0x000fe20004800000 */
[----:B------:R-:W-:Y:S01]  /*a1d0*/  IMAD.IADD R0, R251, 0x1, -R0 ;  /* 0x00000001fb007824 */ /* 0x000fe200078e0a00 */
[C---:B------:R-:W-:Y:S02]  /*a1e0*/  ISETP.GE.AND P6, PT, R14.reuse, R15, PT ;  /* 0x0000000f0e00720c */ /* 0x040fe40003fc6270 */
[----:B------:R-:W-:Y:S01]  /*a1f0*/  IADD3 R2, P0, R14, R2, RZ ;  /* 0x000000020e027210 */ /* 0x000fe20007f1e0ff */
[----:B------:R-:W-:Y:S01]  /*a200*/  IMAD.SHL.U32 R12, R0, 0x8, RZ ;  /* 0x00000008000c7824 */ /* 0x000fe200078e00ff */
[----:B------:R-:W-:Y:S01]  /*a210*/  SEL R18, R250, RZ, !P1 ;  /* 0x000000fffa127207 */ /* 0x000fe20004800000 */
[----:B------:R-:W-:Y:S01]  /*a220*/  IMAD R0, R19, c[0x0][0x308], RZ ;  /* 0x0000c20013007a24 */ /* 0x000fe200078e02ff */
[----:B------:R-:W-:Y:S01]  /*a230*/  LEA.HI.X.SX32 R3, R14, R3, 0x1, P0 ;  /* 0x000000030e037211 */ /* 0x000fe200000f0eff */
[----:B------:R-:W-:Y:S01]  /*a240*/  IMAD R6, R20, c[0x0][0x310], RZ ;  /* 0x0000c40014067a24 */ /* 0x000fe200078e02ff */
[----:B------:R-:W-:Y:S01]  /*a250*/  SHF.R.S32.HI R13, RZ, 0x1f, R12 ;  /* 0x0000001fff0d7819 */ /* 0x000fe2000001140c */
[----:B------:R-:W-:Y:S01]  /*a260*/  IMAD R0, R248, c[0x0][0x30c], R0 ;  /* 0x0000c300f8007a24 */ /* 0x000fe200078e0200 */
[----:B------:R-:W-:Y:S01]  /*a270*/  IADD3 R16, R12, 0x40, RZ ;  /* 0x000000400c107810 */ /* 0x000fe20007ffe0ff */
[----:B------:R-:W-:Y:S01]  /*a280*/  IMAD R6, R18, c[0x0][0x314], R6 ;  /* 0x0000c50012067a24 */ /* 0x000fe200078e0206 */
[----:B------:R-:W-:Y:S01]  /*a290*/  IADD3 R17, R12, 0x80, RZ ;  /* 0x000000800c117810 */ /* 0x000fe20007ffe0ff */
[----:B------:R-:W-:-:S04]  /*a2a0*/  IMAD.WIDE.U32 R4, R248, c[0x0][0x308], R12 ;  /* 0x0000c200f8047a25 */ /* 0x000fc800078e000c */
[----:B------:R-:W-:Y:S02]  /*a2b0*/  IMAD.IADD R5, R5, 0x1, R0 ;  /* 0x0000000105057824 */ /* 0x000fe400078e0200 */
[----:B------:R-:W-:-:S04]  /*a2c0*/  IMAD.WIDE R2, R249, 0x50, R2 ;  /* 0x00000050f9027825 */ /* 0x000fc800078e0202 */
[----:B------:R-:W-:-:S04]  /*a2d0*/  IMAD.WIDE.U32 R10, R18, c[0x0][0x310], R4 ;  /* 0x0000c400120a7a25 */ /* 0x000fc800078e0004 */
        /* <DEDUP_REMOVED lines=15> */
.L_x_1242:
[----:B------:R-:W-:Y:S05]  /*a3d0*/  BSYNC B0 ;  /* 0x0000000000007941 */ /* 0x000fea0003800000 */
.L_x_1241:
        /* <DEDUP_REMOVED lines=20> */
.L_x_1244:
[----:B------:R-:W-:Y:S05]  /*a520*/  BSYNC B0 ;  /* 0x0000000000007941 */ /* 0x000fea0003800000 */
.L_x_1243:
        /* <DEDUP_REMOVED lines=19> */
.L_x_1246:
[----:B------:R-:W-:Y:S05]  /*a660*/  BSYNC B0 ;  /* 0x0000000000007941 */ /* 0x000fea0003800000 */
.L_x_1245:
        /* <DEDUP_REMOVED lines=23> */
.L_x_1248:
[----:B------:R-:W-:Y:S05]  /*a7e0*/  BSYNC B0 ;  /* 0x0000000000007941 */ /* 0x000fea0003800000 */
.L_x_1247:
        /* <DEDUP_REMOVED lines=18> */
.L_x_1250:
[----:B------:R-:W-:Y:S05]  /*a910*/  BSYNC B0 ;  /* 0x0000000000007941 */ /* 0x000fea0003800000 */
.L_x_1249:
        /* <DEDUP_REMOVED lines=19> */
.L_x_1251:
        /* <DEDUP_REMOVED lines=11> */
.L_x_1427:


//--------------------- .text._ZN7cutlass13device_kernelIN5flash19enable_sm80_to_sm89INS1_16FlashAttnBwdSm80INS1_25CollectiveMainloopBwdSm80ILi2ELi1EN4cute5tupleIJNS5_1CILi64EEENS7_ILi80EEENS7_ILi192EEEEEENS_10bfloat16_tEfNS_4arch4Sm80ELb1ELb0ELb0ELb1ELb1ELb0ELb1ELb0ELi2ELi4ELi2ELi2ELb0EEENS1_21CollectiveEpilogueBwdISB_SC_SE_Li256ELb1ELb1ELi4EEENS1_25SingleTileBwdLPTSchedulerILb1ELi80ELb1EEEEEEEEEvNT_6ParamsE --------------------------
	.section	.text._ZN7cutlass13device_kernelIN5flash19enable_sm80_to_sm89INS1_16FlashAttnBwdSm80INS1_25CollectiveMainloopBwdSm80ILi2ELi1EN4cute5tupleIJNS5_1CILi64EEENS7_ILi80EEENS7_ILi192EEEEEENS_10bfloat16_tEfNS_4arch4Sm80ELb1ELb0ELb0ELb1ELb1ELb0ELb1ELb0ELi2ELi4ELi2ELi2ELb0EEENS1_21CollectiveEpilogueBwdISB_SC_SE_Li256ELb1ELb1ELi4EEENS1_25SingleTileBwdLPTSchedulerILb1ELi80ELb1EEEEEEEEEvNT_6ParamsE,"ax",@progbits
	.sectioninfo	@"SHI_REGISTERS=255"
	.align	128
.text._ZN7cutlass13device_kernelIN5flash19enable_sm80_to_sm89INS1_16FlashAttnBwdSm80INS1_25CollectiveMainloopBwdSm80ILi2ELi1EN4cute5tupleIJNS5_1CILi64EEENS7_ILi80EEENS7_ILi192EEEEEENS_10bfloat16_tEfNS_4arch4Sm80ELb1ELb0ELb0ELb1ELb1ELb0ELb1ELb0ELi2ELi4ELi2ELi2ELb0EEENS1_21CollectiveEpilogueBwdISB_SC_SE_Li256ELb1ELb1ELi4EEENS1_25SingleTileBwdLPTSchedulerILb1ELi80ELb1EEEEEEEEEvNT_6ParamsE:
        .type           _ZN7cutlass13device_kernelIN5flash19enable_sm80_to_sm89INS1_16FlashAttnBwdSm80INS1_25CollectiveMainloopBwdSm80ILi2ELi1EN4cute5tupleIJNS5_1CILi64EEENS7_ILi80EEENS7_ILi192EEEEEENS_10bfloat16_tEfNS_4arch4Sm80ELb1ELb0ELb0ELb1ELb1ELb0ELb1ELb0ELi2ELi4ELi2ELi2ELb0EEENS1_21CollectiveEpilogueBwdISB_SC_SE_Li256ELb1ELb1ELi4EEENS1_25SingleTileBwdLPTSchedulerILb1ELi80ELb1EEEEEEEEEvNT_6ParamsE,@function
        .size           _ZN7cutlass13device_kernelIN5flash19enable_sm80_to_sm89INS1_16FlashAttnBwdSm80INS1_25CollectiveMainloopBwdSm80ILi2ELi1EN4cute5tupleIJNS5_1CILi64EEENS7_ILi80EEENS7_ILi192EEEEEENS_10bfloat16_tEfNS_4arch4Sm80ELb1ELb0ELb0ELb1ELb1ELb0ELb1ELb0ELi2ELi4ELi2ELi2ELb0EEENS1_21CollectiveEpilogueBwdISB_SC_SE_Li256ELb1ELb1ELi4EEENS1_25SingleTileBwdLPTSchedulerILb1ELi80ELb1EEEEEEEEEvNT_6ParamsE,(.L_x_1428 - _ZN7cutlass13device_kernelIN5flash19enable_sm80_to_sm89INS1_16FlashAttnBwdSm80INS1_25CollectiveMainloopBwdSm80ILi2ELi1EN4cute5tupleIJNS5_1CILi64EEENS7_ILi80EEENS7_ILi192EEEEEENS_10bfloat16_tEfNS_4arch4Sm80ELb1ELb0ELb0ELb1ELb1ELb0ELb1ELb0ELi2ELi4ELi2ELi2ELb0EEENS1_21CollectiveEpilogueBwdISB_SC_SE_Li256ELb1ELb1ELi4EEENS1_25SingleTileBwdLPTSchedulerILb1ELi80ELb1EEEEEEEEEvNT_6ParamsE)
        .other          _ZN7cutlass13device_kernelIN5flash19enable_sm80_to_sm89INS1_16FlashAttnBwdSm80INS1_25CollectiveMainloopBwdSm80ILi2ELi1EN4cute5tupleIJNS5_1CILi64EEENS7_ILi80EEENS7_ILi192EEEEEENS_10bfloat16_tEfNS_4arch4Sm80ELb1ELb0ELb0ELb1ELb1ELb0ELb1ELb0ELi2ELi4ELi2ELi2ELb0EEENS1_21CollectiveEpilogueBwdISB_SC_SE_Li256ELb1ELb1ELi4EEENS1_25SingleTileBwdLPTSchedulerILb1ELi80ELb1EEEEEEEEEvNT_6ParamsE,@"STO_CUDA_ENTRY STV_DEFAULT"
_ZN7cutlass13device_kernelIN5flash19enable_sm80_to_sm89INS1_16FlashAttnBwdSm80INS1_25CollectiveMainloopBwdSm80ILi2ELi1EN4cute5tupleIJNS5_1CILi64EEENS7_ILi80EEENS7_ILi192EEEEEENS_10bfloat16_tEfNS_4arch4Sm80ELb1ELb0ELb0ELb1ELb1ELb0ELb1ELb0ELi2ELi4ELi2ELi2ELb0EEENS1_21CollectiveEpilogueBwdISB_SC_SE_Li256ELb1ELb1ELi4EEENS1_25SingleTileBwdLPTSchedulerILb1ELi80ELb1EEEEEEEEEvNT_6ParamsE:
        /* <DEDUP_REMOVED lines=24> */
.L_x_1253:
[----:B------:R-:W-:-:S04]  /*0180*/  MOV R2, c[0x0][0x3ac] ;  /* 0x0000eb0000027a02 */ /* 0x000fc80000000f00 */
[----:B------:R-:W-:Y:S02]  /*0190*/  ISETP.NE.AND P0, PT, R2, 0x1, PT ;  /* 0x000000010200780c */ /* 0x000fe40003f05270 */
[----:B------:R-:W-:-:S11]  /*01a0*/  MOV R2, R0 ;  /* 0x0000000000027202 */ /* 0x000fd60000000f00 */
[----:B------:R-:W-:-:S05]  /*01b0*/  @P0 IMAD.HI.U32 R3, R0, c[0x0][0x3b0], RZ ;  /* 0x0000ec0000030a27 */ /* 0x000fca00078e00ff */
[----:B------:R-:W-:-:S05]  /*01c0*/  @P0 SHF.R.U32.HI R2, RZ, c[0x0][0x3b4], R3 ;  /* 0x0000ed00ff020a19 */ /* 0x000fca0000011603 */
[----:B------:R-:W-:Y:S02]  /*01d0*/  IMAD R5, R2, c[0x0][0x3ac], RZ ;  /* 0x0000eb0002057a24 */ /* 0x000fe400078e02ff */
.L_x_1254:
        /* <DEDUP_REMOVED lines=16> */
.L_x_1255:
        /* <DEDUP_REMOVED lines=9> */
.L_x_1257:
[----:B------:R-:W-:-:S04]  /*0370*/  MOV R3, c[0x0][0x3d4] ;  /* 0x0000f50000037a02 */ /* 0x000fc80000000f00 */
.L_x_1256:
[----:B-----5:R-:W-:-:S05]  /*0380*/  IADD3 R3, R3, 0x4f, RZ ;  /* 0x0000004f03037810 */ /* 0x020fca0007ffe0ff */
[----:B------:R-:W-:-:S05]  /*0390*/  IMAD.HI R3, R3, 0x66666667, RZ ;  /* 0x6666666703037827 */ /* 0x000fca00078e02ff */
[----:B------:R-:W-:-:S04]  /*03a0*/  SHF.R.U32.HI R0, RZ, 0x1f, R3 ;  /* 0x0000001fff007819 */ /* 0x000fc80000011603 */
[----:B------:R-:W-:-:S04]  /*03b0*/  LEA.HI.SX32 R3, R3, R0, 0x1b ;  /* 0x0000000003037211 */ /* 0x000fc800078fdaff */
[-C--:B------:R-:W-:Y:S02]  /*03c0*/  ISETP.GT.AND P0, PT, R3, R2.reuse, PT ;  /* 0x000000020300720c */ /* 0x080fe40003f04270 */
[----:B------:R-:W-:Y:S02]  /*03d0*/  LOP3.LUT R2, RZ, R2, RZ, 0x33, !PT ;  /* 0x00000002ff027212 */ /* 0x000fe400078e33ff */
[----:B------:R-:W-:-:S03]  /*03e0*/  SEL R231, R231, 0xffffffff, P0 ;  /* 0xffffffffe7e77807 */ /* 0x000fc60000000000 */
[----:B------:R-:W-:Y:S01]  /*03f0*/  IMAD.IADD R232, R3, 0x1, R2 ;  /* 0x0000000103e87824 */ /* 0x000fe200078e0202 */
[----:B------:R-:W-:Y:S05]  /*0400*/  BRA `(.L_x_1258) ;  /* 0x0000038000007947 */ /* 0x000fea0003800000 */
.L_x_1252:
        /* <DEDUP_REMOVED lines=16> */
.L_x_1259:
[----:B------:R-:W-:Y:S02]  /*0510*/  MOV R0, c[0x0][0x3ac] ;  /* 0x0000eb0000007a02 */ /* 0x000fe40000000f00 */
[----:B------:R-:W-:Y:S02]  /*0520*/  MOV R2, R3 ;  /* 0x0000000300027202 */ /* 0x000fe40000000f00 */
[----:B------:R-:W-:-:S13]  /*0530*/  ISETP.NE.AND P0, PT, R0, 0x1, PT ;  /* 0x000000010000780c */ /* 0x000fda0003f05270 */
[----:B------:R-:W-:-:S05]  /*0540*/  @P0 IMAD.HI.U32 R0, R3, c[0x0][0x3b0], RZ ;  /* 0x0000ec0003000a27 */ /* 0x000fca00078e00ff */
[----:B------:R-:W-:-:S05]  /*0550*/  @P0 SHF.R.U32.HI R2, RZ, c[0x0][0x3b4], R0 ;  /* 0x0000ed00ff020a19 */ /* 0x000fca0000011600 */
[----:B------:R-:W-:Y:S02]  /*0560*/  IMAD R4, R2, c[0x0][0x3ac], RZ ;  /* 0x0000eb0002047a24 */ /* 0x000fe400078e02ff */
.L_x_1260:
        /* <DEDUP_REMOVED lines=16> */
.L_x_1261:
        /* <DEDUP_REMOVED lines=9> */
.L_x_1263:
[----:B------:R-:W-:-:S04]  /*0700*/  MOV R3, c[0x0][0x3d4] ;  /* 0x0000f50000037a02 */ /* 0x000fc80000000f00 */
.L_x_1262:
[----:B-----5:R-:W-:-:S05]  /*0710*/  IADD3 R3, R3, 0x4f, RZ ;  /* 0x0000004f03037810 */ /* 0x020fca0007ffe0ff */
[----:B------:R-:W-:-:S05]  /*0720*/  IMAD.HI R3, R3, 0x66666667, RZ ;  /* 0x6666666703037827 */ /* 0x000fca00078e02ff */
[----:B------:R-:W-:-:S04]  /*0730*/  SHF.R.U32.HI R0, RZ, 0x1f, R3 ;  /* 0x0000001fff007819 */ /* 0x000fc80000011603 */
[----:B------:R-:W-:-:S04]  /*0740*/  LEA.HI.SX32 R3, R3, R0, 0x1b ;  /* 0x0000000003037211 */ /* 0x000fc800078fdaff */
[-C--:B------:R-:W-:Y:S02]  /*0750*/  ISETP.GT.AND P0, PT, R3, R2.reuse, PT ;  /* 0x000000020300720c */ /* 0x080fe40003f04270 */
[----:B------:R-:W-:Y:S02]  /*0760*/  LOP3.LUT R2, RZ, R2, RZ, 0x33, !PT ;  /* 0x00000002ff027212 */ /* 0x000fe400078e33ff */
[----:B------:R-:W-:-:S03]  /*0770*/  SEL R231, R231, 0xffffffff, P0 ;  /* 0xffffffffe7e77807 */ /* 0x000fc60000000000 */
[----:B------:R-:W-:Y:S02]  /*0780*/  IMAD.IADD R232, R3, 0x1, R2 ;  /* 0x0000000103e87824 */ /* 0x000fe400078e0202 */
.L_x_1258:
[----:B------:R-:W-:-:S13]  /*0790*/  ISETP.GE.AND P0, PT, R231, RZ, PT ;  /* 0x000000ffe700720c */ /* 0x000fda0003f06270 */
[----:B------:R-:W-:Y:S05]  /*07a0*/  @!P0 EXIT ;  /* 0x000000000000894d */ /* 0x000fea0003800000 */
[----:B------:R-:W-:Y:S01]  /*07b0*/  ISETP.NE.U32.AND P0, PT, RZ, c[0x0][0x2c8], PT ;  /* 0x0000b200ff007a0c */ /* 0x000fe20003f05070 */
[----:B------:R-:W-:-:S03]  /*07c0*/  IMAD.MOV.U32 R6, RZ, RZ, 0x4 ;  /* 0x00000004ff067424 */ /* 0x000fc600078e00ff */
[----:B------:R-:W-:Y:S01]  /*07d0*/  ISETP.NE.AND.EX P6, PT, RZ, c[0x0][0x2cc], PT, P0 ;  /* 0x0000b300ff007a0c */ /* 0x000fe20003fc5300 */
[----:B------:R-:W-:Y:S01]  /*07e0*/  IMAD.WIDE R10, R231, R6, c[0x0][0x2c8] ;  /* 0x0000b200e70a7625 */ /* 0x000fe200078e0206 */
[----:B------:R-:W-:Y:S02]  /*07f0*/  ISETP.NE.U32.AND P0, PT, RZ, c[0x0][0x2d8], PT ;  /* 0x0000b600ff007a0c */ /* 0x000fe40003f05070 */
[----:B------:R-:W-:Y:S02]  /*0800*/  ISETP.NE.U32.AND P2, PT, RZ, c[0x0][0x2d0], PT ;  /* 0x0000b400ff007a0c */ /* 0x000fe40003f45070 */
[----:B------:R-:W-:Y:S02]  /*0810*/  ISETP.NE.AND.EX P0, PT, RZ, c[0x0][0x2dc], PT, P0 ;  /* 0x0000b700ff007a0c */ /* 0x000fe40003f05300 */
[----:B------:R-:W-:-:S05]  /*0820*/  ISETP.NE.AND.EX P2, PT, RZ, c[0x0][0x2d4], PT, P2 ;  /* 0x0000b500ff007a0c */ /* 0x000fca0003f45320 */
[----:B------:R-:W2:Y:S01]  /*0830*/  @P6 LDG.E R0, [R10.64] ;  /* 0x0000000a0a006981 */ /* 0x000ea2000c1e1900 */
[----:B------:R-:W-:Y:S01]  /*0840*/  IMAD.MOV.U32 R230, RZ, RZ, c[0x0][0x168] ;  /* 0x00005a00ffe67624 */ /* 0x000fe200078e00ff */
[----:B-1----:R-:W-:Y:S01]  /*0850*/  MOV R4, RZ ;  /* 0x000000ff00047202 */ /* 0x002fe20000000f00 */
[----:B------:R-:W-:Y:S02]  /*0860*/  IMAD.MOV.U32 R2, RZ, RZ, RZ ;  /* 0x000000ffff027224 */ /* 0x000fe400078e00ff */
[----:B------:R-:W-:-:S04]  /*0870*/  IMAD.WIDE R8, R231, R6, c[0x0][0x2d0] ;  /* 0x0000b400e7087625 */ /* 0x000fc800078e0206 */
[C---:B------:R-:W-:Y:S01]  /*0880*/  @P0 IMAD.WIDE R12, R231.reuse, R6, c[0x0][0x2d8] ;  /* 0x0000b600e70c0625 */ /* 0x040fe200078e0206 */
[----:B------:R1:W5:Y:S04]  /*0890*/  @P6 LDG.E R2, [R10.64] ;  /* 0x0000000a0a026981 */ /* 0x000368000c1e1900 */
[----:B------:R1:W5:Y:S04]  /*08a0*/  @P0 LDG.E R230, [R12.64] ;  /* 0x0000000a0ce60981 */ /* 0x000368000c1e1900 */
[----:B------:R1:W5:Y:S01]  /*08b0*/  @P2 LDG.E R4, [R8.64] ;  /* 0x0000000a08042981 */ /* 0x000362000c1e1900 */
[----:B------:R-:W-:Y:S01]  /*08c0*/  MOV R7, c[0x0][0x198] ;  /* 0x0000660000077a02 */ /* 0x000fe20000000f00 */
[----:B--2---:R-:W-:-:S05]  /*08d0*/  @P6 IMAD R0, R231, 0x40, R0 ;  /* 0x00000040e7006824 */ /* 0x004fca00078e0200 */
[----:B------:R-:W-:-:S04]  /*08e0*/  @P6 SHF.R.S32.HI R3, RZ, 0x1f, R0 ;  /* 0x0000001fff036819 */ /* 0x000fc80000011400 */
[----:B------:R-:W-:Y:S01]  /*08f0*/  @P6 LEA.HI R3, R3, R0, RZ, 0x6 ;  /* 0x0000000003036211 */ /* 0x000fe200078f30ff */
[----:B------:R-:W-:-:S03]  /*0900*/  IMAD.MOV.U32 R0, RZ, RZ, RZ ;  /* 0x000000ffff007224 */ /* 0x000fc600078e00ff */
[----:B------:R-:W-:Y:S01]  /*0910*/  @P6 LOP3.LUT R0, R3, 0xffffffc0, RZ, 0xc0, !PT ;  /* 0xffffffc003006812 */ /* 0x000fe200078ec0ff */
[----:B------:R-:W-:Y:S05]  /*0920*/  @P0 BRA `(.L_x_1264) ;  /* 0x0000004000000947 */ /* 0x000fea0003800000 */
[----:B-1----:R-:W-:Y:S05]  /*0930*/  @!P6 BRA `(.L_x_1264) ;  /* 0x000000300000e947 */ /* 0x002fea0003800000 */
[----:B-----5:R-:W2:Y:S04]  /*0940*/  LDG.E R230, [R10.64] ;  /* 0x0000000a0ae67981 */ /* 0x020ea8000c1e1900 */
[----:B------:R-:W2:Y:S02]  /*0950*/  LDG.E R3, [R10.64+0x4] ;  /* 0x0000040a0a037981 */ /* 0x000ea4000c1e1900 */
[----:B--2---:R-:W-:Y:S02]  /*0960*/  IADD3 R230, -R230, R3, RZ ;  /* 0x00000003e6e67210 */ /* 0x004fe40007ffe1ff */
.L_x_1264:
[----:B-1----:R-:W-:-:S04]  /*0970*/  ISETP.NE.U32.AND P0, PT, RZ, c[0x0][0x2e0], PT ;  /* 0x0000b800ff007a0c */ /* 0x002fc80003f05070 */
[----:B------:R-:W-:-:S13]  /*0980*/  ISETP.NE.AND.EX P0, PT, RZ, c[0x0][0x2e4], PT, P0 ;  /* 0x0000b900ff007a0c */ /* 0x000fda0003f05300 */
[----:B------:R-:W-:Y:S05]  /*0990*/  @!P0 BRA `(.L_x_1265) ;  /* 0x0000003000008947 */ /* 0x000fea0003800000 */
[----:B------:R-:W-:-:S06]  /*09a0*/  IMAD.WIDE R6, R231, R6, c[0x0][0x2e0] ;  /* 0x0000b800e7067625 */ /* 0x000fcc00078e0206 */
[----:B------:R1:W5:Y:S01]  /*09b0*/  LDG.E R7, [R6.64] ;  /* 0x0000000a06077981 */ /* 0x000362000c1e1900 */
[----:B------:R-:W-:Y:S05]  /*09c0*/  BRA `(.L_x_1266) ;  /* 0x0000004000007947 */ /* 0x000fea0003800000 */
.L_x_1265:
[----:B------:R-:W-:Y:S05]  /*09d0*/  @!P2 BRA `(.L_x_1266) ;  /* 0x000000300000a947 */ /* 0x000fea0003800000 */
[----:B------:R-:W2:Y:S04]  /*09e0*/  LDG.E R7, [R8.64] ;  /* 0x0000000a08077981 */ /* 0x000ea8000c1e1900 */
[----:B------:R-:W2:Y:S02]  /*09f0*/  LDG.E R6, [R8.64+0x4] ;  /* 0x0000040a08067981 */ /* 0x000ea4000c1e1900 */
[----:B--2---:R-:W-:-:S05]  /*0a00*/  IADD3 R7, -R7, R6, RZ ;  /* 0x0000000607077210 */ /* 0x004fca0007ffe1ff */
.L_x_1266:
[C---:B-----5:R-:W-:Y:S01]  /*0a10*/  IMAD.IADD R3, R230.reuse, 0x1, -R7 ;  /* 0x00000001e6037824 */ /* 0x060fe200078e0a07 */
[----:B------:R-:W-:Y:S01]  /*0a20*/  IADD3 R5, R230, 0x3f, RZ ;  /* 0x0000003fe6057810 */ /* 0x000fe20007ffe0ff */
[----:B------:R-:W-:Y:S01]  /*0a30*/  CS2R R170, SRZ ;  /* 0x0000000000aa7805 */ /* 0x000fe2000001ff00 */
[----:B------:R-:W-:Y:S01]  /*0a40*/  PLOP3.LUT P0, PT, PT, PT, PT, 0x80, 0x0 ;  /* 0x000000000000781c */ /* 0x000fe20003f0f070 */
[----:B------:R-:W-:Y:S01]  /*0a50*/  IMAD R3, R232, 0x50, R3 ;  /* 0x00000050e8037824 */ /* 0x000fe200078e0203 */
[----:B------:R-:W-:Y:S01]  /*0a60*/  SHF.R.S32.HI R222, RZ, 0x1f, R5 ;  /* 0x0000001fffde7819 */ /* 0x000fe20000011405 */
[----:B------:R-:W-:Y:S01]  /*0a70*/  CS2R R168, SRZ ;  /* 0x0000000000a87805 */ /* 0x000fe2000001ff00 */
[----:B------:R-:W-:Y:S01]  /*0a80*/  CS2R R166, SRZ ;  /* 0x0000000000a67805 */ /* 0x000fe2000001ff00 */
        /* <DEDUP_REMOVED lines=67> */
[----:B-1----:R-:W-:Y:S01]  /*0ec0*/  SHF.R.S32.HI R6, RZ, 0x1f, R223 ;  /* 0x0000001fff067819 */ /* 0x002fe200000114df */
[----:B------:R-:W-:Y:S01]  /*0ed0*/  IMAD.MOV.U32 R13, RZ, RZ, R233 ;  /* 0x000000ffff0d7224 */ /* 0x000fe200078e00e9 */
[----:B------:R-:W-:Y:S01]  /*0ee0*/  SHF.R.S32.HI R9, RZ, 0x1f, R231 ;  /* 0x0000001fff097819 */ /* 0x000fe200000114e7 */
[----:B------:R-:W-:Y:S01]  /*0ef0*/  UMOV UR7, 0x5 ;  /* 0x0000000500077882 */ /* 0x000fe20000000000 */
[----:B------:R-:W-:Y:S01]  /*0f00*/  ISETP.NE.AND P0, PT, R3, 0x1, PT ;  /* 0x000000010300780c */ /* 0x000fe20003f05270 */
[----:B------:R-:W-:Y:S01]  /*0f10*/  ULDC.64 UR4, c[0x0][0x1d8] ;  /* 0x0000760000047ab9 */ /* 0x000fe20000000a00 */
[-C--:B------:R-:W-:Y:S01]  /*0f20*/  LEA.HI R218, R6, R223.reuse, RZ, 0x3 ;  /* 0x000000df06da7211 */ /* 0x080fe200078f18ff */
[----:B------:R-:W-:Y:S01]  /*0f30*/  USHF.L.U64.HI UR5, UR4, UR7, UR5 ;  /* 0x0000000704057299 */ /* 0x000fe20008010205 */
[----:B------:R-:W-:Y:S01]  /*0f40*/  SEL R5, R9, RZ, !P2 ;  /* 0x000000ff09057207 */ /* 0x000fe20005000000 */
[----:B------:R-:W-:Y:S01]  /*0f50*/  USHF.L.U32 UR4, UR4, 0x5, URZ ;  /* 0x0000000504047899 */ /* 0x000fe2000800063f */
[----:B------:R-:W-:Y:S01]  /*0f60*/  LOP3.LUT R8, R218, 0xfffffff8, RZ, 0xc0, !PT ;  /* 0xfffffff8da087812 */ /* 0x000fe200078ec0ff */
[----:B------:R-:W-:Y:S01]  /*0f70*/  IMAD.MOV.U32 R217, RZ, RZ, 0x10 ;  /* 0x00000010ffd97424 */ /* 0x000fe200078e00ff */
[----:B------:R-:W-:Y:S01]  /*0f80*/  SHF.R.S32.HI R229, RZ, 0x3, R218 ;  /* 0x00000003ffe57819 */ /* 0x000fe200000114da */
[----:B------:R-:W-:Y:S01]  /*0f90*/  IMAD R15, R5, c[0x0][0x1e8], RZ ;  /* 0x00007a00050f7a24 */ /* 0x000fe200078e02ff */
[----:B------:R-:W-:Y:S01]  /*0fa0*/  SEL R20, R231, RZ, !P2 ;  /* 0x000000ffe7147207 */ /* 0x000fe20005000000 */
[----:B------:R-:W-:Y:S01]  /*0fb0*/  IMAD R5, R5, c[0x0][0x1b8], RZ ;  /* 0x00006e0005057a24 */ /* 0x000fe200078e02ff */
[----:B------:R-:W-:Y:S01]  /*0fc0*/  ISETP.GT.AND P5, PT, R223, 0x7f, PT ;  /* 0x0000007fdf00780c */ /* 0x000fe20003fa4270 */
[----:B------:R-:W-:Y:S01]  /*0fd0*/  @P0 IMAD.HI.U32 R3, R233, c[0x0][0x24c], RZ ;  /* 0x00009300e9030a27 */ /* 0x000fe200078e00ff */
[----:B------:R-:W-:Y:S01]  /*0fe0*/  SEL R9, R9, RZ, !P6 ;  /* 0x000000ff09097207 */ /* 0x000fe20007000000 */
[----:B------:R-:W-:Y:S01]  /*0ff0*/  CS2R R170, SRZ ;  /* 0x0000000000aa7805 */ /* 0x000fe2000001ff00 */
[----:B------:R-:W-:Y:S01]  /*1000*/  SEL R234, R231, RZ, !P6 ;  /* 0x000000ffe7ea7207 */ /* 0x000fe20007000000 */
[C---:B------:R-:W-:Y:S01]  /*1010*/  IMAD R18, R20.reuse, c[0x0][0x1ec], R15 ;  /* 0x00007b0014127a24 */ /* 0x040fe200078e020f */
[----:B------:R-:W-:Y:S01]  /*1020*/  @P0 SHF.R.U32.HI R13, RZ, c[0x0][0x250], R3 ;  /* 0x00009400ff0d0a19 */ /* 0x000fe20000011603 */
[----:B------:R-:W-:Y:S01]  /*1030*/  IMAD.IADD R3, R223, 0x1, -R8 ;  /* 0x00000001df037824 */ /* 0x000fe200078e0a08 */
[----:B------:R-:W-:Y:S01]  /*1040*/  IADD3 R28, P0, R229, R4, RZ ;  /* 0x00000004e51c7210 */ /* 0x000fe20007f1e0ff */
[----:B------:R-:W-:Y:S01]  /*1050*/  IMAD R14, R20, c[0x0][0x1bc], R5 ;  /* 0x00006f00140e7a24 */ /* 0x000fe200078e0205 */
[----:B------:R-:W-:Y:S01]  /*1060*/  SHF.R.S32.HI R12, RZ, 0x1f, R13 ;  /* 0x0000001fff0c7819 */ /* 0x000fe2000001140d */
[----:B------:R-:W-:Y:S01]  /*1070*/  IMAD.SHL.U32 R16, R3, 0x8, RZ ;  /* 0x0000000803107824 */ /* 0x000fe200078e00ff */
[----:B------:R-:W-:Y:S01]  /*1080*/  ISETP.GT.AND P6, PT, R223, 0x7f, PT ;  /* 0x0000007fdf00780c */ /* 0x000fe20003fc4270 */
[----:B------:R-:W-:Y:S01]  /*1090*/  IMAD.SHL.U32 R225, R229, 0x40, RZ ;  /* 0x00000040e5e17824 */ /* 0x000fe200078e00ff */
[----:B------:R-:W-:Y:S01]  /*10a0*/  LEA.HI R216, R6, R223, RZ, 0x7 ;  /* 0x000000df06d87211 */ /* 0x000fe200078f38ff */
[C---:B------:R-:W-:Y:S01]  /*10b0*/  IMAD R22, R12.reuse, c[0x0][0x1e0], RZ ;  /* 0x000078000c167a24 */ /* 0x040fe200078e02ff */
[----:B------:R-:W-:Y:S01]  /*10c0*/  SHF.R.S32.HI R17, RZ, 0x1f, R16 ;  /* 0x0000001fff117819 */ /* 0x000fe20000011410 */
[----:B------:R-:W-:Y:S01]  /*10d0*/  IMAD R12, R12, c[0x0][0x1b0], RZ ;  /* 0x00006c000c0c7a24 */ /* 0x000fe200078e02ff */
[----:B------:R-:W-:Y:S01]  /*10e0*/  LOP3.LUT R225, R225, 0x1c0, RZ, 0xc0, !PT ;  /* 0x000001c0e1e17812 */ /* 0x000fe200078ec0ff */
[C---:B------:R-:W-:Y:S01]  /*10f0*/  IMAD R22, R13.reuse, c[0x0][0x1e4], R22 ;  /* 0x000079000d167a24 */ /* 0x040fe200078e0216 */
[----:B------:R-:W-:Y:S01]  /*1100*/  SHF.R.S32.HI R216, RZ, 0x7, R216 ;  /* 0x00000007ffd87819 */ /* 0x000fe200000114d8 */
[----:B------:R-:W-:Y:S01]  /*1110*/  IMAD.WIDE.U32 R10, R13, c[0x0][0x1e0], R16 ;  /* 0x000078000d0a7a25 */ /* 0x000fe200078e0010 */
[----:B------:R-:W-:Y:S01]  /*1120*/  LOP3.LUT R8, R225, 0x38, R16, 0xf8, !PT ;  /* 0x00000038e1087812 */ /* 0x000fe200078ef810 */
[----:B------:R-:W-:Y:S01]  /*1130*/  CS2R R168, SRZ ;  /* 0x0000000000a87805 */ /* 0x000fe2000001ff00 */
[----:B------:R-:W-:Y:S01]  /*1140*/  SHF.R.U32.HI R225, RZ, 0x3, R225 ;  /* 0x00000003ffe17819 */ /* 0x000fe200000116e1 */
[----:B------:R-:W-:Y:S01]  /*1150*/  IMAD.IADD R23, R11, 0x1, R22 ;  /* 0x000000010b177824 */ /* 0x000fe200078e0216 */
[----:B------:R-:W-:Y:S01]  /*1160*/  SHF.R.S32.HI R11, RZ, 0x1f, R229 ;  /* 0x0000001fff0b7819 */ /* 0x000fe200000114e5 */
[----:B------:R-:W-:Y:S01]  /*1170*/  IMAD.MOV.U32 R22, RZ, RZ, R10 ;  /* 0x000000ffff167224 */ /* 0x000fe200078e000a */
[----:B------:R-:W-:Y:S01]  /*1180*/  LOP3.LUT R225, R8, R225, RZ, 0x3c, !PT ;  /* 0x000000e108e17212 */ /* 0x000fe200078e3cff */
[----:B------:R-:W-:Y:S01]  /*1190*/  IMAD R12, R13, c[0x0][0x1b4], R12 ;  /* 0x00006d000d0c7a24 */ /* 0x000fe200078e020c */
[-C--:B------:R-:W-:Y:S01]  /*11a0*/  LEA.HI.X.SX32 R29, R4, R11.reuse, 0x1, P0 ;  /* 0x0000000b041d7211 */ /* 0x080fe200000f0eff */
[----:B------:R-:W-:Y:S01]  /*11b0*/  IMAD.WIDE.U32 R22, R20, c[0x0][0x1e8], R22 ;  /* 0x00007a0014167a25 */ /* 0x000fe200078e0016 */
[----:B------:R-:W-:Y:S01]  /*11c0*/  IADD3 R8, R16, 0x80, RZ ;  /* 0x0000008010087810 */ /* 0x000fe20007ffe0ff */
[----:B------:R-:W-:Y:S01]  /*11d0*/  CS2R R166, SRZ ;  /* 0x0000000000a67805 */ /* 0x000fe2000001ff00 */
[----:B------:R-:W-:Y:S01]  /*11e0*/  LEA.HI R249, R216, R216, RZ, 0x1 ;  /* 0x000000d8d8f97211 */ /* 0x000fe200078f08ff */
[----:B------:R-:W-:Y:S01]  /*11f0*/  IMAD.WIDE R28, R232, 0x50, R28 ;  /* 0x00000050e81c7825 */ /* 0x000fe200078e021c */
[----:B------:R-:W-:Y:S01]  /*1200*/  ISETP.GE.AND P4, PT, R8, c[0x0][0x1cc], PT ;  /* 0x0000730008007a0c */ /* 0x000fe20003f86270 */
[----:B------:R-:W-:Y:S01]  /*1210*/  CS2R R164, SRZ ;  /* 0x0000000000a47805 */ /* 0x000fe2000001ff00 */
[----:B------:R-:W-:Y:S01]  /*1220*/  LOP3.LUT R249, R249, 0x1ffffffe, RZ, 0xc0, !PT ;  /* 0x1ffffffef9f97812 */ /* 0x000fe200078ec0ff */
[----:B------:R-:W-:Y:S01]  /*1230*/  IMAD.WIDE.U32 R24, R13, c[0x0][0x1b0], R16 ;  /* 0x00006c000d187a25 */ /* 0x000fe200078e0010 */
[----:B------:R-:W-:Y:S01]  /*1240*/  CS2R R162, SRZ ;  /* 0x0000000000a27805 */ /* 0x000fe2000001ff00 */
        /* <DEDUP_REMOVED lines=8> */
[----:B------:R-:W-:Y:S01]  /*12d0*/  IMAD.IADD R13, R25, 0x1, R12 ;  /* 0x00000001190d7824 */ /* 0x000fe200078e020c */
[----:B------:R-:W-:Y:S01]  /*12e0*/  CS2R R150, SRZ ;  /* 0x0000000000967805 */ /* 0x000fe2000001ff00 */
[----:B------:R-:W-:Y:S01]  /*12f0*/  IMAD.MOV.U32 R12, RZ, RZ, R24 ;  /* 0x000000ffff0c7224 */ /* 0x000fe200078e0018 */
[----:B------:R-:W-:Y:S01]  /*1300*/  CS2R R148, SRZ ;  /* 0x0000000000947805 */ /* 0x000fe2000001ff00 */
[C---:B------:R-:W-:Y:S01]  /*1310*/  IMAD R4, R28.reuse, c[0x0][0x1dc], R5 ;  /* 0x000077001c047a24 */ /* 0x040fe200078e0205 */
[----:B------:R-:W-:Y:S01]  /*1320*/  IADD3 R5, P1, R229, R2, RZ ;  /* 0x00000002e5057210 */ /* 0x000fe20007f3e0ff */
[----:B------:R-:W-:Y:S01]  /*1330*/  IMAD.WIDE.U32 R18, R28, c[0x0][0x1d8], R18 ;  /* 0x000076001c127a25 */ /* 0x000fe200078e0012 */
[----:B------:R-:W-:Y:S01]  /*1340*/  CS2R R146, SRZ ;  /* 0x0000000000927805 */ /* 0x000fe2000001ff00 */
[----:B------:R-:W-:Y:S01]  /*1350*/  CS2R R144, SRZ ;  /* 0x0000000000907805 */ /* 0x000fe2000001ff00 */
[----:B------:R-:W-:Y:S01]  /*1360*/  CS2R R142, SRZ ;  /* 0x00000000008e7805 */ /* 0x000fe2000001ff00 */
[----:B------:R-:W-:Y:S01]  /*1370*/  IMAD.WIDE.U32 R20, R20, c[0x0][0x1b8], R12 ;  /* 0x00006e0014147a25 */ /* 0x000fe200078e000c */
[----:B------:R-:W-:Y:S01]  /*1380*/  LEA R26, P0, R18, c[0x0][0x1c0], 0x1 ;  /* 0x00007000121a7a11 */ /* 0x000fe200078008ff */
[----:B------:R-:W-:Y:S01]  /*1390*/  CS2R R140, SRZ ;  /* 0x00000000008c7805 */ /* 0x000fe2000001ff00 */
[----:B------:R-:W-:Y:S01]  /*13a0*/  LEA.HI.X.SX32 R12, R2, R11, 0x1, P1 ;  /* 0x0000000b020c7211 */ /* 0x000fe200008f0eff */
[----:B------:R-:W-:Y:S01]  /*13b0*/  IMAD.IADD R4, R19, 0x1, R4 ;  /* 0x0000000113047824 */ /* 0x000fe200078e0204 */
[----:B------:R-:W-:Y:S01]  /*13c0*/  ISETP.GE.AND P1, PT, R16, c[0x0][0x1cc], PT ;  /* 0x0000730010007a0c */ /* 0x000fe20003f26270 */
[----:B------:R-:W-:Y:S01]  /*13d0*/  IMAD.MOV.U32 R13, RZ, RZ, c[0x0][0x1d8] ;  /* 0x00007600ff0d7624 */ /* 0x000fe200078e00ff */
[----:B------:R-:W-:Y:S01]  /*13e0*/  CS2R R138, SRZ ;  /* 0x00000000008a7805 */ /* 0x000fe2000001ff00 */
[----:B------:R-:W-:Y:S01]  /*13f0*/  IMAD R11, R29, c[0x0][0x1a8], RZ ;  /* 0x00006a001d0b7a24 */ /* 0x000fe200078e02ff */
[----:B------:R-:W-:Y:S01]  /*1400*/  LEA.HI.X R27, R18, c[0x0][0x1c4], R4, 0x1, P0 ;  /* 0x00007100121b7a11 */ /* 0x000fe200000f0c04 */
[----:B------:R-:W-:Y:S01]  /*1410*/  IMAD.IADD R15, R21, 0x1, R14 ;  /* 0x00000001150f7824 */ /* 0x000fe200078e020e */
[----:B------:R-:W-:Y:S01]  /*1420*/  IADD3 R4, R16, 0x40, RZ ;  /* 0x0000004010047810 */ /* 0x000fe20007ffe0ff */
[----:B------:R-:W-:Y:S01]  /*1430*/  IMAD.MOV.U32 R14, RZ, RZ, R20 ;  /* 0x000000ffff0e7224 */ /* 0x000fe200078e0014 */
[----:B------:R-:W-:Y:S01]  /*1440*/  LEA R20, P0, R13, R26, 0x6 ;  /* 0x0000001a0d147211 */ /* 0x000fe200078030ff */
[----:B------:R-:W-:Y:S01]  /*1450*/  IMAD.MOV.U32 R2, RZ, RZ, c[0x0][0x1dc] ;  /* 0x00007700ff027624 */ /* 0x000fe200078e00ff */
[----:B------:R-:W-:Y:S01]  /*1460*/  ISETP.GE.AND P3, PT, R4, c[0x0][0x1cc], PT ;  /* 0x0000730004007a0c */ /* 0x000fe20003f66270 */
[C---:B------:R-:W-:Y:S01]  /*1470*/  IMAD R10, R28.reuse, c[0x0][0x1ac], R11 ;  /* 0x00006b001c0a7a24 */ /* 0x040fe200078e020b */
[----:B------:R-:W-:Y:S01]  /*1480*/  CS2R R136, SRZ ;  /* 0x0000000000887805 */ /* 0x000fe2000001ff00 */
[----:B------:R-:W-:Y:S01]  /*1490*/  IMAD.IADD R11, R7, 0x1, -R229 ;  /* 0x00000001070b7824 */ /* 0x000fe200078e0ae5 */
[----:B------:R-:W-:Y:S01]  /*14a0*/  LEA.HI.X R21, R13, R27, R2, 0x6, P0 ;  /* 0x0000001b0d157211 */ /* 0x000fe200000f3402 */
[----:B------:R-:W-:Y:S01]  /*14b0*/  IMAD.WIDE.U32 R28, R28, c[0x0][0x1a8], R14 ;  /* 0x00006a001c1c7a25 */ /* 0x000fe200078e000e */
[----:B------:R-:W-:Y:S01]  /*14c0*/  LEA.HI R2, R6, R223, RZ, 0x6 ;  /* 0x000000df06027211 */ /* 0x000fe200078f30ff */
[----:B------:R-:W-:Y:S01]  /*14d0*/  CS2R R134, SRZ ;  /* 0x0000000000867805 */ /* 0x000fe2000001ff00 */
[----:B------:R-:W-:Y:S01]  /*14e0*/  SHF.R.S32.HI R14, RZ, 0x1f, R233 ;  /* 0x0000001fff0e7819 */ /* 0x000fe200000114e9 */
[----:B------:R-:W-:Y:S01]  /*14f0*/  IMAD R11, R232, -0x50, R11 ;  /* 0xffffffb0e80b7824 */ /* 0x000fe200078e020b */
[----:B------:R-:W-:Y:S01]  /*1500*/  SHF.R.S32.HI R2, RZ, 0x6, R2 ;  /* 0x00000006ff027819 */ /* 0x000fe20000011402 */
[----:B------:R-:W-:Y:S01]  /*1510*/  IMAD.U32 R15, RZ, RZ, UR4 ;  /* 0x00000004ff0f7e24 */ /* 0x000fe2000f8e00ff */
[----:B------:R-:W-:Y:S01]  /*1520*/  CS2R R132, SRZ ;  /* 0x0000000000847805 */ /* 0x000fe2000001ff00 */
[----:B------:R-:W-:Y:S01]  /*1530*/  IMAD.U32 R13, RZ, RZ, UR5 ;  /* 0x00000005ff0d7e24 */ /* 0x000fe2000f8e00ff */
[C---:B------:R-:W-:Y:S01]  /*1540*/  ISETP.LT.OR P0, PT, R11.reuse, 0x1, P1 ;  /* 0x000000010b00780c */ /* 0x040fe20000f01670 */
[----:B------:R-:W-:Y:S01]  /*1550*/  IMAD R225, R2, 0x200, R225 ;  /* 0x0000020002e17824 */ /* 0x000fe200078e02e1 */
[----:B------:R-:W-:Y:S01]  /*1560*/  ISETP.LT.OR P2, PT, R11, 0x1, P3 ;  /* 0x000000010b00780c */ /* 0x000fe20001f41670 */
[----:B------:R-:W-:Y:S01]  /*1570*/  IMAD.IADD R10, R29, 0x1, R10 ;  /* 0x000000011d0a7824 */ /* 0x000fe200078e020a */
[----:B------:R-:W-:Y:S01]  /*1580*/  ULDC.64 UR4, c[0x0][0x1a8] ;  /* 0x00006a0000047ab9 */ /* 0x000fe20000000a00 */
[----:B------:R-:W-:Y:S01]  /*1590*/  IMAD.SHL.U32 R225, R225, 0x2, RZ ;  /* 0x00000002e1e17824 */ /* 0x000fe200078e00ff */
[----:B------:R-:W-:Y:S01]  /*15a0*/  USHF.L.U32 UR6, UR4, 0x5, URZ ;  /* 0x0000000504067899 */ /* 0x000fe2000800063f */
[----:B------:R-:W-:Y:S01]  /*15b0*/  IMAD R22, R12, c[0x0][0x178], RZ ;  /* 0x00005e000c167a24 */ /* 0x000fe200078e02ff */
[----:B------:R-:W-:Y:S01]  /*15c0*/  USHF.L.U64.HI UR5, UR4, UR7, UR5 ;  /* 0x0000000704057299 */ /* 0x000fe20008010205 */
[----:B------:R-:W-:Y:S01]  /*15d0*/  IMAD.WIDE.U32 R30, R5, c[0x0][0x178], R16 ;  /* 0x00005e00051e7a25 */ /* 0x000fe200078e0010 */
[----:B------:R-:W-:Y:S01]  /*15e0*/  CS2R R130, SRZ ;  /* 0x0000000000827805 */ /* 0x000fe2000001ff00 */
[----:B------:R-:W-:Y:S01]  /*15f0*/  CS2R R128, SRZ ;  /* 0x0000000000807805 */ /* 0x000fe2000001ff00 */
[----:B------:R-:W-:Y:S01]  /*1600*/  CS2R R126, SRZ ;  /* 0x00000000007e7805 */ /* 0x000fe2000001ff00 */
[----:B------:R-:W-:Y:S01]  /*1610*/  @!PT LDS RZ, [RZ] ;  /* 0x00000000fffff984 */ /* 0x000fe20000000800 */
[----:B------:R-:W-:Y:S01]  /*1620*/  @!PT LDS RZ, [RZ] ;  /* 0x00000000fffff984 */ /* 0x000fe20000000800 */
[----:B------:R-:W-:Y:S01]  /*1630*/  @!PT LDS RZ, [RZ] ;  /* 0x00000000fffff984 */ /* 0x000fe20000000800 */
[----:B------:R1:W-:Y:S01]  /*1640*/  LDGSTS.E.BYPASS.LTC128B.128 [R225+0x7880], [R26.64], !P0 ;  /* 0x078800001ae17fae */ /* 0x0003e2000c101d4a */
[----:B------:R-:W-:Y:S01]  /*1650*/  @!P5 LEA R18, P0, R15, R20, 0x1 ;  /* 0x000000140f12d211 */ /* 0x000fe200078008ff */
[----:B------:R-:W-:Y:S01]  /*1660*/  IMAD R22, R5, c[0x0][0x17c], R22 ;  /* 0x00005f0005167a24 */ /* 0x000fe200078e0216 */
[----:B------:R-:W-:Y:S01]  /*1670*/  CS2R R124, SRZ ;  /* 0x00000000007c7805 */ /* 0x000fe2000001ff00 */
[----:B------:R1:W-:Y:S01]  /*1680*/  LDGSTS.E.BYPASS.LTC128B.128 [R225+0xa080], [R26.64+0x80], !P2 ;  /* 0x0a0800801ae17fae */ /* 0x0003e2000d101d4a */
[----:B------:R-:W-:Y:S01]  /*1690*/  @!P5 LEA.HI.X R19, R15, R21, R13, 0x1, P0 ;  /* 0x000000150f13d211 */ /* 0x000fe200000f0c0d */
[----:B------:R-:W-:Y:S01]  /*16a0*/  IMAD.MOV.U32 R13, RZ, RZ, c[0x0][0x1a8] ;  /* 0x00006a00ff0d7624 */ /* 0x000fe200078e00ff */
[C---:B------:R-:W-:Y:S01]  /*16b0*/  LEA R24, P0, R28.reuse, c[0x0][0x190], 0x1 ;  /* 0x000064001c187a11 */ /* 0x040fe200078008ff */
[----:B------:R-:W-:Y:S01]  /*16c0*/  IMAD.IADD R23, R31, 0x1, R22 ;  /* 0x000000011f177824 */ /* 0x000fe200078e0216 */
[C---:B------:R-:W-:Y:S01]  /*16d0*/  ISETP.LT.OR P2, PT, R11.reuse, 0x1, P4 ;  /* 0x000000010b00780c */ /* 0x040fe20002741670 */
[----:B------:R-:W-:Y:S01]  /*16e0*/  IMAD.MOV.U32 R22, RZ, RZ, R30 ;  /* 0x000000ffff167224 */ /* 0x000fe200078e001e */
[----:B------:R-:W-:Y:S01]  /*16f0*/  LEA.HI.X R25, R28, c[0x0][0x194], R10, 0x1, P0 ;  /* 0x000065001c197a11 */ /* 0x000fe200000f0c0a */
[----:B------:R-:W-:Y:S01]  /*1700*/  IMAD.MOV.U32 R10, RZ, RZ, c[0x0][0x1ac] ;  /* 0x00006b00ff0a7624 */ /* 0x000fe200078e00ff */
[C---:B------:R-:W-:Y:S01]  /*1710*/  ISETP.LT.OR P0, PT, R11.reuse, 0x21, P1 ;  /* 0x000000210b00780c */ /* 0x040fe20000f01670 */
[----:B------:R-:W-:Y:S01]  /*1720*/  IMAD R238, R14, c[0x0][0x180], RZ ;  /* 0x000060000eee7a24 */ /* 0x000fe200078e02ff */
[C---:B------:R-:W-:Y:S01]  /*1730*/  ISETP.LT.OR P1, PT, R11.reuse, 0x21, P3 ;  /* 0x000000210b00780c */ /* 0x040fe20001f21670 */
[----:B------:R-:W-:Y:S01]  /*1740*/  IMAD.U32 R15, RZ, RZ, UR6 ;  /* 0x00000006ff0f7e24 */ /* 0x000fe2000f8e00ff */
[----:B------:R-:W-:Y:S01]  /*1750*/  ISETP.LT.OR P5, PT, R11, 0x21, P4 ;  /* 0x000000210b00780c */ /* 0x000fe200027a1670 */
[C---:B------:R-:W-:Y:S01]  /*1760*/  IMAD R238, R233.reuse, c[0x0][0x184], R238 ;  /* 0x00006100e9ee7a24 */ /* 0x040fe200078e02ee */
[----:B------:R-:W-:Y:S01]  /*1770*/  UMOV UR6, 0x6 ;  /* 0x0000000600067882 */ /* 0x000fe20000000000 */
[----:B------:R-:W-:Y:S01]  /*1780*/  IMAD.WIDE.U32 R22, R233, c[0x0][0x180], R22 ;  /* 0x00006000e9167a25 */ /* 0x000fe200078e0016 */
[----:B------:R-:W-:Y:S01]  /*1790*/  CS2R R122, SRZ ;  /* 0x00000000007a7805 */ /* 0x000fe2000001ff00 */
[----:B------:R1:W-:Y:S01]  /*17a0*/  LDGSTS.E.BYPASS.LTC128B.128 [R225+0xc880], [R26.64+0x100], !P2 ;  /* 0x0c8801001ae17fae */ /* 0x0003e2000d101d4a */
[----:B------:R-:W-:Y:S01]  /*17b0*/  ISETP.GT.AND P2, PT, R223, 0x7f, PT ;  /* 0x0000007fdf00780c */ /* 0x000fe20003f44270 */
[----:B------:R-:W-:Y:S01]  /*17c0*/  IMAD.IADD R239, R23, 0x1, R238 ;  /* 0x0000000117ef7824 */ /* 0x000fe200078e02ee */
[----:B------:R-:W-:Y:S01]  /*17d0*/  CS2R R120, SRZ ;  /* 0x0000000000787805 */ /* 0x000fe2000001ff00 */
[----:B------:R2:W-:Y:S01]  /*17e0*/  LDGSTS.E.BYPASS.LTC128B.128 [R225+0x8880], [R20.64], !P0 ;  /* 0x0888000014e17fae */ /* 0x0005e2000c101d4a */
[----:B------:R-:W-:Y:S01]  /*17f0*/  IMAD.MOV.U32 R238, RZ, RZ, R22 ;  /* 0x000000ffffee7224 */ /* 0x000fe200078e0016 */
[----:B------:R-:W-:Y:S01]  /*1800*/  CS2R R118, SRZ ;  /* 0x0000000000767805 */ /* 0x000fe2000001ff00 */
[----:B------:R-:W-:Y:S01]  /*1810*/  IMAD R251, R9, c[0x0][0x188], RZ ;  /* 0x0000620009fb7a24 */ /* 0x000fe200078e02ff */
[----:B------:R2:W-:Y:S01]  /*1820*/  LDGSTS.E.BYPASS.LTC128B.128 [R225+0xb080], [R20.64+0x80], !P1 ;  /* 0x0b08008014e17fae */ /* 0x0005e2000c901d4a */
[C---:B------:R-:W-:Y:S01]  /*1830*/  LEA R30, P1, R13.reuse, R24, 0x6 ;  /* 0x000000180d1e7211 */ /* 0x040fe200078230ff */
[C---:B------:R-:W-:Y:S01]  /*1840*/  IMAD.WIDE.U32 R238, R234.reuse, c[0x0][0x188], R238 ;  /* 0x00006200eaee7a25 */ /* 0x040fe200078e00ee */
[----:B------:R-:W-:Y:S01]  /*1850*/  CS2R R116, SRZ ;  /* 0x0000000000747805 */ /* 0x000fe2000001ff00 */
[----:B------:R2:W-:Y:S01]  /*1860*/  LDGSTS.E.BYPASS.LTC128B.128 [R225+0xd880], [R20.64+0x100], !P5 ;  /* 0x0d88010014e17fae */ /* 0x0005e2000e901d4a */
[----:B------:R-:W-:Y:S01]  /*1870*/  LEA.HI.X R31, R13, R25, R10, 0x6, P1 ;  /* 0x000000190d1f7211 */ /* 0x000fe200008f340a */
[----:B------:R-:W-:Y:S01]  /*1880*/  IMAD.U32 R13, RZ, RZ, UR5 ;  /* 0x00000005ff0d7e24 */ /* 0x000fe2000f8e00ff */
[----:B------:R-:W-:Y:S01]  /*1890*/  ISETP.GT.AND P1, PT, R223, 0x7f, PT ;  /* 0x0000007fdf00780c */ /* 0x000fe20003f24270 */
[----:B------:R-:W-:Y:S01]  /*18a0*/  ULDC.64 UR4, c[0x0][0x178] ;  /* 0x00005e0000047ab9 */ /* 0x000fe20000000a00 */
[C---:B------:R-:W-:Y:S01]  /*18b0*/  @!P2 ISETP.GE.AND P0, PT, R11.reuse, 0x41, PT ;  /* 0x000000410b00a80c */ /* 0x040fe20003f06270 */
[----:B------:R-:W-:Y:S01]  /*18c0*/  USHF.L.U64.HI UR8, UR4, UR6, UR5 ;  /* 0x0000000604087299 */ /* 0x000fe20008010205 */
[----:B------:R-:W-:Y:S01]  /*18d0*/  @!P2 ISETP.LT.OR P3, PT, R11, 0x41, P3 ;  /* 0x000000410b00a80c */ /* 0x000fe20001f61670 */
[----:B------:R-:W-:Y:S01]  /*18e0*/  IMAD R251, R234, c[0x0][0x18c], R251 ;  /* 0x00006300eafb7a24 */ /* 0x000fe200078e02fb */
[----:B------:R-:W-:Y:S01]  /*18f0*/  @!P2 ISETP.GE.OR P4, PT, R16, c[0x0][0x1cc], !P0 ;  /* 0x000073001000aa0c */ /* 0x000fe20004786670 */
[----:B------:R-:W-:Y:S01]  /*1900*/  USHF.L.U32 UR12, UR4, 0x6, URZ ;  /* 0x00000006040c7899 */ /* 0x000fe2000800063f */
[----:B------:R-:W-:Y:S01]  /*1910*/  @!P2 ISETP.GE.OR P2, PT, R8, c[0x0][0x1cc], !P0 ;  /* 0x000073000800aa0c */ /* 0x000fe20004746670 */
[----:B------:R-:W-:Y:S01]  /*1920*/  IMAD.IADD R251, R239, 0x1, R251 ;  /* 0x00000001effb7824 */ /* 0x000fe200078e02fb */
[----:B------:R-:W-:Y:S01]  /*1930*/  ISETP.GE.AND P5, PT, R16, c[0x0][0x19c], PT ;  /* 0x0000670010007a0c */ /* 0x000fe20003fa6270 */
[----:B------:R-:W-:Y:S01]  /*1940*/  IMAD.MOV.U32 R250, RZ, RZ, R238 ;  /* 0x000000fffffa7224 */ /* 0x000fe200078e00ee */
[----:B------:R-:W-:Y:S01]  /*1950*/  SHF.R.S32.HI R10, RZ, 0x1f, R252 ;  /* 0x0000001fff0a7819 */ /* 0x000fe200000114fc */
[----:B------:R-:W-:Y:S01]  /*1960*/  USHF.L.U32 UR9, UR4, 0x5, URZ ;  /* 0x0000000504097899 */ /* 0x000fe2000800063f */
[----:B------:R-:W-:Y:S01]  /*1970*/  @!P1 LEA R28, P0, R15, R30, 0x1 ;  /* 0x0000001e0f1c9211 */ /* 0x000fe200078008ff */
[----:B------:R-:W-:Y:S01]  /*1980*/  IMAD R12, R12, c[0x0][0x208], RZ ;  /* 0x000082000c0c7a24 */ /* 0x000fe200078e02ff */
[----:B------:R-:W-:Y:S01]  /*1990*/  CS2R R114, SRZ ;  /* 0x0000000000727805 */ /* 0x000fe2000001ff00 */
[----:B------:R-:W-:Y:S01]  /*19a0*/  IMAD.WIDE.U32 R32, R5, c[0x0][0x208], R16 ;  /* 0x0000820005207a25 */ /* 0x000fe200078e0010 */
[----:B------:R-:W-:Y:S01]  /*19b0*/  @!P1 LEA.HI.X R29, R15, R31, R13, 0x1, P0 ;  /* 0x0000001f0f1d9211 */ /* 0x000fe200000f0c0d */
[----:B------:R3:W-:Y:S01]  /*19c0*/  @!P1 LDGSTS.E.BYPASS.LTC128B.128 [R225+0x9880], [R18.64], !P4 ;  /* 0x0988000012e19fae */ /* 0x0007e2000e101d4a */
[C---:B------:R-:W-:Y:S01]  /*19d0*/  ISETP.LT.OR P0, PT, R11.reuse, 0x1, P5 ;  /* 0x000000010b00780c */ /* 0x040fe20002f01670 */
[----:B------:R-:W-:Y:S01]  /*19e0*/  IMAD R13, R252, UR8, RZ ;  /* 0x00000008fc0d7c24 */ /* 0x000fe2000f8e02ff */
[----:B------:R-:W-:Y:S01]  /*19f0*/  USHF.L.U64.HI UR8, UR4, UR7, UR5 ;  /* 0x0000000704087299 */ /* 0x000fe20008010205 */
[----:B------:R3:W-:Y:S01]  /*1a00*/  @!P1 LDGSTS.E.BYPASS.LTC128B.128 [R225+0xc080], [R18.64+0x80], !P3 ;  /* 0x0c08008012e19fae */ /* 0x0007e2000d901d4a */
[----:B------:R-:W-:Y:S01]  /*1a10*/  ISETP.GE.AND P3, PT, R4, c[0x0][0x19c], PT ;  /* 0x0000670004007a0c */ /* 0x000fe20003f66270 */
[----:B------:R-:W-:Y:S01]  /*1a20*/  IMAD R13, R10, UR12, R13 ;  /* 0x0000000c0a0d7c24 */ /* 0x000fe2000f8e020d */
[----:B------:R-:W-:Y:S01]  /*1a30*/  ISETP.GE.AND P4, PT, R8, c[0x0][0x19c], PT ;  /* 0x0000670008007a0c */ /* 0x000fe20003f86270 */
[----:B------:R3:W-:Y:S01]  /*1a40*/  @!P1 LDGSTS.E.BYPASS.LTC128B.128 [R225+0xe880], [R18.64+0x100], !P2 ;  /* 0x0e88010012e19fae */ /* 0x0007e2000d101d4a */
[C---:B------:R-:W-:Y:S01]  /*1a50*/  ISETP.LT.OR P2, PT, R11.reuse, 0x1, P3 ;  /* 0x000000010b00780c */ /* 0x040fe20001f41670 */
[----:B------:R-:W-:Y:S01]  /*1a60*/  IMAD.U32 R15, RZ, RZ, UR9 ;  /* 0x00000009ff0f7e24 */ /* 0x000fe2000f8e00ff */
[----:B------:R-:W-:Y:S01]  /*1a70*/  ISETP.LT.OR P1, PT, R11, 0x1, P4 ;  /* 0x000000010b00780c */ /* 0x000fe20002721670 */
[----:B--2---:R-:W-:Y:S01]  /*1a80*/  IMAD.SHL.U32 R21, R223, 0x4, RZ ;  /* 0x00000004df157824 */ /* 0x004fe200078e00ff */
[----:B------:R-:W-:Y:S01]  /*1a90*/  ULDC.64 UR4, c[0x0][0x208] ;  /* 0x0000820000047ab9 */ /* 0x000fe20000000a00 */
[----:B------:R2:W-:Y:S01]  /*1aa0*/  LDGSTS.E.BYPASS.LTC128B.128 [R225+0x80], [R24.64], !P0 ;  /* 0x0008000018e17fae */ /* 0x0005e2000c101d4a */
[----:B------:R-:W-:Y:S01]  /*1ab0*/  IMAD R20, R0, 0xc0, RZ ;  /* 0x000000c000147824 */ /* 0x000fe200078e02ff */
[----:B------:R-:W-:Y:S01]  /*1ac0*/  USHF.L.U64.HI UR6, UR4, UR6, UR5 ;  /* 0x0000000604067299 */ /* 0x000fe20008010205 */
[----:B------:R-:W-:Y:S01]  /*1ad0*/  IMAD R12, R5, c[0x0][0x20c], R12 ;  /* 0x00008300050c7a24 */ /* 0x000fe200078e020c */
[----:B------:R-:W-:Y:S01]  /*1ae0*/  USHF.L.U64.HI UR5, UR4, UR7, UR5 ;  /* 0x0000000704057299 */ /* 0x000fe20008010205 */
[----:B------:R-:W-:Y:S01]  /*1af0*/  IMAD R221, R9, c[0x0][0x278], RZ ;  /* 0x00009e0009dd7a24 */ /* 0x000fe200078e02ff */
[----:B------:R-:W-:Y:S01]  /*1b00*/  CS2R R112, SRZ ;  /* 0x0000000000707805 */ /* 0x000fe2000001ff00 */
[----:B------:R-:W-:Y:S01]  /*1b10*/  IMAD.IADD R33, R33, 0x1, R12 ;  /* 0x0000000121217824 */ /* 0x000fe200078e020c */
[----:B------:R2:W-:Y:S01]  /*1b20*/  LDGSTS.E.BYPASS.LTC128B.128 [R225+0x2880], [R24.64+0x80], !P2 ;  /* 0x0288008018e17fae */ /* 0x0005e2000d101d4a */
[----:B------:R-:W-:Y:S01]  /*1b30*/  ISETP.LT.OR P2, PT, R11, 0x21, P5 ;  /* 0x000000210b00780c */ /* 0x000fe20002f41670 */
[----:B------:R-:W-:Y:S01]  /*1b40*/  IMAD R5, R252, UR6, RZ ;  /* 0x00000006fc057c24 */ /* 0x000fe2000f8e02ff */
[----:B------:R-:W-:Y:S01]  /*1b50*/  USHF.L.U32 UR6, UR4, 0x5, URZ ;  /* 0x0000000504067899 */ /* 0x000fe2000800063f */
[----:B------:R2:W-:Y:S01]  /*1b60*/  LDGSTS.E.BYPASS.LTC128B.128 [R225+0x5080], [R24.64+0x100], !P1 ;  /* 0x0508010018e17fae */ /* 0x0005e2000c901d4a */
[----:B------:R-:W-:Y:S01]  /*1b70*/  ISETP.GE.AND P1, PT, R4, c[0x0][0x16c], PT ;  /* 0x00005b0004007a0c */ /* 0x000fe20003f26270 */
[----:B------:R-:W-:Y:S01]  /*1b80*/  IMAD R221, R234, c[0x0][0x27c], R221 ;  /* 0x00009f00eadd7a24 */ /* 0x000fe200078e02dd */
[----:B------:R-:W-:Y:S01]  /*1b90*/  CS2R R102, SRZ ;  /* 0x0000000000667805 */ /* 0x000fe2000001ff00 */
[----:B------:R-:W-:Y:S01]  /*1ba0*/  IMAD R247, R9, c[0x0][0x218], RZ ;  /* 0x0000860009f77a24 */ /* 0x000fe200078e02ff */
[----:B------:R-:W-:Y:S01]  /*1bb0*/  CS2R R100, SRZ ;  /* 0x0000000000647805 */ /* 0x000fe2000001ff00 */
[----:B------:R-:W-:Y:S01]  /*1bc0*/  IMAD R242, R14, c[0x0][0x288], RZ ;  /* 0x0000a2000ef27a24 */ /* 0x000fe200078e02ff */
[----:B------:R-:W-:Y:S01]  /*1bd0*/  CS2R R98, SRZ ;  /* 0x0000000000627805 */ /* 0x000fe2000001ff00 */
[----:B------:R-:W-:Y:S01]  /*1be0*/  IMAD R247, R234, c[0x0][0x21c], R247 ;  /* 0x00008700eaf77a24 */ /* 0x000fe200078e02f7 */
[----:B------:R-:W-:Y:S01]  /*1bf0*/  CS2R R96, SRZ ;  /* 0x0000000000607805 */ /* 0x000fe2000001ff00 */
[----:B---3--:R-:W-:Y:S01]  /*1c00*/  IMAD.WIDE.U32 R18, R252, UR12, R250 ;  /* 0x0000000cfc127c25 */ /* 0x008fe2000f8e00fa */
[----:B------:R3:W-:Y:S01]  /*1c10*/  LDGSTS.E.BYPASS.LTC128B.128 [R225+0x1080], [R30.64], !P2 ;  /* 0x010800001ee17fae */ /* 0x0007e2000d101d4a */
[----:B------:R-:W-:Y:S01]  /*1c20*/  ISETP.LT.OR P2, PT, R11, 0x21, P3 ;  /* 0x000000210b00780c */ /* 0x000fe20001f41670 */
[----:B------:R-:W-:Y:S01]  /*1c30*/  USHF.L.U32 UR12, UR4, 0x6, URZ ;  /* 0x00000006040c7899 */ /* 0x000fe2000800063f */
[----:B------:R-:W-:Y:S01]  /*1c40*/  IMAD.IADD R13, R19, 0x1, R13 ;  /* 0x00000001130d7824 */ /* 0x000fe200078e020d */
[C---:B------:R-:W-:Y:S01]  /*1c50*/  LEA R22, P0, R18.reuse, c[0x0][0x160], 0x1 ;  /* 0x0000580012167a11 */ /* 0x040fe200078008ff */
[----:B------:R-:W-:Y:S01]  /*1c60*/  IMAD.U32 R19, RZ, RZ, UR9 ;  /* 0x00000009ff137e24 */ /* 0x000fe2000f8e00ff */
[----:B------:R-:W-:Y:S01]  /*1c70*/  CS2R R94, SRZ ;  /* 0x00000000005e7805 */ /* 0x000fe2000001ff00 */
[----:B------:R-:W-:Y:S01]  /*1c80*/  IMAD R242, R233, c[0x0][0x28c], R242 ;  /* 0x0000a300e9f27a24 */ /* 0x000fe200078e02f2 */
[----:B------:R-:W-:Y:S01]  /*1c90*/  LEA.HI.X R23, R18, c[0x0][0x164], R13, 0x1, P0 ;  /* 0x0000590012177a11 */ /* 0x000fe200000f0c0d */
[----:B------:R-:W-:Y:S01]  /*1ca0*/  IMAD.U32 R13, RZ, RZ, UR8 ;  /* 0x00000008ff0d7e24 */ /* 0x000fe2000f8e00ff */
[----:B------:R-:W-:Y:S01]  /*1cb0*/  LEA R18, P0, R19, R22, 0x1 ;  /* 0x0000001613127211 */ /* 0x000fe200078008ff */
[----:B------:R-:W-:Y:S01]  /*1cc0*/  IMAD R5, R10, UR12, R5 ;  /* 0x0000000c0a057c24 */ /* 0x000fe2000f8e0205 */
[----:B------:R-:W-:Y:S01]  /*1cd0*/  CS2R R92, SRZ ;  /* 0x00000000005c7805 */ /* 0x000fe2000001ff00 */
[----:B------:R-:W-:Y:S01]  /*1ce0*/  IMAD.SHL.U32 R213, R216, 0x8, RZ ;  /* 0x00000008d8d57824 */ /* 0x000fe200078e00ff */
[----:B------:R-:W-:Y:S01]  /*1cf0*/  LEA.HI.X R19, R15, R23, R13, 0x1, P0 ;  /* 0x000000170f137211 */ /* 0x000fe200000f0c0d */
[----:B------:R3:W-:Y:S01]  /*1d00*/  LDGSTS.E.BYPASS.LTC128B.128 [R225+0x3880], [R30.64+0x80], !P2 ;  /* 0x038800801ee17fae */ /* 0x0007e2000d101d4a */
[----:B------:R-:W-:Y:S01]  /*1d10*/  ISETP.GE.AND P0, PT, R16, c[0x0][0x16c], PT ;  /* 0x00005b0010007a0c */ /* 0x000fe20003f06270 */
[C---:B------:R-:W-:Y:S01]  /*1d20*/  IMAD R219, R9.reuse, c[0x0][0x290], RZ ;  /* 0x0000a40009db7a24 */ /* 0x040fe200078e02ff */
[----:B------:R-:W-:Y:S01]  /*1d30*/  SHF.R.S32.HI R15, RZ, 0x1f, R0 ;  /* 0x0000001fff0f7819 */ /* 0x000fe20000011400 */
[----:B------:R-:W-:Y:S01]  /*1d40*/  IMAD R241, R9, c[0x0][0x240], RZ ;  /* 0x0000900009f17a24 */ /* 0x000fe200078e02ff */
[----:B------:R-:W-:Y:S01]  /*1d50*/  SEL R13, RZ, 0x1, P0 ;  /* 0x00000001ff0d7807 */ /* 0x000fe20000000000 */
[C---:B------:R-:W-:Y:S01]  /*1d60*/  IMAD R219, R234.reuse, c[0x0][0x294], R219 ;  /* 0x0000a500eadb7a24 */ /* 0x040fe200078e02db */
[C---:B-1----:R-:W-:Y:S01]  /*1d70*/  IADD3 R26, P0, R21.reuse, R0, RZ ;  /* 0x00000000151a7210 */ /* 0x042fe20007f1e0ff */
[----:B------:R-:W-:Y:S01]  /*1d80*/  IMAD R241, R234, c[0x0][0x244], R241 ;  /* 0x00009100eaf17a24 */ /* 0x000fe200078e02f1 */
[----:B------:R-:W-:Y:S01]  /*1d90*/  SEL R0, RZ, 0xffffffff, P1 ;  /* 0xffffffffff007807 */ /* 0x000fe20000800000 */
[----:B------:R-:W-:Y:S01]  /*1da0*/  IMAD.MOV.U32 R215, RZ, RZ, 0x20 ;  /* 0x00000020ffd77424 */ /* 0x000fe200078e00ff */
[----:B------:R-:W-:Y:S01]  /*1db0*/  LEA.HI.X.SX32 R27, R21, R15, 0x1, P0 ;  /* 0x0000000f151b7211 */ /* 0x000fe200000f0eff */
[----:B------:R-:W-:Y:S01]  /*1dc0*/  IMAD.IADD R249, R216, 0x1, -R249 ;  /* 0x00000001d8f97824 */ /* 0x000fe200078e0af9 */
[----:B------:R-:W-:Y:S01]  /*1dd0*/  SHF.R.S32.HI R15, RZ, 0x1f, R223 ;  /* 0x0000001fff0f7819 */ /* 0x000fe200000114df */
[----:B------:R-:W-:Y:S01]  /*1de0*/  IMAD.SHL.U32 R0, R0, 0x2, RZ ;  /* 0x0000000200007824 */ /* 0x000fe200078e00ff */
[----:B--2---:R-:W-:Y:S01]  /*1df0*/  IADD3 R24, P0, R20, R223, RZ ;  /* 0x000000df14187210 */ /* 0x004fe20007f1e0ff */
[----:B------:R-:W-:Y:S01]  /*1e00*/  IMAD.WIDE.U32 R244, R233, c[0x0][0x270], R26 ;  /* 0x00009c00e9f47a25 */ /* 0x000fe200078e001a */
[----:B------:R-:W-:Y:S01]  /*1e10*/  ISETP.GE.AND P1, PT, R8, c[0x0][0x16c], PT ;  /* 0x00005b0008007a0c */ /* 0x000fe20003f26270 */
[----:B------:R-:W-:Y:S01]  /*1e20*/  CS2R R90, SRZ ;  /* 0x00000000005a7805 */ /* 0x000fe2000001ff00 */
[----:B------:R-:W-:Y:S01]  /*1e30*/  LEA.HI.X.SX32 R25, R20, R15, 0x1, P0 ;  /* 0x0000000f14197211 */ /* 0x000fe200000f0eff */
[----:B------:R-:W-:Y:S01]  /*1e40*/  IMAD.MOV.U32 R206, RZ, RZ, 0x120 ;  /* 0x00000120ffce7424 */ /* 0x000fe200078e00ff */
[C---:B------:R-:W-:Y:S01]  /*1e50*/  @!P6 ISETP.LT.OR P0, PT, R11.reuse, 0x41, P5 ;  /* 0x000000410b00e80c */ /* 0x040fe20002f01670 */
[----:B------:R-:W-:Y:S01]  /*1e60*/  IMAD R240, R232, -0x50, R7 ;  /* 0xffffffb0e8f07824 */ /* 0x000fe200078e0207 */
[----:B------:R-:W-:Y:S01]  /*1e70*/  @!P6 ISETP.LT.OR P5, PT, R11, 0x41, P3 ;  /* 0x000000410b00e80c */ /* 0x000fe20001fa1670 */
[----:B------:R-:W-:Y:S01]  /*1e80*/  IMAD.WIDE.U32 R24, R233, c[0x0][0x238], R24 ;  /* 0x00008e00e9187a25 */ /* 0x000fe200078e0018 */
[----:B------:R-:W-:Y:S01]  /*1e90*/  SEL R21, RZ, 0x4, P1 ;  /* 0x00000004ff157807 */ /* 0x000fe20000800000 */
[----:B------:R-:W-:Y:S01]  /*1ea0*/  CS2R R88, SRZ ;  /* 0x0000000000587805 */ /* 0x000fe2000001ff00 */
[C---:B------:R-:W-:Y:S01]  /*1eb0*/  ISETP.LT.OR P1, PT, R11.reuse, 0x21, P4 ;  /* 0x000000210b00780c */ /* 0x040fe20002721670 */
[----:B------:R-:W-:Y:S01]  /*1ec0*/  CS2R R86, SRZ ;  /* 0x0000000000567805 */ /* 0x000fe2000001ff00 */
[----:B------:R-:W-:Y:S01]  /*1ed0*/  @!P6 ISETP.LT.OR P3, PT, R11, 0x41, P4 ;  /* 0x000000410b00e80c */ /* 0x000fe20002761670 */
[----:B------:R-:W-:Y:S01]  /*1ee0*/  CS2R R84, SRZ ;  /* 0x0000000000547805 */ /* 0x000fe2000001ff00 */
[----:B------:R-:W-:Y:S01]  /*1ef0*/  ISETP.GT.AND P2, PT, R223, 0x7f, PT ;  /* 0x0000007fdf00780c */ /* 0x000fe20003f44270 */
[----:B------:R-:W-:Y:S01]  /*1f00*/  CS2R R82, SRZ ;  /* 0x0000000000527805 */ /* 0x000fe2000001ff00 */
[----:B------:R-:W-:Y:S01]  /*1f10*/  LOP3.LUT R0, R0, 0x2, R13, 0xe2, !PT ;  /* 0x0000000200007812 */ /* 0x000fe200078ee20d */
[----:B------:R-:W-:Y:S01]  /*1f20*/  CS2R R80, SRZ ;  /* 0x0000000000507805 */ /* 0x000fe2000001ff00 */
[----:B------:R-:W-:Y:S01]  /*1f30*/  LOP3.LUT R213, R213, 0x8, RZ, 0xc0, !PT ;  /* 0x00000008d5d57812 */ /* 0x000fe200078ec0ff */
[----:B------:R-:W-:Y:S01]  /*1f40*/  CS2R R78, SRZ ;  /* 0x00000000004e7805 */ /* 0x000fe2000001ff00 */
[----:B------:R-:W-:Y:S01]  /*1f50*/  P2R R11, PR, RZ, 0x20 ;  /* 0x00000020ff0b7803 */ /* 0x000fe20000000000 */
[----:B------:R-:W-:Y:S01]  /*1f60*/  CS2R R76, SRZ ;  /* 0x00000000004c7805 */ /* 0x000fe2000001ff00 */
[----:B------:R-:W-:Y:S01]  /*1f70*/  LOP3.LUT R0, R0, R21, RZ, 0xfc, !PT ;  /* 0x0000001500007212 */ /* 0x000fe200078efcff */
[----:B------:R3:W-:Y:S01]  /*1f80*/  LDGSTS.E.BYPASS.LTC128B.128 [R225+0x6080], [R30.64+0x100], !P1 ;  /* 0x060801001ee17fae */ /* 0x0007e2000c901d4a */
[----:B------:R-:W-:Y:S01]  /*1f90*/  ISETP.NE.AND P1, PT, R11, RZ, PT ;  /* 0x000000ff0b00720c */ /* 0x000fe20003f25270 */
[----:B------:R-:W-:Y:S01]  /*1fa0*/  IMAD.SHL.U32 R11, R252, 0x40, RZ ;  /* 0x00000040fc0b7824 */ /* 0x000fe200078e00ff */
[C---:B------:R-:W-:Y:S01]  /*1fb0*/  LOP3.LUT P4, RZ, R0.reuse, 0x1, RZ, 0xc0, !PT ;  /* 0x0000000100ff7812 */ /* 0x040fe2000788c0ff */
[----:B------:R1:W-:Y:S01]  /*1fc0*/  @!P2 LDGSTS.E.BYPASS.LTC128B.128 [R225+0x2080], [R28.64], !P0 ;  /* 0x020800001ce1afae */ /* 0x0003e2000c101d4a */
[C---:B------:R-:W-:Y:S01]  /*1fd0*/  LOP3.LUT P6, RZ, R0.reuse, 0x2, RZ, 0xc0, !PT ;  /* 0x0000000200ff7812 */ /* 0x040fe200078cc0ff */
[----:B------:R-:W-:Y:S01]  /*1fe0*/  IMAD.WIDE.U32 R20, R233, c[0x0][0x210], R32 ;  /* 0x00008400e9147a25 */ /* 0x000fe200078e0020 */
[-CC-:B------:R-:W-:Y:S01]  /*1ff0*/  IADD3 R13, -R229, R230.reuse, -R11.reuse ;  /* 0x000000e6e50d7210 */ /* 0x180fe20007ffe90b */
[----:B------:R-:W-:Y:S01]  /*2000*/  CS2R R74, SRZ ;  /* 0x00000000004a7805 */ /* 0x000fe2000001ff00 */
[----:B------:R-:W-:Y:S01]  /*2010*/  LOP3.LUT P5, RZ, R0, 0x4, RZ, 0xc0, !PT ;  /* 0x0000000400ff7812 */ /* 0x000fe200078ac0ff */
[C---:B------:R-:W-:Y:S01]  /*2020*/  IMAD R0, R14.reuse, c[0x0][0x270], RZ ;  /* 0x00009c000e007a24 */ /* 0x040fe200078e02ff */
[----:B------:R-:W-:Y:S01]  /*2030*/  SHF.R.S32.HI R12, RZ, 0x1f, R11 ;  /* 0x0000001fff0c7819 */ /* 0x000fe2000001140b */
[----:B------:R-:W-:Y:S01]  /*2040*/  CS2R R72, SRZ ;  /* 0x0000000000487805 */ /* 0x000fe2000001ff00 */
[C---:B------:R-:W-:Y:S01]  /*2050*/  ISETP.LT.OR P0, PT, R13.reuse, 0x1, !P5 ;  /* 0x000000010d00780c */ /* 0x040fe20006f01670 */
[----:B------:R1:W-:Y:S01]  /*2060*/  @!P2 LDGSTS.E.BYPASS.LTC128B.128 [R225+0x4880], [R28.64+0x80], !P1 ;  /* 0x048800801ce1afae */ /* 0x0003e2000c901d4a */
[----:B------:R-:W-:Y:S01]  /*2070*/  ISETP.LT.OR P1, PT, R13, 0x1, !P6 ;  /* 0x000000010d00780c */ /* 0x000fe20007721670 */
[----:B------:R-:W-:Y:S01]  /*2080*/  IMAD R15, R233, c[0x0][0x274], R0 ;  /* 0x00009d00e90f7a24 */ /* 0x000fe200078e0200 */
[----:B------:R-:W-:Y:S01]  /*2090*/  CS2R R70, SRZ ;  /* 0x0000000000467805 */ /* 0x000fe2000001ff00 */
[----:B------:R1:W-:Y:S01]  /*20a0*/  @!P2 LDGSTS.E.BYPASS.LTC128B.128 [R225+0x7080], [R28.64+0x100], !P3 ;  /* 0x070801001ce1afae */ /* 0x0003e2000d901d4a */
[----:B------:R-:W-:Y:S01]  /*20b0*/  ISETP.LT.OR P2, PT, R13, 0x1, !P4 ;  /* 0x000000010d00780c */ /* 0x000fe20006741670 */
[----:B------:R-:W-:Y:S01]  /*20c0*/  IMAD R0, R14, c[0x0][0x210], RZ ;  /* 0x000084000e007a24 */ /* 0x000fe200078e02ff */
[----:B------:R-:W-:Y:S01]  /*20d0*/  ISETP.GE.AND P3, PT, R16, c[0x0][0x1fc], PT ;  /* 0x00007f0010007a0c */ /* 0x000fe20003f66270 */
[----:B------:R-:W0:Y:S01]  /*20e0*/  LDGDEPBAR ;  /* 0x00000000000079af */ /* 0x000e220000000000 */
[----:B------:R-:W-:Y:S01]  /*20f0*/  IMAD.IADD R245, R245, 0x1, R15 ;  /* 0x00000001f5f57824 */ /* 0x000fe200078e020f */
[----:B------:R-:W-:Y:S01]  /*2100*/  CS2R R68, SRZ ;  /* 0x0000000000447805 */ /* 0x000fe2000001ff00 */
[----:B------:R-:W-:Y:S01]  /*2110*/  IMAD R0, R233, c[0x0][0x214], R0 ;  /* 0x00008500e9007a24 */ /* 0x000fe200078e0200 */
[----:B------:R-:W-:Y:S01]  /*2120*/  CS2R R66, SRZ ;  /* 0x0000000000427805 */ /* 0x000fe2000001ff00 */
[C---:B------:R-:W-:Y:S01]  /*2130*/  IMAD.WIDE.U32 R244, R234.reuse, c[0x0][0x278], R244 ;  /* 0x00009e00eaf47a25 */ /* 0x040fe200078e00f4 */
[----:B------:R-:W-:Y:S01]  /*2140*/  CS2R R64, SRZ ;  /* 0x0000000000407805 */ /* 0x000fe2000001ff00 */
[----:B------:R-:W-:Y:S01]  /*2150*/  CS2R R62, SRZ ;  /* 0x00000000003e7805 */ /* 0x000fe2000001ff00 */
[----:B------:R-:W-:Y:S01]  /*2160*/  CS2R R60, SRZ ;  /* 0x00000000003c7805 */ /* 0x000fe2000001ff00 */
[----:B------:R-:W-:Y:S01]  /*2170*/  IMAD.IADD R21, R21, 0x1, R0 ;  /* 0x0000000115157824 */ /* 0x000fe200078e0200 */
[----:B------:R2:W-:Y:S01]  /*2180*/  LDGSTS.E.BYPASS.LTC128B.128 [R225+0xf080], [R22.64], !P2 ;  /* 0x0f08000016e17fae */ /* 0x0005e2000d101d4a */
[----:B------:R-:W-:Y:S01]  /*2190*/  ISETP.LT.OR P2, PT, R13, 0x21, !P4 ;  /* 0x000000210d00780c */ /* 0x000fe20006741670 */
[----:B------:R-:W-:Y:S01]  /*21a0*/  IMAD.IADD R221, R245, 0x1, R221 ;  /* 0x00000001f5dd7824 */ /* 0x000fe200078e02dd */
[----:B------:R-:W-:Y:S01]  /*21b0*/  IADD3 R0, -R11, R230, -R229 ;  /* 0x000000e60b007210 */ /* 0x000fe20007ffe9e5 */
[----:B------:R2:W-:Y:S01]  /*21c0*/  LDGSTS.E.BYPASS.LTC128B.128 [R225+0x11080], [R22.64+0x80], !P1 ;  /* 0x1108008016e17fae */ /* 0x0005e2000c901d4a */
[----:B------:R-:W-:Y:S01]  /*21d0*/  ISETP.GT.AND P1, PT, R223, 0xf, PT ;  /* 0x0000000fdf00780c */ /* 0x000fe20003f24270 */
[----:B------:R-:W-:Y:S01]  /*21e0*/  IMAD.WIDE.U32 R236, R234, c[0x0][0x218], R20 ;  /* 0x00008600eaec7a25 */ /* 0x000fe200078e0014 */
[----:B------:R-:W-:Y:S01]  /*21f0*/  CS2R R58, SRZ ;  /* 0x00000000003a7805 */ /* 0x000fe2000001ff00 */
[----:B------:R2:W-:Y:S01]  /*2200*/  LDGSTS.E.BYPASS.LTC128B.128 [R225+0x13080], [R22.64+0x100], !P0 ;  /* 0x1308010016e17fae */ /* 0x0005e2000c101d4a */
[----:B------:R-:W-:Y:S01]  /*2210*/  ISETP.LT.OR P0, PT, R13, 0x21, !P6 ;  /* 0x000000210d00780c */ /* 0x000fe20007701670 */
[----:B------:R-:W-:Y:S01]  /*2220*/  IMAD.IADD R247, R237, 0x1, R247 ;  /* 0x00000001edf77824 */ /* 0x000fe200078e02f7 */
[----:B------:R-:W-:Y:S01]  /*2230*/  P2R R10, PR, RZ, 0x2 ;  /* 0x00000002ff0a7803 */ /* 0x000fe20000000000 */
[----:B------:R-:W-:Y:S01]  /*2240*/  IMAD.MOV.U32 R246, RZ, RZ, R236 ;  /* 0x000000fffff67224 */ /* 0x000fe200078e00ec */
[----:B------:R-:W-:Y:S01]  /*2250*/  ISETP.LT.OR P1, PT, R13, 0x21, !P5 ;  /* 0x000000210d00780c */ /* 0x000fe20006f21670 */
[----:B------:R4:W-:Y:S01]  /*2260*/  LDGSTS.E.BYPASS.LTC128B.128 [R225+0x10080], [R18.64], !P2 ;  /* 0x1008000012e17fae */ /* 0x0009e2000d101d4a */
[----:B------:R-:W-:Y:S01]  /*2270*/  ISETP.GT.AND P2, PT, R223, 0xf, PT ;  /* 0x0000000fdf00780c */ /* 0x000fe20003f44270 */
[----:B------:R-:W-:Y:S01]  /*2280*/  IMAD.WIDE.U32 R20, R252, UR12, R246 ;  /* 0x0000000cfc147c25 */ /* 0x000fe2000f8e00f6 */
[----:B------:R-:W-:Y:S01]  /*2290*/  CS2R R56, SRZ ;  /* 0x0000000000387805 */ /* 0x000fe2000001ff00 */
[----:B------:R-:W-:Y:S01]  /*22a0*/  CS2R R54, SRZ ;  /* 0x0000000000367805 */ /* 0x000fe2000001ff00 */
[----:B------:R-:W-:Y:S01]  /*22b0*/  CS2R R52, SRZ ;  /* 0x0000000000347805 */ /* 0x000fe2000001ff00 */
[----:B------:R-:W-:Y:S01]  /*22c0*/  IMAD.IADD R5, R21, 0x1, R5 ;  /* 0x0000000115057824 */ /* 0x000fe200078e0205 */
[----:B------:R-:W-:Y:S01]  /*22d0*/  CS2R R50, SRZ ;  /* 0x0000000000327805 */ /* 0x000fe2000001ff00 */
[----:B------:R4:W-:Y:S01]  /*22e0*/  LDGSTS.E.BYPASS.LTC128B.128 [R225+0x12080], [R18.64+0x80], !P0 ;  /* 0x1208008012e17fae */ /* 0x0009e2000c101d4a */
[----:B------:R-:W-:Y:S01]  /*22f0*/  IMAD R14, R14, c[0x0][0x238], RZ ;  /* 0x00008e000e0e7a24 */ /* 0x000fe200078e02ff */
[----:B------:R-:W-:Y:S01]  /*2300*/  CS2R R48, SRZ ;  /* 0x0000000000307805 */ /* 0x000fe2000001ff00 */
[----:B------:R-:W-:Y:S01]  /*2310*/  CS2R R46, SRZ ;  /* 0x00000000002e7805 */ /* 0x000fe2000001ff00 */
[----:B------:R4:W-:Y:S01]  /*2320*/  LDGSTS.E.BYPASS.LTC128B.128 [R225+0x14080], [R18.64+0x100], !P1 ;  /* 0x1408010012e17fae */ /* 0x0009e2000c901d4a */
[----:B------:R-:W-:Y:S01]  /*2330*/  ISETP.LT.OR P1, PT, R0, 0x1, P3 ;  /* 0x000000010000780c */ /* 0x000fe20001f21670 */
[----:B------:R-:W-:Y:S01]  /*2340*/  IMAD R14, R233, c[0x0][0x23c], R14 ;  /* 0x00008f00e90e7a24 */ /* 0x000fe200078e020e */
[----:B------:R-:W-:Y:S01]  /*2350*/  @!P2 IADD3 R13, P0, R11, R244, RZ ;  /* 0x000000f40b0da210 */ /* 0x000fe20007f1e0ff */
[----:B------:R-:W-:Y:S01]  /*2360*/  CS2R R44, SRZ ;  /* 0x00000000002c7805 */ /* 0x000fe2000001ff00 */
[----:B------:R-:W-:-:S02]  /*2370*/  UMOV UR4, URZ ;  /* 0x0000003f00047c82 */ /* 0x000fc40008000000 */
[----:B------:R-:W-:Y:S01]  /*2380*/  UMOV UR13, 0x1 ;  /* 0x00000001000d7882 */ /* 0x000fe20000000000 */
[----:B------:R-:W-:Y:S01]  /*2390*/  @!P2 IMAD.X R10, R12, 0x1, R221, P0 ;  /* 0x000000010c0aa824 */ /* 0x000fe200000e06dd */
[----:B-1----:R-:W-:Y:S01]  /*23a0*/  @!P2 LEA R28, P0, R13, c[0x0][0x258], 0x2 ;  /* 0x000096000d1caa11 */ /* 0x002fe200078010ff */
[----:B--2---:R-:W-:-:S03]  /*23b0*/  IMAD.U32 R22, RZ, RZ, UR6 ;  /* 0x00000006ff167e24 */ /* 0x004fc6000f8e00ff */
[----:B------:R-:W-:Y:S01]  /*23c0*/  @!P2 LEA.HI.X R29, R13, c[0x0][0x25c], R10, 0x2, P0 ;  /* 0x000097000d1daa11 */ /* 0x000fe200000f140a */
[----:B------:R-:W-:Y:S01]  /*23d0*/  @!P2 IMAD.SHL.U32 R13, R223, 0x10, RZ ;  /* 0x00000010df0da824 */ /* 0x000fe200078e00ff */
[----:B---3--:R-:W-:Y:S01]  /*23e0*/  LEA R30, P0, R20, c[0x0][0x1f0], 0x1 ;  /* 0x00007c00141e7a11 */ /* 0x008fe200078008ff */
[----:B------:R-:W-:-:S03]  /*23f0*/  IMAD.U32 R10, RZ, RZ, UR6 ;  /* 0x00000006ff0a7e24 */ /* 0x000fc6000f8e00ff */
[----:B------:R1:W-:Y:S01]  /*2400*/  @!P2 LDGSTS.E.BYPASS.LTC128B.128 [R13+0x21080], [R28.64] ;  /* 0x210800001c0dafae */ /* 0x0003e2000b901d4a */
[----:B------:R-:W-:Y:S02]  /*2410*/  ISETP.GE.AND P2, PT, R4, c[0x0][0x1fc], PT ;  /* 0x00007f0004007a0c */ /* 0x000fe40003f46270 */
[----:B------:R-:W-:Y:S01]  /*2420*/  LEA.HI.X R31, R20, c[0x0][0x1f4], R5, 0x1, P0 ;  /* 0x00007d00141f7a11 */ /* 0x000fe200000f0c05 */
[----:B------:R-:W0:Y:S01]  /*2430*/  LDGDEPBAR ;  /* 0x00000000000079af */ /* 0x000e220000000000 */
[----:B------:R-:W-:Y:S01]  /*2440*/  ISETP.LT.OR P0, PT, R0, 0x1, P2 ;  /* 0x000000010000780c */ /* 0x000fe20001701670 */
[----:B------:R-:W-:Y:S01]  /*2450*/  IMAD.U32 R5, RZ, RZ, UR5 ;  /* 0x00000005ff057e24 */ /* 0x000fe2000f8e00ff */
[----:B------:R-:W-:Y:S01]  /*2460*/  LEA.HI R20, R6, R223, RZ, 0x4 ;  /* 0x000000df06147211 */ /* 0x000fe200078f20ff */
[----:B------:R2:W-:Y:S10]  /*2470*/  LDGSTS.E.BYPASS.LTC128B.128 [R225+0x1b080], [R30.64], !P1 ;  /* 0x1b0800001ee17fae */ /* 0x0005f4000c901d4a */
[----:B------:R2:W-:Y:S01]  /*2480*/  LDGSTS.E.BYPASS.LTC128B.128 [R225+0x1d080], [R30.64+0x80], !P0 ;  /* 0x1d0800801ee17fae */ /* 0x0005e2000c101d4a */
[----:B------:R-:W-:-:S04]  /*2490*/  LEA R22, P0, R22, R30, 0x1 ;  /* 0x0000001e16167211 */ /* 0x000fc800078008ff */
[----:B------:R-:W-:Y:S02]  /*24a0*/  LEA.HI.X R23, R10, R31, R5, 0x1, P0 ;  /* 0x0000001f0a177211 */ /* 0x000fe400000f0c05 */
[----:B------:R-:W-:Y:S02]  /*24b0*/  ISETP.GE.AND P0, PT, R8, c[0x0][0x1fc], PT ;  /* 0x00007f0008007a0c */ /* 0x000fe40003f06270 */
[----:B------:R-:W-:Y:S02]  /*24c0*/  SHF.R.S32.HI R10, RZ, 0x4, R20 ;  /* 0x00000004ff0a7819 */ /* 0x000fe40000011414 */
[----:B------:R-:W-:Y:S02]  /*24d0*/  ISETP.LT.OR P1, PT, R0, 0x1, P0 ;  /* 0x000000010000780c */ /* 0x000fe40000721670 */
[----:B------:R-:W-:Y:S02]  /*24e0*/  LEA.HI R5, R20, R10, RZ, 0x1 ;  /* 0x0000000a14057211 */ /* 0x000fe400078f08ff */
[----:B------:R-:W-:-:S02]  /*24f0*/  ISETP.LT.OR P0, PT, R0, 0x21, P0 ;  /* 0x000000210000780c */ /* 0x000fc40000701670 */
[----:B------:R-:W-:-:S05]  /*2500*/  LOP3.LUT R5, R5, 0xfffffffe, RZ, 0xc0, !PT ;  /* 0xfffffffe05057812 */ /* 0x000fca00078ec0ff */
[----:B------:R-:W-:Y:S02]  /*2510*/  IMAD.IADD R5, R10, 0x1, -R5 ;  /* 0x000000010a057824 */ /* 0x000fe400078e0a05 */
[----:B------:R2:W-:Y:S01]  /*2520*/  LDGSTS.E.BYPASS.LTC128B.128 [R225+0x1f080], [R30.64+0x100], !P1 ;  /* 0x1f0801001ee17fae */ /* 0x0005e2000c901d4a */
[----:B------:R-:W-:Y:S01]  /*2530*/  ISETP.LT.OR P1, PT, R0, 0x21, P3 ;  /* 0x000000210000780c */ /* 0x000fe20001f21670 */
[----:B------:R-:W-:Y:S01]  /*2540*/  IMAD.SHL.U32 R220, R5, 0x8, RZ ;  /* 0x0000000805dc7824 */ /* 0x000fe200078e00ff */
[----:B------:R-:W-:Y:S02]  /*2550*/  ISETP.GE.AND P3, PT, R16, c[0x0][0x1fc], PT ;  /* 0x00007f0010007a0c */ /* 0x000fe40003f66270 */
[----:B------:R-:W-:Y:S02]  /*2560*/  LEA.HI R16, R6, R223, RZ, 0x2 ;  /* 0x000000df06107211 */ /* 0x000fe400078f10ff */
[----:B------:R-:W-:Y:S02]  /*2570*/  LOP3.LUT R220, R220, 0x8, RZ, 0xc0, !PT ;  /* 0x00000008dcdc7812 */ /* 0x000fe400078ec0ff */
[----:B-1----:R-:W-:-:S02]  /*2580*/  SHF.R.S32.HI R13, RZ, 0x2, R16 ;  /* 0x00000002ff0d7819 */ /* 0x002fc40000011410 */
[----:B----4-:R-:W-:Y:S02]  /*2590*/  SHF.R.S32.HI R18, RZ, 0x1f, R16 ;  /* 0x0000001fff127819 */ /* 0x010fe40000011410 */
[----:B------:R-:W-:Y:S01]  /*25a0*/  LOP3.LUT R16, R16, 0x3ffffffc, RZ, 0xc0, !PT ;  /* 0x3ffffffc10107812 */ /* 0x000fe200078ec0ff */
[----:B------:R1:W-:Y:S01]  /*25b0*/  LDGSTS.E.BYPASS.LTC128B.128 [R225+0x1c080], [R22.64], !P1 ;  /* 0x1c08000016e17fae */ /* 0x0003e2000c901d4a */
[----:B------:R-:W-:Y:S01]  /*25c0*/  LEA.HI R15, R18, R13, RZ, 0x3 ;  /* 0x0000000d120f7211 */ /* 0x000fe200078f18ff */
[----:B------:R-:W-:Y:S01]  /*25d0*/  IMAD.WIDE.U32 R18, R233, c[0x0][0x288], R26 ;  /* 0x0000a200e9127a25 */ /* 0x000fe200078e001a */
[----:B------:R-:W-:Y:S02]  /*25e0*/  ISETP.LT.OR P1, PT, R0, 0x21, P2 ;  /* 0x000000210000780c */ /* 0x000fe40001721670 */
[----:B------:R-:W-:Y:S01]  /*25f0*/  LOP3.LUT R0, R15, 0xfffffff8, RZ, 0xc0, !PT ;  /* 0xfffffff80f007812 */ /* 0x000fe200078ec0ff */
[----:B------:R-:W-:Y:S01]  /*2600*/  IMAD.IADD R243, R19, 0x1, R242 ;  /* 0x0000000113f37824 */ /* 0x000fe200078e02f2 */
[----:B------:R-:W-:Y:S01]  /*2610*/  LEA.HI R19, R6, R223, RZ, 0x5 ;  /* 0x000000df06137211 */ /* 0x000fe200078f28ff */
[----:B------:R-:W-:Y:S01]  /*2620*/  IMAD.MOV.U32 R242, RZ, RZ, R18 ;  /* 0x000000fffff27224 */ /* 0x000fe200078e0012 */
[----:B------:R-:W-:Y:S01]  /*2630*/  ISETP.GE.AND P2, PT, R8, c[0x0][0x1fc], PT ;  /* 0x00007f0008007a0c */ /* 0x000fe20003f46270 */
[----:B------:R-:W-:Y:S01]  /*2640*/  IMAD.IADD R0, R13, 0x1, -R0 ;  /* 0x000000010d007824 */ /* 0x000fe200078e0a00 */
[----:B------:R-:W-:Y:S01]  /*2650*/  SHF.R.S32.HI R13, RZ, 0x1f, R19 ;  /* 0x0000001fff0d7819 */ /* 0x000fe20000011413 */
[----:B------:R-:W-:Y:S01]  /*2660*/  IMAD.WIDE.U32 R242, R234, c[0x0][0x290], R242 ;  /* 0x0000a400eaf27a25 */ /* 0x000fe200078e00f2 */
[----:B------:R-:W-:-:S02]  /*2670*/  SHF.R.S32.HI R10, RZ, 0x5, R19 ;  /* 0x00000005ff0a7819 */ /* 0x000fc40000011413 */
[----:B------:R-:W-:Y:S01]  /*2680*/  SEL R6, RZ, 0x1, P3 ;  /* 0x00000001ff067807 */ /* 0x000fe20001800000 */
[----:B------:R1:W-:Y:S01]  /*2690*/  LDGSTS.E.BYPASS.LTC128B.128 [R225+0x1e080], [R22.64+0x80], !P1 ;  /* 0x1e08008016e17fae */ /* 0x0003e2000c901d4a */
[----:B------:R-:W-:Y:S01]  /*26a0*/  LEA.HI R13, R13, R10, RZ, 0x2 ;  /* 0x0000000a0d0d7211 */ /* 0x000fe200078f10ff */
[----:B------:R-:W-:Y:S01]  /*26b0*/  IMAD.IADD R16, R223, 0x1, -R16 ;  /* 0x00000001df107824 */ /* 0x000fe200078e0a10 */
[----:B------:R-:W-:Y:S01]  /*26c0*/  ISETP.GE.AND P1, PT, R4, c[0x0][0x1fc], PT ;  /* 0x00007f0004007a0c */ /* 0x000fe20003f26270 */
[----:B------:R1:W-:Y:S01]  /*26d0*/  LDGSTS.E.BYPASS.LTC128B.128 [R225+0x20080], [R22.64+0x100], !P0 ;  /* 0x2008010016e17fae */ /* 0x0003e2000c101d4a */
[----:B------:R-:W-:Y:S01]  /*26e0*/  LOP3.LUT R13, R13, 0xfffffffc, RZ, 0xc0, !PT ;  /* 0xfffffffc0d0d7812 */ /* 0x000fe200078ec0ff */
[----:B------:R-:W-:Y:S01]  /*26f0*/  IMAD.IADD R219, R243, 0x1, R219 ;  /* 0x00000001f3db7824 */ /* 0x000fe200078e02db */
[----:B------:R-:W-:Y:S01]  /*2700*/  IADD3 R11, P0, R11, R242, RZ ;  /* 0x000000f20b0b7210 */ /* 0x000fe20007f1e0ff */
[----:B------:R-:W-:Y:S01]  /*2710*/  IMAD.IADD R15, R25, 0x1, R14 ;  /* 0x00000001190f7824 */ /* 0x000fe200078e020e */
[----:B------:R-:W-:Y:S01]  /*2720*/  ISETP.GE.AND P3, PT, R223, 0x10, PT ;  /* 0x00000010df00780c */ /* 0x000fe20003f66270 */
[----:B------:R-:W-:Y:S01]  /*2730*/  IMAD.IADD R4, R10, 0x1, -R13 ;  /* 0x000000010a047824 */ /* 0x000fe200078e0a0d */
[----:B------:R-:W-:Y:S01]  /*2740*/  SEL R226, RZ, 0x4, P2 ;  /* 0x00000004ffe27807 */ /* 0x000fe20001000000 */
[----:B------:R-:W-:-:S02]  /*2750*/  IMAD.X R12, R12, 0x1, R219, P0 ;  /* 0x000000010c0c7824 */ /* 0x000fc400000e06db */
[C---:B------:R-:W-:Y:S01]  /*2760*/  IMAD.SHL.U32 R18, R4.reuse, 0x100, RZ ;  /* 0x0000010004127824 */ /* 0x040fe200078e00ff */
[----:B------:R-:W-:Y:S01]  /*2770*/  LEA.HI R13, R4, R4, RZ, 0x1 ;  /* 0x00000004040d7211 */ /* 0x000fe200078f08ff */
[----:B------:R-:W-:-:S04]  /*2780*/  IMAD.MOV.U32 R14, RZ, RZ, R24 ;  /* 0x000000ffff0e7224 */ /* 0x000fc800078e0018 */
[----:B------:R-:W-:Y:S02]  /*2790*/  IMAD.SHL.U32 R13, R13, 0x100, RZ ;  /* 0x000001000d0d7824 */ /* 0x000fe400078e00ff */
[----:B------:R-:W-:-:S03]  /*27a0*/  IMAD.WIDE.U32 R234, R234, c[0x0][0x240], R14 ;  /* 0x00009000eaea7a25 */ /* 0x000fc600078e000e */
[----:B------:R-:W-:Y:S01]  /*27b0*/  LOP3.LUT R13, R13, 0x7ffffe00, RZ, 0xc0, !PT ;  /* 0x7ffffe000d0d7812 */ /* 0x000fe200078ec0ff */
[----:B------:R-:W-:Y:S02]  /*27c0*/  IMAD.SHL.U32 R14, R4, 0x10, RZ ;  /* 0x00000010040e7824 */ /* 0x000fe400078e00ff */
[----:B------:R-:W-:Y:S02]  /*27d0*/  IMAD.IADD R241, R235, 0x1, R241 ;  /* 0x00000001ebf17824 */ /* 0x000fe400078e02f1 */
[----:B------:R-:W-:Y:S01]  /*27e0*/  IMAD R13, R16, 0x2, R13 ;  /* 0x00000002100d7824 */ /* 0x000fe200078e020d */
[----:B------:R-:W-:Y:S01]  /*27f0*/  LOP3.LUT R16, R19, 0xffffffe0, RZ, 0xc0, !PT ;  /* 0xffffffe013107812 */ /* 0x000fe200078ec0ff */
[----:B-1----:R-:W-:Y:S02]  /*2800*/  IMAD.SHL.U32 R22, R0, 0x10, RZ ;  /* 0x0000001000167824 */ /* 0x002fe400078e00ff */
[----:B------:R-:W-:-:S03]  /*2810*/  IMAD.SHL.U32 R19, R10, 0x100, RZ ;  /* 0x000001000a137824 */ /* 0x000fc600078e00ff */
[----:B------:R-:W-:Y:S02]  /*2820*/  LOP3.LUT R17, R213, 0x70, R22, 0xf8, !PT ;  /* 0x00000070d5117812 */ /* 0x000fe400078ef816 */
[----:B------:R-:W-:Y:S02]  /*2830*/  LEA R22, P0, R11, c[0x0][0x280], 0x2 ;  /* 0x0000a0000b167a11 */ /* 0x000fe400078010ff */
[----:B------:R-:W-:Y:S02]  /*2840*/  LOP3.LUT R17, R17, 0x100, R18, 0xf8, !PT ;  /* 0x0000010011117812 */ /* 0x000fe400078ef812 */
[----:B------:R-:W-:Y:S01]  /*2850*/  LEA.HI.X R23, R11, c[0x0][0x284], R12, 0x2, P0 ;  /* 0x0000a1000b177a11 */ /* 0x000fe200000f140c */
[----:B------:R-:W-:Y:S01]  /*2860*/  @!P3 IMAD.SHL.U32 R11, R223, 0x10, RZ ;  /* 0x00000010df0bb824 */ /* 0x000fe200078e00ff */
[----:B------:R-:W-:Y:S02]  /*2870*/  SHF.R.U32.HI R8, RZ, 0x3, R17 ;  /* 0x00000003ff087819 */ /* 0x000fe40000011611 */
[----:B------:R-:W-:-:S02]  /*2880*/  LOP3.LUT R12, R20, 0xfffffff0, RZ, 0xc0, !PT ;  /* 0xfffffff0140c7812 */ /* 0x000fc400078ec0ff */
[----:B------:R-:W-:Y:S01]  /*2890*/  LOP3.LUT R18, R17, 0x28, R8, 0x78, !PT ;  /* 0x0000002811127812 */ /* 0x000fe200078e7808 */
[C---:B------:R-:W-:Y:S01]  /*28a0*/  IMAD.IADD R8, R223.reuse, 0x1, -R16 ;  /* 0x00000001df087824 */ /* 0x040fe200078e0a10 */
[----:B------:R-:W-:Y:S01]  /*28b0*/  LOP3.LUT P0, RZ, R0, 0x1, RZ, 0xc0, !PT ;  /* 0x0000000100ff7812 */ /* 0x000fe2000780c0ff */
[----:B------:R-:W-:Y:S01]  /*28c0*/  IMAD.IADD R12, R223, 0x1, -R12 ;  /* 0x00000001df0c7824 */ /* 0x000fe200078e0a0c */
[----:B------:R1:W-:Y:S01]  /*28d0*/  @!P3 LDGSTS.E.BYPASS.LTC128B.128 [R11+0x21280], [R22.64] ;  /* 0x21280000160bbfae */ /* 0x0003e2000b901d4a */
[----:B------:R-:W-:Y:S01]  /*28e0*/  IMAD.IADD R18, R13, 0x1, R18 ;  /* 0x000000010d127824 */ /* 0x000fe200078e0212 */
[----:B------:R-:W-:Y:S01]  /*28f0*/  SHF.R.S32.HI R17, RZ, 0x1f, R8 ;  /* 0x0000001fff117819 */ /* 0x000fe20000011408 */
[----:B------:R-:W-:Y:S01]  /*2900*/  IMAD.SHL.U32 R16, R12, 0x10, RZ ;  /* 0x000000100c107824 */ /* 0x000fe200078e00ff */
[----:B------:R-:W-:Y:S01]  /*2910*/  SHF.R.S32.HI R211, RZ, 0x1f, R12 ;  /* 0x0000001fffd37819 */ /* 0x000fe2000001140c */
[----:B------:R-:W-:Y:S01]  /*2920*/  IMAD.SHL.U32 R227, R18, 0x2, RZ ;  /* 0x0000000212e37824 */ /* 0x000fe200078e00ff */
[----:B------:R-:W-:Y:S01]  /*2930*/  LEA.HI R13, R17, R8, RZ, 0x2 ;  /* 0x00000008110d7211 */ /* 0x000fe200078f10ff */
[----:B------:R-:W0:Y:S01]  /*2940*/  LDGDEPBAR ;  /* 0x00000000000079af */ /* 0x000e220000000000 */
[----:B------:R-:W-:-:S02]  /*2950*/  LEA.HI R211, R211, R12, RZ, 0x3 ;  /* 0x0000000cd3d37211 */ /* 0x000fc400078f18ff */
[----:B------:R-:W-:Y:S01]  /*2960*/  LOP3.LUT R9, R13, 0x7ffffffc, RZ, 0xc0, !PT ;  /* 0x7ffffffc0d097812 */ /* 0x000fe200078ec0ff */
[----:B------:R-:W0:Y:S01]  /*2970*/  LDGDEPBAR ;  /* 0x00000000000079af */ /* 0x000e220000000000 */
[C---:B------:R-:W-:Y:S02]  /*2980*/  IADD3 R0, R227.reuse, 0x21480, RZ ;  /* 0x00021480e3007810 */ /* 0x040fe40007ffe0ff */
[----:B------:R-:W-:Y:S01]  /*2990*/  IADD3 R224, R227, 0x215a0, RZ ;  /* 0x000215a0e3e07810 */ /* 0x000fe20007ffe0ff */
[----:B------:R-:W-:Y:S01]  /*29a0*/  IMAD.IADD R8, R8, 0x1, -R9 ;  /* 0x0000000108087824 */ /* 0x000fe200078e0a09 */
[----:B------:R-:W-:Y:S01]  /*29b0*/  @P0 IADD3 R224, R0, 0xe0, RZ ;  /* 0x000000e000e00810 */ /* 0x000fe20007ffe0ff */
[----:B------:R-:W-:Y:S01]  /*29c0*/  IMAD.SHL.U32 R0, R2, 0x8, RZ ;  /* 0x0000000802007824 */ /* 0x000fe200078e00ff */
[----:B------:R-:W-:Y:S01]  /*29d0*/  SEL R9, RZ, 0xffffffff, P1 ;  /* 0xffffffffff097807 */ /* 0x000fe20000800000 */
[----:B------:R-:W-:Y:S01]  /*29e0*/  IMAD R249, R249, 0x4, R8 ;  /* 0x00000004f9f97824 */ /* 0x000fe200078e0208 */
[----:B------:R-:W-:-:S02]  /*29f0*/  LOP3.LUT P0, RZ, R3, 0x2, RZ, 0xc0, !PT ;  /* 0x0000000203ff7812 */ /* 0x000fc4000780c0ff */
[C---:B------:R-:W-:Y:S01]  /*2a00*/  LOP3.LUT P1, RZ, R3.reuse, 0x4, RZ, 0xc0, !PT ;  /* 0x0000000403ff7812 */ /* 0x040fe2000782c0ff */
[----:B------:R-:W-:Y:S01]  /*2a10*/  IMAD.SHL.U32 R3, R3, 0x40, RZ ;  /* 0x0000004003037824 */ /* 0x000fe200078e00ff */
[C---:B------:R-:W-:Y:S01]  /*2a20*/  LOP3.LUT R15, R211.reuse, 0xfffffff8, RZ, 0xc0, !PT ;  /* 0xfffffff8d30f7812 */ /* 0x040fe200078ec0ff */
[----:B------:R-:W-:Y:S01]  /*2a30*/  IMAD.SHL.U32 R211, R211, 0x40, RZ ;  /* 0x00000040d3d37824 */ /* 0x000fe200078e00ff */
[----:B------:R-:W-:Y:S01]  /*2a40*/  LOP3.LUT R16, R16, 0xf0, RZ, 0xc0, !PT ;  /* 0x000000f010107812 */ /* 0x000fe200078ec0ff */
[----:B-1----:R-:W-:Y:S01]  /*2a50*/  IMAD.SHL.U32 R11, R5, 0x20, RZ ;  /* 0x00000020050b7824 */ /* 0x002fe200078e00ff */
[----:B------:R-:W-:Y:S01]  /*2a60*/  LOP3.LUT R3, R3, 0x1c0, RZ, 0xc0, !PT ;  /* 0x000001c003037812 */ /* 0x000fe200078ec0ff */
[----:B------:R-:W-:Y:S01]  /*2a70*/  IMAD.IADD R2, R12, 0x1, -R15 ;  /* 0x000000010c027824 */ /* 0x000fe200078e0a0f */
[----:B------:R-:W-:Y:S01]  /*2a80*/  LEA.HI.SX32 R228, R13, R14, 0x1e ;  /* 0x0000000e0de47211 */ /* 0x000fe200078ff2ff */
[----:B------:R-:W-:Y:S01]  /*2a90*/  IMAD.SHL.U32 R9, R9, 0x2, RZ ;  /* 0x0000000209097824 */ /* 0x000fe200078e00ff */
[----:B------:R-:W-:Y:S01]  /*2aa0*/  SEL R209, R217, 0xfffffff0, !P0 ;  /* 0xfffffff0d9d17807 */ /* 0x000fe20004000000 */
[----:B------:R-:W-:Y:S01]  /*2ab0*/  IMAD.SHL.U32 R249, R249, 0x2, RZ ;  /* 0x00000002f9f97824 */ /* 0x000fe200078e00ff */
[----:B------:R-:W-:-:S02]  /*2ac0*/  LOP3.LUT R10, R3, 0x8, R218, 0xf8, !PT ;  /* 0x00000008030a7812 */ /* 0x000fc400078ef8da */
[----:B------:R-:W-:Y:S02]  /*2ad0*/  LOP3.LUT R11, R11, 0x20, RZ, 0xc0, !PT ;  /* 0x000000200b0b7812 */ /* 0x000fe400078ec0ff */
[----:B------:R-:W-:Y:S02]  /*2ae0*/  LOP3.LUT R13, R3, 0x30, R14, 0xf8, !PT ;  /* 0x00000030030d7812 */ /* 0x000fe400078ef80e */
[----:B------:R-:W-:Y:S02]  /*2af0*/  SEL R207, R215, 0xffffffe0, !P1 ;  /* 0xffffffe0d7cf7807 */ /* 0x000fe40004800000 */
[----:B------:R-:W-:Y:S02]  /*2b00*/  SHF.R.U32.HI R3, RZ, 0x3, R3 ;  /* 0x00000003ff037819 */ /* 0x000fe40000011603 */
[C---:B------:R-:W-:Y:S02]  /*2b10*/  LOP3.LUT P1, RZ, R2.reuse, 0x4, RZ, 0xc0, !PT ;  /* 0x0000000402ff7812 */ /* 0x040fe4000782c0ff */
[C---:B------:R-:W-:Y:S01]  /*2b20*/  LOP3.LUT P0, RZ, R2.reuse, 0x2, RZ, 0xc0, !PT ;  /* 0x0000000202ff7812 */ /* 0x040fe2000780c0ff */
[----:B------:R-:W-:Y:S01]  /*2b30*/  IMAD.SHL.U32 R2, R2, 0x40, RZ ;  /* 0x0000004002027824 */ /* 0x000fe200078e00ff */
[----:B------:R-:W-:-:S02]  /*2b40*/  LOP3.LUT R212, R16, 0x100, R19, 0xf8, !PT ;  /* 0x0000010010d47812 */ /* 0x000fc400078ef813 */
[----:B------:R-:W-:Y:S02]  /*2b50*/  LOP3.LUT R0, R11, 0x18, R0, 0xf8, !PT ;  /* 0x000000180b007812 */ /* 0x000fe400078ef800 */
[----:B------:R-:W-:Y:S02]  /*2b60*/  LOP3.LUT R11, R10, R3, RZ, 0x3c, !PT ;  /* 0x000000030a0b7212 */ /* 0x000fe400078e3cff */
[----:B------:R-:W-:Y:S02]  /*2b70*/  LOP3.LUT R218, R13, 0x8, R218, 0xf8, !PT ;  /* 0x000000080dda7812 */ /* 0x000fe400078ef8da */
[----:B------:R-:W-:Y:S01]  /*2b80*/  SHF.R.U32.HI R13, RZ, 0x3, R212 ;  /* 0x00000003ff0d7819 */ /* 0x000fe200000116d4 */
[----:B------:R-:W-:Y:S01]  /*2b90*/  IMAD R216, R216, 0x200, R11 ;  /* 0x00000200d8d87824 */ /* 0x000fe200078e020b */
[----:B------:R-:W-:Y:S02]  /*2ba0*/  LOP3.LUT R2, R2, 0x1c0, RZ, 0xc0, !PT ;  /* 0x000001c002027812 */ /* 0x000fe400078ec0ff */
[----:B------:R-:W-:Y:S01]  /*2bb0*/  LOP3.LUT R13, R13, 0x38, RZ, 0xc0, !PT ;  /* 0x000000380d0d7812 */ /* 0x000fe200078ec0ff */
[----:B------:R-:W-:Y:S01]  /*2bc0*/  IMAD.SHL.U32 R216, R216, 0x2, RZ ;  /* 0x00000002d8d87824 */ /* 0x000fe200078e00ff */
[----:B------:R-:W-:-:S02]  /*2bd0*/  LOP3.LUT R211, R211, 0xfffffe00, RZ, 0xc0, !PT ;  /* 0xfffffe00d3d37812 */ /* 0x000fc400078ec0ff */
[----:B------:R-:W-:Y:S01]  /*2be0*/  SHF.R.U32.HI R11, RZ, 0x3, R2 ;  /* 0x00000003ff0b7819 */ /* 0x000fe20000011602 */
[----:B------:R-:W-:Y:S01]  /*2bf0*/  IMAD R209, R209, 0x2, R216 ;  /* 0x00000002d1d17824 */ /* 0x000fe200078e02d8 */
        /* <DEDUP_REMOVED lines=8> */
[----:B------:R-:W-:Y:S01]  /*2c80*/  LOP3.LUT R213, R16, R213, RZ, 0xfc, !PT ;  /* 0x000000d510d57212 */ /* 0x000fe200078efcff */
[----:B------:R-:W-:Y:S01]  /*2c90*/  IMAD.IADD R220, R3, 0x1, R220 ;  /* 0x0000000103dc7824 */ /* 0x000fe200078e02dc */
[----:B------:R-:W-:Y:S01]  /*2ca0*/  SEL R217, R217, 0xfffffff0, !P0 ;  /* 0xfffffff0d9d97807 */ /* 0x000fe20004000000 */
[----:B------:R-:W-:Y:S01]  /*2cb0*/  IMAD R218, R5, 0x200, R218 ;  /* 0x0000020005da7824 */ /* 0x000fe200078e02da */
[----:B------:R-:W-:Y:S01]  /*2cc0*/  LOP3.LUT R213, R213, 0x18, R12, 0x78, !PT ;  /* 0x00000018d5d57812 */ /* 0x000fe200078e780c */
        /* <DEDUP_REMOVED lines=8> */
[----:B------:R-:W-:Y:S01]  /*2d50*/  IMAD.IADD R210, R220, 0x1, R217 ;  /* 0x00000001dcd27824 */ /* 0x000fe200078e02d9 */
[----:B------:R-:W-:Y:S01]  /*2d60*/  LOP3.LUT R9, R9, 0x2, R6, 0xe2, !PT ;  /* 0x0000000209097812 */ /* 0x000fe200078ee206 */
[----:B------:R-:W-:Y:S01]  /*2d70*/  IMAD R214, R215, 0x2, R214 ;  /* 0x00000002d7d67824 */ /* 0x000fe200078e02d6 */
[----:B------:R-:W-:Y:S01]  /*2d80*/  LOP3.LUT R211, R0, R211, RZ, 0xfc, !PT ;  /* 0x000000d300d37212 */ /* 0x000fe200078efcff */
[----:B------:R-:W-:Y:S01]  /*2d90*/  IMAD R206, R206, 0x2, R213 ;  /* 0x00000002cece7824 */ /* 0x000fe200078e02d5 */
[----:B------:R-:W-:Y:S01]  /*2da0*/  LOP3.LUT R226, R9, R226, RZ, 0xfc, !PT ;  /* 0x000000e209e27212 */ /* 0x000fe200078efcff */
[----:B------:R-:W-:Y:S01]  /*2db0*/  IMAD.IADD R215, R220, 0x1, R215 ;  /* 0x00000001dcd77824 */ /* 0x000fe200078e02d7 */
[----:B------:R-:W-:Y:S01]  /*2dc0*/  LEA R212, R212, 0x23c80, 0x1 ;  /* 0x00023c80d4d47811 */ /* 0x000fe200078e08ff */
[----:B------:R-:W-:Y:S01]  /*2dd0*/  IMAD.IADD R0, R204, 0x1, R205 ;  /* 0x00000001cc007824 */ /* 0x000fe200078e02cd */
[----:B--2---:R-:W-:-:S02]  /*2de0*/  LEA R211, R211, 0x80, 0x1 ;  /* 0x00000080d3d37811 */ /* 0x004fc400078e08ff */
.L_x_1270:
[----:B------:R-:W-:Y:S04]  /*2df0*/  DEPBAR.LE SB0, 0x1 ;  /* 0x000080400000791a */ /* 0x000fe80000000000 */
[----:B------:R-:W-:Y:S01]  /*2e00*/  BAR.SYNC.DEFER_BLOCKING 0x0 ;  /* 0x0000000000007b1d */ /* 0x000fe20000010000 */
[----:B------:R-:W-:Y:S01]  /*2e10*/  MOV R3, UR4 ;  /* 0x0000000400037c02 */ /* 0x000fe20008000f00 */
[----:B------:R-:W-:Y:S01]  /*2e20*/  IMAD.U32 R104, RZ, RZ, UR4 ;  /* 0x00000004ff687e24 */ /* 0x000fe2000f8e00ff */
[----:B------:R-:W-:Y:S02]  /*2e30*/  MOV R42, UR4 ;  /* 0x00000004002a7c02 */ /* 0x000fe40008000f00 */
[----:B------:R-:W-:Y:S01]  /*2e40*/  IADD3 R248, R252, 0x1, RZ ;  /* 0x00000001fcf87810 */ /* 0x000fe20007ffe0ff */
[----:B------:R-:W-:Y:S02]  /*2e50*/  IMAD R3, R3, 0x3000, R220 ;  /* 0x0000300003037824 */ /* 0x000fe400078e02dc */
[----:B------:R-:W-:Y:S01]  /*2e60*/  IMAD R42, R42, 0x3000, R217 ;  /* 0x000030002a2a7824 */ /* 0x000fe200078e02d9 */
[----:B------:R-:W-:Y:S01]  /*2e70*/  ISETP.GE.AND P3, PT, R248, R222, PT ;  /* 0x000000def800720c */ /* 0x000fe20003f66270 */
[----:B------:R-:W-:Y:S02]  /*2e80*/  IMAD.SHL.U32 R174, R3, 0x2, RZ ;  /* 0x0000000203ae7824 */ /* 0x000fe400078e00ff */
[--C-:B------:R-:W-:Y:S02]  /*2e90*/  IMAD.IADD R37, R220, 0x1, R42.reuse ;  /* 0x00000001dc257824 */ /* 0x100fe400078e022a */
[----:B------:R-:W-:Y:S02]  /*2ea0*/  IMAD R43, R104, 0x3000, R215 ;  /* 0x00003000682b7824 */ /* 0x000fe400078e02d7 */
        /* <DEDUP_REMOVED lines=158> */
[----:B--2-4-:R-:W-:Y:S01]  /*3890*/  ISETP.GT.AND P1, PT, R223, 0xf, PT ;  /* 0x0000000fdf00780c */ /* 0x014fe20003f24270 */
[----:B------:R-:W-:Y:S01]  /*38a0*/  IMAD.WIDE.U32 R26, R248, c[0x0][0x178], RZ ;  /* 0x00005e00f81a7a25 */ /* 0x000fe200078e00ff */
[----:B------:R-:W-:Y:S03]  /*38b0*/  SHF.R.S32.HI R25, RZ, 0x1f, R248 ;  /* 0x0000001fff197819 */ /* 0x000fe600000114f8 */
[----:B------:R-:W-:Y:S02]  /*38c0*/  IMAD.SHL.U32 R31, R26, 0x40, RZ ;  /* 0x000000401a1f7824 */ /* 0x000fe400078e00ff */
[----:B------:R-:W-:Y:S02]  /*38d0*/  IMAD R25, R25, c[0x0][0x178], RZ ;  /* 0x00005e0019197a24 */ /* 0x000fe400078e02ff */
[C---:B------:R-:W-:Y:S01]  /*38e0*/  IMAD R30, R248.reuse, -0x40, R230 ;  /* 0xffffffc0f81e7824 */ /* 0x040fe200078e02e6 */
[----:B------:R-:W-:Y:S01]  /*38f0*/  IADD3 R24, P2, R31, R238, RZ ;  /* 0x000000ee1f187210 */ /* 0x000fe20007f5e0ff */
[----:B------:R-:W-:Y:S02]  /*3900*/  IMAD R25, R248, c[0x0][0x17c], R25 ;  /* 0x00005f00f8197a24 */ /* 0x000fe400078e0219 */
[----:B------:R-:W-:Y:S01]  /*3910*/  @!P1 LEA R28, R252, 0x40, 0x6 ;  /* 0x00000040fc1c9811 */ /* 0x000fe200078e30ff */
[----:B------:R-:W-:Y:S02]  /*3920*/  IMAD.IADD R30, R30, 0x1, -R229 ;  /* 0x000000011e1e7824 */ /* 0x000fe400078e0ae5 */
[----:B------:R-:W-:Y:S01]  /*3930*/  IMAD.IADD R25, R27, 0x1, R25 ;  /* 0x000000011b197824 */ /* 0x000fe200078e0219 */
[C---:B------:R-:W-:Y:S04]  /*3940*/  @!P1 IADD3 R29, P0, R28.reuse, R244, RZ ;  /* 0x000000f41c1d9210 */ /* 0x040fe80007f1e0ff */
[----:B------:R-:W-:Y:S02]  /*3950*/  @!P1 LEA.HI.X.SX32 R28, R28, R221, 0x1, P0 ;  /* 0x000000dd1c1c9211 */ /* 0x000fe400000f0eff */
[----:B------:R-:W-:Y:S02]  /*3960*/  IADD3 R27, P1, P0, R238, UR9, R31 ;  /* 0x00000009ee1b7c10 */ /* 0x000fe4000f83e01f */
[----:B------:R-:W-:Y:S04]  /*3970*/  SHF.L.U64.HI R25, R26, 0x6, R25 ;  /* 0x000000061a197819 */ /* 0x000fe80000010219 */
[----:B------:R-:W-:Y:S01]  /*3980*/  IADD3.X R26, R251, UR8, R25, P1, P0 ;  /* 0x00000008fb1a7c10 */ /* 0x000fe20008fe0419 */
[----:B------:R-:W-:Y:S01]  /*3990*/  IMAD.X R25, R25, 0x1, R251, P2 ;  /* 0x0000000119197824 */ /* 0x000fe200010e06fb */
[----:B------:R-:W-:Y:S02]  /*39a0*/  ISETP.GT.AND P1, PT, R223, 0xf, PT ;  /* 0x0000000fdf00780c */ /* 0x000fe40003f24270 */
[----:B------:R-:W-:Y:S11]  /*39b0*/  ISETP.LT.OR P2, PT, R30, 0x21, !P4 ;  /* 0x000000211e00780c */ /* 0x000ff60006741670 */
[C---:B------:R-:W-:Y:S04]  /*39c0*/  @!P1 LEA R34, P0, R29.reuse, c[0x0][0x258], 0x2 ;  /* 0x000096001d229a11 */ /* 0x040fe800078010ff */
[----:B------:R-:W-:Y:S02]  /*39d0*/  @!P1 LEA.HI.X R35, R29, c[0x0][0x25c], R28, 0x2, P0 ;  /* 0x000097001d239a11 */ /* 0x000fe400000f141c */
[C---:B------:R-:W-:Y:S02]  /*39e0*/  LEA R28, P0, R27.reuse, c[0x0][0x160], 0x1 ;  /* 0x000058001b1c7a11 */ /* 0x040fe400078008ff */
[----:B------:R-:W-:Y:S02]  /*39f0*/  LEA R36, P1, R24, c[0x0][0x160], 0x1 ;  /* 0x0000580018247a11 */ /* 0x000fe400078208ff */
[----:B------:R-:W-:Y:S01]  /*3a00*/  LEA.HI.X R29, R27, c[0x0][0x164], R26, 0x1, P0 ;  /* 0x000059001b1d7a11 */ /* 0x000fe200000f0c1a */
[----:B------:R-:W-:Y:S01]  /*3a10*/  IMAD.SHL.U32 R27, R223, 0x4, RZ ;  /* 0x00000004df1b7824 */ /* 0x000fe200078e00ff */
[----:B------:R-:W-:Y:S02]  /*3a20*/  ISETP.LT.OR P0, PT, R30, 0x1, !P4 ;  /* 0x000000011e00780c */ /* 0x000fe40006701670 */
[----:B------:R-:W-:Y:S01]  /*3a30*/  LEA.HI.X R37, R24, c[0x0][0x164], R25, 0x1, P1 ;  /* 0x0000590018257a11 */ /* 0x000fe200008f0c19 */
[----:B------:R-:W-:Y:S01]  /*3a40*/  IMAD.U32 R24, RZ, RZ, UR13 ;  /* 0x0000000dff187e24 */ /* 0x000fe2000f8e00ff */
[----:B------:R-:W-:Y:S02]  /*3a50*/  IADD3 R25, R225, 0xf080, RZ ;  /* 0x0000f080e1197810 */ /* 0x000fe40007ffe0ff */
[----:B------:R-:W-:Y:S03]  /*3a60*/  ISETP.LT.OR P1, PT, R30, 0x1, !P6 ;  /* 0x000000011e00780c */ /* 0x000fe60007721670 */
        /* <DEDUP_REMOVED lines=9> */
[----:B------:R-:W-:Y:S03]  /*3b00*/  ISETP.LT.OR P0, PT, R30, 0x21, !P5 ;  /* 0x000000211e00780c */ /* 0x000fe60006f01670 */
[----:B------:R2:W-:Y:S01]  /*3b10*/  LDGSTS.E.BYPASS.LTC128B.128 [R25+0x1000], [R28.64], !P2 ;  /* 0x010000001c197fae */ /* 0x0005e2000d101d4a */
[----:B------:R-:W-:Y:S03]  /*3b20*/  ISETP.GT.AND P2, PT, R223, 0xf, PT ;  /* 0x0000000fdf00780c */ /* 0x000fe60003f44270 */
[----:B------:R2:W-:Y:S06]  /*3b30*/  LDGSTS.E.BYPASS.LTC128B.128 [R25+0x3000], [R28.64+0x80], !P1 ;  /* 0x030000801c197fae */ /* 0x0005ec000c901d4a */
[----:B------:R2:W-:Y:S04]  /*3b40*/  LDGSTS.E.BYPASS.LTC128B.128 [R25+0x5000], [R28.64+0x100], !P0 ;  /* 0x050001001c197fae */ /* 0x0005e8000c101d4a */
[----:B------:R-:W-:Y:S04]  /*3b50*/  @!P2 IMAD R24, R24, 0x40, R27 ;  /* 0x000000401818a824 */ /* 0x000fe800078e021b */
[----:B------:R-:W-:Y:S05]  /*3b60*/  @!P2 IMAD.SHL.U32 R31, R24, 0x4, RZ ;  /* 0x00000004181fa824 */ /* 0x000fea00078e00ff */
[----:B------:R2:W-:Y:S02]  /*3b70*/  @!P2 LDGSTS.E.BYPASS.LTC128B.128 [R31+0x21080], [R34.64] ;  /* 0x21080000221fafae */ /* 0x0005e4000b901d4a */
.L_x_1268:
[C---:B-12-4-:R-:W-:Y:S01]  /*3b80*/  HMMA.16816.F32.BF16 R24, R104.reuse, R2, RZ ;  /* 0x000000026818723c */ /* 0x056fe200000418ff */
[----:B------:R-:W-:Y:S03]  /*3b90*/  LDSM.16.M88.2 R2, [R208+0x7880] ;  /* 0x00788000d002783b */ /* 0x000fe60000000100 */
[----:B------:R-:W-:Y:S01]  /*3ba0*/  IMAD.IADD R188, R205, 0x1, R214 ;  /* 0x00000001cdbc7824 */ /* 0x000fe200078e02d6 */
[----:B------:R-:W0:Y:S03]  /*3bb0*/  LDGDEPBAR ;  /* 0x00000000000079af */ /* 0x000e260000000000 */
[C---:B------:R-:W-:Y:S08]  /*3bc0*/  HMMA.16816.F32.BF16 R28, R104.reuse, R108, RZ ;  /* 0x0000006c681c723c */ /* 0x040ff000000418ff */
[C---:B------:R-:W-:Y:S08]  /*3bd0*/  HMMA.16816.F32.BF16 R32, R104.reuse, R32, RZ ;  /* 0x000000206820723c */ /* 0x040ff000000418ff */
        /* <DEDUP_REMOVED lines=8> */
[C---:B------:R-:W-:Y:S08]  /*3c60*/  HMMA.16816.F32.BF16 R28, R176.reuse, R180, R28 ;  /* 0x000000b4b01c723c */ /* 0x040ff0000004181c */
[C---:B------:R-:W-:Y:S01]  /*3c70*/  HMMA.16816.F32.BF16 R32, R176.reuse, R182, R32 ;  /* 0x000000b6b020723c */ /* 0x040fe20000041820 */
[----:B------:R-:W-:Y:S07]  /*3c80*/  LDSM.16.M88.4 R180, [R188] ;  /* 0x00000000bcb4783b */ /* 0x000fee0000000200 */
[C---:B------:R-:W-:Y:S01]  /*3c90*/  HMMA.16816.F32.BF16 R36, R176.reuse, R184, R36 ;  /* 0x000000b8b024723c */ /* 0x040fe20000041824 */
[----:B------:R-:W3:Y:S07]  /*3ca0*/  LDSM.16.M88.2 R184, [R207+0x7880] ;  /* 0x00788000cfb8783b */ /* 0x000eee0000000100 */
[----:B------:R-:W-:Y:S01]  /*3cb0*/  HMMA.16816.F32.BF16 R40, R176, R186, R40 ;  /* 0x000000bab028723c */ /* 0x000fe20000041828 */
[----:B------:R-:W-:Y:S07]  /*3cc0*/  LDSM.16.M88.2 R176, [R216+0xa880] ;  /* 0x00a88000d8b0783b */ /* 0x000fee0000000100 */
[C---:B-1----:R-:W-:Y:S01]  /*3cd0*/  HMMA.16816.F32.BF16 R24, R108.reuse, R2, R24 ;  /* 0x000000026c18723c */ /* 0x042fe20000041818 */
[----:B------:R-:W1:Y:S07]  /*3ce0*/  LDSM.16.M88.2 R2, [R207+0x8080] ;  /* 0x00808000cf02783b */ /* 0x000e6e0000000100 */
[C---:B--2---:R-:W-:Y:S01]  /*3cf0*/  HMMA.16816.F32.BF16 R28, R108.reuse, R104, R28 ;  /* 0x000000686c1c723c */ /* 0x044fe2000004181c */
[----:B------:R-:W2:Y:S07]  /*3d00*/  LDSM.16.M88.2 R104, [R207+0x8880] ;  /* 0x00888000cf68783b */ /* 0x000eae0000000100 */
[C---:B----4-:R-:W-:Y:S01]  /*3d10*/  HMMA.16816.F32.BF16 R32, R108.reuse, R106, R32 ;  /* 0x0000006a6c20723c */ /* 0x050fe20000041820 */
[----:B------:R-:W4:Y:S07]  /*3d20*/  LDSM.16.M88.2 R106, [R207+0x9080] ;  /* 0x00908000cf6a783b */ /* 0x000f2e0000000100 */
[C---:B-----5:R-:W-:Y:S08]  /*3d30*/  HMMA.16816.F32.BF16 R36, R108.reuse, R172, R36 ;  /* 0x000000ac6c24723c */ /* 0x060ff00000041824 */
[----:B---3--:R-:W-:Y:S01]  /*3d40*/  HMMA.16816.F32.BF16 R40, R108, R174, R40 ;  /* 0x000000ae6c28723c */ /* 0x008fe20000041828 */
[----:B------:R-:W3:Y:S04]  /*3d50*/  LDSM.16.M88.2 R108, [R207+0x9880] ;  /* 0x00988000cf6c783b */ /* 0x000ee80000000100 */
[----:B------:R-:W-:Y:S03]  /*3d60*/  LDSM.16.M88.2 R110, [R216+0xa080] ;  /* 0x00a08000d86e783b */ /* 0x000fe60000000100 */
[C---:B------:R-:W-:Y:S01]  /*3d70*/  HMMA.16816.F32.BF16 R24, R180.reuse, R184, R24 ;  /* 0x000000b8b418723c */ /* 0x040fe20000041818 */
[----:B------:R-:W5:Y:S07]  /*3d80*/  LDSM.16.M88.4 R172, [R204+0x1d080] ;  /* 0x01d08000ccac783b */ /* 0x000f6e0000000200 */
[C---:B-1----:R-:W-:Y:S01]  /*3d90*/  HMMA.16816.F32.BF16 R28, R180.reuse, R2, R28 ;  /* 0x00000002b41c723c */ /* 0x042fe2000004181c */
[----:B------:R-:W1:Y:S07]  /*3da0*/  LDSM.16.M88.2 R2, [R216+0xb080] ;  /* 0x00b08000d802783b */ /* 0x000e6e0000000100 */
[C---:B--2---:R-:W-:Y:S01]  /*3db0*/  HMMA.16816.F32.BF16 R32, R180.reuse, R104, R32 ;  /* 0x00000068b420723c */ /* 0x044fe20000041820 */
[----:B------:R-:W2:Y:S07]  /*3dc0*/  LDSM.16.M88.2 R104, [R216+0xb880] ;  /* 0x00b88000d868783b */ /* 0x000eae0000000100 */
[C---:B----4-:R-:W-:Y:S01]  /*3dd0*/  HMMA.16816.F32.BF16 R36, R180.reuse, R106, R36 ;  /* 0x0000006ab424723c */ /* 0x050fe20000041824 */
[----:B------:R-:W4:Y:S07]  /*3de0*/  LDSM.16.M88.2 R106, [R216+0xc080] ;  /* 0x00c08000d86a783b */ /* 0x000f2e0000000100 */
[----:B---3--:R-:W-:Y:S01]  /*3df0*/  HMMA.16816.F32.BF16 R40, R180, R108, R40 ;  /* 0x0000006cb428723c */ /* 0x008fe20000041828 */
[----:B------:R-:W-:Y:S04]  /*3e00*/  LDSM.16.M88.2 R108, [R209+0xa080] ;  /* 0x00a08000d16c783b */ /* 0x000fe80000000100 */
[----:B------:R-:W3:Y:S03]  /*3e10*/  LDSM.16.M88.4 R180, [R0+0x1d080] ;  /* 0x01d0800000b4783b */ /* 0x000ee60000000200 */
        /* <DEDUP_REMOVED lines=8> */
[----:B----4-:R-:W-:Y:S01]  /*3ea0*/  HMMA.16816.F32.BF16 R40, R172, R106, R40 ;  /* 0x0000006aac28723c */ /* 0x010fe20000041828 */
[----:B------:R-:W4:Y:S04]  /*3eb0*/  LDSM.16.M88.2 R106, [R209+0xc080] ;  /* 0x00c08000d16a783b */ /* 0x000f280000000100 */
[----:B------:R-:W-:Y:S03]  /*3ec0*/  LDSM.16.M88.4 R172, [R214+0x2000] ;  /* 0x00200000d6ac783b */ /* 0x000fe60000000200 */
[C---:B---3--:R-:W-:Y:S01]  /*3ed0*/  HMMA.16816.F32.BF16 R24, R180.reuse, R108, R24 ;  /* 0x0000006cb418723c */ /* 0x048fe20000041818 */
[----:B------:R-:W3:Y:S07]  /*3ee0*/  LDSM.16.M88.2 R108, [R208+0xa080] ;  /* 0x00a08000d06c783b */ /* 0x000eee0000000100 */
[C---:B-----5:R-:W-:Y:S01]  /*3ef0*/  HMMA.16816.F32.BF16 R28, R180.reuse, R110, R28 ;  /* 0x0000006eb41c723c */ /* 0x060fe2000004181c */
[----:B------:R-:W5:Y:S07]  /*3f00*/  LDSM.16.M88.2 R110, [R208+0xa880] ;  /* 0x00a88000d06e783b */ /* 0x000f6e0000000100 */
[C---:B-1----:R-:W-:Y:S01]  /*3f10*/  HMMA.16816.F32.BF16 R32, R180.reuse, R2, R32 ;  /* 0x00000002b420723c */ /* 0x042fe20000041820 */
[----:B------:R-:W1:Y:S07]  /*3f20*/  LDSM.16.M88.2 R2, [R208+0xb080] ;  /* 0x00b08000d002783b */ /* 0x000e6e0000000100 */
[C---:B--2---:R-:W-:Y:S01]  /*3f30*/  HMMA.16816.F32.BF16 R36, R180.reuse, R104, R36 ;  /* 0x00000068b424723c */ /* 0x044fe20000041824 */
[----:B------:R-:W2:Y:S07]  /*3f40*/  LDSM.16.M88.2 R104, [R208+0xb880] ;  /* 0x00b88000d068783b */ /* 0x000eae0000000100 */
[----:B----4-:R-:W-:Y:S01]  /*3f50*/  HMMA.16816.F32.BF16 R40, R180, R106, R40 ;  /* 0x0000006ab428723c */ /* 0x010fe20000041828 */
[----:B------:R-:W4:Y:S04]  /*3f60*/  LDSM.16.M88.2 R106, [R208+0xc080] ;  /* 0x00c08000d06a783b */ /* 0x000f280000000100 */
[----:B------:R-:W-:Y:S02]  /*3f70*/  LDSM.16.M88.2 R180, [R207+0xb880] ;  /* 0x00b88000cfb4783b */ /* 0x000fe40000000100 */
[----:B------:R-:W-:Y:S01]  /*3f80*/  IMAD.IADD R182, R240, 0x1, -R249 ;  /* 0x00000001f0b67824 */ /* 0x000fe200078e0af9 */
[C---:B---3--:R-:W-:Y:S01]  /*3f90*/  HMMA.16816.F32.BF16 R24, R172.reuse, R108, R24 ;  /* 0x0000006cac18723c */ /* 0x048fe20000041818 */
[----:B------:R-:W3:Y:S04]  /*3fa0*/  LDSM.16.M88.2 R108, [R207+0xa080] ;  /* 0x00a08000cf6c783b */ /* 0x000ee80000000100 */
[----:B------:R-:W-:Y:S03]  /*3fb0*/  IMAD R183, R252, 0x40, R240 ;  /* 0x00000040fcb77824 */ /* 0x000fe600078e02f0 */
[C---:B-----5:R-:W-:Y:S01]  /*3fc0*/  HMMA.16816.F32.BF16 R28, R172.reuse, R110, R28 ;  /* 0x0000006eac1c723c */ /* 0x060fe2000004181c */
[----:B------:R-:W5:Y:S03]  /*3fd0*/  LDSM.16.M88.2 R110, [R207+0xa880] ;  /* 0x00a88000cf6e783b */ /* 0x000f660000000100 */
[----:B------:R-:W-:Y:S04]  /*3fe0*/  IADD3 R183, -R230, 0x1, R183 ;  /* 0x00000001e6b77810 */ /* 0x000fe80007ffe1b7 */
[----:B------:R-:W-:Y:S01]  /*3ff0*/  IADD3 R183, -R249, R228, R183 ;  /* 0x000000e4f9b77210 */ /* 0x000fe20007ffe1b7 */
[C---:B-1----:R-:W-:Y:S01]  /*4000*/  HMMA.16816.F32.BF16 R32, R172.reuse, R2, R32 ;  /* 0x00000002ac20723c */ /* 0x042fe20000041820 */
[----:B------:R-:W1:Y:S02]  /*4010*/  LDSM.16.M88.2 R2, [R207+0xb080] ;  /* 0x00b08000cf02783b */ /* 0x000e640000000100 */
[----:B------:R-:W-:Y:S02]  /*4020*/  IMNMX R184, R182, R183, PT ;  /* 0x000000b7b6b87217 */ /* 0x000fe40003800200 */
[----:B------:R-:W-:Y:S02]  /*4030*/  IADD3 R183, R183, 0x8, RZ ;  /* 0x00000008b7b77810 */ /* 0x000fe40007ffe0ff */
[----:B------:R-:W-:Y:S01]  /*4040*/  ISETP.GT.AND P0, PT, R184, RZ, PT ;  /* 0x000000ffb800720c */ /* 0x000fe20003f04270 */
[C---:B--2---:R-:W-:Y:S01]  /*4050*/  HMMA.16816.F32.BF16 R36, R172.reuse, R104, R36 ;  /* 0x00000068ac24723c */ /* 0x044fe20000041824 */
[----:B------:R-:W2:Y:S03]  /*4060*/  LDSM.16.M88.2 R104, [R207+0xc080] ;  /* 0x00c08000cf68783b */ /* 0x000ea60000000100 */
[----:B------:R-:W-:Y:S04]  /*4070*/  IMNMX R182, R182, R183, PT ;  /* 0x000000b7b6b67217 */ /* 0x000fe80003800200 */
[----:B----4-:R-:W-:Y:S01]  /*4080*/  HMMA.16816.F32.BF16 R40, R172, R106, R40 ;  /* 0x0000006aac28723c */ /* 0x010fe20000041828 */
[----:B------:R-:W-:Y:S02]  /*4090*/  LDSM.16.M88.2 R106, [R216+0xc880] ;  /* 0x00c88000d86a783b */ /* 0x000fe40000000100 */
[C---:B------:R-:W-:Y:S02]  /*40a0*/  ISETP.GT.AND P2, PT, R182.reuse, 0x31, PT ;  /* 0x00000031b600780c */ /* 0x040fe40003f44270 */
[----:B------:R-:W4:Y:S01]  /*40b0*/  LDSM.16.M88.4 R172, [R204+0x1f080] ;  /* 0x01f08000ccac783b */ /* 0x000f220000000200 */
[----:B------:R-:W-:Y:S02]  /*40c0*/  ISETP.GT.AND P1, PT, R182, 0x40, PT ;  /* 0x00000040b600780c */ /* 0x000fe40003f24270 */
[C---:B---3--:R-:W-:Y:S01]  /*40d0*/  HMMA.16816.F32.BF16 R24, R176.reuse, R108, R24 ;  /* 0x0000006cb018723c */ /* 0x048fe20000041818 */
[----:B------:R-:W3:Y:S04]  /*40e0*/  LDSM.16.M88.2 R108, [R216+0xd080] ;  /* 0x00d08000d86c783b */ /* 0x000ee80000000100 */
[----:B------:R-:W-:Y:S03]  /*40f0*/  FSEL R22, R22, -INF , P1 ;  /* 0xff80000016167808 */ /* 0x000fe60000800000 */
[C---:B-----5:R-:W-:Y:S01]  /*4100*/  HMMA.16816.F32.BF16 R28, R176.reuse, R110, R28 ;  /* 0x0000006eb01c723c */ /* 0x060fe2000004181c */
[----:B------:R-:W5:Y:S03]  /*4110*/  LDSM.16.M88.2 R110, [R216+0xd880] ;  /* 0x00d88000d86e783b */ /* 0x000f660000000100 */
[--C-:B------:R-:W-:Y:S04]  /*4120*/  FFMA.FTZ R22, R22, c[0x0][0x29c], -R189.reuse ;  /* 0x0000a70016167a23 */ /* 0x100fe800000108bd */
[C---:B-1----:R-:W-:Y:S01]  /*4130*/  HMMA.16816.F32.BF16 R32, R176.reuse, R2, R32 ;  /* 0x00000002b020723c */ /* 0x042fe20000041820 */
[----:B------:R-:W1:Y:S01]  /*4140*/  LDSM.16.M88.2 R2, [R216+0xe080] ;  /* 0x00e08000d802783b */ /* 0x000e620000000100 */
[----:B------:R-:W-:Y:S06]  /*4150*/  MUFU.EX2 R22, R22 ;  /* 0x0000001600167308 */ /* 0x000fec0000000800 */
[C---:B------:R-:W-:Y:S07]  /*4160*/  HMMA.16816.F32.BF16 R36, R176.reuse, R180, R36 ;  /* 0x000000b4b024723c */ /* 0x040fee0000041824 */
[----:B------:R-:W-:Y:S01]  /*4170*/  FSEL R181, R4, -INF , P0 ;  /* 0xff80000004b57808 */ /* 0x000fe20000000000 */
[----:B--2---:R-:W-:Y:S01]  /*4180*/  HMMA.16816.F32.BF16 R40, R176, R104, R40 ;  /* 0x00000068b028723c */ /* 0x004fe20000041828 */
[----:B------:R-:W2:Y:S02]  /*4190*/  LDSM.16.M88.2 R104, [R216+0xe880] ;  /* 0x00e88000d868783b */ /* 0x000ea40000000100 */
[C---:B------:R-:W-:Y:S01]  /*41a0*/  ISETP.GT.AND P0, PT, R184.reuse, 0x1, PT ;  /* 0x00000001b800780c */ /* 0x040fe20003f04270 */
[--C-:B------:R-:W-:Y:S01]  /*41b0*/  FFMA.FTZ R180, R181, c[0x0][0x29c], -R190.reuse ;  /* 0x0000a700b5b47a23 */ /* 0x100fe200000108be */
[----:B------:R-:W-:Y:S02]  /*41c0*/  LDSM.16.M88.4 R176, [R0+0x1f080] ;  /* 0x01f0800000b0783b */ /* 0x000fe40000000200 */
[----:B------:R-:W-:Y:S01]  /*41d0*/  FSEL R5, R5, -INF , P0 ;  /* 0xff80000005057808 */ /* 0x000fe20000000000 */
[C---:B----4-:R-:W-:Y:S01]  /*41e0*/  HMMA.16816.F32.BF16 R24, R172.reuse, R106, R24 ;  /* 0x0000006aac18723c */ /* 0x050fe20000041818 */
[----:B------:R-:W4:Y:S01]  /*41f0*/  LDSM.16.M88.2 R106, [R209+0xc880] ;  /* 0x00c88000d16a783b */ /* 0x000f220000000100 */
[----:B------:R-:W-:Y:S03]  /*4200*/  MUFU.EX2 R180, R180 ;  /* 0x000000b400b47308 */ /* 0x000fe60000000800 */
[--C-:B------:R-:W-:Y:S01]  /*4210*/  FFMA.FTZ R181, R5, c[0x0][0x29c], -R190.reuse ;  /* 0x0000a70005b57a23 */ /* 0x100fe200000108be */
[----:B------:R-:W-:Y:S01]  /*4220*/  ISETP.GT.AND P0, PT, R184, 0x10, PT ;  /* 0x00000010b800780c */ /* 0x000fe20003f04270 */
[----:B------:R-:W-:Y:S01]  /*4230*/  LDSM.16.M88.2 R4, [R209+0xe080] ;  /* 0x00e08000d104783b */ /* 0x000fe20000000100 */
[C---:B---3--:R-:W-:Y:S03]  /*4240*/  HMMA.16816.F32.BF16 R28, R172.reuse, R108, R28 ;  /* 0x0000006cac1c723c */ /* 0x048fe6000004181c */
[----:B------:R-:W3:Y:S01]  /*4250*/  LDSM.16.M88.2 R108, [R209+0xd080] ;  /* 0x00d08000d16c783b */ /* 0x000ee20000000100 */
[----:B------:R-:W-:Y:S04]  /*4260*/  MUFU.EX2 R181, R181 ;  /* 0x000000b500b57308 */ /* 0x000fe80000000800 */
[C---:B-----5:R-:W-:Y:S07]  /*4270*/  HMMA.16816.F32.BF16 R32, R172.reuse, R110, R32 ;  /* 0x0000006eac20723c */ /* 0x060fee0000041820 */
[----:B------:R-:W-:Y:S01]  /*4280*/  FSEL R111, R8, -INF , P0 ;  /* 0xff800000086f7808 */ /* 0x000fe20000000000 */
[C---:B-1----:R-:W-:Y:S01]  /*4290*/  HMMA.16816.F32.BF16 R36, R172.reuse, R2, R36 ;  /* 0x00000002ac24723c */ /* 0x042fe20000041824 */
[----:B------:R-:W1:Y:S02]  /*42a0*/  LDSM.16.M88.2 R2, [R209+0xd880] ;  /* 0x00d88000d102783b */ /* 0x000e640000000100 */
[C---:B------:R-:W-:Y:S05]  /*42b0*/  ISETP.GT.AND P0, PT, R184.reuse, 0x11, PT ;  /* 0x00000011b800780c */ /* 0x040fea0003f04270 */
[----:B--2---:R-:W-:Y:S07]  /*42c0*/  HMMA.16816.F32.BF16 R40, R172, R104, R40 ;  /* 0x00000068ac28723c */ /* 0x004fee0000041828 */
[--C-:B------:R-:W-:Y:S01]  /*42d0*/  FFMA.FTZ R172, R111, c[0x0][0x29c], -R190.reuse ;  /* 0x0000a7006fac7a23 */ /* 0x100fe200000108be */
[C---:B----4-:R-:W-:Y:S01]  /*42e0*/  HMMA.16816.F32.BF16 R24, R176.reuse, R106, R24 ;  /* 0x0000006ab018723c */ /* 0x050fe20000041818 */
[----:B------:R-:W-:Y:S04]  /*42f0*/  LDSM.16.M88.4 R104, [R214+0x4000] ;  /* 0x00400000d668783b */ /* 0x000fe80000000200 */
[----:B------:R-:W-:Y:S01]  /*4300*/  FSEL R111, R9, -INF , P0 ;  /* 0xff800000096f7808 */ /* 0x000fe20000000000 */
[----:B------:R-:W-:Y:S01]  /*4310*/  MUFU.EX2 R172, R172 ;  /* 0x000000ac00ac7308 */ /* 0x000fe20000000800 */
[----:B------:R-:W2:Y:S01]  /*4320*/  LDSM.16.M88.2 R8, [R209+0xe880] ;  /* 0x00e88000d108783b */ /* 0x000ea20000000100 */
[----:B------:R-:W-:Y:S01]  /*4330*/  ISETP.GT.AND P0, PT, R184, 0x20, PT ;  /* 0x00000020b800780c */ /* 0x000fe20003f04270 */
[C---:B---3--:R-:W-:Y:S03]  /*4340*/  HMMA.16816.F32.BF16 R28, R176.reuse, R108, R28 ;  /* 0x0000006cb01c723c */ /* 0x048fe6000004181c */
[--C-:B------:R-:W-:Y:S01]  /*4350*/  FFMA.FTZ R173, R111, c[0x0][0x29c], -R190.reuse ;  /* 0x0000a7006fad7a23 */ /* 0x100fe200000108be */
[----:B------:R-:W-:Y:S01]  /*4360*/  FSEL R175, R12, -INF , P0 ;  /* 0xff8000000caf7808 */ /* 0x000fe20000000000 */
[----:B------:R-:W3:Y:S01]  /*4370*/  LDSM.16.M88.2 R110, [R208+0xc880] ;  /* 0x00c88000d06e783b */ /* 0x000ee20000000100 */
[C---:B------:R-:W-:Y:S03]  /*4380*/  ISETP.GT.AND P0, PT, R184.reuse, 0x21, PT ;  /* 0x00000021b800780c */ /* 0x040fe60003f04270 */
[----:B------:R-:W4:Y:S03]  /*4390*/  MUFU.EX2 R173, R173 ;  /* 0x000000ad00ad7308 */ /* 0x000f260000000800 */
[----:B------:R-:W-:Y:S01]  /*43a0*/  FSEL R109, R13, -INF , P0 ;  /* 0xff8000000d6d7808 */ /* 0x000fe20000000000 */
[--C-:B------:R-:W-:Y:S01]  /*43b0*/  FFMA.FTZ R174, R175, c[0x0][0x29c], -R190.reuse ;  /* 0x0000a700afae7a23 */ /* 0x100fe200000108be */
[C---:B-1----:R-:W-:Y:S01]  /*43c0*/  HMMA.16816.F32.BF16 R32, R176.reuse, R2, R32 ;  /* 0x00000002b020723c */ /* 0x042fe20000041820 */
[----:B------:R-:W1:Y:S02]  /*43d0*/  LDSM.16.M88.2 R12, [R208+0xd080] ;  /* 0x00d08000d00c783b */ /* 0x000e640000000100 */
[----:B------:R-:W-:Y:S01]  /*43e0*/  ISETP.GT.AND P0, PT, R184, 0x30, PT ;  /* 0x00000030b800780c */ /* 0x000fe20003f04270 */
[--C-:B------:R-:W-:Y:S01]  /*43f0*/  FFMA.FTZ R175, R109, c[0x0][0x29c], -R190.reuse ;  /* 0x0000a7006daf7a23 */ /* 0x100fe200000108be */
[----:B------:R-:W5:Y:S01]  /*4400*/  LDSM.16.M88.2 R2, [R208+0xd880] ;  /* 0x00d88000d002783b */ /* 0x000f620000000100 */
[----:B------:R-:W-:Y:S01]  /*4410*/  MUFU.EX2 R174, R174 ;  /* 0x000000ae00ae7308 */ /* 0x000fe20000000800 */
[----:B------:R-:W-:Y:S01]  /*4420*/  FSEL R109, R16, -INF , P0 ;  /* 0xff800000106d7808 */ /* 0x000fe20000000000 */
[C---:B------:R-:W-:Y:S01]  /*4430*/  HMMA.16816.F32.BF16 R36, R176.reuse, R4, R36 ;  /* 0x00000004b024723c */ /* 0x040fe20000041824 */
[----:B------:R-:W4:Y:S02]  /*4440*/  LDSM.16.M88.2 R4, [R208+0xe080] ;  /* 0x00e08000d004783b */ /* 0x000f240000000100 */
[C---:B------:R-:W-:Y:S01]  /*4450*/  ISETP.GT.AND P0, PT, R184.reuse, 0x31, PT ;  /* 0x00000031b800780c */ /* 0x040fe20003f04270 */
[--C-:B------:R-:W-:Y:S03]  /*4460*/  FFMA.FTZ R185, R109, c[0x0][0x29c], -R190.reuse ;  /* 0x0000a7006db97a23 */ /* 0x100fe600000108be */
[----:B------:R-:W-:Y:S01]  /*4470*/  FSEL R17, R17, -INF , P0 ;  /* 0xff80000011117808 */ /* 0x000fe20000000000 */
[----:B------:R-:W1:Y:S01]  /*4480*/  MUFU.EX2 R175, R175 ;  /* 0x000000af00af7308 */ /* 0x000e620000000800 */
[----:B------:R-:W-:Y:S01]  /*4490*/  ISETP.GT.AND P0, PT, R184, 0x40, PT ;  /* 0x00000040b800780c */ /* 0x000fe20003f04270 */
[----:B--2---:R-:W-:Y:S01]  /*44a0*/  HMMA.16816.F32.BF16 R40, R176, R8, R40 ;  /* 0x00000008b028723c */ /* 0x004fe20000041828 */
[----:B------:R-:W2:Y:S07]  /*44b0*/  LDSM.16.M88.2 R8, [R208+0xe880] ;  /* 0x00e88000d008783b */ /* 0x000eae0000000100 */
[----:B------:R-:W-:Y:S01]  /*44c0*/  MUFU.EX2 R185, R185 ;  /* 0x000000b900b97308 */ /* 0x000fe20000000800 */
[--C-:B------:R-:W-:Y:S01]  /*44d0*/  FFMA.FTZ R176, R17, c[0x0][0x29c], -R190.reuse ;  /* 0x0000a70011b07a23 */ /* 0x100fe200000108be */
[C---:B---3--:R-:W-:Y:S01]  /*44e0*/  HMMA.16816.F32.BF16 R24, R104.reuse, R110, R24 ;  /* 0x0000006e6818723c */ /* 0x048fe20000041818 */
[----:B------:R-:W-:Y:S04]  /*44f0*/  LDSM.16.M88.2 R16, [R207+0xc880] ;  /* 0x00c88000cf10783b */ /* 0x000fe80000000100 */
[----:B------:R-:W3:Y:S01]  /*4500*/  LDSM.16.M88.4 R108, [R188+0x4000] ;  /* 0x00400000bc6c783b */ /* 0x000ee20000000200 */
[----:B------:R-:W-:Y:S02]  /*4510*/  FSEL R177, R20, -INF , P0 ;  /* 0xff80000014b17808 */ /* 0x000fe40000000000 */
[----:B------:R-:W2:Y:S01]  /*4520*/  MUFU.EX2 R176, R176 ;  /* 0x000000b000b07308 */ /* 0x000ea20000000800 */
[----:B------:R-:W-:Y:S01]  /*4530*/  ISETP.GT.AND P0, PT, R184, 0x41, PT ;  /* 0x00000041b800780c */ /* 0x000fe20003f04270 */
[C---:B-1----:R-:W-:Y:S01]  /*4540*/  HMMA.16816.F32.BF16 R28, R104.reuse, R12, R28 ;  /* 0x0000000c681c723c */ /* 0x042fe2000004181c */
[----:B------:R-:W1:Y:S02]  /*4550*/  LDSM.16.M88.2 R12, [R207+0xd080] ;  /* 0x00d08000cf0c783b */ /* 0x000e640000000100 */
[----:B------:R-:W-:Y:S01]  /*4560*/  FSEL R21, R21, -INF , P0 ;  /* 0xff80000015157808 */ /* 0x000fe20000000000 */
[--C-:B------:R-:W-:Y:S01]  /*4570*/  FFMA.FTZ R20, R177, c[0x0][0x29c], -R190.reuse ;  /* 0x0000a700b1147a23 */ /* 0x100fe200000108be */
[----:B------:R-:W-:Y:S03]  /*4580*/  ISETP.GT.AND P0, PT, R182, RZ, PT ;  /* 0x000000ffb600720c */ /* 0x000fe60003f04270 */
[C---:B-----5:R-:W-:Y:S01]  /*4590*/  HMMA.16816.F32.BF16 R32, R104.reuse, R2, R32 ;  /* 0x000000026820723c */ /* 0x060fe20000041820 */
[----:B------:R-:W5:Y:S01]  /*45a0*/  LDSM.16.M88.2 R2, [R207+0xd880] ;  /* 0x00d88000cf02783b */ /* 0x000f620000000100 */
[----:B------:R-:W-:Y:S02]  /*45b0*/  MUFU.EX2 R20, R20 ;  /* 0x0000001400147308 */ /* 0x000fe40000000800 */
[----:B------:R-:W-:Y:S01]  /*45c0*/  FSEL R6, R6, -INF , P0 ;  /* 0xff80000006067808 */ /* 0x000fe20000000000 */
[----:B------:R-:W-:Y:S01]  /*45d0*/  FFMA.FTZ R190, R21, c[0x0][0x29c], -R190 ;  /* 0x0000a70015be7a23 */ /* 0x000fe200000108be */
[----:B------:R-:W-:Y:S02]  /*45e0*/  ISETP.GT.AND P0, PT, R182, 0x1, PT ;  /* 0x00000001b600780c */ /* 0x000fe40003f04270 */
[C---:B----4-:R-:W-:Y:S01]  /*45f0*/  HMMA.16816.F32.BF16 R36, R104.reuse, R4, R36 ;  /* 0x000000046824723c */ /* 0x050fe20000041824 */
[----:B------:R-:W4:Y:S03]  /*4600*/  LDSM.16.M88.2 R4, [R207+0xe080] ;  /* 0x00e08000cf04783b */ /* 0x000f260000000100 */
[--C-:B------:R-:W-:Y:S01]  /*4610*/  FFMA.FTZ R177, R6, c[0x0][0x29c], -R189.reuse ;  /* 0x0000a70006b17a23 */ /* 0x100fe200000108bd */
[----:B------:R-:W-:Y:S01]  /*4620*/  FSEL R6, R7, -INF , P0 ;  /* 0xff80000007067808 */ /* 0x000fe20000000000 */
[----:B------:R-:W-:Y:S01]  /*4630*/  MUFU.EX2 R21, R190 ;  /* 0x000000be00157308 */ /* 0x000fe20000000800 */
[----:B------:R-:W-:Y:S01]  /*4640*/  ISETP.GT.AND P0, PT, R182, 0x10, PT ;  /* 0x00000010b600780c */ /* 0x000fe20003f04270 */
[----:B--2---:R-:W-:Y:S01]  /*4650*/  HMMA.16816.F32.BF16 R40, R104, R8, R40 ;  /* 0x000000086828723c */ /* 0x004fe20000041828 */
[----:B------:R-:W2:Y:S03]  /*4660*/  LDS R9, [R228.X4+0x21280] ;  /* 0x02128000e4097984 */ /* 0x000ea60000004800 */
[--C-:B------:R-:W-:Y:S01]  /*4670*/  FFMA.FTZ R178, R6, c[0x0][0x29c], -R189.reuse ;  /* 0x0000a70006b27a23 */ /* 0x100fe200000108bd */
[----:B------:R-:W-:Y:S02]  /*4680*/  FSEL R6, R10, -INF , P0 ;  /* 0xff8000000a067808 */ /* 0x000fe40000000000 */
[----:B------:R-:W-:Y:S01]  /*4690*/  ISETP.GT.AND P0, PT, R182, 0x11, PT ;  /* 0x00000011b600780c */ /* 0x000fe20003f04270 */
[----:B------:R-:W-:Y:S01]  /*46a0*/  MUFU.EX2 R177, R177 ;  /* 0x000000b100b17308 */ /* 0x000fe20000000800 */
[C---:B---3--:R-:W-:Y:S05]  /*46b0*/  HMMA.16816.F32.BF16 R24, R108.reuse, R16, R24 ;  /* 0x000000106c18723c */ /* 0x048fea0000041818 */
[--C-:B------:R-:W-:Y:S01]  /*46c0*/  FFMA.FTZ R10, R6, c[0x0][0x29c], -R189.reuse ;  /* 0x0000a700060a7a23 */ /* 0x100fe200000108bd */
[----:B------:R-:W-:Y:S01]  /*46d0*/  FSEL R184, R11, -INF , P0 ;  /* 0xff8000000bb87808 */ /* 0x000fe20000000000 */
[----:B------:R-:W3:Y:S01]  /*46e0*/  LDSM.16.M88.2 R6, [R207+0xe880] ;  /* 0x00e88000cf06783b */ /* 0x000ee20000000100 */
[C---:B-1----:R-:W-:Y:S01]  /*46f0*/  HMMA.16816.F32.BF16 R28, R108.reuse, R12, R28 ;  /* 0x0000000c6c1c723c */ /* 0x042fe2000004181c */
[----:B------:R-:W1:Y:S02]  /*4700*/  MUFU.EX2 R8, R178 ;  /* 0x000000b200087308 */ /* 0x000e640000000800 */
[----:B------:R-:W-:Y:S01]  /*4710*/  ISETP.GT.AND P0, PT, R182, 0x20, PT ;  /* 0x00000020b600780c */ /* 0x000fe20003f04270 */
[--C-:B------:R-:W-:Y:S03]  /*4720*/  FFMA.FTZ R11, R184, c[0x0][0x29c], -R189.reuse ;  /* 0x0000a700b80b7a23 */ /* 0x100fe600000108bd */
[----:B------:R-:W-:Y:S01]  /*4730*/  FSEL R14, R14, -INF , P0 ;  /* 0xff8000000e0e7808 */ /* 0x000fe20000000000 */
[C---:B-----5:R-:W-:Y:S03]  /*4740*/  HMMA.16816.F32.BF16 R32, R108.reuse, R2, R32 ;  /* 0x000000026c20723c */ /* 0x060fe60000041820 */
[----:B------:R-:W-:Y:S01]  /*4750*/  ISETP.GT.AND P0, PT, R182, 0x21, PT ;  /* 0x00000021b600780c */ /* 0x000fe20003f04270 */
[----:B------:R-:W-:Y:S01]  /*4760*/  MUFU.EX2 R10, R10 ;  /* 0x0000000a000a7308 */ /* 0x000fe20000000800 */
[--C-:B------:R-:W-:Y:S02]  /*4770*/  FFMA.FTZ R12, R14, c[0x0][0x29c], -R189.reuse ;  /* 0x0000a7000e0c7a23 */ /* 0x100fe400000108bd */
[----:B------:R-:W-:Y:S01]  /*4780*/  FSEL R14, R15, -INF , P0 ;  /* 0xff8000000f0e7808 */ /* 0x000fe20000000000 */
[C---:B----4-:R-:W-:Y:S03]  /*4790*/  HMMA.16816.F32.BF16 R36, R108.reuse, R4, R36 ;  /* 0x000000046c24723c */ /* 0x050fe60000041824 */
[----:B------:R-:W-:Y:S01]  /*47a0*/  ISETP.GT.AND P0, PT, R182, 0x30, PT ;  /* 0x00000030b600780c */ /* 0x000fe20003f04270 */
[----:B------:R-:W-:Y:S02]  /*47b0*/  FFMA.FTZ R13, R14, c[0x0][0x29c], -R189 ;  /* 0x0000a7000e0d7a23 */ /* 0x000fe400000108bd */
[----:B------:R-:W-:Y:S01]  /*47c0*/  MUFU.EX2 R12, R12 ;  /* 0x0000000c000c7308 */ /* 0x000fe20000000800 */
[----:B------:R-:W-:Y:S01]  /*47d0*/  FSEL R18, R18, -INF , P0 ;  /* 0xff80000012127808 */ /* 0x000fe20000000000 */
[----:B--2---:R-:W-:Y:S01]  /*47e0*/  FADD.FTZ R16, R29, -R9 ;  /* 0x800000091d107221 */ /* 0x004fe20000010000 */
[----:B------:R-:W-:Y:S03]  /*47f0*/  ISETP.GT.AND P0, PT, R182, 0x41, PT ;  /* 0x00000041b600780c */ /* 0x000fe60003f04270 */
[----:B------:R-:W-:Y:S01]  /*4800*/  FMUL.FTZ R16, R173, R16 ;  /* 0x00000010ad107220 */ /* 0x000fe20000410000 */
[----:B------:R-:W-:Y:S01]  /*4810*/  FSEL R14, R23, -INF , P0 ;  /* 0xff800000170e7808 */ /* 0x000fe20000000000 */
[----:B------:R-:W-:Y:S01]  /*4820*/  FFMA.FTZ R5, R18, c[0x0][0x29c], -R189 ;  /* 0x0000a70012057a23 */ /* 0x000fe200000108bd */
[----:B------:R-:W-:Y:S01]  /*4830*/  FSEL R4, R19, -INF , P2 ;  /* 0xff80000013047808 */ /* 0x000fe20001000000 */
[--C-:B------:R-:W-:Y:S01]  /*4840*/  FADD.FTZ R18, R33, -R9.reuse ;  /* 0x8000000921127221 */ /* 0x100fe20000010000 */
[----:B------:R-:W2:Y:S01]  /*4850*/  MUFU.EX2 R11, R11 ;  /* 0x0000000b000b7308 */ /* 0x000ea20000000800 */
[----:B------:R-:W-:Y:S02]  /*4860*/  FADD.FTZ R15, R28, -R9 ;  /* 0x800000091c0f7221 */ /* 0x000fe40000010000 */
[----:B------:R-:W-:Y:S02]  /*4870*/  FMUL.FTZ R18, R175, R18 ;  /* 0x00000012af127220 */ /* 0x000fe40000410000 */
[--C-:B------:R-:W-:Y:S01]  /*4880*/  FFMA.FTZ R4, R4, c[0x0][0x29c], -R189.reuse ;  /* 0x0000a70004047a23 */ /* 0x100fe200000108bd */
[----:B---3--:R-:W-:Y:S03]  /*4890*/  HMMA.16816.F32.BF16 R40, R108, R6, R40 ;  /* 0x000000066c28723c */ /* 0x008fe60000041828 */
[----:B------:R-:W-:Y:S01]  /*48a0*/  FFMA.FTZ R189, R14, c[0x0][0x29c], -R189 ;  /* 0x0000a7000ebd7a23 */ /* 0x000fe200000108bd */
[----:B------:R-:W3:Y:S01]  /*48b0*/  MUFU.EX2 R13, R13 ;  /* 0x0000000d000d7308 */ /* 0x000ee20000000800 */
[----:B------:R-:W4:Y:S01]  /*48c0*/  LDS R14, [R228.X4+0x212a0] ;  /* 0x0212a000e40e7984 */ /* 0x000f220000004800 */
[--C-:B------:R-:W-:Y:S01]  /*48d0*/  FADD.FTZ R17, R32, -R9.reuse ;  /* 0x8000000920117221 */ /* 0x100fe20000010000 */
[----:B------:R-:W-:Y:S01]  /*48e0*/  F2FP.BF16.PACK_AB R32, R176, R185 ;  /* 0x000000b9b020723e */ /* 0x000fe200000010ff */
[--C-:B------:R-:W-:Y:S04]  /*48f0*/  FADD.FTZ R7, R24, -R9.reuse ;  /* 0x8000000918077221 */ /* 0x100fe80000010000 */
[--C-:B------:R-:W-:Y:S02]  /*4900*/  FADD.FTZ R6, R25, -R9.reuse ;  /* 0x8000000919067221 */ /* 0x100fe40000010000 */
[----:B------:R-:W-:Y:S01]  /*4910*/  FMUL.FTZ R7, R180, R7 ;  /* 0x00000007b4077220 */ /* 0x000fe20000410000 */
[C---:B------:R-:W-:Y:S01]  /*4920*/  F2FP.BF16.PACK_AB R180, R181.reuse, R180 ;  /* 0x000000b4b5b4723e */ /* 0x040fe200000010ff */
[----:B------:R-:W-:Y:S01]  /*4930*/  FMUL.FTZ R6, R181, R6 ;  /* 0x00000006b5067220 */ /* 0x000fe20000410000 */
[----:B------:R-:W-:Y:S01]  /*4940*/  MUFU.EX2 R5, R5 ;  /* 0x0000000500057308 */ /* 0x000fe20000000800 */
[--C-:B------:R-:W-:Y:S02]  /*4950*/  FADD.FTZ R36, R36, -R9.reuse ;  /* 0x8000000924247221 */ /* 0x100fe40000010000 */
[--C-:B------:R-:W-:Y:S01]  /*4960*/  FADD.FTZ R37, R37, -R9.reuse ;  /* 0x8000000925257221 */ /* 0x100fe20000010000 */
[----:B------:R-:W-:Y:S01]  /*4970*/  F2FP.BF16.PACK_AB R6, R6, R7 ;  /* 0x000000070606723e */ /* 0x000fe200000010ff */
[----:B------:R-:W-:Y:S01]  /*4980*/  STS [R227+0x21480], R180 ;  /* 0x021480b4e3007388 */ /* 0x000fe20000000800 */
[----:B------:R-:W-:Y:S01]  /*4990*/  FMUL.FTZ R15, R172, R15 ;  /* 0x0000000fac0f7220 */ /* 0x000fe20000410000 */
[----:B------:R-:W-:Y:S01]  /*49a0*/  F2FP.BF16.PACK_AB R172, R173, R172 ;  /* 0x000000acadac723e */ /* 0x000fe200000010ff */
[--C-:B------:R-:W-:Y:S02]  /*49b0*/  FADD.FTZ R28, R41, -R9.reuse ;  /* 0x80000009291c7221 */ /* 0x100fe40000010000 */
[----:B------:R-:W-:Y:S01]  /*49c0*/  FADD.FTZ R7, R40, -R9 ;  /* 0x8000000928077221 */ /* 0x000fe20000010000 */
[----:B-1----:R-:W-:Y:S01]  /*49d0*/  F2FP.BF16.PACK_AB R9, R8, R177 ;  /* 0x000000b10809723e */ /* 0x002fe200000010ff */
[----:B------:R-:W-:Y:S01]  /*49e0*/  FMUL.FTZ R28, R21, R28 ;  /* 0x0000001c151c7220 */ /* 0x000fe20000410000 */
[----:B------:R-:W1:Y:S01]  /*49f0*/  MUFU.EX2 R4, R4 ;  /* 0x0000000400047308 */ /* 0x000e620000000800 */
[----:B------:R-:W-:Y:S01]  /*4a00*/  FMUL.FTZ R7, R20, R7 ;  /* 0x0000000714077220 */ /* 0x000fe20000410000 */
[----:B------:R-:W-:Y:S01]  /*4a10*/  F2FP.BF16.PACK_AB R16, R16, R15 ;  /* 0x0000000f1010723e */ /* 0x000fe200000010ff */
[----:B------:R5:W-:Y:S01]  /*4a20*/  STS [R224], R9 ;  /* 0x00000009e0007388 */ /* 0x000be20000000800 */
[----:B------:R-:W-:Y:S01]  /*4a30*/  FMUL.FTZ R17, R174, R17 ;  /* 0x00000011ae117220 */ /* 0x000fe20000410000 */
[----:B------:R-:W-:Y:S01]  /*4a40*/  F2FP.BF16.PACK_AB R174, R175, R174 ;  /* 0x000000aeafae723e */ /* 0x000fe200000010ff */
[----:B------:R-:W-:Y:S01]  /*4a50*/  FMUL.FTZ R36, R185, R36 ;  /* 0x00000024b9247220 */ /* 0x000fe20000410000 */
[----:B------:R-:W-:Y:S01]  /*4a60*/  F2FP.BF16.PACK_AB R28, R28, R7 ;  /* 0x000000071c1c723e */ /* 0x000fe200000010ff */
[----:B------:R-:W-:Y:S01]  /*4a70*/  STS [R227+0x21c80], R172 ;  /* 0x021c80ace3007388 */ /* 0x000fe20000000800 */
[----:B--2---:R-:W-:Y:S01]  /*4a80*/  F2FP.BF16.PACK_AB R7, R11, R10 ;  /* 0x0000000a0b07723e */ /* 0x004fe200000010ff */
[----:B------:R-:W2:Y:S01]  /*4a90*/  MUFU.EX2 R189, R189 ;  /* 0x000000bd00bd7308 */ /* 0x000ea20000000800 */
[----:B---3--:R-:W-:Y:S01]  /*4aa0*/  F2FP.BF16.PACK_AB R15, R13, R12 ;  /* 0x0000000c0d0f723e */ /* 0x008fe200000010ff */
[----:B------:R-:W-:Y:S01]  /*4ab0*/  FMUL.FTZ R37, R176, R37 ;  /* 0x00000025b0257220 */ /* 0x000fe20000410000 */
[----:B------:R-:W-:Y:S01]  /*4ac0*/  F2FP.BF16.PACK_AB R18, R18, R17 ;  /* 0x000000111212723e */ /* 0x000fe200000010ff */
[----:B------:R2:W-:Y:S01]  /*4ad0*/  STS [R224+0x800], R7 ;  /* 0x00080007e0007388 */ /* 0x0005e20000000800 */
[----:B------:R-:W-:Y:S01]  /*4ae0*/  F2FP.BF16.PACK_AB R20, R21, R20 ;  /* 0x000000141514723e */ /* 0x000fe200000010ff */
[--C-:B----4-:R-:W-:Y:S01]  /*4af0*/  FADD.FTZ R40, R26, -R14.reuse ;  /* 0x8000000e1a287221 */ /* 0x110fe20000010000 */
[----:B------:R-:W-:Y:S01]  /*4b00*/  F2FP.BF16.PACK_AB R36, R37, R36 ;  /* 0x000000242524723e */ /* 0x000fe200000010ff */
[----:B------:R-:W-:Y:S01]  /*4b10*/  STS [R227+0x22480], R174 ;  /* 0x022480aee3007388 */ /* 0x000fe20000000800 */
[--C-:B------:R-:W-:Y:S02]  /*4b20*/  FADD.FTZ R19, R30, -R14.reuse ;  /* 0x8000000e1e137221 */ /* 0x100fe40000010000 */
[----:B------:R-:W-:Y:S01]  /*4b30*/  FMUL.FTZ R40, R177, R40 ;  /* 0x00000028b1287220 */ /* 0x000fe20000410000 */
[----:B------:R-:W-:Y:S01]  /*4b40*/  STS [R224+0x1000], R15 ;  /* 0x0010000fe0007388 */ /* 0x000fe20000000800 */
[--C-:B------:R-:W-:Y:S01]  /*4b50*/  FADD.FTZ R30, R31, -R14.reuse ;  /* 0x8000000e1f1e7221 */ /* 0x100fe20000010000 */
[----:B-1----:R-:W-:Y:S01]  /*4b60*/  F2FP.BF16.PACK_AB R17, R4, R5 ;  /* 0x000000050411723e */ /* 0x002fe200000010ff */
[----:B------:R-:W-:Y:S01]  /*4b70*/  FMUL.FTZ R19, R10, R19 ;  /* 0x000000130a137220 */ /* 0x000fe20000410000 */
[----:B------:R-:W-:Y:S01]  /*4b80*/  STS [R227+0x22c80], R32 ;  /* 0x022c8020e3007388 */ /* 0x000fe20000000800 */
[----:B------:R-:W-:Y:S02]  /*4b90*/  FMUL.FTZ R30, R11, R30 ;  /* 0x0000001e0b1e7220 */ /* 0x000fe40000410000 */
[--C-:B-----5:R-:W-:Y:S01]  /*4ba0*/  FADD.FTZ R9, R27, -R14.reuse ;  /* 0x8000000e1b097221 */ /* 0x120fe20000010000 */
[----:B------:R-:W-:Y:S01]  /*4bb0*/  STS [R224+0x1800], R17 ;  /* 0x00180011e0007388 */ /* 0x000fe20000000800 */
[--C-:B------:R-:W-:Y:S01]  /*4bc0*/  FADD.FTZ R11, R34, -R14.reuse ;  /* 0x8000000e220b7221 */ /* 0x100fe20000010000 */
[----:B------:R-:W-:Y:S01]  /*4bd0*/  F2FP.BF16.PACK_AB R19, R30, R19 ;  /* 0x000000131e13723e */ /* 0x000fe200000010ff */
[----:B------:R-:W-:Y:S01]  /*4be0*/  FMUL.FTZ R9, R8, R9 ;  /* 0x0000000908097220 */ /* 0x000fe20000410000 */
[----:B------:R-:W-:Y:S01]  /*4bf0*/  STS [R227+0x23480], R20 ;  /* 0x02348014e3007388 */ /* 0x000fe20000000800 */
[--C-:B------:R-:W-:Y:S02]  /*4c00*/  FADD.FTZ R8, R35, -R14.reuse ;  /* 0x8000000e23087221 */ /* 0x100fe40000010000 */
[----:B------:R-:W-:Y:S01]  /*4c10*/  FMUL.FTZ R11, R12, R11 ;  /* 0x0000000b0c0b7220 */ /* 0x000fe20000410000 */
[----:B------:R-:W-:Y:S01]  /*4c20*/  F2FP.BF16.PACK_AB R9, R9, R40 ;  /* 0x000000280909723e */ /* 0x000fe200000010ff */
[----:B------:R-:W-:Y:S01]  /*4c30*/  FMUL.FTZ R8, R13, R8 ;  /* 0x000000080d087220 */ /* 0x000fe20000410000 */
[----:B--2---:R-:W-:Y:S01]  /*4c40*/  F2FP.BF16.PACK_AB R7, R189, R22 ;  /* 0x00000016bd07723e */ /* 0x004fe200000010ff */
[--C-:B------:R-:W-:Y:S02]  /*4c50*/  FADD.FTZ R38, R38, -R14.reuse ;  /* 0x8000000e26267221 */ /* 0x100fe40000010000 */
[--C-:B------:R-:W-:Y:S01]  /*4c60*/  FADD.FTZ R39, R39, -R14.reuse ;  /* 0x8000000e27277221 */ /* 0x100fe20000010000 */
[----:B------:R-:W-:Y:S01]  /*4c70*/  F2FP.BF16.PACK_AB R21, R8, R11 ;  /* 0x0000000b0815723e */ /* 0x000fe200000010ff */
[----:B------:R-:W-:Y:S01]  /*4c80*/  STS [R224+0x2000], R7 ;  /* 0x00200007e0007388 */ /* 0x000fe20000000800 */
[----:B------:R-:W-:Y:S02]  /*4c90*/  FMUL.FTZ R38, R5, R38 ;  /* 0x0000002605267220 */ /* 0x000fe40000410000 */
[----:B------:R-:W-:Y:S01]  /*4ca0*/  FMUL.FTZ R39, R4, R39 ;  /* 0x0000002704277220 */ /* 0x000fe20000410000 */
[----:B------:R-:W-:Y:S01]  /*4cb0*/  BAR.SYNC.DEFER_BLOCKING 0x0 ;  /* 0x0000000000007b1d */ /* 0x000fe20000010000 */
[--C-:B------:R-:W-:Y:S02]  /*4cc0*/  FADD.FTZ R13, R42, -R14.reuse ;  /* 0x8000000e2a0d7221 */ /* 0x100fe40000010000 */
[----:B------:R-:W-:Y:S01]  /*4cd0*/  FADD.FTZ R14, R43, -R14 ;  /* 0x8000000e2b0e7221 */ /* 0x000fe20000010000 */
[----:B------:R-:W-:Y:S01]  /*4ce0*/  F2FP.BF16.PACK_AB R39, R39, R38 ;  /* 0x000000262727723e */ /* 0x000fe200000010ff */
[----:B------:R-:W-:Y:S02]  /*4cf0*/  FMUL.FTZ R13, R22, R13 ;  /* 0x0000000d160d7220 */ /* 0x000fe40000410000 */
[----:B------:R-:W-:Y:S02]  /*4d00*/  FMUL.FTZ R14, R189, R14 ;  /* 0x0000000ebd0e7220 */ /* 0x000fe40000410000 */
[----:B------:R-:W-:Y:S03]  /*4d10*/  IMAD.SHL.U32 R110, R218, 0x2, RZ ;  /* 0x00000002da6e7824 */ /* 0x000fe600078e00ff */
        /* <DEDUP_REMOVED lines=129> */
[----:B------:R-:W-:Y:S02]  /*5530*/  LEA R8, P0, R9, c[0x0][0x280], 0x2 ;  /* 0x0000a00009087a11 */ /* 0x000fe400078010ff */
[----:B------:R-:W-:Y:S02]  /*5540*/  IADD3 R6, -R229, R230, -R6 ;  /* 0x000000e6e5067210 */ /* 0x000fe40007ffe906 */
[----:B------:R-:W-:Y:S01]  /*5550*/  LEA.HI.X R9, R9, c[0x0][0x284], R4, 0x2, P0 ;  /* 0x0000a10009097a11 */ /* 0x000fe200000f1404 */
[----:B------:R-:W-:Y:S01]  /*5560*/  IMAD.X R4, R3, 0x1, R247, P1 ;  /* 0x0000000103047824 */ /* 0x000fe200008e06f7 */
[C---:B------:R-:W-:Y:S02]  /*5570*/  LEA R10, P0, R5.reuse, c[0x0][0x1f0], 0x1 ;  /* 0x00007c00050a7a11 */ /* 0x040fe400078008ff */
[----:B------:R-:W-:Y:S02]  /*5580*/  ISETP.LT.OR P2, PT, R6, 0x1, !P3 ;  /* 0x000000010600780c */ /* 0x000fe40005f41670 */
[----:B------:R-:W-:Y:S02]  /*5590*/  LEA.HI.X R11, R5, c[0x0][0x1f4], R4, 0x1, P0 ;  /* 0x00007d00050b7a11 */ /* 0x000fe400000f0c04 */
[C---:B------:R-:W-:Y:S02]  /*55a0*/  LEA R4, P0, R7.reuse, c[0x0][0x1f0], 0x1 ;  /* 0x00007c0007047a11 */ /* 0x040fe400078008ff */
        /* <DEDUP_REMOVED lines=20> */
.L_x_1269:
        /* <DEDUP_REMOVED lines=11> */
[----:B------:R-:W-:Y:S03]  /*57a0*/  LEA.HI.X.SX32 R3, R252, R241, 0x1, P0 ;  /* 0x000000f1fc037211 */ /* 0x000fe600000f0eff */
[----:B------:R-:W-:Y:S04]  /*57b0*/  IMAD.MOV.U32 R252, RZ, RZ, R248 ;  /* 0x000000fffffc7224 */ /* 0x000fe800078e00f8 */
        /* <DEDUP_REMOVED lines=11> */
[----:B------:R-:W1:Y:S07]  /*5870*/  LDSM.16.M88.4 R172, [R212+0x1000] ;  /* 0x00100000d4ac783b */ /* 0x000e6e0000000200 */
[-C--:B------:R-:W-:Y:S08]  /*5880*/  HMMA.16816.F32.BF16 R4, R184, R188.reuse, R4 ;  /* 0x000000bcb804723c */ /* 0x080ff00000041804 */
[C---:B------:R-:W-:Y:S08]  /*5890*/  HMMA.16816.F32.BF16 R8, R192.reuse, R188, R8 ;  /* 0x000000bcc008723c */ /* 0x040ff00000041808 */
[-C--:B------:R-:W-:Y:S08]  /*58a0*/  HMMA.16816.F32.BF16 R12, R192, R190.reuse, R12 ;  /* 0x000000bec00c723c */ /* 0x080ff0000004180c */
[C---:B------:R-:W-:Y:S01]  /*58b0*/  HMMA.16816.F32.BF16 R16, R184.reuse, R190, R16 ;  /* 0x000000beb810723c */ /* 0x040fe20000041810 */
        /* <DEDUP_REMOVED lines=9> */
[----:B------:R-:W3:Y:S07]  /*5950*/  LDSM.16.MT88.4 R192, [R211+0x6000] ;  /* 0x00600000d3c0783b */ /* 0x000eee0000004200 */
[----:B------:R-:W-:Y:S01]  /*5960*/  HMMA.16816.F32.BF16 R108, R184, R202, R108 ;  /* 0x000000cab86c723c */ /* 0x000fe2000004186c */
[----:B------:R-:W4:Y:S04]  /*5970*/  LDSM.16.M88.4 R184, [R212+0x1800] ;  /* 0x00180000d4b8783b */ /* 0x000f280000000200 */
[----:B------:R-:W5:Y:S03]  /*5980*/  LDSM.16.M88.4 R200, [R212+0x1c00] ;  /* 0x001c0000d4c8783b */ /* 0x000f660000000200 */
        /* <DEDUP_REMOVED lines=9> */
[----:B------:R-:W-:Y:S07]  /*5a20*/  LDSM.16.MT88.4 R188, [R211+0x2000] ;  /* 0x00200000d3bc783b */ /* 0x000fee0000004200 */
[-C--:B---3--:R-:W-:Y:S08]  /*5a30*/  HMMA.16816.F32.BF16 R36, R172, R192.reuse, R36 ;  /* 0x000000c0ac24723c */ /* 0x088ff00000041824 */
[C---:B------:R-:W-:Y:S08]  /*5a40*/  HMMA.16816.F32.BF16 R40, R180.reuse, R192, R40 ;  /* 0x000000c0b428723c */ /* 0x040ff00000041828 */
[-C--:B------:R-:W-:Y:S01]  /*5a50*/  HMMA.16816.F32.BF16 R104, R180, R194.reuse, R104 ;  /* 0x000000c2b468723c */ /* 0x080fe20000041868 */
[----:B------:R-:W-:Y:S07]  /*5a60*/  LDSM.16.M88.4 R180, [R212+0x2000] ;  /* 0x00200000d4b4783b */ /* 0x000fee0000000200 */
[----:B------:R-:W-:Y:S01]  /*5a70*/  HMMA.16816.F32.BF16 R108, R172, R194, R108 ;  /* 0x000000c2ac6c723c */ /* 0x000fe2000004186c */
[----:B------:R-:W2:Y:S04]  /*5a80*/  LDSM.16.MT88.4 R172, [R211+0x6800] ;  /* 0x00680000d3ac783b */ /* 0x000ea80000004200 */
[----:B------:R-:W3:Y:S03]  /*5a90*/  LDSM.16.M88.4 R192, [R212+0x2400] ;  /* 0x00240000d4c0783b */ /* 0x000ee60000000200 */
[-C--:B----4-:R-:W-:Y:S08]  /*5aa0*/  HMMA.16816.F32.BF16 R4, R184, R196.reuse, R4 ;  /* 0x000000c4b804723c */ /* 0x090ff00000041804 */
[C---:B-----5:R-:W-:Y:S08]  /*5ab0*/  HMMA.16816.F32.BF16 R8, R200.reuse, R196, R8 ;  /* 0x000000c4c808723c */ /* 0x060ff00000041808 */
        /* <DEDUP_REMOVED lines=233> */
.L_x_1267:
        /* <DEDUP_REMOVED lines=8> */
[--C-:B-1----:R-:W-:Y:S02]  /*69d0*/  SHF.R.S32.HI R6, RZ, 0x2, R5.reuse ;  /* 0x00000002ff067819 */ /* 0x102fe40000011405 */
        /* <DEDUP_REMOVED lines=624> */
[----:B--2---:R-:W-:-:S04]  /*90e0*/  IADD3 R77, -R77, R2, RZ ;  /* 0x000000024d4d7210 */ /* 0x004fc80007ffe1ff */
.L_x_1272:
[-C--:B---3--:R-:W-:Y:S01]  /*90f0*/  LEA.HI R2, R0, R223.reuse, RZ, 0x3 ;  /* 0x000000df00027211 */ /* 0x088fe200078f18ff */
[----:B-----5:R-:W-:Y:S01]  /*9100*/  IMAD R77, R232, -0x50, R77 ;  /* 0xffffffb0e84d7824 */ /* 0x020fe200078e024d */
[----:B------:R-:W-:Y:S01]  /*9110*/  LEA.HI R0, R0, R223, RZ, 0x6 ;  /* 0x000000df00007211 */ /* 0x000fe200078f30ff */
[----:B------:R-:W-:Y:S01]  /*9120*/  CS2R R42, SRZ ;  /* 0x00000000002a7805 */ /* 0x000fe2000001ff00 */
[----:B------:R-:W-:Y:S01]  /*9130*/  LOP3.LUT R80, R2, 0x1ffffff8, RZ, 0xc0, !PT ;  /* 0x1ffffff802507812 */ /* 0x000fe200078ec0ff */
[----:B------:R-:W-:Y:S01]  /*9140*/  CS2R R40, SRZ ;  /* 0x0000000000287805 */ /* 0x000fe2000001ff00 */
[----:B------:R-:W-:Y:S01]  /*9150*/  SHF.R.S32.HI R2, RZ, 0x3, R2 ;  /* 0x00000003ff027819 */ /* 0x000fe20000011402 */
[----:B------:R-:W-:Y:S01]  /*9160*/  IMAD.SHL.U32 R0, R0, 0x8, RZ ;  /* 0x0000000800007824 */ /* 0x000fe200078e00ff */
[C---:B------:R-:W-:Y:S01]  /*9170*/  ISETP.GT.AND P0, PT, R223.reuse, 0x7f, PT ;  /* 0x0000007fdf00780c */ /* 0x040fe20003f04270 */
[----:B------:R-:W-:Y:S01]  /*9180*/  IMAD.IADD R80, R223, 0x1, -R80 ;  /* 0x00000001df507824 */ /* 0x000fe200078e0a50 */
[----:B------:R-:W-:Y:S01]  /*9190*/  IMNMX R77, R77, 0x50, PT ;  /* 0x000000504d4d7817 */ /* 0x000fe20003800200 */
[----:B------:R-:W-:Y:S01]  /*91a0*/  IMAD.SHL.U32 R3, R2, 0x40, RZ ;  /* 0x0000004002037824 */ /* 0x000fe200078e00ff */
[----:B------:R-:W-:Y:S01]  /*91b0*/  CS2R R46, SRZ ;  /* 0x00000000002e7805 */ /* 0x000fe2000001ff00 */
        /* <DEDUP_REMOVED lines=12> */
[----:B------:R-:W-:Y:S01]  /*9280*/  CS2R R12, SRZ ;  /* 0x00000000000c7805 */ /* 0x000fe2000001ff00 */
[----:B------:R-:W-:Y:S01]  /*9290*/  LOP3.LUT R3, R4, R3, RZ, 0x3c, !PT ;  /* 0x0000000304037212 */ /* 0x000fe200078e3cff */
[----:B------:R-:W-:Y:S01]  /*92a0*/  IMAD.WIDE.U32 R84, R233, c[0x0][0x338], R80 ;  /* 0x0000ce00e9547a25 */ /* 0x000fe200078e0050 */
[----:B------:R-:W-:Y:S01]  /*92b0*/  CS2R R4, SRZ ;  /* 0x0000000000047805 */ /* 0x000fe2000001ff00 */
[----:B------:R-:W-:Y:S01]  /*92c0*/  ISETP.GE.AND P6, PT, R2, R77, PT ;  /* 0x0000004d0200720c */ /* 0x000fe20003fc6270 */
[----:B------:R-:W-:Y:S01]  /*92d0*/  CS2R R66, SRZ ;  /* 0x0000000000427805 */ /* 0x000fe2000001ff00 */
[----:B------:R-:W-:Y:S01]  /*92e0*/  LOP3.LUT R78, R3, 0x7ffffe00, R0, 0xf8, !PT ;  /* 0x7ffffe00034e7812 */ /* 0x000fe200078ef800 */
[----:B------:R-:W-:Y:S01]  /*92f0*/  CS2R R64, SRZ ;  /* 0x0000000000407805 */ /* 0x000fe2000001ff00 */
[----:B------:R-:W-:Y:S01]  /*9300*/  SHF.R.S32.HI R0, RZ, 0x1f, R233 ;  /* 0x0000001fff007819 */ /* 0x000fe200000114e9 */
[----:B------:R-:W-:Y:S01]  /*9310*/  CS2R R70, SRZ ;  /* 0x0000000000467805 */ /* 0x000fe2000001ff00 */
[----:B------:R-:W-:Y:S01]  /*9320*/  SHF.R.S32.HI R3, RZ, 0x1f, R231 ;  /* 0x0000001fff037819 */ /* 0x000fe200000114e7 */
[----:B------:R-:W-:Y:S01]  /*9330*/  IMAD.SHL.U32 R78, R78, 0x2, RZ ;  /* 0x000000024e4e7824 */ /* 0x000fe200078e00ff */
[C---:B------:R-:W-:Y:S01]  /*9340*/  ISETP.GT.AND P2, PT, R223.reuse, 0x27f, PT ;  /* 0x0000027fdf00780c */ /* 0x040fe20003f44270 */
[----:B------:R-:W-:Y:S01]  /*9350*/  IMAD R76, R0, c[0x0][0x338], RZ ;  /* 0x0000ce00004c7a24 */ /* 0x000fe200078e02ff */
[----:B------:R-:W-:Y:S01]  /*9360*/  ISETP.GT.AND P1, PT, R223, 0x17f, PT ;  /* 0x0000017fdf00780c */ /* 0x000fe20003f24270 */
[----:B------:R-:W-:Y:S01]  /*9370*/  CS2R R68, SRZ ;  /* 0x0000000000447805 */ /* 0x000fe2000001ff00 */
[----:B------:R-:W-:Y:S01]  /*9380*/  SEL R3, R3, RZ, !P3 ;  /* 0x000000ff03037207 */ /* 0x000fe20005800000 */
[----:B------:R-:W-:Y:S01]  /*9390*/  IMAD R76, R233, c[0x0][0x33c], R76 ;  /* 0x0000cf00e94c7a24 */ /* 0x000fe200078e024c */
[----:B------:R-:W1:Y:S01]  /*93a0*/  @!P0 LDS.128 R40, [R78+0x9880] ;  /* 0x009880004e288984 */ /* 0x000e620000000c00 */
[----:B------:R-:W-:Y:S01]  /*93b0*/  SEL R231, R231, RZ, !P3 ;  /* 0x000000ffe7e77207 */ /* 0x000fe20005800000 */
[----:B------:R-:W-:Y:S01]  /*93c0*/  CS2R R74, SRZ ;  /* 0x00000000004a7805 */ /* 0x000fe2000001ff00 */
[----:B------:R-:W-:Y:S01]  /*93d0*/  IMAD.IADD R85, R85, 0x1, R76 ;  /* 0x0000000155557824 */ /* 0x000fe200078e024c */
[----:B------:R-:W2:Y:S01]  /*93e0*/  @!P0 LDS.128 R44, [R78+0xc080] ;  /* 0x00c080004e2c8984 */ /* 0x000ea20000000c00 */
[----:B------:R-:W-:Y:S01]  /*93f0*/  IMAD R76, R3, c[0x0][0x340], RZ ;  /* 0x0000d000034c7a24 */ /* 0x000fe200078e02ff */
[----:B------:R-:W-:Y:S01]  /*9400*/  CS2R R72, SRZ ;  /* 0x0000000000487805 */ /* 0x000fe2000001ff00 */
[----:B------:R-:W-:Y:S01]  /*9410*/  CS2R R54, SRZ ;  /* 0x0000000000367805 */ /* 0x000fe2000001ff00 */
[----:B------:R-:W3:Y:S01]  /*9420*/  @!P0 LDS.128 R48, [R78+0xe880] ;  /* 0x00e880004e308984 */ /* 0x000ee20000000c00 */
[----:B------:R-:W-:Y:S01]  /*9430*/  CS2R R52, SRZ ;  /* 0x0000000000347805 */ /* 0x000fe2000001ff00 */
[----:B------:R-:W-:Y:S01]  /*9440*/  CS2R R58, SRZ ;  /* 0x00000000003a7805 */ /* 0x000fe2000001ff00 */
[----:B------:R-:W-:Y:S01]  /*9450*/  CS2R R56, SRZ ;  /* 0x0000000000387805 */ /* 0x000fe2000001ff00 */
[----:B------:R-:W4:Y:S01]  /*9460*/  @!P0 LDS.128 R4, [R78+0x2080] ;  /* 0x002080004e048984 */ /* 0x000f220000000c00 */
[----:B------:R-:W-:Y:S01]  /*9470*/  CS2R R62, SRZ ;  /* 0x00000000003e7805 */ /* 0x000fe2000001ff00 */
[----:B------:R-:W-:Y:S01]  /*9480*/  CS2R R60, SRZ ;  /* 0x00000000003c7805 */ /* 0x000fe2000001ff00 */
[----:B------:R-:W-:Y:S01]  /*9490*/  CS2R R30, SRZ ;  /* 0x00000000001e7805 */ /* 0x000fe2000001ff00 */
[----:B------:R-:W1:Y:S01]  /*94a0*/  @!P0 LDS.128 R8, [R78+0x4880] ;  /* 0x004880004e088984 */ /* 0x000e620000000c00 */
[----:B------:R-:W-:Y:S01]  /*94b0*/  CS2R R28, SRZ ;  /* 0x00000000001c7805 */ /* 0x000fe2000001ff00 */
[----:B------:R-:W-:Y:S01]  /*94c0*/  CS2R R34, SRZ ;  /* 0x0000000000227805 */ /* 0x000fe2000001ff00 */
[----:B------:R-:W-:Y:S01]  /*94d0*/  CS2R R32, SRZ ;  /* 0x0000000000207805 */ /* 0x000fe2000001ff00 */
[----:B------:R-:W1:Y:S01]  /*94e0*/  @!P0 LDS.128 R12, [R78+0x7080] ;  /* 0x007080004e0c8984 */ /* 0x000e620000000c00 */
[C---:B------:R-:W-:Y:S01]  /*94f0*/  IADD3 R86, P0, R2.reuse, R82, RZ ;  /* 0x0000005202567210 */ /* 0x040fe20007f1e0ff */
        /* <DEDUP_REMOVED lines=8> */
[----:B------:R-:W-:Y:S01]  /*9580*/  LEA.HI.X.SX32 R87, R2, R83, 0x1, P0 ;  /* 0x0000005302577211 */ /* 0x000fe200000f0eff */
[C---:B------:R-:W-:Y:S01]  /*9590*/  IMAD R76, R231.reuse, c[0x0][0x344], R76 ;  /* 0x0000d100e74c7a24 */ /* 0x040fe200078e024c */
[----:B------:R-:W-:Y:S01]  /*95a0*/  BSSY B0, `(.L_x_1273) ;  /* 0x0000020000007945 */ /* 0x000fe20003800000 */
[----:B------:R-:W-:Y:S01]  /*95b0*/  IMAD.WIDE.U32 R82, R231, c[0x0][0x340], R84 ;  /* 0x0000d000e7527a25 */ /* 0x000fe200078e0054 */
[----:B------:R-:W1:Y:S01]  /*95c0*/  @!P2 LDS.128 R64, [R78+0x7880] ;  /* 0x007880004e40a984 */ /* 0x000e620000000c00 */
[----:B------:R-:W-:-:S02]  /*95d0*/  IADD3 R79, R80, 0x40, RZ ;  /* 0x00000040504f7810 */ /* 0x000fc40007ffe0ff */
[----:B------:R-:W-:Y:S01]  /*95e0*/  IMAD.WIDE R84, R232, 0x50, R86 ;  /* 0x00000050e8547825 */ /* 0x000fe200078e0256 */
[----:B------:R-:W1:Y:S03]  /*95f0*/  @!P2 LDS.128 R68, [R78+0xa080] ;  /* 0x00a080004e44a984 */ /* 0x000e660000000c00 */
[----:B------:R-:W-:Y:S01]  /*9600*/  IMAD.IADD R87, R83, 0x1, R76 ;  /* 0x0000000153577824 */ /* 0x000fe200078e024c */
        /* <DEDUP_REMOVED lines=12> */
[----:B---34-:R-:W-:Y:S01]  /*96d0*/  IMAD R76, R85, c[0x0][0x330], RZ ;  /* 0x0000cc00554c7a24 */ /* 0x018fe200078e02ff */
        /* <DEDUP_REMOVED lines=12> */
.L_x_1274:
[----:B---34-:R-:W-:Y:S05]  /*97a0*/  BSYNC B0 ;  /* 0x0000000000007941 */ /* 0x018fea0003800000 */
.L_x_1273:
        /* <DEDUP_REMOVED lines=20> */
.L_x_1276:
[----:B------:R-:W-:Y:S05]  /*98f0*/  BSYNC B0 ;  /* 0x0000000000007941 */ /* 0x000fea0003800000 */
.L_x_1275:
        /* <DEDUP_REMOVED lines=20> */
.L_x_1278:
[----:B------:R-:W-:Y:S05]  /*9a40*/  BSYNC B0 ;  /* 0x0000000000007941 */ /* 0x000fea0003800000 */
.L_x_1277:
        /* <DEDUP_REMOVED lines=23> */
.L_x_1280:
[----:B------:R-:W-:Y:S05]  /*9bc0*/  BSYNC B0 ;  /* 0x0000000000007941 */ /* 0x000fea0003800000 */
.L_x_1279:
        /* <DEDUP_REMOVED lines=18> */
.L_x_1282:
[----:B------:R-:W-:Y:S05]  /*9cf0*/  BSYNC B0 ;  /* 0x0000000000007941 */ /* 0x000fea0003800000 */
.L_x_1281:
        /* <DEDUP_REMOVED lines=19> */
.L_x_1271:
[----:B------:R-:W-:Y:S01]  /*9e30*/  ISETP.NE.U32.AND P0, PT, RZ, c[0x0][0x358], PT ;  /* 0x0000d600ff007a0c */ /* 0x000fe20003f05070 */
[----:B------:R-:W-:-:S03]  /*9e40*/  IMAD.MOV.U32 R0, RZ, RZ, 0x4 ;  /* 0x00000004ff007424 */ /* 0x000fc600078e00ff */
[----:B------:R-:W-:Y:S01]  /*9e50*/  ISETP.NE.AND.EX P1, PT, RZ, c[0x0][0x35c], PT, P0 ;  /* 0x0000d700ff007a0c */ /* 0x000fe20003f25300 */
[----:B-1----:R-:W-:Y:S01]  /*9e60*/  IMAD.WIDE R6, R231, R0, c[0x0][0x358] ;  /* 0x0000d600e7067625 */ /* 0x002fe200078e0200 */
        /* <DEDUP_REMOVED lines=13> */
[----:B--2---:R-:W-:-:S04]  /*9f40*/  IADD3 R5, -R5, R0, RZ ;  /* 0x0000000005057210 */ /* 0x004fc80007ffe1ff */
.L_x_1283:
[----:B-1----:R-:W-:Y:S01]  /*9f50*/  SHF.R.S32.HI R2, RZ, 0x1f, R223 ;  /* 0x0000001fff027819 */ /* 0x002fe200000114df */
[----:B-----5:R-:W-:Y:S01]  /*9f60*/  IMAD R5, R232, -0x50, R5 ;  /* 0xffffffb0e8057824 */ /* 0x020fe200078e0205 */
[----:B------:R-:W-:Y:S01]  /*9f70*/  SHF.R.S32.HI R0, RZ, 0x1f, R233 ;  /* 0x0000001fff007819 */ /* 0x000fe200000114e9 */
[----:B------:R-:W-:Y:S01]  /*9f80*/  BSSY B0, `(.L_x_1284) ;  /* 0x0000026000007945 */ /* 0x000fe20003800000 */
[----:B------:R-:W-:-:S02]  /*9f90*/  LEA.HI R2, R2, R223, RZ, 0x3 ;  /* 0x000000df02027211 */ /* 0x000fc400078f18ff */
[----:B------:R-:W-:Y:S01]  /*9fa0*/  SHF.R.S32.HI R3, RZ, 0x1f, R231 ;  /* 0x0000001fff037819 */ /* 0x000fe200000114e7 */
[----:B------:R-:W-:Y:S01]  /*9fb0*/  IMAD R4, R0, c[0x0][0x308], RZ ;  /* 0x0000c20000047a24 */ /* 0x000fe200078e02ff */
[----:B------:R-:W-:Y:S02]  /*9fc0*/  LOP3.LUT R6, R2, 0x1ffffff8, RZ, 0xc0, !PT ;  /* 0x1ffffff802067812 */ /* 0x000fe400078ec0ff */
[----:B------:R-:W-:Y:S01]  /*9fd0*/  SHF.R.S32.HI R2, RZ, 0x3, R2 ;  /* 0x00000003ff027819 */ /* 0x000fe20000011402 */
[----:B------:R-:W-:Y:S01]  /*9fe0*/  IMAD R11, R233, c[0x0][0x30c], R4 ;  /* 0x0000c300e90b7a24 */ /* 0x000fe200078e0204 */
[----:B------:R-:W-:Y:S01]  /*9ff0*/  SEL R3, R3, RZ, !P1 ;  /* 0x000000ff03037207 */ /* 0x000fe20004800000 */
[----:B------:R-:W-:Y:S01]  /*a000*/  IMAD.IADD R6, R223, 0x1, -R6 ;  /* 0x00000001df067824 */ /* 0x000fe200078e0a06 */
[C---:B------:R-:W-:Y:S02]  /*a010*/  ISETP.GE.AND P6, PT, R2.reuse, R5, PT ;  /* 0x000000050200720c */ /* 0x040fe40003fc6270 */
[----:B------:R-:W-:Y:S01]  /*a020*/  IADD3 R14, P0, R2, R12, RZ ;  /* 0x0000000c020e7210 */ /* 0x000fe20007f1e0ff */
[----:B------:R-:W-:Y:S01]  /*a030*/  IMAD.SHL.U32 R6, R6, 0x8, RZ ;  /* 0x0000000806067824 */ /* 0x000fe200078e00ff */
[----:B------:R-:W-:Y:S01]  /*a040*/  SEL R231, R231, RZ, !P1 ;  /* 0x000000ffe7e77207 */ /* 0x000fe20004800000 */
[----:B------:R-:W-:Y:S01]  /*a050*/  IMAD R4, R3, c[0x0][0x310], RZ ;  /* 0x0000c40003047a24 */ /* 0x000fe200078e02ff */
[----:B------:R-:W-:-:S02]  /*a060*/  LEA.HI.X.SX32 R15, R2, R13, 0x1, P0 ;  /* 0x0000000d020f7211 */ /* 0x000fc400000f0eff */
[----:B------:R-:W-:Y:S01]  /*a070*/  SHF.R.S32.HI R7, RZ, 0x1f, R6 ;  /* 0x0000001fff077819 */ /* 0x000fe20000011406 */
[----:B------:R-:W-:Y:S01]  /*a080*/  IMAD R17, R231, c[0x0][0x314], R4 ;  /* 0x0000c500e7117a24 */ /* 0x000fe200078e0204 */
[----:B------:R-:W-:Y:S01]  /*a090*/  IADD3 R4, R6, 0x80, RZ ;  /* 0x0000008006047810 */ /* 0x000fe20007ffe0ff */
[----:B------:R-:W-:-:S04]  /*a0a0*/  IMAD.WIDE R14, R232, 0x50, R14 ;  /* 0x00000050e80e7825 */ /* 0x000fc800078e020e */
[----:B------:R-:W-:-:S04]  /*a0b0*/  IMAD.WIDE.U32 R8, R233, c[0x0][0x308], R6 ;  /* 0x0000c200e9087a25 */ /* 0x000fc800078e0006 */
[----:B------:R-:W-:-:S04]  /*a0c0*/  IMAD.IADD R9, R9, 0x1, R11 ;  /* 0x0000000109097824 */ /* 0x000fc800078e020b */
[----:B------:R-:W-:Y:S01]  /*a0d0*/  IMAD.WIDE.U32 R12, R231, c[0x0][0x310], R8 ;  /* 0x0000c400e70c7a25 */ /* 0x000fe200078e0008 */
[----:B------:R-:W-:-:S03]  /*a0e0*/  IADD3 R8, R6, 0x40, RZ ;  /* 0x0000004006087810 */ /* 0x000fc60007ffe0ff */
        /* <DEDUP_REMOVED lines=15> */
.L_x_1285:
[----:B------:R-:W-:Y:S05]  /*a1e0*/  BSYNC B0 ;  /* 0x0000000000007941 */ /* 0x000fea0003800000 */
.L_x_1284:
[----:B------:R-:W-:Y:S01]  /*a1f0*/  IADD3 R10, R2, 0x20, RZ ;  /* 0x00000020020a7810 */ /* 0x000fe20007ffe0ff */
[----:B------:R-:W-:Y:S03]  /*a200*/  BSSY B0, `(.L_x_1286) ;  /* 0x0000013000007945 */ /* 0x000fe60003800000 */
[----:B------:R-:W-:-:S13]  /*a210*/  ISETP.GE.AND P5, PT, R10, R5, PT ;  /* 0x000000050a00720c */ /* 0x000fda0003fa6270 */
        /* <DEDUP_REMOVED lines=17> */
.L_x_1287:
[----:B------:R-:W-:Y:S05]  /*a330*/  BSYNC B0 ;  /* 0x0000000000007941 */ /* 0x000fea0003800000 */
.L_x_1286:
        /* <DEDUP_REMOVED lines=20> */
.L_x_1289:
[----:B------:R-:W-:Y:S05]  /*a480*/  BSYNC B0 ;  /* 0x0000000000007941 */ /* 0x000fea0003800000 */
.L_x_1288:
        /* <DEDUP_REMOVED lines=23> */
.L_x_1291:
[----:B------:R-:W-:Y:S05]  /*a600*/  BSYNC B0 ;  /* 0x0000000000007941 */ /* 0x000fea0003800000 */
.L_x_1290:
        /* <DEDUP_REMOVED lines=18> */
.L_x_1293:
[----:B------:R-:W-:Y:S05]  /*a730*/  BSYNC B0 ;  /* 0x0000000000007941 */ /* 0x000fea0003800000 */
.L_x_1292:
[----:B------:R-:W-:Y:S05]  /*a740*/  @P4 EXIT ;  /* 0x000000000000494d */ /* 0x000fea0003800000 */
[----:B------:R-:W-:Y:S01]  /*a750*/  IADD3 R0, P0, R14, 0x40, RZ ;  /* 0x000000400e007810 */ /* 0x000fe20007f1e0ff */
[----:B------:R-:W-:Y:S01]  /*a760*/  IMAD.MOV.U32 R11, RZ, RZ, R13 ;  /* 0x000000ffff0b7224 */ /* 0x000fe200078e000d */
[----:B------:R-:W-:-:S03]  /*a770*/  ISETP.GE.AND P1, PT, R6, c[0x0][0x324], PT ;  /* 0x0000c90006007a0c */ /* 0x000fc60003f26270 */
[----:B------:R-:W-:Y:S01]  /*a780*/  IMAD.X R14, RZ, RZ, R15, P0 ;  /* 0x000000ffff0e7224 */ /* 0x000fe200000e060f */
[----:B------:R-:W-:Y:S01]  /*a790*/  ISETP.GE.AND P0, PT, R8, c[0x0][0x324], PT ;  /* 0x0000c90008007a0c */ /* 0x000fe20003f06270 */
[----:B------:R-:W-:-:S04]  /*a7a0*/  IMAD.WIDE.U32 R10, R0, c[0x0][0x330], R10 ;  /* 0x0000cc00000a7a25 */ /* 0x000fc800078e000a */
[----:B-1----:R-:W-:Y:S01]  /*a7b0*/  IMAD R3, R14, c[0x0][0x330], RZ ;  /* 0x0000cc000e037a24 */ /* 0x002fe200078e02ff */
        /* <DEDUP_REMOVED lines=10> */
.L_x_1294:
        /* <DEDUP_REMOVED lines=10> */
.L_x_1428:


//--------------------- .text._ZN7cutlass13device_kernelIN5flash19enable_sm80_to_sm89INS1_16FlashAttnBwdSm80INS1_25CollectiveMainloopBwdSm80ILi2ELi1EN4cute5tupleIJNS5_1CILi64EEENS7_ILi80EEENS7_ILi192EEEEEENS_10bfloat16_tEfNS_4arch4Sm80ELb1ELb0ELb0ELb1ELb0ELb0ELb1ELb0ELi2ELi4ELi2ELi2ELb0EEENS1_24CollectiveEpilogueBwdGQAISB_fSE_Li256ELb1ELb0EEENS1_25SingleTileBwdLPTSchedulerILb1ELi80ELb0EEEEEEEEEvNT_6ParamsE --------------------------
	.section	.text._ZN7cutlass13device_kernelIN5flash19enable_sm80_to_sm89INS1_16FlashAttnBwdSm80INS1_25CollectiveMainloopBwdSm80ILi2ELi1EN4cute5tupleIJNS5_1CILi64EEENS7_ILi80EEENS7_ILi192EEEEEENS_10bfloat16_tEfNS_4arch4Sm80ELb1ELb0ELb0ELb1ELb0ELb0ELb1ELb0ELi2ELi4ELi2ELi2ELb0EEENS1_24CollectiveEpilogueBwdGQAISB_fSE_Li256ELb1ELb0EEENS1_25SingleTileBwdLPTSchedulerILb1ELi80ELb0EEEEEEEEEvNT_6ParamsE,"ax",@progbits
	.sectioninfo	@"SHI_REGISTERS=255"
	.align	128
.text._ZN7cutlass13device_kernelIN5flash19enable_sm80_to_sm89INS1_16FlashAttnBwdSm80INS1_25CollectiveMainloopBwdSm80ILi2ELi1EN4cute5tupleIJNS5_1CILi64EEENS7_ILi80EEENS7_ILi192EEEEEENS_10bfloat16_tEfNS_4arch4Sm80ELb1ELb0ELb0ELb1ELb0ELb0ELb1ELb0ELi2ELi4ELi2ELi2ELb0EEENS1_24CollectiveEpilogueBwdGQAISB_fSE_Li256ELb1ELb0EEENS1_25SingleTileBwdLPTSchedulerILb1ELi80ELb0EEEEEEEEEvNT_6ParamsE:
        .type           _ZN7cutlass13device_kernelIN5flash19enable_sm80_to_sm89INS1_16FlashAttnBwdSm80INS1_25CollectiveMainloopBwdSm80ILi2ELi1EN4cute5tupleIJNS5_1CILi64EEENS7_ILi80EEENS7_ILi192EEEEEENS_10bfloat16_tEfNS_4arch4Sm80ELb1ELb0ELb0ELb1ELb0ELb0ELb1ELb0ELi2ELi4ELi2ELi2ELb0EEENS1_24CollectiveEpilogueBwdGQAISB_fSE_Li256ELb1ELb0EEENS1_25SingleTileBwdLPTSchedulerILb1ELi80ELb0EEEEEEEEEvNT_6ParamsE,@function
        .size           _ZN7cutlass13device_kernelIN5flash19enable_sm80_to_sm89INS1_16FlashAttnBwdSm80INS1_25CollectiveMainloopBwdSm80ILi2ELi1EN4cute5tupleIJNS5_1CILi64EEENS7_ILi80EEENS7_ILi192EEEEEENS_10bfloat16_tEfNS_4arch4Sm80ELb1ELb0ELb0ELb1ELb0ELb0ELb1ELb0ELi2ELi4ELi2ELi2ELb0EEENS1_24CollectiveEpilogueBwdGQAISB_fSE_Li256ELb1ELb0EEENS1_25SingleTileBwdLPTSchedulerILb1ELi80ELb0EEEEEEEEEvNT_6ParamsE,(.L_x_1429 - _ZN7cutlass13device_kernelIN5flash19enable_sm80_to_sm89INS1_16FlashAttnBwdSm80INS1_25CollectiveMainloopBwdSm80ILi2ELi1EN4cute5tupleIJNS5_1CILi64EEENS7_ILi80EEENS7_ILi192EEEEEENS_10bfloat16_tEfNS_4arch4Sm80ELb1ELb0ELb0ELb1ELb0ELb0ELb1ELb0ELi2ELi4ELi2ELi2ELb0EEENS1_24CollectiveEpilogueBwdGQAISB_fSE_Li256ELb1ELb0EEENS1_25SingleTileBwdLPTSchedulerILb1ELi80ELb0EEEEEEEEEvNT_6ParamsE)
        .other          _ZN7cutlass13device_kernelIN5flash19enable_sm80_to_sm89INS1_16FlashAttnBwdSm80INS1_25CollectiveMainloopBwdSm80ILi2ELi1EN4cute5tupleIJNS5_1CILi64EEENS7_ILi80EEENS7_ILi192EEEEEENS_10bfloat16_tEfNS_4arch4Sm80ELb1ELb0ELb0ELb1ELb0ELb0ELb1ELb0ELi2ELi4ELi2ELi2ELb0EEENS1_24CollectiveEpilogueBwdGQAISB_fSE_Li256ELb1ELb0EEENS1_25SingleTileBwdLPTSchedulerILb1ELi80ELb0EEEEEEEEEvNT_6ParamsE,@"STO_CUDA_ENTRY STV_DEFAULT"
_ZN7cutlass13device_kernelIN5flash19enable_sm80_to_sm89INS1_16FlashAttnBwdSm80INS1_25CollectiveMainloopBwdSm80ILi2ELi1EN4cute5tupleIJNS5_1CILi64EEENS7_ILi80EEENS7_ILi192EEEEEENS_10bfloat16_tEfNS_4arch4Sm80ELb1ELb0ELb0ELb1ELb0ELb0ELb1ELb0ELi2ELi4ELi2ELi2ELb0EEENS1_24CollectiveEpilogueBwdGQAISB_fSE_Li256ELb1ELb0EEENS1_25SingleTileBwdLPTSchedulerILb1ELi80ELb0EEEEEEEEEvNT_6ParamsE:
        /* <DEDUP_REMOVED lines=30> */
.L_x_1296:
        /* <DEDUP_REMOVED lines=8> */
.L_x_1297:
        /* <DEDUP_REMOVED lines=21> */
.L_x_1298:
        /* <DEDUP_REMOVED lines=14> */
.L_x_1300:
[----:B------:R-:W-:Y:S02]  /*0490*/  ULDC UR4, c[0x0][0x3dc] ;  /* 0x0000f70000047ab9 */ /* 0x000fe40000000800 */
.L_x_1299:
[----:B------:R-:W-:-:S04]  /*04a0*/  UIADD3 UR4, UR4, 0x4f, URZ ;  /* 0x0000004f04047890 */ /* 0x000fc8000fffe03f */
[----:B------:R-:W-:-:S04]  /*04b0*/  UIMAD.WIDE UR4, UR4, 0x66666667, URZ ;  /* 0x66666667040478a5 */ /* 0x000fc8000f8e023f */
[----:B------:R-:W-:-:S04]  /*04c0*/  USHF.R.U32.HI UR4, URZ, 0x1f, UR5 ;  /* 0x0000001f3f047899 */ /* 0x000fc80008011605 */
[----:B------:R-:W-:-:S04]  /*04d0*/  ULEA.HI.SX32 UR4, UR5, UR4, 0x1b ;  /* 0x0000000405047291 */ /* 0x000fc8000f8fda3f */
[----:B------:R-:W-:-:S04]  /*04e0*/  UISETP.GE.AND UP0, UPT, UR11, UR4, UPT ;  /* 0x000000040b00728c */ /* 0x000fc8000bf06270 */
[----:B------:R-:W-:-:S06]  /*04f0*/  USEL UR7, UR7, 0xffffffff, !UP0 ;  /* 0xffffffff07077887 */ /* 0x000fcc000c000000 */
[----:B------:R-:W-:Y:S01]  /*0500*/  MOV R234, UR7 ;  /* 0x0000000700ea7c02 */ /* 0x000fe20008000f00 */
[----:B------:R-:W-:Y:S05]  /*0510*/  BRA `(.L_x_1301) ;  /* 0x0000049000007947 */ /* 0x000fea0003800000 */
.L_x_1295:
        /* <DEDUP_REMOVED lines=22> */
.L_x_1302:
        /* <DEDUP_REMOVED lines=8> */
.L_x_1303:
        /* <DEDUP_REMOVED lines=21> */
.L_x_1304:
        /* <DEDUP_REMOVED lines=14> */
.L_x_1306:
[----:B------:R-:W-:Y:S02]  /*0930*/  ULDC UR4, c[0x0][0x3dc] ;  /* 0x0000f70000047ab9 */ /* 0x000fe40000000800 */
.L_x_1305:
[----:B------:R-:W-:-:S04]  /*0940*/  UIADD3 UR4, UR4, 0x4f, URZ ;  /* 0x0000004f04047890 */ /* 0x000fc8000fffe03f */
[----:B------:R-:W-:-:S04]  /*0950*/  UIMAD.WIDE UR4, UR4, 0x66666667, URZ ;  /* 0x66666667040478a5 */ /* 0x000fc8000f8e023f */
[----:B------:R-:W-:-:S04]  /*0960*/  USHF.R.U32.HI UR4, URZ, 0x1f, UR5 ;  /* 0x0000001f3f047899 */ /* 0x000fc80008011605 */
[----:B------:R-:W-:-:S04]  /*0970*/  ULEA.HI.SX32 UR4, UR5, UR4, 0x1b ;  /* 0x0000000405047291 */ /* 0x000fc8000f8fda3f */
[----:B------:R-:W-:-:S04]  /*0980*/  UISETP.GE.AND UP0, UPT, UR11, UR4, UPT ;  /* 0x000000040b00728c */ /* 0x000fc8000bf06270 */
[----:B------:R-:W-:-:S06]  /*0990*/  USEL UR7, UR7, 0xffffffff, !UP0 ;  /* 0xffffffff07077887 */ /* 0x000fcc000c000000 */
[----:B------:R-:W-:-:S04]  /*09a0*/  MOV R234, UR7 ;  /* 0x0000000700ea7c02 */ /* 0x000fc80008000f00 */
.L_x_1301:
[----:B------:R-:W-:-:S13]  /*09b0*/  ISETP.GE.AND P0, PT, R234, RZ, PT ;  /* 0x000000ffea00720c */ /* 0x000fda0003f06270 */
        /* <DEDUP_REMOVED lines=9> */
[----:B------:R-:W2:Y:S02]  /*0a50*/  @P6 LDG.E R3, [R16.64] ;  /* 0x0000000c10036981 */ /* 0x000ea4000c1e1900 */
[CC--:B------:R-:W-:Y:S02]  /*0a60*/  @P0 IMAD.WIDE R4, R234.reuse, R9.reuse, c[0x0][0x2d8] ;  /* 0x0000b600ea040625 */ /* 0x0c0fe400078e0209 */
[----:B------:R-:W3:Y:S02]  /*0a70*/  @P6 LDG.E R13, [R16.64] ;  /* 0x0000000c100d6981 */ /* 0x000ee4000c1e1900 */
[C---:B------:R-:W-:Y:S02]  /*0a80*/  IMAD.WIDE R14, R234.reuse, R9, c[0x0][0x2d0] ;  /* 0x0000b400ea0e7625 */ /* 0x040fe400078e0209 */
[----:B------:R1:W4:Y:S04]  /*0a90*/  @P0 LDG.E R2, [R4.64] ;  /* 0x0000000c04020981 */ /* 0x000328000c1e1900 */
[----:B------:R-:W5:Y:S01]  /*0aa0*/  @P2 LDG.E R11, [R14.64] ;  /* 0x0000000c0e0b2981 */ /* 0x000f62000c1e1900 */
[----:B------:R-:W-:Y:S01]  /*0ab0*/  ULDC UR9, c[0x0][0x168] ;  /* 0x00005a0000097ab9 */ /* 0x000fe20000000800 */
[----:B------:R-:W-:Y:S01]  /*0ac0*/  CS2R R6, SRZ ;  /* 0x0000000000067805 */ /* 0x000fe2000001ff00 */
[----:B------:R-:W-:Y:S01]  /*0ad0*/  ULDC UR14, c[0x0][0x198] ;  /* 0x00006600000e7ab9 */ /* 0x000fe20000000800 */
[----:B-1----:R-:W-:Y:S01]  /*0ae0*/  CS2R R4, SRZ ;  /* 0x0000000000047805 */ /* 0x002fe2000001ff00 */
[----:B--2---:R-:W-:-:S05]  /*0af0*/  @P6 IMAD R3, R234, 0x40, R3 ;  /* 0x00000040ea036824 */ /* 0x004fca00078e0203 */
[----:B------:R-:W-:Y:S01]  /*0b00*/  @P6 SHF.R.S32.HI R0, RZ, 0x1f, R3 ;  /* 0x0000001fff006819 */ /* 0x000fe20000011403 */
[----:B----4-:R1:W2:Y:S03]  /*0b10*/  @P0 R2UR UR9, R2 ;  /* 0x00000000020903c2 */ /* 0x0102a600000e0000 */
[----:B------:R-:W-:Y:S01]  /*0b20*/  @P6 LEA.HI R0, R0, R3, RZ, 0x6 ;  /* 0x0000000300006211 */ /* 0x000fe200078f30ff */
[----:B------:R-:W-:Y:S01]  /*0b30*/  IMAD.MOV.U32 R3, RZ, RZ, RZ ;  /* 0x000000ffff037224 */ /* 0x000fe200078e00ff */
[--C-:B---3--:R-:W-:Y:S01]  /*0b40*/  @P6 SHF.R.S32.HI R5, RZ, 0x1f, R13.reuse ;  /* 0x0000001fff056819 */ /* 0x108fe2000001140d */
[----:B------:R-:W-:Y:S01]  /*0b50*/  @P6 IMAD.MOV.U32 R4, RZ, RZ, R13 ;  /* 0x000000ffff046224 */ /* 0x000fe200078e000d */
[--C-:B-----5:R-:W-:Y:S01]  /*0b60*/  @P2 SHF.R.S32.HI R7, RZ, 0x1f, R11.reuse ;  /* 0x0000001fff072819 */ /* 0x120fe2000001140b */
[----:B------:R-:W-:Y:S01]  /*0b70*/  @P2 IMAD.MOV.U32 R6, RZ, RZ, R11 ;  /* 0x000000ffff062224 */ /* 0x000fe200078e000b */
[----:B------:R-:W-:Y:S01]  /*0b80*/  @P6 LOP3.LUT R3, R0, 0xffffffc0, RZ, 0xc0, !PT ;  /* 0xffffffc000036812 */ /* 0x000fe200078ec0ff */
[----:B-12---:R-:W-:Y:S05]  /*0b90*/  @P0 BRA `(.L_x_1307) ;  /* 0x0000006000000947 */ /* 0x006fea0003800000 */
[----:B------:R-:W-:Y:S05]  /*0ba0*/  @!P6 BRA `(.L_x_1307) ;  /* 0x000000500000e947 */ /* 0x000fea0003800000 */
[----:B------:R-:W2:Y:S04]  /*0bb0*/  LDG.E R2, [R16.64] ;  /* 0x0000000c10027981 */ /* 0x000ea8000c1e1900 */
[----:B------:R-:W3:Y:S01]  /*0bc0*/  LDG.E R0, [R16.64+0x4] ;  /* 0x0000040c10007981 */ /* 0x000ee2000c1e1900 */
[----:B--2---:R-:W1:Y:S08]  /*0bd0*/  R2UR UR9, R2 ;  /* 0x00000000020973c2 */ /* 0x004e7000000e0000 */
[----:B---3--:R-:W1:Y:S02]  /*0be0*/  R2UR UR4, R0 ;  /* 0x00000000000473c2 */ /* 0x008e6400000e0000 */
[----:B-1----:R-:W-:-:S06]  /*0bf0*/  UIADD3 UR9, -UR9, UR4, URZ ;  /* 0x0000000409097290 */ /* 0x002fcc000fffe13f */
.L_x_1307:
[----:B------:R-:W-:-:S04]  /*0c00*/  ISETP.NE.U32.AND P0, PT, RZ, c[0x0][0x2e0], PT ;  /* 0x0000b800ff007a0c */ /* 0x000fc80003f05070 */
[----:B------:R-:W-:-:S13]  /*0c10*/  ISETP.NE.AND.EX P0, PT, RZ, c[0x0][0x2e4], PT, P0 ;  /* 0x0000b900ff007a0c */ /* 0x000fda0003f05300 */
[----:B------:R-:W-:Y:S05]  /*0c20*/  @!P0 BRA `(.L_x_1308) ;  /* 0x0000004000008947 */ /* 0x000fea0003800000 */
[----:B------:R-:W-:-:S05]  /*0c30*/  IMAD.WIDE R8, R234, R9, c[0x0][0x2e0] ;  /* 0x0000b800ea087625 */ /* 0x000fca00078e0209 */
[----:B------:R-:W2:Y:S02]  /*0c40*/  LDG.E R0, [R8.64] ;  /* 0x0000000c08007981 */ /* 0x000ea4000c1e1900 */
[----:B--2---:R1:W2:Y:S02]  /*0c50*/  R2UR UR14, R0 ;  /* 0x00000000000e73c2 */ /* 0x0042a400000e0000 */
[----:B-12---:R-:W-:Y:S05]  /*0c60*/  BRA `(.L_x_1309) ;  /* 0x0000006000007947 */ /* 0x006fea0003800000 */
.L_x_1308:
[----:B------:R-:W-:Y:S05]  /*0c70*/  @!P2 BRA `(.L_x_1309) ;  /* 0x000000500000a947 */ /* 0x000fea0003800000 */
[----:B------:R-:W2:Y:S04]  /*0c80*/  LDG.E R0, [R14.64] ;  /* 0x0000000c0e007981 */ /* 0x000ea8000c1e1900 */
[----:B------:R-:W3:Y:S01]  /*0c90*/  LDG.E R2, [R14.64+0x4] ;  /* 0x0000040c0e027981 */ /* 0x000ee2000c1e1900 */
[----:B--2---:R-:W1:Y:S08]  /*0ca0*/  R2UR UR14, R0 ;  /* 0x00000000000e73c2 */ /* 0x004e7000000e0000 */
[----:B---3--:R-:W1:Y:S02]  /*0cb0*/  R2UR UR4, R2 ;  /* 0x00000000020473c2 */ /* 0x008e6400000e0000 */
[----:B-1----:R-:W-:-:S06]  /*0cc0*/  UIADD3 UR14, -UR14, UR4, URZ ;  /* 0x000000040e0e7290 */ /* 0x002fcc000fffe13f */
.L_x_1309:
[----:B------:R-:W-:Y:S01]  /*0cd0*/  UIADD3 UR6, -UR14, UR9, URZ ;  /* 0x000000090e067290 */ /* 0x000fe2000fffe13f */
[----:B------:R-:W-:Y:S01]  /*0ce0*/  PLOP3.LUT P0, PT, PT, PT, PT, 0x80, 0x0 ;  /* 0x000000000000781c */ /* 0x000fe20003f0f070 */
[----:B------:R-:W-:Y:S01]  /*0cf0*/  ULDC UR4, c[0x0][0x2a4] ;  /* 0x0000a90000047ab9 */ /* 0x000fe20000000800 */
[----:B------:R-:W-:Y:S01]  /*0d00*/  CS2R R170, SRZ ;  /* 0x0000000000aa7805 */ /* 0x000fe2000001ff00 */
[----:B------:R-:W-:Y:S01]  /*0d10*/  UIMAD UR6, UR11, 0x50, UR6 ;  /* 0x000000500b0678a4 */ /* 0x000fe2000f8e0206 */
        /* <DEDUP_REMOVED lines=72> */
[----:B------:R-:W-:Y:S01]  /*11a0*/  SHF.R.S32.HI R17, RZ, 0x1f, R226 ;  /* 0x0000001fff117819 */ /* 0x000fe200000114e2 */
[----:B------:R-:W-:Y:S01]  /*11b0*/  ULDC.64 UR6, c[0x0][0x248] ;  /* 0x0000920000067ab9 */ /* 0x000fe20000000a00 */
[----:B------:R-:W-:Y:S01]  /*11c0*/  IMAD.U32 R14, RZ, RZ, UR11 ;  /* 0x0000000bff0e7e24 */ /* 0x000fe2000f8e00ff */
[----:B------:R-:W-:Y:S01]  /*11d0*/  UISETP.NE.AND UP0, UPT, UR6, 0x1, UPT ;  /* 0x000000010600788c */ /* 0x000fe2000bf05270 */
[----:B------:R-:W-:Y:S01]  /*11e0*/  LEA.HI R218, R17, R226, RZ, 0x3 ;  /* 0x000000e211da7211 */ /* 0x000fe200078f18ff */
[----:B------:R-:W-:Y:S01]  /*11f0*/  UIMAD.WIDE.U32 UR6, UR10, UR7, URZ ;  /* 0x000000070a0672a5 */ /* 0x000fe2000f8e003f */
[----:B------:R-:W-:Y:S01]  /*1200*/  SEL R26, R234, RZ, !P2 ;  /* 0x000000ffea1a7207 */ /* 0x000fe20005000000 */
[----:B------:R-:W-:Y:S01]  /*1210*/  ULDC UR4, c[0x0][0x250] ;  /* 0x0000940000047ab9 */ /* 0x000fe20000000800 */
[----:B------:R-:W-:Y:S01]  /*1220*/  LOP3.LUT R11, R218, 0xfffffff8, RZ, 0xc0, !PT ;  /* 0xfffffff8da0b7812 */ /* 0x000fe200078ec0ff */
[----:B------:R-:W-:Y:S01]  /*1230*/  UMOV UR15, UR10 ;  /* 0x0000000a000f7c82 */ /* 0x000fe20008000000 */
[----:B------:R-:W-:Y:S01]  /*1240*/  SHF.R.S32.HI R233, RZ, 0x3, R218 ;  /* 0x00000003ffe97819 */ /* 0x000fe200000114da */
[----:B------:R-:W-:Y:S01]  /*1250*/  IMAD.U32 R240, RZ, RZ, UR10 ;  /* 0x0000000afff07e24 */ /* 0x000fe2000f8e00ff */
[----:B------:R-:W-:Y:S01]  /*1260*/  SEL R236, R234, RZ, !P6 ;  /* 0x000000ffeaec7207 */ /* 0x000fe20007000000 */
[----:B------:R-:W-:Y:S01]  /*1270*/  IMAD.IADD R2, R226, 0x1, -R11 ;  /* 0x00000001e2027824 */ /* 0x000fe200078e0a0b */
[----:B------:R-:W-:Y:S01]  /*1280*/  @UP0 USHF.R.U32.HI UR15, URZ, UR4, UR7 ;  /* 0x000000043f0f0299 */ /* 0x000fe20008011607 */
[----:B------:R-:W-:Y:S01]  /*1290*/  SHF.R.S32.HI R9, RZ, 0x1f, R233 ;  /* 0x0000001fff097819 */ /* 0x000fe200000114e9 */
[C---:B------:R-:W-:Y:S01]  /*12a0*/  IMAD.SHL.U32 R13, R233.reuse, 0x40, RZ ;  /* 0x00000040e90d7824 */ /* 0x040fe200078e00ff */
[----:B------:R-:W-:Y:S01]  /*12b0*/  ULDC.64 UR6, c[0x0][0x1e0] ;  /* 0x0000780000067ab9 */ /* 0x000fe20000000a00 */
[----:B------:R-:W-:Y:S01]  /*12c0*/  IMAD.SHL.U32 R22, R2, 0x8, RZ ;  /* 0x0000000802167824 */ /* 0x000fe200078e00ff */
[----:B------:R-:W-:Y:S01]  /*12d0*/  USHF.R.S32.HI UR4, URZ, 0x1f, UR15 ;  /* 0x0000001f3f047899 */ /* 0x000fe2000801140f */
[C---:B------:R-:W-:Y:S01]  /*12e0*/  IADD3 R29, P1, R233.reuse, R4, RZ ;  /* 0x00000004e91d7210 */ /* 0x040fe20007f3e0ff */
[----:B------:R-:W-:Y:S01]  /*12f0*/  IMAD.U32 R31, RZ, RZ, UR15 ;  /* 0x0000000fff1f7e24 */ /* 0x000fe2000f8e00ff */
[----:B------:R-:W-:Y:S01]  /*1300*/  IADD3 R6, P0, R233, R6, RZ ;  /* 0x00000006e9067210 */ /* 0x000fe20007f1e0ff */
[----:B------:R-:W-:Y:S01]  /*1310*/  UIMAD UR6, UR4, UR6, URZ ;  /* 0x00000006040672a4 */ /* 0x000fe2000f8e023f */
[----:B------:R-:W-:Y:S01]  /*1320*/  SHF.R.S32.HI R23, RZ, 0x1f, R22 ;  /* 0x0000001fff177819 */ /* 0x000fe20000011416 */
[C---:B------:R-:W-:Y:S01]  /*1330*/  IMAD.X R10, R9.reuse, 0x1, R5, P1 ;  /* 0x00000001090a7824 */ /* 0x040fe200008e0605 */
[----:B------:R-:W-:Y:S01]  /*1340*/  SHF.R.S32.HI R4, RZ, 0x1f, R234 ;  /* 0x0000001fff047819 */ /* 0x000fe200000114ea */
[----:B------:R-:W-:Y:S01]  /*1350*/  UIMAD UR6, UR15, UR7, UR6 ;  /* 0x000000070f0672a4 */ /* 0x000fe2000f8e0206 */
[----:B------:R-:W-:Y:S01]  /*1360*/  IMAD.X R7, R9, 0x1, R7, P0 ;  /* 0x0000000109077824 */ /* 0x000fe200000e0607 */
[----:B------:R-:W-:Y:S01]  /*1370*/  IADD3 R0, -R233, UR14, RZ ;  /* 0x0000000ee9007c10 */ /* 0x000fe2000fffe1ff */
[----:B------:R-:W-:Y:S01]  /*1380*/  IMAD.WIDE.U32 R18, R31, c[0x0][0x1e0], R22 ;  /* 0x000078001f127a25 */ /* 0x000fe200078e0016 */
[----:B------:R-:W-:Y:S01]  /*1390*/  SEL R5, R4, RZ, !P2 ;  /* 0x000000ff04057207 */ /* 0x000fe20005000000 */
[----:B------:R-:W-:Y:S01]  /*13a0*/  USHF.R.S32.HI UR17, URZ, 0x1f, UR8 ;  /* 0x0000001f3f117899 */ /* 0x000fe20008011408 */
[----:B------:R-:W-:Y:S01]  /*13b0*/  LOP3.LUT R13, R13, 0x1c0, RZ, 0xc0, !PT ;  /* 0x000001c00d0d7812 */ /* 0x000fe200078ec0ff */
[----:B------:R-:W-:Y:S01]  /*13c0*/  IMAD.WIDE R14, R14, 0x50, R6 ;  /* 0x000000500e0e7825 */ /* 0x000fe200078e0206 */
[----:B------:R-:W-:Y:S01]  /*13d0*/  IADD3 R19, R19, UR6, RZ ;  /* 0x0000000613137c10 */ /* 0x000fe2000fffe0ff */
[----:B------:R-:W-:Y:S01]  /*13e0*/  ULDC.64 UR6, c[0x0][0x1b0] ;  /* 0x00006c0000067ab9 */ /* 0x000fe20000000a00 */
[-C--:B------:R-:W-:Y:S01]  /*13f0*/  LEA.HI R6, R17, R226.reuse, RZ, 0x6 ;  /* 0x000000e211067211 */ /* 0x080fe200078f30ff */
[----:B------:R-:W-:Y:S01]  /*1400*/  IMAD R7, R5, c[0x0][0x1e8], RZ ;  /* 0x00007a0005077a24 */ /* 0x000fe200078e02ff */
[----:B------:R-:W-:Y:S01]  /*1410*/  IADD3 R8, R22, 0x80, RZ ;  /* 0x0000008016087810 */ /* 0x000fe20007ffe0ff */
[----:B------:R-:W-:Y:S01]  /*1420*/  IMAD.WIDE.U32 R18, R26, c[0x0][0x1e8], R18 ;  /* 0x00007a001a127a25 */ /* 0x000fe200078e0012 */
[----:B------:R-:W-:Y:S01]  /*1430*/  UIMAD UR6, UR4, UR6, URZ ;  /* 0x00000006040672a4 */ /* 0x000fe2000f8e023f */
[----:B------:R-:W-:Y:S01]  /*1440*/  SEL R4, R4, RZ, !P6 ;  /* 0x000000ff04047207 */ /* 0x000fe20007000000 */
[----:B------:R-:W-:Y:S01]  /*1450*/  USHF.R.S32.HI UR4, URZ, 0x1f, UR10 ;  /* 0x0000001f3f047899 */ /* 0x000fe2000801140a */
[----:B------:R-:W-:Y:S01]  /*1460*/  IMAD R7, R26, c[0x0][0x1ec], R7 ;  /* 0x00007b001a077a24 */ /* 0x000fe200078e0207 */
[----:B------:R-:W-:Y:S01]  /*1470*/  ISETP.GE.AND P5, PT, R8, c[0x0][0x1cc], PT ;  /* 0x0000730008007a0c */ /* 0x000fe20003fa6270 */
[----:B------:R-:W-:Y:S01]  /*1480*/  IMAD.U32 R9, RZ, RZ, UR11 ;  /* 0x0000000bff097e24 */ /* 0x000fe2000f8e00ff */
[----:B------:R-:W-:Y:S01]  /*1490*/  UIMAD UR6, UR15, UR7, UR6 ;  /* 0x000000070f0672a4 */ /* 0x000fe2000f8e0206 */
[----:B------:R-:W-:Y:S01]  /*14a0*/  IMAD R24, R10, c[0x0][0x178], RZ ;  /* 0x00005e000a187a24 */ /* 0x000fe200078e02ff */
[----:B------:R-:W-:Y:S01]  /*14b0*/  ISETP.GT.AND P6, PT, R226, 0x7f, PT ;  /* 0x0000007fe200780c */ /* 0x000fe20003fc4270 */
[----:B------:R-:W-:Y:S01]  /*14c0*/  IMAD.IADD R19, R19, 0x1, R7 ;  /* 0x0000000113137824 */ /* 0x000fe200078e0207 */
[----:B------:R-:W-:Y:S01]  /*14d0*/  USHF.L.U32 UR15, UR8, 0x6, URZ ;  /* 0x00000006080f7899 */ /* 0x000fe2000800063f */
[----:B------:R-:W-:Y:S01]  /*14e0*/  IMAD R7, R15, c[0x0][0x1d8], RZ ;  /* 0x000076000f077a24 */ /* 0x000fe200078e02ff */
[----:B------:R-:W-:Y:S01]  /*14f0*/  LEA.HI R216, R17, R226, RZ, 0x7 ;  /* 0x000000e211d87211 */ /* 0x000fe200078f38ff */
[----:B------:R-:W-:Y:S01]  /*1500*/  IMAD R9, R9, -0x50, R0 ;  /* 0xffffffb009097824 */ /* 0x000fe200078e0200 */
[----:B------:R-:W-:Y:S01]  /*1510*/  LOP3.LUT R0, R13, 0x38, R22, 0xf8, !PT ;  /* 0x000000380d007812 */ /* 0x000fe200078ef816 */
[C---:B------:R-:W-:Y:S01]  /*1520*/  IMAD R24, R29.reuse, c[0x0][0x17c], R24 ;  /* 0x00005f001d187a24 */ /* 0x040fe200078e0218 */
[----:B------:R-:W-:Y:S01]  /*1530*/  SHF.R.U32.HI R13, RZ, 0x3, R13 ;  /* 0x00000003ff0d7819 */ /* 0x000fe2000001160d */
[----:B------:R-:W-:Y:S01]  /*1540*/  IMAD.WIDE.U32 R20, R29, c[0x0][0x178], R22 ;  /* 0x00005e001d147a25 */ /* 0x000fe200078e0016 */
[----:B------:R-:W-:Y:S01]  /*1550*/  SHF.R.S32.HI R216, RZ, 0x7, R216 ;  /* 0x00000007ffd87819 */ /* 0x000fe200000114d8 */
[----:B------:R-:W-:Y:S01]  /*1560*/  UIMAD UR14, UR11, -0x50, UR14 ;  /* 0xffffffb00b0e78a4 */ /* 0x000fe2000f8e020e */
        /* <DEDUP_REMOVED lines=9> */
[----:B------:R-:W-:Y:S01]  /*1600*/  IMAD.MOV.U32 R24, RZ, RZ, R20 ;  /* 0x000000ffff187224 */ /* 0x000fe200078e0014 */
[----:B------:R-:W-:Y:S01]  /*1610*/  LEA R20, P0, R18, c[0x0][0x1c0], 0x1 ;  /* 0x0000700012147a11 */ /* 0x000fe200078008ff */
[----:B------:R-:W-:Y:S01]  /*1620*/  IMAD.IADD R0, R19, 0x1, R7 ;  /* 0x0000000113007824 */ /* 0x000fe200078e0207 */
[----:B------:R-:W-:Y:S01]  /*1630*/  CS2R R160, SRZ ;  /* 0x0000000000a07805 */ /* 0x000fe2000001ff00 */
[----:B------:R-:W-:Y:S01]  /*1640*/  IMAD.MOV.U32 R11, RZ, RZ, c[0x0][0x1d8] ;  /* 0x00007600ff0b7624 */ /* 0x000fe200078e00ff */
[----:B------:R-:W-:Y:S01]  /*1650*/  CS2R R158, SRZ ;  /* 0x00000000009e7805 */ /* 0x000fe2000001ff00 */
[----:B------:R-:W-:Y:S01]  /*1660*/  IMAD.WIDE.U32 R240, R240, c[0x0][0x180], R24 ;  /* 0x00006000f0f07a25 */ /* 0x000fe200078e0018 */
[----:B------:R-:W-:Y:S01]  /*1670*/  LEA.HI.X R21, R18, c[0x0][0x1c4], R0, 0x1, P0 ;  /* 0x0000710012157a11 */ /* 0x000fe200000f0c00 */
[----:B------:R-:W-:Y:S01]  /*1680*/  CS2R R156, SRZ ;  /* 0x00000000009c7805 */ /* 0x000fe2000001ff00 */
[C---:B------:R-:W-:Y:S01]  /*1690*/  ISETP.GE.AND P0, PT, R22.reuse, c[0x0][0x1cc], PT ;  /* 0x0000730016007a0c */ /* 0x040fe20003f06270 */
[----:B------:R-:W-:Y:S01]  /*16a0*/  IMAD.MOV.U32 R7, RZ, RZ, c[0x0][0x1dc] ;  /* 0x00007700ff077624 */ /* 0x000fe200078e00ff */
[----:B------:R-:W-:Y:S01]  /*16b0*/  SHF.R.S32.HI R0, RZ, 0x6, R6 ;  /* 0x00000006ff007819 */ /* 0x000fe20000011406 */
[----:B------:R-:W-:Y:S01]  /*16c0*/  IMAD.WIDE.U32 R30, R31, c[0x0][0x1b0], R22 ;  /* 0x00006c001f1e7a25 */ /* 0x000fe200078e0016 */
[----:B------:R-:W-:Y:S01]  /*16d0*/  ISETP.LT.OR P2, PT, R9, 0x1, P0 ;  /* 0x000000010900780c */ /* 0x000fe20000741670 */
[----:B------:R-:W-:Y:S01]  /*16e0*/  CS2R R154, SRZ ;  /* 0x00000000009a7805 */ /* 0x000fe2000001ff00 */
[----:B------:R-:W-:Y:S01]  /*16f0*/  IADD3 R6, R22, 0x40, RZ ;  /* 0x0000004016067810 */ /* 0x000fe20007ffe0ff */
[----:B------:R-:W-:Y:S01]  /*1700*/  IMAD R228, R0, 0x200, R13 ;  /* 0x0000020000e47824 */ /* 0x000fe200078e020d */
[C---:B------:R-:W-:Y:S01]  /*1710*/  LEA R24, P1, R11.reuse, R20, 0x6 ;  /* 0x000000140b187211 */ /* 0x040fe200078230ff */
[C---:B------:R-:W-:Y:S01]  /*1720*/  IMAD.SHL.U32 R13, R11.reuse, 0x20, RZ ;  /* 0x000000200b0d7824 */ /* 0x040fe200078e00ff */
[----:B------:R-:W-:Y:S01]  /*1730*/  ISETP.GE.AND P4, PT, R6, c[0x0][0x1cc], PT ;  /* 0x0000730006007a0c */ /* 0x000fe20003f86270 */
[----:B------:R-:W-:Y:S01]  /*1740*/  IMAD.SHL.U32 R228, R228, 0x2, RZ ;  /* 0x00000002e4e47824 */ /* 0x000fe200078e00ff */
[----:B------:R-:W-:Y:S01]  /*1750*/  LEA.HI.X R25, R11, R21, R7, 0x6, P1 ;  /* 0x000000150b197211 */ /* 0x000fe200008f3407 */
[----:B------:R-:W-:Y:S01]  /*1760*/  IMAD.MOV.U32 R7, RZ, RZ, 0x5 ;  /* 0x00000005ff077424 */ /* 0x000fe200078e00ff */
[----:B------:R-:W-:Y:S01]  /*1770*/  ISETP.LT.OR P3, PT, R9, 0x1, P4 ;  /* 0x000000010900780c */ /* 0x000fe20002761670 */
        /* <DEDUP_REMOVED lines=8> */
[----:B------:R-:W-:Y:S01]  /*1800*/  SHF.L.U64.HI R11, R11, R7, c[0x0][0x1dc] ;  /* 0x000077000b0b7619 */ /* 0x000fe20000010207 */
[----:B------:R-:W-:Y:S01]  /*1810*/  IMAD.MOV.U32 R16, RZ, RZ, c[0x0][0x1a8] ;  /* 0x00006a00ff107624 */ /* 0x000fe200078e00ff */
[----:B------:R-:W-:Y:S01]  /*1820*/  IADD3 R31, R31, UR6, RZ ;  /* 0x000000061f1f7c10 */ /* 0x000fe2000fffe0ff */
[----:B------:R-:W-:Y:S01]  /*1830*/  ULDC.64 UR6, c[0x0][0x180] ;  /* 0x0000600000067ab9 */ /* 0x000fe20000000a00 */
[C---:B------:R-:W-:Y:S01]  /*1840*/  ISETP.LT.OR P5, PT, R9.reuse, 0x21, P5 ;  /* 0x000000210900780c */ /* 0x040fe20002fa1670 */
[----:B------:R-:W-:Y:S01]  /*1850*/  UIMAD UR6, UR4, UR6, URZ ;  /* 0x00000006040672a4 */ /* 0x000fe2000f8e023f */
[----:B------:R-:W-:Y:S01]  /*1860*/  IMAD R10, R10, c[0x0][0x208], RZ ;  /* 0x000082000a0a7a24 */ /* 0x000fe200078e02ff */
[----:B------:R1:W-:Y:S01]  /*1870*/  LDGSTS.E.BYPASS.LTC128B.128 [R228+0xa080], [R20.64+0x80], !P3 ;  /* 0x0a08008014e47fae */ /* 0x0003e2000d901d4c */
[----:B------:R-:W-:Y:S01]  /*1880*/  ISETP.GT.AND P3, PT, R226, 0x7f, PT ;  /* 0x0000007fe200780c */ /* 0x000fe20003f64270 */
[----:B------:R-:W-:Y:S01]  /*1890*/  IMAD.WIDE.U32 R26, R26, c[0x0][0x1b8], R30 ;  /* 0x00006e001a1a7a25 */ /* 0x000fe200078e001e */
[----:B------:R-:W-:Y:S01]  /*18a0*/  UIMAD UR6, UR10, UR7, UR6 ;  /* 0x000000070a0672a4 */ /* 0x000fe2000f8e0206 */
[----:B------:R1:W-:Y:S01]  /*18b0*/  LDGSTS.E.BYPASS.LTC128B.128 [R228+0xc880], [R20.64+0x100], !P2 ;  /* 0x0c88010014e47fae */ /* 0x0003e2000d101d4c */
[----:B------:R-:W-:Y:S01]  /*18c0*/  ISETP.LT.OR P2, PT, R9, 0x21, P4 ;  /* 0x000000210900780c */ /* 0x000fe20002741670 */
[----:B------:R-:W-:Y:S01]  /*18d0*/  IMAD.IADD R27, R27, 0x1, R5 ;  /* 0x000000011b1b7824 */ /* 0x000fe200078e0205 */
[----:B------:R-:W-:Y:S01]  /*18e0*/  CS2R R152, SRZ ;  /* 0x0000000000987805 */ /* 0x000fe2000001ff00 */
[----:B------:R2:W-:Y:S01]  /*18f0*/  LDGSTS.E.BYPASS.LTC128B.128 [R228+0x8880], [R24.64], !P1 ;  /* 0x0888000018e47fae */ /* 0x0005e2000c901d4c */
[----:B------:R-:W-:Y:S01]  /*1900*/  ISETP.GE.AND P1, PT, R6, c[0x0][0x16c], PT ;  /* 0x00005b0006007a0c */ /* 0x000fe20003f26270 */
[----:B------:R-:W-:Y:S01]  /*1910*/  IMAD R5, R15, c[0x0][0x1a8], RZ ;  /* 0x00006a000f057a24 */ /* 0x000fe200078e02ff */
[----:B------:R-:W-:Y:S01]  /*1920*/  IADD3 R241, R241, UR6, RZ ;  /* 0x00000006f1f17c10 */ /* 0x000fe2000fffe0ff */
[----:B------:R-:W-:Y:S01]  /*1930*/  IMAD.MOV.U32 R222, RZ, RZ, c[0x0][0x178] ;  /* 0x00005e00ffde7624 */ /* 0x000fe200078e00ff */
[----:B------:R-:W-:Y:S01]  /*1940*/  SEL R12, RZ, 0xffffffff, P1 ;  /* 0xffffffffff0c7807 */ /* 0x000fe20000800000 */
[----:B------:R-:W-:Y:S01]  /*1950*/  IMAD R5, R14, c[0x0][0x1ac], R5 ;  /* 0x00006b000e057a24 */ /* 0x000fe200078e0205 */
[----:B------:R-:W-:Y:S01]  /*1960*/  ISETP.GT.AND P1, PT, R226, 0x7f, PT ;  /* 0x0000007fe200780c */ /* 0x000fe20003f24270 */
[----:B------:R-:W-:Y:S01]  /*1970*/  IMAD.WIDE.U32 R14, R14, c[0x0][0x1a8], R26 ;  /* 0x00006a000e0e7a25 */ /* 0x000fe200078e001a */
[----:B------:R-:W-:Y:S01]  /*1980*/  @!P3 LEA R18, P0, R13, R24, 0x1 ;  /* 0x000000180d12b211 */ /* 0x000fe200078008ff */
[----:B------:R2:W-:Y:S01]  /*1990*/  LDGSTS.E.BYPASS.LTC128B.128 [R228+0xb080], [R24.64+0x80], !P2 ;  /* 0x0b08008018e47fae */ /* 0x0005e2000d101d4c */
[----:B------:R-:W-:Y:S01]  /*19a0*/  ULDC.64 UR6, c[0x0][0x270] ;  /* 0x00009c0000067ab9 */ /* 0x000fe20000000a00 */
[----:B------:R-:W-:Y:S01]  /*19b0*/  IMAD.IADD R5, R15, 0x1, R5 ;  /* 0x000000010f057824 */ /* 0x000fe200078e0205 */
[----:B------:R-:W-:Y:S01]  /*19c0*/  @!P3 LEA.HI.X R19, R13, R25, R11, 0x1, P0 ;  /* 0x000000190d13b211 */ /* 0x000fe200000f0c0b */
[----:B------:R2:W-:Y:S01]  /*19d0*/  LDGSTS.E.BYPASS.LTC128B.128 [R228+0xd880], [R24.64+0x100], !P5 ;  /* 0x0d88010018e47fae */ /* 0x0005e2000e901d4c */
[----:B------:R-:W-:Y:S01]  /*19e0*/  ISETP.GE.AND P0, PT, R22, c[0x0][0x16c], PT ;  /* 0x00005b0016007a0c */ /* 0x000fe20003f06270 */
[----:B------:R-:W-:Y:S01]  /*19f0*/  IMAD.SHL.U32 R12, R12, 0x2, RZ ;  /* 0x000000020c0c7824 */ /* 0x000fe200078e00ff */
[----:B------:R-:W-:Y:S01]  /*1a00*/  UIMAD UR6, UR4, UR6, URZ ;  /* 0x00000006040672a4 */ /* 0x000fe2000f8e023f */
[----:B------:R-:W-:Y:S01]  /*1a10*/  IMAD R251, R4, c[0x0][0x188], RZ ;  /* 0x0000620004fb7a24 */ /* 0x000fe200078e02ff */
[----:B------:R-:W-:Y:S01]  /*1a20*/  SEL R11, RZ, 0x1, P0 ;  /* 0x00000001ff0b7807 */ /* 0x000fe20000000000 */
[----:B------:R-:W-:Y:S01]  /*1a30*/  IMAD.WIDE.U32 R240, R236, c[0x0][0x188], R240 ;  /* 0x00006200ecf07a25 */ /* 0x000fe200078e00f0 */
[C---:B------:R-:W-:Y:S01]  /*1a40*/  @!P3 ISETP.GE.AND P0, PT, R9.reuse, 0x41, PT ;  /* 0x000000410900b80c */ /* 0x040fe20003f06270 */
[----:B------:R-:W-:Y:S01]  /*1a50*/  UIMAD UR16, UR10, UR7, UR6 ;  /* 0x000000070a1072a4 */ /* 0x000fe2000f8e0206 */
[----:B------:R-:W-:Y:S01]  /*1a60*/  @!P1 ISETP.LT.OR P2, PT, R9, 0x41, P4 ;  /* 0x000000410900980c */ /* 0x000fe20002741670 */
[----:B-1----:R-:W-:Y:S01]  /*1a70*/  IMAD R20, R29, c[0x0][0x20c], R10 ;  /* 0x000083001d147a24 */ /* 0x002fe200078e020a */
[----:B------:R-:W-:Y:S01]  /*1a80*/  ISETP.GT.AND P4, PT, R226, 0x7f, PT ;  /* 0x0000007fe200780c */ /* 0x000fe20003f84270 */
[----:B------:R-:W-:Y:S01]  /*1a90*/  IMAD R251, R236, c[0x0][0x18c], R251 ;  /* 0x00006300ecfb7a24 */ /* 0x000fe200078e02fb */
[----:B------:R-:W-:Y:S01]  /*1aa0*/  LOP3.LUT R12, R12, 0x2, R11, 0xe2, !PT ;  /* 0x000000020c0c7812 */ /* 0x000fe200078ee20b */
[----:B------:R-:W-:Y:S01]  /*1ab0*/  IMAD.MOV.U32 R11, RZ, RZ, c[0x0][0x1ac] ;  /* 0x00006b00ff0b7624 */ /* 0x000fe200078e00ff */
[----:B------:R-:W-:Y:S01]  /*1ac0*/  ULDC.64 UR6, c[0x0][0x210] ;  /* 0x0000840000067ab9 */ /* 0x000fe20000000a00 */
[----:B------:R-:W-:Y:S01]  /*1ad0*/  IMAD.SHL.U32 R13, R222, 0x40, RZ ;  /* 0x00000040de0d7824 */ /* 0x000fe200078e00ff */
[----:B------:R-:W-:Y:S01]  /*1ae0*/  UIMAD UR6, UR4, UR6, URZ ;  /* 0x00000006040672a4 */ /* 0x000fe2000f8e023f */
[----:B------:R-:W-:Y:S01]  /*1af0*/  IMAD.IADD R251, R241, 0x1, R251 ;  /* 0x00000001f1fb7824 */ /* 0x000fe200078e02fb */
[----:B------:R-:W-:Y:S01]  /*1b00*/  CS2R R150, SRZ ;  /* 0x0000000000967805 */ /* 0x000fe2000001ff00 */
[----:B------:R-:W-:Y:S01]  /*1b10*/  @!P1 ISETP.GE.OR P3, PT, R22, c[0x0][0x1cc], !P0 ;  /* 0x0000730016009a0c */ /* 0x000fe20004766670 */
[----:B------:R-:W-:Y:S01]  /*1b20*/  IMAD.MOV.U32 R250, RZ, RZ, R240 ;  /* 0x000000fffffa7224 */ /* 0x000fe200078e00f0 */
[----:B------:R-:W-:Y:S01]  /*1b30*/  UIMAD UR6, UR10, UR7, UR6 ;  /* 0x000000070a0672a4 */ /* 0x000fe2000f8e0206 */
[----:B------:R-:W-:Y:S01]  /*1b40*/  IMAD.SHL.U32 R232, R226, 0x4, RZ ;  /* 0x00000004e2e87824 */ /* 0x000fe200078e00ff */
[----:B------:R-:W-:Y:S01]  /*1b50*/  @!P4 ISETP.GE.OR P1, PT, R8, c[0x0][0x1cc], !P0 ;  /* 0x000073000800ca0c */ /* 0x000fe20004726670 */
[----:B------:R-:W-:Y:S01]  /*1b60*/  IMAD.WIDE.U32 R30, R13, UR8, R250 ;  /* 0x000000080d1e7c25 */ /* 0x000fe2000f8e00fa */
[C---:B------:R-:W-:Y:S01]  /*1b70*/  LEA R32, P0, R14.reuse, c[0x0][0x190], 0x1 ;  /* 0x000064000e207a11 */ /* 0x040fe200078008ff */
[----:B------:R-:W-:Y:S01]  /*1b80*/  CS2R R148, SRZ ;  /* 0x0000000000947805 */ /* 0x000fe2000001ff00 */
[----:B------:R-:W-:Y:S01]  /*1b90*/  CS2R R146, SRZ ;  /* 0x0000000000927805 */ /* 0x000fe2000001ff00 */
[----:B------:R-:W-:Y:S01]  /*1ba0*/  IMAD.WIDE.U32 R28, R29, c[0x0][0x208], R22 ;  /* 0x000082001d1c7a25 */ /* 0x000fe200078e0016 */
[----:B------:R-:W-:Y:S01]  /*1bb0*/  LEA.HI.X R33, R14, c[0x0][0x194], R5, 0x1, P0 ;  /* 0x000065000e217a11 */ /* 0x000fe200000f0c05 */
[----:B------:R-:W-:Y:S01]  /*1bc0*/  CS2R R144, SRZ ;  /* 0x0000000000907805 */ /* 0x000fe2000001ff00 */
[----:B------:R-:W-:Y:S01]  /*1bd0*/  CS2R R142, SRZ ;  /* 0x00000000008e7805 */ /* 0x000fe2000001ff00 */
[----:B------:R1:W-:Y:S01]  /*1be0*/  @!P4 LDGSTS.E.BYPASS.LTC128B.128 [R228+0x9880], [R18.64], !P3 ;  /* 0x0988000012e4cfae */ /* 0x0003e2000d901d4c */
[----:B------:R-:W-:Y:S01]  /*1bf0*/  ISETP.GE.AND P3, PT, R8, c[0x0][0x19c], PT ;  /* 0x0000670008007a0c */ /* 0x000fe20003f66270 */
[----:B------:R-:W-:Y:S01]  /*1c00*/  IMAD.MOV.U32 R5, RZ, RZ, 0x6 ;  /* 0x00000006ff057424 */ /* 0x000fe200078e00ff */
[----:B------:R-:W-:Y:S01]  /*1c10*/  CS2R R140, SRZ ;  /* 0x00000000008c7805 */ /* 0x000fe2000001ff00 */
[----:B------:R1:W-:Y:S01]  /*1c20*/  @!P4 LDGSTS.E.BYPASS.LTC128B.128 [R228+0xc080], [R18.64+0x80], !P2 ;  /* 0x0c08008012e4cfae */ /* 0x0003e2000d101d4c */
[----:B------:R-:W-:Y:S01]  /*1c30*/  ISETP.GE.AND P2, PT, R6, c[0x0][0x19c], PT ;  /* 0x0000670006007a0c */ /* 0x000fe20003f46270 */
[----:B------:R-:W-:Y:S01]  /*1c40*/  IMAD.SHL.U32 R14, R16, 0x20, RZ ;  /* 0x00000020100e7824 */ /* 0x000fe200078e00ff */
[----:B------:R-:W-:Y:S01]  /*1c50*/  ISETP.LT.OR P5, PT, R9, 0x1, P3 ;  /* 0x000000010900780c */ /* 0x000fe20001fa1670 */
[----:B------:R1:W-:Y:S01]  /*1c60*/  @!P4 LDGSTS.E.BYPASS.LTC128B.128 [R228+0xe880], [R18.64+0x100], !P1 ;  /* 0x0e88010012e4cfae */ /* 0x0003e2000c901d4c */
[----:B------:R-:W-:Y:S01]  /*1c70*/  ISETP.GE.AND P4, PT, R22, c[0x0][0x19c], PT ;  /* 0x0000670016007a0c */ /* 0x000fe20003f86270 */
[----:B------:R-:W-:Y:S01]  /*1c80*/  IMAD.IADD R21, R29, 0x1, R20 ;  /* 0x000000011d157824 */ /* 0x000fe200078e0214 */
[C---:B------:R-:W-:Y:S01]  /*1c90*/  ISETP.LT.OR P1, PT, R9.reuse, 0x1, P2 ;  /* 0x000000010900780c */ /* 0x040fe20001721670 */
[----:B------:R-:W-:Y:S01]  /*1ca0*/  IMAD.MOV.U32 R20, RZ, RZ, R28 ;  /* 0x000000ffff147224 */ /* 0x000fe200078e001c */
[----:B------:R-:W-:Y:S01]  /*1cb0*/  ISETP.LT.OR P0, PT, R9, 0x1, P4 ;  /* 0x000000010900780c */ /* 0x000fe20002701670 */
[C---:B------:R-:W-:Y:S01]  /*1cc0*/  IMAD.SHL.U32 R223, R222.reuse, 0x20, RZ ;  /* 0x00000020dedf7824 */ /* 0x040fe200078e00ff */
[C---:B------:R-:W-:Y:S01]  /*1cd0*/  SHF.L.U64.HI R10, R222.reuse, R5, c[0x0][0x17c] ;  /* 0x00005f00de0a7619 */ /* 0x040fe20000010205 */
[----:B------:R-:W-:Y:S01]  /*1ce0*/  IMAD.MOV.U32 R224, RZ, RZ, c[0x0][0x208] ;  /* 0x00008200ffe07624 */ /* 0x000fe200078e00ff */
[----:B------:R-:W-:Y:S01]  /*1cf0*/  SHF.L.U64.HI R222, R222, R7, c[0x0][0x17c] ;  /* 0x00005f00dede7619 */ /* 0x000fe20000010207 */
[----:B------:R-:W-:Y:S01]  /*1d00*/  IMAD R221, R4, c[0x0][0x278], RZ ;  /* 0x00009e0004dd7a24 */ /* 0x000fe200078e02ff */
[----:B------:R-:W-:Y:S01]  /*1d10*/  CS2R R138, SRZ ;  /* 0x00000000008a7805 */ /* 0x000fe2000001ff00 */
[----:B------:R-:W-:Y:S01]  /*1d20*/  IMAD R10, R10, UR8, RZ ;  /* 0x000000080a0a7c24 */ /* 0x000fe2000f8e02ff */
[----:B------:R-:W-:Y:S01]  /*1d30*/  CS2R R136, SRZ ;  /* 0x0000000000887805 */ /* 0x000fe2000001ff00 */
[----:B------:R-:W-:Y:S01]  /*1d40*/  IMAD R221, R236, c[0x0][0x27c], R221 ;  /* 0x00009f00ecdd7a24 */ /* 0x000fe200078e02dd */
[----:B------:R-:W-:Y:S01]  /*1d50*/  CS2R R134, SRZ ;  /* 0x0000000000867805 */ /* 0x000fe2000001ff00 */
[----:B------:R-:W-:Y:S01]  /*1d60*/  IMAD R10, R13, UR17, R10 ;  /* 0x000000110d0a7c24 */ /* 0x000fe2000f8e020a */
[----:B------:R-:W-:Y:S01]  /*1d70*/  CS2R R132, SRZ ;  /* 0x0000000000847805 */ /* 0x000fe2000001ff00 */
[----:B------:R3:W-:Y:S01]  /*1d80*/  LDGSTS.E.BYPASS.LTC128B.128 [R228+0x80], [R32.64], !P0 ;  /* 0x0008000020e47fae */ /* 0x0007e2000c101d4c */
[C---:B------:R-:W-:Y:S01]  /*1d90*/  LEA R26, P0, R16.reuse, R32, 0x6 ;  /* 0x00000020101a7211 */ /* 0x040fe200078030ff */
[----:B------:R-:W-:Y:S01]  /*1da0*/  IMAD.IADD R10, R31, 0x1, R10 ;  /* 0x000000011f0a7824 */ /* 0x000fe200078e020a */
[----:B------:R-:W-:Y:S01]  /*1db0*/  CS2R R130, SRZ ;  /* 0x0000000000827805 */ /* 0x000fe2000001ff00 */
[----:B------:R3:W-:Y:S01]  /*1dc0*/  LDGSTS.E.BYPASS.LTC128B.128 [R228+0x2880], [R32.64+0x80], !P1 ;  /* 0x0288008020e47fae */ /* 0x0007e2000c901d4c */
[C---:B------:R-:W-:Y:S01]  /*1dd0*/  ISETP.LT.OR P1, PT, R9.reuse, 0x21, P4 ;  /* 0x000000210900780c */ /* 0x040fe20002721670 */
[----:B------:R-:W-:Y:S01]  /*1de0*/  IMAD.U32 R13, RZ, RZ, UR10 ;  /* 0x0000000aff0d7e24 */ /* 0x000fe2000f8e00ff */
[C---:B------:R-:W-:Y:S01]  /*1df0*/  LEA.HI.X R27, R16.reuse, R33, R11, 0x6, P0 ;  /* 0x00000021101b7211 */ /* 0x040fe200000f340b */
[----:B------:R3:W-:Y:S01]  /*1e00*/  LDGSTS.E.BYPASS.LTC128B.128 [R228+0x5080], [R32.64+0x100], !P5 ;  /* 0x0508010020e47fae */ /* 0x0007e2000e901d4c */
[----:B------:R-:W-:Y:S01]  /*1e10*/  SHF.L.U64.HI R11, R16, R7, c[0x0][0x1ac] ;  /* 0x00006b00100b7619 */ /* 0x000fe20000010207 */
[----:B------:R-:W-:Y:S01]  /*1e20*/  IMAD R247, R4, c[0x0][0x218], RZ ;  /* 0x0000860004f77a24 */ /* 0x000fe200078e02ff */
[----:B--2---:R-:W-:Y:S01]  /*1e30*/  @!P6 LEA R24, P0, R14, R26, 0x1 ;  /* 0x0000001a0e18e211 */ /* 0x004fe200078008ff */
[----:B------:R-:W-:Y:S01]  /*1e40*/  IMAD.SHL.U32 R225, R224, 0x20, RZ ;  /* 0x00000020e0e17824 */ /* 0x000fe200078e00ff */
[C---:B------:R-:W-:Y:S01]  /*1e50*/  ISETP.LT.OR P5, PT, R9.reuse, 0x21, P3 ;  /* 0x000000210900780c */ /* 0x040fe20001fa1670 */
[----:B------:R-:W-:Y:S01]  /*1e60*/  IMAD R247, R236, c[0x0][0x21c], R247 ;  /* 0x00008700ecf77a24 */ /* 0x000fe200078e02f7 */
[----:B------:R-:W-:Y:S01]  /*1e70*/  @!P6 LEA.HI.X R25, R14, R27, R11, 0x1, P0 ;  /* 0x0000001b0e19e211 */ /* 0x000fe200000f0c0b */
[----:B------:R-:W-:Y:S01]  /*1e80*/  IMAD.U32 R14, RZ, RZ, UR15 ;  /* 0x0000000fff0e7e24 */ /* 0x000fe2000f8e00ff */
[----:B------:R-:W-:Y:S01]  /*1e90*/  ISETP.GE.AND P0, PT, R8, c[0x0][0x16c], PT ;  /* 0x00005b0008007a0c */ /* 0x000fe20003f06270 */
[----:B------:R2:W-:Y:S01]  /*1ea0*/  LDGSTS.E.BYPASS.LTC128B.128 [R228+0x1080], [R26.64], !P1 ;  /* 0x010800001ae47fae */ /* 0x0005e2000c901d4c */
[----:B------:R-:W-:Y:S01]  /*1eb0*/  ISETP.GT.AND P1, PT, R226, 0x7f, PT ;  /* 0x0000007fe200780c */ /* 0x000fe20003f24270 */
[----:B------:R-:W-:Y:S01]  /*1ec0*/  IMAD R219, R4, c[0x0][0x290], RZ ;  /* 0x0000a40004db7a24 */ /* 0x000fe200078e02ff */
[----:B------:R-:W-:Y:S01]  /*1ed0*/  SEL R11, RZ, 0x4, P0 ;  /* 0x00000004ff0b7807 */ /* 0x000fe20000000000 */
[----:B------:R-:W-:Y:S01]  /*1ee0*/  IMAD.SHL.U32 R211, R216, 0x8, RZ ;  /* 0x00000008d8d37824 */ /* 0x000fe200078e00ff */
[----:B-1----:R-:W-:Y:S01]  /*1ef0*/  LEA R18, P0, R30, c[0x0][0x160], 0x1 ;  /* 0x000058001e127a11 */ /* 0x002fe200078008ff */
[----:B------:R-:W-:Y:S01]  /*1f00*/  IMAD R219, R236, c[0x0][0x294], R219 ;  /* 0x0000a500ecdb7a24 */ /* 0x000fe200078e02db */
[----:B------:R-:W-:Y:S01]  /*1f10*/  ISETP.LT.OR P6, PT, R9, 0x21, P2 ;  /* 0x000000210900780c */ /* 0x000fe200017c1670 */
[----:B------:R-:W-:Y:S01]  /*1f20*/  IMAD R235, R4, c[0x0][0x240], RZ ;  /* 0x0000900004eb7a24 */ /* 0x000fe200078e02ff */
[----:B------:R-:W-:Y:S01]  /*1f30*/  LEA.HI.X R19, R30, c[0x0][0x164], R10, 0x1, P0 ;  /* 0x000059001e137a11 */ /* 0x000fe200000f0c0a */
[----:B------:R-:W-:Y:S01]  /*1f40*/  IMAD.MOV.U32 R217, RZ, RZ, 0x10 ;  /* 0x00000010ffd97424 */ /* 0x000fe200078e00ff */
[----:B------:R-:W-:Y:S01]  /*1f50*/  IADD3 R10, P0, R232, R3, RZ ;  /* 0x00000003e80a7210 */ /* 0x000fe20007f1e0ff */
[----:B------:R-:W-:Y:S01]  /*1f60*/  IMAD R235, R236, c[0x0][0x244], R235 ;  /* 0x00009100eceb7a24 */ /* 0x000fe200078e02eb */
[----:B------:R-:W-:Y:S01]  /*1f70*/  LOP3.LUT R211, R211, 0x8, RZ, 0xc0, !PT ;  /* 0x00000008d3d37812 */ /* 0x000fe200078ec0ff */
[----:B------:R-:W-:Y:S01]  /*1f80*/  IMAD.MOV.U32 R215, RZ, RZ, 0x20 ;  /* 0x00000020ffd77424 */ /* 0x000fe200078e00ff */
[C---:B------:R-:W-:Y:S01]  /*1f90*/  @!P1 ISETP.LT.OR P4, PT, R9.reuse, 0x41, P4 ;  /* 0x000000410900980c */ /* 0x040fe20002781670 */
[----:B------:R-:W-:Y:S01]  /*1fa0*/  IMAD.SHL.U32 R0, R0, 0x8, RZ ;  /* 0x0000000800007824 */ /* 0x000fe200078e00ff */
[C---:B------:R-:W-:Y:S01]  /*1fb0*/  @!P1 ISETP.LT.OR P2, PT, R9.reuse, 0x41, P2 ;  /* 0x000000410900980c */ /* 0x040fe20001741670 */
[----:B------:R-:W-:Y:S01]  /*1fc0*/  CS2R R128, SRZ ;  /* 0x0000000000807805 */ /* 0x000fe2000001ff00 */
[----:B------:R-:W-:Y:S01]  /*1fd0*/  @!P1 ISETP.LT.OR P3, PT, R9, 0x41, P3 ;  /* 0x000000410900980c */ /* 0x000fe20001f61670 */
[----:B------:R2:W-:Y:S01]  /*1fe0*/  LDGSTS.E.BYPASS.LTC128B.128 [R228+0x3880], [R26.64+0x80], !P6 ;  /* 0x038800801ae47fae */ /* 0x0005e2000f101d4c */
[----:B------:R-:W-:Y:S01]  /*1ff0*/  LOP3.LUT R9, R12, R11, RZ, 0xfc, !PT ;  /* 0x0000000b0c097212 */ /* 0x000fe200078efcff */
[----:B------:R-:W-:Y:S01]  /*2000*/  IMAD.U32 R12, RZ, RZ, UR10 ;  /* 0x0000000aff0c7e24 */ /* 0x000fe2000f8e00ff */
[----:B------:R-:W-:Y:S01]  /*2010*/  SHF.R.S32.HI R11, RZ, 0x1f, R3 ;  /* 0x0000001fff0b7819 */ /* 0x000fe20000011403 */
[----:B------:R2:W-:Y:S01]  /*2020*/  LDGSTS.E.BYPASS.LTC128B.128 [R228+0x6080], [R26.64+0x100], !P5 ;  /* 0x060801001ae47fae */ /* 0x0005e2000e901d4c */
[C---:B------:R-:W-:Y:S01]  /*2030*/  LOP3.LUT P5, RZ, R9.reuse, 0x1, RZ, 0xc0, !PT ;  /* 0x0000000109ff7812 */ /* 0x040fe200078ac0ff */
[----:B------:R-:W-:Y:S01]  /*2040*/  IMAD.WIDE.U32 R238, R12, c[0x0][0x210], R20 ;  /* 0x000084000cee7a25 */ /* 0x000fe200078e0014 */
[----:B------:R-:W-:Y:S01]  /*2050*/  LEA.HI.X.SX32 R11, R232, R11, 0x1, P0 ;  /* 0x0000000be80b7211 */ /* 0x000fe200000f0eff */
[----:B------:R1:W-:Y:S01]  /*2060*/  @!P1 LDGSTS.E.BYPASS.LTC128B.128 [R228+0x2080], [R24.64], !P4 ;  /* 0x0208000018e49fae */ /* 0x0003e2000e101d4c */
[----:B------:R-:W-:Y:S01]  /*2070*/  ISETP.GT.AND P0, PT, R226, 0x7f, PT ;  /* 0x0000007fe200780c */ /* 0x000fe20003f04270 */
[----:B------:R-:W-:Y:S01]  /*2080*/  CS2R R126, SRZ ;  /* 0x00000000007e7805 */ /* 0x000fe2000001ff00 */
[----:B------:R-:W-:Y:S01]  /*2090*/  LOP3.LUT P4, RZ, R9, 0x2, RZ, 0xc0, !PT ;  /* 0x0000000209ff7812 */ /* 0x000fe2000788c0ff */
[----:B------:R-:W-:Y:S01]  /*20a0*/  IMAD.WIDE.U32 R244, R13, c[0x0][0x270], R10 ;  /* 0x00009c000df47a25 */ /* 0x000fe200078e000a */
[----:B------:R-:W-:Y:S01]  /*20b0*/  LOP3.LUT P6, RZ, R9, 0x4, RZ, 0xc0, !PT ;  /* 0x0000000409ff7812 */ /* 0x000fe200078cc0ff */
[----:B------:R-:W-:Y:S01]  /*20c0*/  CS2R R124, SRZ ;  /* 0x00000000007c7805 */ /* 0x000fe2000001ff00 */
[----:B------:R-:W-:Y:S01]  /*20d0*/  IADD3 R9, -R233, UR9, -R14 ;  /* 0x00000009e9097c10 */ /* 0x000fe2000fffe90e */
[----:B------:R-:W-:Y:S01]  /*20e0*/  CS2R R122, SRZ ;  /* 0x00000000007a7805 */ /* 0x000fe2000001ff00 */
[----:B------:R-:W-:Y:S01]  /*20f0*/  IADD3 R245, R245, UR16, RZ ;  /* 0x00000010f5f57c10 */ /* 0x000fe2000fffe0ff */
[----:B------:R-:W-:Y:S01]  /*2100*/  USHF.R.S32.HI UR16, URZ, 0x1f, UR15 ;  /* 0x0000001f3f107899 */ /* 0x000fe2000801140f */
[C---:B------:R-:W-:Y:S01]  /*2110*/  ISETP.LT.OR P1, PT, R9.reuse, 0x1, !P4 ;  /* 0x000000010900780c */ /* 0x040fe20006721670 */
[----:B------:R-:W-:Y:S01]  /*2120*/  CS2R R120, SRZ ;  /* 0x0000000000787805 */ /* 0x000fe2000001ff00 */
[----:B------:R-:W-:Y:S01]  /*2130*/  SHF.L.U64.HI R12, R224, R5, c[0x0][0x20c] ;  /* 0x00008300e00c7619 */ /* 0x000fe20000010205 */
[----:B------:R1:W-:Y:S01]  /*2140*/  @!P0 LDGSTS.E.BYPASS.LTC128B.128 [R228+0x4880], [R24.64+0x80], !P2 ;  /* 0x0488008018e48fae */ /* 0x0003e2000d101d4c */
[----:B------:R-:W-:Y:S01]  /*2150*/  ISETP.LT.OR P2, PT, R9, 0x1, !P5 ;  /* 0x000000010900780c */ /* 0x000fe20006f41670 */
[----:B------:R-:W-:Y:S01]  /*2160*/  IMAD.WIDE.U32 R244, R236, c[0x0][0x278], R244 ;  /* 0x00009e00ecf47a25 */ /* 0x000fe200078e00f4 */
[----:B------:R-:W-:Y:S01]  /*2170*/  IADD3 R239, R239, UR6, RZ ;  /* 0x00000006efef7c10 */ /* 0x000fe2000fffe0ff */
[----:B------:R1:W-:Y:S01]  /*2180*/  @!P0 LDGSTS.E.BYPASS.LTC128B.128 [R228+0x7080], [R24.64+0x100], !P3 ;  /* 0x0708010018e48fae */ /* 0x0003e2000d901d4c */
[C---:B------:R-:W-:Y:S01]  /*2190*/  ISETP.LT.OR P0, PT, R9.reuse, 0x1, !P6 ;  /* 0x000000010900780c */ /* 0x040fe20007701670 */
[----:B------:R-:W-:Y:S01]  /*21a0*/  IMAD R12, R12, UR8, RZ ;  /* 0x000000080c0c7c24 */ /* 0x000fe2000f8e02ff */
[----:B------:R-:W-:Y:S01]  /*21b0*/  ISETP.LT.OR P3, PT, R9, 0x21, !P5 ;  /* 0x000000210900780c */ /* 0x000fe20006f61670 */
[----:B------:R-:W0:Y:S01]  /*21c0*/  LDGDEPBAR ;  /* 0x00000000000079af */ /* 0x000e220000000000 */
[----:B------:R-:W-:Y:S01]  /*21d0*/  IMAD.IADD R221, R245, 0x1, R221 ;  /* 0x00000001f5dd7824 */ /* 0x000fe200078e02dd */
[----:B------:R-:W-:Y:S01]  /*21e0*/  ULDC.64 UR6, c[0x0][0x288] ;  /* 0x0000a20000067ab9 */ /* 0x000fe20000000a00 */
[----:B------:R-:W-:Y:S01]  /*21f0*/  IMAD.WIDE.U32 R238, R236, c[0x0][0x218], R238 ;  /* 0x00008600ecee7a25 */ /* 0x000fe200078e00ee */
[----:B------:R-:W-:Y:S01]  /*2200*/  UIMAD UR6, UR4, UR6, URZ ;  /* 0x00000006040672a4 */ /* 0x000fe2000f8e023f */
[----:B------:R-:W-:Y:S01]  /*2210*/  CS2R R118, SRZ ;  /* 0x0000000000767805 */ /* 0x000fe2000001ff00 */
[----:B------:R4:W-:Y:S01]  /*2220*/  LDGSTS.E.BYPASS.LTC128B.128 [R228+0xf080], [R18.64], !P2 ;  /* 0x0f08000012e47fae */ /* 0x0009e2000d101d4c */
[----:B------:R-:W-:Y:S01]  /*2230*/  ISETP.LT.OR P2, PT, R9, 0x21, !P4 ;  /* 0x000000210900780c */ /* 0x000fe20006741670 */
[----:B------:R-:W-:Y:S01]  /*2240*/  IMAD.IADD R247, R239, 0x1, R247 ;  /* 0x00000001eff77824 */ /* 0x000fe200078e02f7 */
[----:B------:R-:W-:Y:S01]  /*2250*/  UIMAD UR6, UR10, UR7, UR6 ;  /* 0x000000070a0672a4 */ /* 0x000fe2000f8e0206 */
[----:B------:R4:W-:Y:S01]  /*2260*/  LDGSTS.E.BYPASS.LTC128B.128 [R228+0x11080], [R18.64+0x80], !P1 ;  /* 0x1108008012e47fae */ /* 0x0009e2000c901d4c */
[----:B------:R-:W-:Y:S01]  /*2270*/  ISETP.LT.OR P1, PT, R9, 0x21, !P6 ;  /* 0x000000210900780c */ /* 0x000fe20007721670 */
[----:B------:R-:W-:Y:S01]  /*2280*/  IMAD.MOV.U32 R246, RZ, RZ, R238 ;  /* 0x000000fffff67224 */ /* 0x000fe200078e00ee */
[----:B------:R-:W-:Y:S01]  /*2290*/  CS2R R116, SRZ ;  /* 0x0000000000747805 */ /* 0x000fe2000001ff00 */
[----:B------:R4:W-:Y:S01]  /*22a0*/  LDGSTS.E.BYPASS.LTC128B.128 [R228+0x13080], [R18.64+0x100], !P0 ;  /* 0x1308010012e47fae */ /* 0x0009e2000c101d4c */
[C---:B------:R-:W-:Y:S01]  /*22b0*/  LEA R20, P0, R223.reuse, R18, 0x1 ;  /* 0x00000012df147211 */ /* 0x040fe200078008ff */
[----:B------:R-:W-:Y:S01]  /*22c0*/  CS2R R114, SRZ ;  /* 0x0000000000727805 */ /* 0x000fe2000001ff00 */
[----:B------:R-:W-:Y:S01]  /*22d0*/  CS2R R112, SRZ ;  /* 0x0000000000707805 */ /* 0x000fe2000001ff00 */
[----:B------:R-:W-:Y:S01]  /*22e0*/  CS2R R102, SRZ ;  /* 0x0000000000667805 */ /* 0x000fe2000001ff00 */
[----:B------:R-:W-:Y:S01]  /*22f0*/  LEA.HI.X R21, R223, R19, R222, 0x1, P0 ;  /* 0x00000013df157211 */ /* 0x000fe200000f0cde */
[----:B------:R-:W-:Y:S01]  /*2300*/  CS2R R100, SRZ ;  /* 0x0000000000647805 */ /* 0x000fe2000001ff00 */
[C---:B------:R-:W-:Y:S01]  /*2310*/  ISETP.GT.AND P0, PT, R226.reuse, 0xf, PT ;  /* 0x0000000fe200780c */ /* 0x040fe20003f04270 */
[----:B------:R-:W-:Y:S01]  /*2320*/  CS2R R98, SRZ ;  /* 0x0000000000627805 */ /* 0x000fe2000001ff00 */
[----:B------:R-:W-:Y:S01]  /*2330*/  CS2R R96, SRZ ;  /* 0x0000000000607805 */ /* 0x000fe2000001ff00 */
[----:B------:R5:W-:Y:S01]  /*2340*/  LDGSTS.E.BYPASS.LTC128B.128 [R228+0x10080], [R20.64], !P3 ;  /* 0x1008000014e47fae */ /* 0x000be2000d901d4c */
[C---:B------:R-:W-:Y:S01]  /*2350*/  ISETP.GT.AND P3, PT, R226.reuse, 0xf, PT ;  /* 0x0000000fe200780c */ /* 0x040fe20003f64270 */
[----:B------:R-:W-:Y:S01]  /*2360*/  CS2R R94, SRZ ;  /* 0x00000000005e7805 */ /* 0x000fe2000001ff00 */
[----:B------:R-:W-:Y:S01]  /*2370*/  P2R R5, PR, RZ, 0x1 ;  /* 0x00000001ff057803 */ /* 0x000fe20000000000 */
[----:B------:R5:W-:Y:S01]  /*2380*/  LDGSTS.E.BYPASS.LTC128B.128 [R228+0x12080], [R20.64+0x80], !P2 ;  /* 0x1208008014e47fae */ /* 0x000be2000d101d4c */
[----:B------:R-:W-:Y:S01]  /*2390*/  ISETP.GT.AND P2, PT, R226, 0xf, PT ;  /* 0x0000000fe200780c */ /* 0x000fe20003f44270 */
[C---:B------:R-:W-:Y:S01]  /*23a0*/  IMAD.SHL.U32 R5, R224.reuse, 0x40, RZ ;  /* 0x00000040e0057824 */ /* 0x040fe200078e00ff */
[----:B------:R-:W-:Y:S01]  /*23b0*/  SHF.L.U64.HI R224, R224, R7, c[0x0][0x20c] ;  /* 0x00008300e0e07619 */ /* 0x000fe20000010207 */
[----:B------:R5:W-:Y:S01]  /*23c0*/  LDGSTS.E.BYPASS.LTC128B.128 [R228+0x14080], [R20.64+0x100], !P1 ;  /* 0x1408010014e47fae */ /* 0x000be2000c901d4c */
[----:B------:R-:W-:Y:S01]  /*23d0*/  IMAD R7, R3, 0xc0, RZ ;  /* 0x000000c003077824 */ /* 0x000fe200078e02ff */
[----:B------:R-:W-:Y:S01]  /*23e0*/  SHF.R.S32.HI R3, RZ, 0x1f, R226 ;  /* 0x0000001fff037819 */ /* 0x000fe200000114e2 */
[C---:B------:R-:W-:Y:S01]  /*23f0*/  IMAD R9, R5.reuse, UR17, R12 ;  /* 0x0000001105097c24 */ /* 0x040fe2000f8e020c */
[----:B------:R-:W-:Y:S01]  /*2400*/  CS2R R92, SRZ ;  /* 0x00000000005c7805 */ /* 0x000fe2000001ff00 */
[----:B------:R-:W-:Y:S01]  /*2410*/  CS2R R90, SRZ ;  /* 0x00000000005a7805 */ /* 0x000fe2000001ff00 */
[----:B------:R-:W-:Y:S01]  /*2420*/  @!P3 IADD3 R13, P0, R244, UR15, RZ ;  /* 0x0000000ff40dbc10 */ /* 0x000fe2000ff1e0ff */
[----:B------:R-:W-:Y:S01]  /*2430*/  CS2R R88, SRZ ;  /* 0x0000000000587805 */ /* 0x000fe2000001ff00 */
[----:B------:R-:W-:Y:S01]  /*2440*/  CS2R R86, SRZ ;  /* 0x0000000000567805 */ /* 0x000fe2000001ff00 */
[----:B----4-:R-:W-:Y:S01]  /*2450*/  IMAD.WIDE.U32 R18, R5, UR8, R246 ;  /* 0x0000000805127c25 */ /* 0x010fe2000f8e00f6 */
[----:B------:R-:W-:Y:S01]  /*2460*/  @!P3 IADD3.X R12, R221, UR16, RZ, P0, !PT ;  /* 0x00000010dd0cbc10 */ /* 0x000fe200087fe4ff */
[----:B------:R-:W-:Y:S01]  /*2470*/  CS2R R84, SRZ ;  /* 0x0000000000547805 */ /* 0x000fe2000001ff00 */
[----:B-1----:R-:W-:Y:S01]  /*2480*/  @!P2 LEA R24, P0, R13, c[0x0][0x258], 0x2 ;  /* 0x000096000d18aa11 */ /* 0x002fe200078010ff */
[----:B------:R-:W-:Y:S01]  /*2490*/  IMAD.IADD R9, R19, 0x1, R9 ;  /* 0x0000000113097824 */ /* 0x000fe200078e0209 */
[----:B------:R-:W-:Y:S01]  /*24a0*/  IADD3 R5, -R14, UR9, -R233 ;  /* 0x000000090e057c10 */ /* 0x000fe2000fffe9e9 */
[----:B------:R-:W-:Y:S01]  /*24b0*/  IMAD.U32 R14, RZ, RZ, UR10 ;  /* 0x0000000aff0e7e24 */ /* 0x000fe2000f8e00ff */
[----:B------:R-:W-:Y:S01]  /*24c0*/  @!P2 LEA.HI.X R25, R13, c[0x0][0x25c], R12, 0x2, P0 ;  /* 0x000097000d19aa11 */ /* 0x000fe200000f140c */
[----:B------:R-:W-:Y:S01]  /*24d0*/  @!P2 IMAD.SHL.U32 R12, R226, 0x10, RZ ;  /* 0x00000010e20ca824 */ /* 0x000fe200078e00ff */
[----:B------:R-:W-:Y:S01]  /*24e0*/  ISETP.GE.AND P3, PT, R22, c[0x0][0x1fc], PT ;  /* 0x00007f0016007a0c */ /* 0x000fe20003f66270 */
[----:B------:R-:W-:Y:S01]  /*24f0*/  CS2R R82, SRZ ;  /* 0x0000000000527805 */ /* 0x000fe2000001ff00 */
[----:B--2---:R-:W-:Y:S01]  /*2500*/  LEA R26, P0, R18, c[0x0][0x1f0], 0x1 ;  /* 0x00007c00121a7a11 */ /* 0x004fe200078008ff */
[----:B------:R-:W-:Y:S01]  /*2510*/  CS2R R80, SRZ ;  /* 0x0000000000507805 */ /* 0x000fe2000001ff00 */
[----:B------:R1:W-:Y:S01]  /*2520*/  @!P2 LDGSTS.E.BYPASS.LTC128B.128 [R12+0x21080], [R24.64] ;  /* 0x21080000180cafae */ /* 0x0003e2000b901d4c */
[----:B------:R-:W-:Y:S01]  /*2530*/  ISETP.GE.AND P2, PT, R6, c[0x0][0x1fc], PT ;  /* 0x00007f0006007a0c */ /* 0x000fe20003f46270 */
[----:B------:R-:W-:Y:S01]  /*2540*/  CS2R R78, SRZ ;  /* 0x00000000004e7805 */ /* 0x000fe2000001ff00 */
[C---:B------:R-:W-:Y:S01]  /*2550*/  ISETP.LT.OR P1, PT, R5.reuse, 0x1, P3 ;  /* 0x000000010500780c */ /* 0x040fe20001f21670 */
[----:B------:R-:W0:Y:S01]  /*2560*/  LDGDEPBAR ;  /* 0x00000000000079af */ /* 0x000e220000000000 */
[----:B------:R-:W-:Y:S01]  /*2570*/  LEA.HI.X R27, R18, c[0x0][0x1f4], R9, 0x1, P0 ;  /* 0x00007d00121b7a11 */ /* 0x000fe200000f0c09 */
[----:B------:R-:W-:Y:S01]  /*2580*/  IMAD.U32 R18, RZ, RZ, UR10 ;  /* 0x0000000aff127e24 */ /* 0x000fe2000f8e00ff */
[----:B------:R-:W-:Y:S01]  /*2590*/  ISETP.LT.OR P0, PT, R5, 0x1, P2 ;  /* 0x000000010500780c */ /* 0x000fe20001701670 */
[----:B------:R-:W-:Y:S01]  /*25a0*/  CS2R R76, SRZ ;  /* 0x00000000004c7805 */ /* 0x000fe2000001ff00 */
[-C--:B------:R-:W-:Y:S01]  /*25b0*/  LEA.HI R13, R17, R226.reuse, RZ, 0x2 ;  /* 0x000000e2110d7211 */ /* 0x080fe200078f10ff */
[----:B------:R-:W-:Y:S01]  /*25c0*/  IMAD.WIDE.U32 R18, R18, c[0x0][0x288], R10 ;  /* 0x0000a20012127a25 */ /* 0x000fe200078e000a */
[----:B------:R-:W-:Y:S01]  /*25d0*/  ISETP.LT.OR P3, PT, R5, 0x21, P3 ;  /* 0x000000210500780c */ /* 0x000fe20001f61670 */
[----:B------:R-:W-:Y:S01]  /*25e0*/  CS2R R74, SRZ ;  /* 0x00000000004a7805 */ /* 0x000fe2000001ff00 */
[----:B------:R-:W-:Y:S01]  /*25f0*/  SHF.R.S32.HI R11, RZ, 0x2, R13 ;  /* 0x00000002ff0b7819 */ /* 0x000fe2000001140d */
[----:B------:R-:W-:Y:S01]  /*2600*/  CS2R R72, SRZ ;  /* 0x0000000000487805 */ /* 0x000fe2000001ff00 */
[----:B------:R-:W-:Y:S01]  /*2610*/  IADD3 R19, R19, UR6, RZ ;  /* 0x0000000613137c10 */ /* 0x000fe2000fffe0ff */
[----:B------:R3:W-:Y:S01]  /*2620*/  LDGSTS.E.BYPASS.LTC128B.128 [R228+0x1b080], [R26.64], !P1 ;  /* 0x1b0800001ae47fae */ /* 0x0007e2000c901d4c */
[----:B------:R-:W-:Y:S01]  /*2630*/  LEA.HI R9, R17, R226, RZ, 0x5 ;  /* 0x000000e211097211 */ /* 0x000fe200078f28ff */
[----:B------:R-:W-:Y:S01]  /*2640*/  ULDC.64 UR6, c[0x0][0x238] ;  /* 0x00008e0000067ab9 */ /* 0x000fe20000000a00 */
[----:B------:R-:W-:Y:S01]  /*2650*/  CS2R R70, SRZ ;  /* 0x0000000000467805 */ /* 0x000fe2000001ff00 */
[----:B------:R3:W-:Y:S01]  /*2660*/  LDGSTS.E.BYPASS.LTC128B.128 [R228+0x1d080], [R26.64+0x80], !P0 ;  /* 0x1d0800801ae47fae */ /* 0x0007e2000c101d4c */
[C---:B-----5:R-:W-:Y:S01]  /*2670*/  LEA R20, P0, R225.reuse, R26, 0x1 ;  /* 0x0000001ae1147211 */ /* 0x060fe200078008ff */
[----:B------:R-:W-:Y:S01]  /*2680*/  IMAD.WIDE.U32 R242, R236, c[0x0][0x290], R18 ;  /* 0x0000a400ecf27a25 */ /* 0x000fe200078e0012 */
[----:B------:R-:W-:Y:S01]  /*2690*/  UIMAD UR6, UR4, UR6, URZ ;  /* 0x00000006040672a4 */ /* 0x000fe2000f8e023f */
[----:B------:R-:W-:Y:S01]  /*26a0*/  CS2R R68, SRZ ;  /* 0x0000000000447805 */ /* 0x000fe2000001ff00 */
[----:B------:R-:W-:Y:S01]  /*26b0*/  LEA.HI.X R21, R225, R27, R224, 0x1, P0 ;  /* 0x0000001be1157211 */ /* 0x000fe200000f0ce0 */
[----:B------:R-:W-:Y:S01]  /*26c0*/  IMAD.IADD R219, R243, 0x1, R219 ;  /* 0x00000001f3db7824 */ /* 0x000fe200078e02db */
[CC--:B-1----:R-:W-:Y:S01]  /*26d0*/  IADD3 R24, P0, R7.reuse, R226.reuse, RZ ;  /* 0x000000e207187210 */ /* 0x0c2fe20007f1e0ff */
[----:B------:R-:W-:Y:S01]  /*26e0*/  UIMAD UR6, UR10, UR7, UR6 ;  /* 0x000000070a0672a4 */ /* 0x000fe2000f8e0206 */
[----:B------:R-:W-:Y:S01]  /*26f0*/  SHF.R.S32.HI R12, RZ, 0x1f, R13 ;  /* 0x0000001fff0c7819 */ /* 0x000fe2000001140d */
[----:B------:R-:W-:Y:S01]  /*2700*/  CS2R R66, SRZ ;  /* 0x0000000000427805 */ /* 0x000fe2000001ff00 */
[----:B------:R-:W-:Y:S01]  /*2710*/  LEA.HI.X.SX32 R25, R7, R3, 0x1, P0 ;  /* 0x0000000307197211 */ /* 0x000fe200000f0eff */
[----:B------:R-:W-:Y:S01]  /*2720*/  CS2R R64, SRZ ;  /* 0x0000000000407805 */ /* 0x000fe2000001ff00 */
[----:B------:R-:W-:Y:S01]  /*2730*/  ISETP.GE.AND P0, PT, R8, c[0x0][0x1fc], PT ;  /* 0x00007f0008007a0c */ /* 0x000fe20003f06270 */
[----:B------:R-:W-:Y:S01]  /*2740*/  CS2R R62, SRZ ;  /* 0x00000000003e7805 */ /* 0x000fe2000001ff00 */
[----:B------:R-:W-:Y:S01]  /*2750*/  LEA.HI R3, R17, R226, RZ, 0x4 ;  /* 0x000000e211037211 */ /* 0x000fe200078f20ff */
[----:B------:R-:W-:Y:S01]  /*2760*/  IMAD.WIDE.U32 R14, R14, c[0x0][0x238], R24 ;  /* 0x00008e000e0e7a25 */ /* 0x000fe200078e0018 */
[C---:B------:R-:W-:Y:S01]  /*2770*/  ISETP.LT.OR P1, PT, R5.reuse, 0x1, P0 ;  /* 0x000000010500780c */ /* 0x040fe20000721670 */
[----:B------:R-:W-:Y:S01]  /*2780*/  CS2R R60, SRZ ;  /* 0x00000000003c7805 */ /* 0x000fe2000001ff00 */
[----:B------:R-:W-:Y:S01]  /*2790*/  ISETP.LT.OR P0, PT, R5, 0x21, P0 ;  /* 0x000000210500780c */ /* 0x000fe20000701670 */
[----:B------:R-:W-:Y:S01]  /*27a0*/  CS2R R58, SRZ ;  /* 0x00000000003a7805 */ /* 0x000fe2000001ff00 */
[----:B------:R-:W-:Y:S01]  /*27b0*/  LEA.HI R12, R12, R11, RZ, 0x3 ;  /* 0x0000000b0c0c7211 */ /* 0x000fe200078f18ff */
[----:B------:R-:W-:Y:S01]  /*27c0*/  CS2R R56, SRZ ;  /* 0x0000000000387805 */ /* 0x000fe2000001ff00 */
[----:B------:R-:W-:Y:S01]  /*27d0*/  SHF.R.S32.HI R10, RZ, 0x4, R3 ;  /* 0x00000004ff0a7819 */ /* 0x000fe20000011403 */
[----:B------:R-:W-:Y:S01]  /*27e0*/  CS2R R54, SRZ ;  /* 0x0000000000367805 */ /* 0x000fe2000001ff00 */
[----:B------:R-:W-:Y:S01]  /*27f0*/  LOP3.LUT R12, R12, 0xfffffff8, RZ, 0xc0, !PT ;  /* 0xfffffff80c0c7812 */ /* 0x000fe200078ec0ff */
[----:B------:R-:W-:Y:S01]  /*2800*/  CS2R R52, SRZ ;  /* 0x0000000000347805 */ /* 0x000fe2000001ff00 */
[----:B------:R-:W-:Y:S01]  /*2810*/  LEA.HI R7, R3, R10, RZ, 0x1 ;  /* 0x0000000a03077211 */ /* 0x000fe200078f08ff */
[----:B------:R-:W-:Y:S01]  /*2820*/  CS2R R50, SRZ ;  /* 0x0000000000327805 */ /* 0x000fe2000001ff00 */
[----:B------:R-:W-:Y:S01]  /*2830*/  LOP3.LUT R13, R13, 0x3ffffffc, RZ, 0xc0, !PT ;  /* 0x3ffffffc0d0d7812 */ /* 0x000fe200078ec0ff */
[----:B------:R3:W-:Y:S01]  /*2840*/  LDGSTS.E.BYPASS.LTC128B.128 [R228+0x1f080], [R26.64+0x100], !P1 ;  /* 0x1f0801001ae47fae */ /* 0x0007e2000c901d4c */
[----:B------:R-:W-:Y:S01]  /*2850*/  ISETP.LT.OR P1, PT, R5, 0x21, P2 ;  /* 0x000000210500780c */ /* 0x000fe20001721670 */
[----:B------:R-:W-:Y:S01]  /*2860*/  IMAD.IADD R11, R11, 0x1, -R12 ;  /* 0x000000010b0b7824 */ /* 0x000fe200078e0a0c */
[----:B------:R-:W-:Y:S01]  /*2870*/  LOP3.LUT R5, R7, 0xfffffffe, RZ, 0xc0, !PT ;  /* 0xfffffffe07057812 */ /* 0x000fe200078ec0ff */
[----:B------:R1:W-:Y:S01]  /*2880*/  LDGSTS.E.BYPASS.LTC128B.128 [R228+0x1c080], [R20.64], !P3 ;  /* 0x1c08000014e47fae */ /* 0x0003e2000d901d4c */
[--C-:B------:R-:W-:Y:S01]  /*2890*/  SHF.R.S32.HI R7, RZ, 0x1f, R9.reuse ;  /* 0x0000001fff077819 */ /* 0x100fe20000011409 */
[----:B------:R-:W-:Y:S01]  /*28a0*/  IMAD.SHL.U32 R16, R11, 0x10, RZ ;  /* 0x000000100b107824 */ /* 0x000fe200078e00ff */
[----:B------:R-:W-:Y:S01]  /*28b0*/  SHF.R.S32.HI R12, RZ, 0x5, R9 ;  /* 0x00000005ff0c7819 */ /* 0x000fe20000011409 */
[----:B------:R-:W-:Y:S01]  /*28c0*/  IMAD.IADD R5, R10, 0x1, -R5 ;  /* 0x000000010a057824 */ /* 0x000fe200078e0a05 */
[----:B------:R-:W-:Y:S01]  /*28d0*/  ISETP.GE.AND P3, PT, R8, c[0x0][0x1fc], PT ;  /* 0x00007f0008007a0c */ /* 0x000fe20003f66270 */
[----:B------:R-:W-:Y:S01]  /*28e0*/  IMAD.IADD R13, R226, 0x1, -R13 ;  /* 0x00000001e20d7824 */ /* 0x000fe200078e0a0d */
[----:B------:R-:W-:Y:S01]  /*28f0*/  LEA.HI R7, R7, R12, RZ, 0x2 ;  /* 0x0000000c07077211 */ /* 0x000fe200078f10ff */
[----:B------:R-:W-:Y:S01]  /*2900*/  IMAD.SHL.U32 R220, R5, 0x8, RZ ;  /* 0x0000000805dc7824 */ /* 0x000fe200078e00ff */
[----:B------:R-:W-:Y:S01]  /*2910*/  LOP3.LUT R16, R211, 0x70, R16, 0xf8, !PT ;  /* 0x00000070d3107812 */ /* 0x000fe200078ef810 */
[----:B------:R1:W-:Y:S01]  /*2920*/  LDGSTS.E.BYPASS.LTC128B.128 [R228+0x1e080], [R20.64+0x80], !P1 ;  /* 0x1e08008014e47fae */ /* 0x0003e2000c901d4c */
[----:B------:R-:W-:Y:S01]  /*2930*/  ISETP.GE.AND P1, PT, R6, c[0x0][0x1fc], PT ;  /* 0x00007f0006007a0c */ /* 0x000fe20003f26270 */
[----:B------:R-:W-:Y:S01]  /*2940*/  CS2R R48, SRZ ;  /* 0x0000000000307805 */ /* 0x000fe2000001ff00 */
[----:B------:R-:W-:Y:S01]  /*2950*/  LOP3.LUT R7, R7, 0xfffffffc, RZ, 0xc0, !PT ;  /* 0xfffffffc07077812 */ /* 0x000fe200078ec0ff */
[----:B------:R1:W-:Y:S01]  /*2960*/  LDGSTS.E.BYPASS.LTC128B.128 [R228+0x20080], [R20.64+0x100], !P0 ;  /* 0x2008010014e47fae */ /* 0x0003e2000c101d4c */
[----:B------:R-:W-:Y:S01]  /*2970*/  IADD3 R6, P0, R242, UR15, RZ ;  /* 0x0000000ff2067c10 */ /* 0x000fe2000ff1e0ff */
[----:B------:R-:W-:Y:S01]  /*2980*/  CS2R R46, SRZ ;  /* 0x00000000002e7805 */ /* 0x000fe2000001ff00 */
[----:B------:R-:W-:Y:S01]  /*2990*/  LOP3.LUT R3, R3, 0xfffffff0, RZ, 0xc0, !PT ;  /* 0xfffffff003037812 */ /* 0x000fe200078ec0ff */
[----:B------:R-:W-:Y:S01]  /*29a0*/  CS2R R44, SRZ ;  /* 0x00000000002c7805 */ /* 0x000fe2000001ff00 */
[----:B------:R-:W-:Y:S01]  /*29b0*/  IADD3.X R17, R219, UR16, RZ, P0, !PT ;  /* 0x00000010db117c10 */ /* 0x000fe200087fe4ff */
[----:B------:R-:W-:Y:S01]  /*29c0*/  UMOV UR4, URZ ;  /* 0x0000003f00047c82 */ /* 0x000fe20008000000 */
[----:B------:R-:W-:Y:S01]  /*29d0*/  LEA R18, P0, R6, c[0x0][0x280], 0x2 ;  /* 0x0000a00006127a11 */ /* 0x000fe200078010ff */
[----:B------:R-:W-:Y:S01]  /*29e0*/  UMOV UR16, 0x1 ;  /* 0x0000000100107882 */ /* 0x000fe20000000000 */
[----:B------:R-:W-:-:S02]  /*29f0*/  LOP3.LUT R9, R9, 0xffffffe0, RZ, 0xc0, !PT ;  /* 0xffffffe009097812 */ /* 0x000fc400078ec0ff */
[----:B------:R-:W-:Y:S01]  /*2a00*/  LEA.HI.X R19, R6, c[0x0][0x284], R17, 0x2, P0 ;  /* 0x0000a10006137a11 */ /* 0x000fe200000f1411 */
[----:B------:R-:W-:Y:S01]  /*2a10*/  IMAD.IADD R6, R12, 0x1, -R7 ;  /* 0x000000010c067824 */ /* 0x000fe200078e0a07 */
[C---:B------:R-:W-:Y:S01]  /*2a20*/  ISETP.GE.AND P0, PT, R226.reuse, 0x10, PT ;  /* 0x00000010e200780c */ /* 0x040fe20003f06270 */
[----:B------:R-:W-:Y:S01]  /*2a30*/  IMAD.IADD R9, R226, 0x1, -R9 ;  /* 0x00000001e2097824 */ /* 0x000fe200078e0a09 */
[----:B------:R-:W-:Y:S01]  /*2a40*/  IADD3 R15, R15, UR6, RZ ;  /* 0x000000060f0f7c10 */ /* 0x000fe2000fffe0ff */
[C---:B------:R-:W-:Y:S01]  /*2a50*/  IMAD.SHL.U32 R17, R6.reuse, 0x100, RZ ;  /* 0x0000010006117824 */ /* 0x040fe200078e00ff */
[----:B------:R-:W-:Y:S02]  /*2a60*/  LEA.HI R10, R6, R6, RZ, 0x1 ;  /* 0x00000006060a7211 */ /* 0x000fe400078f08ff */
[----:B------:R-:W-:Y:S01]  /*2a70*/  ISETP.GE.AND P2, PT, R22, c[0x0][0x1fc], PT ;  /* 0x00007f0016007a0c */ /* 0x000fe20003f46270 */
[----:B------:R-:W-:Y:S01]  /*2a80*/  IMAD.WIDE.U32 R236, R236, c[0x0][0x240], R14 ;  /* 0x00009000ecec7a25 */ /* 0x000fe200078e000e */
[----:B------:R-:W-:-:S02]  /*2a90*/  LOP3.LUT R16, R16, 0x100, R17, 0xf8, !PT ;  /* 0x0000010010107812 */ /* 0x000fc400078ef811 */
[----:B------:R-:W-:Y:S01]  /*2aa0*/  LEA.HI R15, R216, R216, RZ, 0x1 ;  /* 0x000000d8d80f7211 */ /* 0x000fe200078f08ff */
[----:B------:R-:W-:Y:S01]  /*2ab0*/  IMAD.SHL.U32 R10, R10, 0x100, RZ ;  /* 0x000001000a0a7824 */ /* 0x000fe200078e00ff */
[----:B------:R-:W-:Y:S01]  /*2ac0*/  SEL R7, RZ, 0x1, P2 ;  /* 0x00000001ff077807 */ /* 0x000fe20001000000 */
[----:B------:R-:W-:Y:S01]  /*2ad0*/  IMAD.IADD R235, R237, 0x1, R235 ;  /* 0x00000001edeb7824 */ /* 0x000fe200078e02eb */
[----:B-1----:R-:W-:Y:S02]  /*2ae0*/  SHF.R.S32.HI R20, RZ, 0x1f, R9 ;  /* 0x0000001fff147819 */ /* 0x002fe40000011409 */
[----:B------:R-:W-:Y:S01]  /*2af0*/  LOP3.LUT R8, R10, 0x7ffffe00, RZ, 0xc0, !PT ;  /* 0x7ffffe000a087812 */ /* 0x000fe200078ec0ff */
[----:B------:R-:W-:Y:S01]  /*2b00*/  IMAD.IADD R10, R226, 0x1, -R3 ;  /* 0x00000001e20a7824 */ /* 0x000fe200078e0a03 */
[----:B------:R-:W-:Y:S01]  /*2b10*/  LEA.HI R231, R20, R9, RZ, 0x2 ;  /* 0x0000000914e77211 */ /* 0x000fe200078f10ff */
[----:B------:R-:W-:Y:S01]  /*2b20*/  @!P0 IMAD.SHL.U32 R3, R226, 0x10, RZ ;  /* 0x00000010e2038824 */ /* 0x000fe200078e00ff */
[----:B------:R-:W-:Y:S01]  /*2b30*/  LOP3.LUT R15, R15, 0x1ffffffe, RZ, 0xc0, !PT ;  /* 0x1ffffffe0f0f7812 */ /* 0x000fe200078ec0ff */
[----:B------:R-:W-:Y:S01]  /*2b40*/  IMAD R8, R13, 0x2, R8 ;  /* 0x000000020d087824 */ /* 0x000fe200078e0208 */
[----:B------:R-:W-:-:S02]  /*2b50*/  SHF.R.U32.HI R13, RZ, 0x3, R16 ;  /* 0x00000003ff0d7819 */ /* 0x000fc40000011610 */
[----:B------:R1:W-:Y:S01]  /*2b60*/  @!P0 LDGSTS.E.BYPASS.LTC128B.128 [R3+0x21280], [R18.64] ;  /* 0x2128000012038fae */ /* 0x0003e2000b901d4c */
[----:B------:R-:W-:Y:S01]  /*2b70*/  LOP3.LUT P0, RZ, R11, 0x1, RZ, 0xc0, !PT ;  /* 0x000000010bff7812 */ /* 0x000fe2000780c0ff */
[----:B------:R-:W-:Y:S01]  /*2b80*/  IMAD.SHL.U32 R11, R12, 0x100, RZ ;  /* 0x000001000c0b7824 */ /* 0x000fe200078e00ff */
[----:B------:R-:W-:Y:S01]  /*2b90*/  LOP3.LUT R13, R16, 0x28, R13, 0x78, !PT ;  /* 0x00000028100d7812 */ /* 0x000fe200078e780d */
[----:B------:R-:W-:Y:S01]  /*2ba0*/  IMAD.SHL.U32 R16, R10, 0x10, RZ ;  /* 0x000000100a107824 */ /* 0x000fe200078e00ff */
[----:B------:R-:W-:Y:S01]  /*2bb0*/  SHF.R.S32.HI R209, RZ, 0x1f, R10 ;  /* 0x0000001fffd17819 */ /* 0x000fe2000001140a */
[----:B------:R-:W-:Y:S01]  /*2bc0*/  IMAD.IADD R248, R216, 0x1, -R15 ;  /* 0x00000001d8f87824 */ /* 0x000fe200078e0a0f */
[----:B------:R-:W-:Y:S01]  /*2bd0*/  LOP3.LUT R4, R231, 0x7ffffffc, RZ, 0xc0, !PT ;  /* 0x7ffffffce7047812 */ /* 0x000fe200078ec0ff */
[----:B------:R-:W-:Y:S01]  /*2be0*/  IMAD.IADD R8, R8, 0x1, R13 ;  /* 0x0000000108087824 */ /* 0x000fe200078e020d */
[----:B------:R-:W-:Y:S01]  /*2bf0*/  LEA.HI R209, R209, R10, RZ, 0x3 ;  /* 0x0000000ad1d17211 */ /* 0x000fe200078f18ff */
[----:B------:R-:W-:Y:S01]  /*2c00*/  IMAD.SHL.U32 R12, R6, 0x10, RZ ;  /* 0x00000010060c7824 */ /* 0x000fe200078e00ff */
[----:B------:R-:W-:Y:S01]  /*2c10*/  LOP3.LUT R16, R16, 0xf0, RZ, 0xc0, !PT ;  /* 0x000000f010107812 */ /* 0x000fe200078ec0ff */
[----:B------:R-:W-:Y:S01]  /*2c20*/  IMAD.SHL.U32 R230, R8, 0x2, RZ ;  /* 0x0000000208e67824 */ /* 0x000fe200078e00ff */
[----:B------:R-:W-:Y:S01]  /*2c30*/  LOP3.LUT R13, R209, 0xfffffff8, RZ, 0xc0, !PT ;  /* 0xfffffff8d10d7812 */ /* 0x000fe200078ec0ff */
[----:B------:R-:W-:Y:S01]  /*2c40*/  IMAD.IADD R9, R9, 0x1, -R4 ;  /* 0x0000000109097824 */ /* 0x000fe200078e0a04 */
[----:B------:R-:W-:Y:S01]  /*2c50*/  SEL R4, RZ, 0xffffffff, P1 ;  /* 0xffffffffff047807 */ /* 0x000fe20000800000 */
[----:B------:R-:W-:Y:S01]  /*2c60*/  IMAD.SHL.U32 R209, R209, 0x40, RZ ;  /* 0x00000040d1d17824 */ /* 0x000fe200078e00ff */
[----:B------:R-:W-:Y:S01]  /*2c70*/  IADD3 R227, R230, 0x215a0, RZ ;  /* 0x000215a0e6e37810 */ /* 0x000fe20007ffe0ff */
[----:B------:R-:W-:Y:S01]  /*2c80*/  IMAD R248, R248, 0x4, R9 ;  /* 0x00000004f8f87824 */ /* 0x000fe200078e0209 */
[----:B------:R-:W-:Y:S01]  /*2c90*/  LOP3.LUT P1, RZ, R2, 0x4, RZ, 0xc0, !PT ;  /* 0x0000000402ff7812 */ /* 0x000fe2000782c0ff */
[----:B------:R-:W-:Y:S01]  /*2ca0*/  IMAD.SHL.U32 R4, R4, 0x2, RZ ;  /* 0x0000000204047824 */ /* 0x000fe200078e00ff */
[----:B------:R-:W-:Y:S01]  /*2cb0*/  LOP3.LUT R210, R16, 0x100, R11, 0xf8, !PT ;  /* 0x0000010010d27812 */ /* 0x000fe200078ef80b */
[----:B------:R-:W-:Y:S01]  /*2cc0*/  IMAD.SHL.U32 R11, R5, 0x20, RZ ;  /* 0x00000020050b7824 */ /* 0x000fe200078e00ff */
[----:B------:R-:W-:Y:S01]  /*2cd0*/  SEL R205, R215, 0xffffffe0, !P1 ;  /* 0xffffffe0d7cd7807 */ /* 0x000fe20004800000 */
[----:B------:R-:W0:Y:S01]  /*2ce0*/  LDGDEPBAR ;  /* 0x00000000000079af */ /* 0x000e220000000000 */
[----:B------:R-:W-:Y:S01]  /*2cf0*/  SHF.R.U32.HI R9, RZ, 0x3, R210 ;  /* 0x00000003ff097819 */ /* 0x000fe200000116d2 */
[----:B------:R-:W-:Y:S01]  /*2d00*/  IMAD.SHL.U32 R248, R248, 0x2, RZ ;  /* 0x00000002f8f87824 */ /* 0x000fe200078e00ff */
[----:B-1----:R-:W-:Y:S01]  /*2d10*/  IADD3 R3, R230, 0x21480, RZ ;  /* 0x00021480e6037810 */ /* 0x002fe20007ffe0ff */
[----:B------:R-:W0:Y:S01]  /*2d20*/  LDGDEPBAR ;  /* 0x00000000000079af */ /* 0x000e220000000000 */
[----:B------:R-:W-:-:S02]  /*2d30*/  LOP3.LUT R11, R11, 0x20, RZ, 0xc0, !PT ;  /* 0x000000200b0b7812 */ /* 0x000fc400078ec0ff */
[----:B------:R-:W-:Y:S01]  /*2d40*/  @P0 IADD3 R227, R3, 0xe0, RZ ;  /* 0x000000e003e30810 */ /* 0x000fe20007ffe0ff */
[C---:B------:R-:W-:Y:S01]  /*2d50*/  IMAD.SHL.U32 R3, R2.reuse, 0x40, RZ ;  /* 0x0000004002037824 */ /* 0x040fe200078e00ff */
[----:B------:R-:W-:Y:S01]  /*2d60*/  LOP3.LUT P0, RZ, R2, 0x2, RZ, 0xc0, !PT ;  /* 0x0000000202ff7812 */ /* 0x000fe2000780c0ff */
[----:B------:R-:W-:Y:S01]  /*2d70*/  IMAD.IADD R2, R10, 0x1, -R13 ;  /* 0x000000010a027824 */ /* 0x000fe200078e0a0d */
[----:B------:R-:W-:Y:S02]  /*2d80*/  LOP3.LUT R220, R220, 0x8, RZ, 0xc0, !PT ;  /* 0x00000008dcdc7812 */ /* 0x000fe400078ec0ff */
[----:B------:R-:W-:Y:S02]  /*2d90*/  SEL R207, R217, 0xfffffff0, !P0 ;  /* 0xfffffff0d9cf7807 */ /* 0x000fe40004000000 */
[C---:B------:R-:W-:Y:S02]  /*2da0*/  LOP3.LUT P1, RZ, R2.reuse, 0x4, RZ, 0xc0, !PT ;  /* 0x0000000402ff7812 */ /* 0x040fe4000782c0ff */
[C---:B------:R-:W-:Y:S01]  /*2db0*/  LOP3.LUT P0, RZ, R2.reuse, 0x2, RZ, 0xc0, !PT ;  /* 0x0000000202ff7812 */ /* 0x040fe2000780c0ff */
[----:B------:R-:W-:Y:S01]  /*2dc0*/  IMAD.SHL.U32 R2, R2, 0x40, RZ ;  /* 0x0000004002027824 */ /* 0x000fe200078e00ff */
[----:B------:R-:W-:-:S02]  /*2dd0*/  LOP3.LUT R3, R3, 0x1c0, RZ, 0xc0, !PT ;  /* 0x000001c003037812 */ /* 0x000fc400078ec0ff */
[----:B------:R-:W-:Y:S02]  /*2de0*/  LOP3.LUT R9, R9, 0x38, RZ, 0xc0, !PT ;  /* 0x0000003809097812 */ /* 0x000fe400078ec0ff */
[C---:B------:R-:W-:Y:S02]  /*2df0*/  LOP3.LUT R13, R3.reuse, 0x30, R12, 0xf8, !PT ;  /* 0x00000030030d7812 */ /* 0x040fe400078ef80c */
[----:B------:R-:W-:Y:S02]  /*2e00*/  LOP3.LUT R2, R2, 0x1c0, RZ, 0xc0, !PT ;  /* 0x000001c002027812 */ /* 0x000fe400078ec0ff */
[----:B------:R-:W-:Y:S02]  /*2e10*/  LOP3.LUT R8, R3, 0x8, R218, 0xf8, !PT ;  /* 0x0000000803087812 */ /* 0x000fe400078ef8da */
[----:B------:R-:W-:Y:S02]  /*2e20*/  LOP3.LUT R4, R4, 0x2, R7, 0xe2, !PT ;  /* 0x0000000204047812 */ /* 0x000fe400078ee207 */
[----:B------:R-:W-:-:S02]  /*2e30*/  SHF.R.U32.HI R3, RZ, 0x3, R3 ;  /* 0x00000003ff037819 */ /* 0x000fc40000011603 */
[----:B------:R-:W-:Y:S02]  /*2e40*/  LOP3.LUT R218, R13, 0x8, R218, 0xf8, !PT ;  /* 0x000000080dda7812 */ /* 0x000fe400078ef8da */
[----:B------:R-:W-:Y:S02]  /*2e50*/  LOP3.LUT R209, R209, 0xfffffe00, RZ, 0xc0, !PT ;  /* 0xfffffe00d1d17812 */ /* 0x000fe400078ec0ff */
[----:B------:R-:W-:Y:S02]  /*2e60*/  SHF.R.U32.HI R7, RZ, 0x3, R2 ;  /* 0x00000003ff077819 */ /* 0x000fe40000011602 */
[----:B------:R-:W-:Y:S02]  /*2e70*/  LOP3.LUT R0, R11, 0x18, R0, 0xf8, !PT ;  /* 0x000000180b007812 */ /* 0x000fe400078ef800 */
[----:B------:R-:W-:Y:S02]  /*2e80*/  LOP3.LUT R210, R9, R210, R220, 0x1e, !PT ;  /* 0x000000d209d27212 */ /* 0x000fe400078e1edc */
[----:B------:R-:W-:-:S02]  /*2e90*/  LOP3.LUT R11, R8, R3, RZ, 0x3c, !PT ;  /* 0x00000003080b7212 */ /* 0x000fc400078e3cff */
[----:B------:R-:W-:Y:S01]  /*2ea0*/  LOP3.LUT R218, R218, R3, RZ, 0x3c, !PT ;  /* 0x00000003dada7212 */ /* 0x000fe200078e3cff */
[----:B------:R-:W-:Y:S01]  /*2eb0*/  IMAD R3, R6, 0x400, R209 ;  /* 0x0000040006037824 */ /* 0x000fe200078e02d1 */
[C---:B------:R-:W-:Y:S01]  /*2ec0*/  LOP3.LUT R220, R7.reuse, R2, R220, 0x1e, !PT ;  /* 0x0000000207dc7212 */ /* 0x040fe200078e1edc */
[----:B------:R-:W-:Y:S01]  /*2ed0*/  IMAD R216, R216, 0x200, R11 ;  /* 0x00000200d8d87824 */ /* 0x000fe200078e020b */
[C---:B------:R-:W-:Y:S01]  /*2ee0*/  LOP3.LUT P2, RZ, R10.reuse, 0x2, RZ, 0xc0, !PT ;  /* 0x000000020aff7812 */ /* 0x040fe2000784c0ff */
[----:B------:R-:W-:Y:S01]  /*2ef0*/  IMAD.SHL.U32 R10, R10, 0x2, RZ ;  /* 0x000000020a0a7824 */ /* 0x000fe200078e00ff */
[----:B------:R-:W-:Y:S01]  /*2f00*/  LOP3.LUT R0, R7, R0, R2, 0x1e, !PT ;  /* 0x0000000007007212 */ /* 0x000fe200078e1e02 */
[----:B------:R-:W-:Y:S01]  /*2f10*/  IMAD.IADD R220, R3, 0x1, R220 ;  /* 0x0000000103dc7824 */ /* 0x000fe200078e02dc */
[----:B------:R-:W-:Y:S01]  /*2f20*/  LOP3.LUT R211, R16, R211, RZ, 0xfc, !PT ;  /* 0x000000d310d37212 */ /* 0x000fe200078efcff */
[----:B------:R-:W-:Y:S01]  /*2f30*/  IMAD.SHL.U32 R216, R216, 0x2, RZ ;  /* 0x00000002d8d87824 */ /* 0x000fe200078e00ff */
[----:B------:R-:W-:Y:S01]  /*2f40*/  LOP3.LUT R209, R0, R209, RZ, 0xfc, !PT ;  /* 0x000000d100d17212 */ /* 0x000fe200078efcff */
[----:B------:R-:W-:Y:S01]  /*2f50*/  IMAD.SHL.U32 R214, R220, 0x2, RZ ;  /* 0x00000002dcd67824 */ /* 0x000fe200078e00ff */
[----:B------:R-:W-:Y:S01]  /*2f60*/  LOP3.LUT R211, R211, 0x18, R10, 0x78, !PT ;  /* 0x00000018d3d37812 */ /* 0x000fe200078e780a */
[----:B------:R-:W-:Y:S01]  /*2f70*/  IMAD.MOV.U32 R0, RZ, RZ, 0x120 ;  /* 0x00000120ff007424 */ /* 0x000fe200078e00ff */
[----:B------:R-:W-:Y:S01]  /*2f80*/  SEL R217, R217, 0xfffffff0, !P0 ;  /* 0xfffffff0d9d97807 */ /* 0x000fe20004000000 */
[--C-:B------:R-:W-:Y:S01]  /*2f90*/  IMAD R207, R207, 0x2, R216.reuse ;  /* 0x00000002cfcf7824 */ /* 0x100fe200078e02d8 */
[----:B------:R-:W-:Y:S01]  /*2fa0*/  SEL R215, R215, 0xffffffe0, !P1 ;  /* 0xffffffe0d7d77807 */ /* 0x000fe20004800000 */
[----:B------:R-:W-:Y:S01]  /*2fb0*/  IMAD.SHL.U32 R211, R211, 0x2, RZ ;  /* 0x00000002d3d37824 */ /* 0x000fe200078e00ff */
[----:B------:R-:W-:Y:S01]  /*2fc0*/  IADD3 R212, R214, 0x1b080, RZ ;  /* 0x0001b080d6d47810 */ /* 0x000fe20007ffe0ff */
[----:B------:R-:W-:Y:S01]  /*2fd0*/  IMAD.SHL.U32 R213, R217, 0x2, RZ ;  /* 0x00000002d9d57824 */ /* 0x000fe200078e00ff */
[----:B------:R-:W-:Y:S01]  /*2fe0*/  SEL R0, R0, 0xe0, !P2 ;  /* 0x000000e000007807 */ /* 0x000fe20005000000 */
[----:B------:R-:W-:Y:S01]  /*2ff0*/  IMAD R206, R205, 0x2, R216 ;  /* 0x00000002cdce7824 */ /* 0x000fe200078e02d8 */
[----:B------:R-:W-:Y:S01]  /*3000*/  SEL R229, RZ, 0x4, P3 ;  /* 0x00000004ffe57807 */ /* 0x000fe20001800000 */
[----:B------:R-:W-:Y:S01]  /*3010*/  IMAD R212, R215, 0x2, R212 ;  /* 0x00000002d7d47824 */ /* 0x000fe200078e02d4 */
[----:B------:R-:W-:Y:S01]  /*3020*/  LEA.HI.SX32 R231, R231, R12, 0x1e ;  /* 0x0000000ce7e77211 */ /* 0x000fe200078ff2ff */
[----:B------:R-:W-:Y:S01]  /*3030*/  IMAD R218, R5, 0x200, R218 ;  /* 0x0000020005da7824 */ /* 0x000fe200078e02da */
[----:B------:R-:W-:Y:S01]  /*3040*/  LOP3.LUT R229, R4, R229, RZ, 0xfc, !PT ;  /* 0x000000e504e57212 */ /* 0x000fe200078efcff */
[----:B------:R-:W-:Y:S01]  /*3050*/  IMAD R0, R0, 0x2, R211 ;  /* 0x0000000200007824 */ /* 0x000fe200078e02d3 */
[----:B------:R-:W-:Y:S01]  /*3060*/  IADD3 R249, R228, 0xf080, RZ ;  /* 0x0000f080e4f97810 */ /* 0x000fe20007ffe0ff */
[----:B------:R-:W-:Y:S01]  /*3070*/  IMAD R205, R205, 0x2, R207 ;  /* 0x00000002cdcd7824 */ /* 0x000fe200078e02cf */
[----:B------:R-:W-:Y:S01]  /*3080*/  LEA R210, R210, 0x23c80, 0x1 ;  /* 0x00023c80d2d27811 */ /* 0x000fe200078e08ff */
[----:B------:R-:W-:Y:S01]  /*3090*/  IMAD.IADD R215, R220, 0x1, R215 ;  /* 0x00000001dcd77824 */ /* 0x000fe200078e02d7 */
[----:B------:R-:W-:Y:S01]  /*30a0*/  IADD3 R252, -R248, UR14, RZ ;  /* 0x0000000ef8fc7c10 */ /* 0x000fe2000fffe1ff */
[----:B------:R-:W-:Y:S01]  /*30b0*/  IMAD.IADD R204, R214, 0x1, R213 ;  /* 0x00000001d6cc7824 */ /* 0x000fe200078e02d5 */
[----:B------:R-:W-:Y:S01]  /*30c0*/  LEA R209, R209, 0x80, 0x1 ;  /* 0x00000080d1d17811 */ /* 0x000fe200078e08ff */
[----:B---3--:R-:W-:-:S02]  /*30d0*/  IMAD.IADD R208, R220, 0x1, R217 ;  /* 0x00000001dcd07824 */ /* 0x008fc400078e02d9 */
.L_x_1313:
        /* <DEDUP_REMOVED lines=172> */
[----:B------:R-:W-:Y:S01]  /*3ba0*/  IMAD.U32 R28, RZ, RZ, UR8 ;  /* 0x00000008ff1c7e24 */ /* 0x000fe2000f8e00ff */
[----:B------:R-:W-:Y:S02]  /*3bb0*/  USHF.R.S32.HI UR17, URZ, 0x1f, UR15 ;  /* 0x0000001f3f117899 */ /* 0x000fe4000801140f */
[----:B------:R-:W-:Y:S02]  /*3bc0*/  ULDC.64 UR6, c[0x0][0x178] ;  /* 0x00005e0000067ab9 */ /* 0x000fe40000000a00 */
[----:B------:R-:W-:Y:S02]  /*3bd0*/  UIMAD UR17, UR17, UR6, URZ ;  /* 0x00000006111172a4 */ /* 0x000fe4000f8e023f */
[----:B------:R-:W-:Y:S02]  /*3be0*/  UIMAD.WIDE.U32 UR18, UR15, UR6, URZ ;  /* 0x000000060f1272a5 */ /* 0x000fe4000f8e003f */
[----:B------:R-:W-:Y:S02]  /*3bf0*/  UIMAD UR17, UR15, UR7, UR17 ;  /* 0x000000070f1172a4 */ /* 0x000fe4000f8e0211 */
[----:B------:R-:W-:Y:S01]  /*3c00*/  USHF.L.U32 UR6, UR18, 0x6, URZ ;  /* 0x0000000612067899 */ /* 0x000fe2000800063f */
[----:B------:R-:W-:Y:S01]  /*3c10*/  @!P3 LEA R28, R28, 0x40, 0x6 ;  /* 0x000000401c1cb811 */ /* 0x000fe200078e30ff */
[----:B------:R-:W-:Y:S03]  /*3c20*/  UIADD3 UR17, UR19, UR17, URZ ;  /* 0x0000001113117290 */ /* 0x000fe6000fffe03f */
[----:B------:R-:W-:Y:S01]  /*3c30*/  @!P3 IADD3 R29, P0, R28, R244, RZ ;  /* 0x000000f41c1db210 */ /* 0x000fe20007f1e0ff */
[----:B------:R-:W-:Y:S01]  /*3c40*/  USHF.L.U64.HI UR17, UR18, 0x6, UR17 ;  /* 0x0000000612117899 */ /* 0x000fe20008010211 */
[----:B------:R-:W-:Y:S02]  /*3c50*/  IADD3 R27, P2, P1, R240, UR6, R223 ;  /* 0x00000006f01b7c10 */ /* 0x000fe4000f95e0df */
[----:B------:R-:W-:Y:S02]  /*3c60*/  @!P3 LEA.HI.X.SX32 R28, R28, R221, 0x1, P0 ;  /* 0x000000dd1c1cb211 */ /* 0x000fe400000f0eff */
[----:B------:R-:W-:Y:S02]  /*3c70*/  ISETP.GT.AND P0, PT, R226, 0xf, PT ;  /* 0x0000000fe200780c */ /* 0x000fe40003f04270 */
[----:B------:R-:W-:Y:S01]  /*3c80*/  IADD3 R25, P3, R240, UR6, RZ ;  /* 0x00000006f0197c10 */ /* 0x000fe2000ff7e0ff */
[----:B------:R-:W-:Y:S01]  /*3c90*/  UIMAD UR6, UR15, -0x40, UR9 ;  /* 0xffffffc00f0678a4 */ /* 0x000fe2000f8e0209 */
[C---:B------:R-:W-:Y:S02]  /*3ca0*/  IADD3.X R26, R251.reuse, UR17, R222, P2, P1 ;  /* 0x00000011fb1a7c10 */ /* 0x040fe400097e24de */
[----:B------:R-:W-:Y:S02]  /*3cb0*/  IADD3.X R24, R251, UR17, RZ, P3, !PT ;  /* 0x00000011fb187c10 */ /* 0x000fe40009ffe4ff */
[----:B------:R-:W-:Y:S02]  /*3cc0*/  ISETP.GT.AND P3, PT, R226, 0xf, PT ;  /* 0x0000000fe200780c */ /* 0x000fe40003f64270 */
[----:B------:R-:W-:Y:S02]  /*3cd0*/  LEA R38, P2, R25, c[0x0][0x160], 0x1 ;  /* 0x0000580019267a11 */ /* 0x000fe400078408ff */
[----:B------:R-:W-:Y:S02]  /*3ce0*/  IADD3 R30, -R233, UR6, RZ ;  /* 0x00000006e91e7c10 */ /* 0x000fe4000fffe1ff */
[----:B------:R-:W-:Y:S02]  /*3cf0*/  @!P0 LEA R34, P0, R29, c[0x0][0x258], 0x2 ;  /* 0x000096001d228a11 */ /* 0x000fe400078010ff */
[----:B------:R-:W-:Y:S02]  /*3d00*/  LEA R36, P1, R27, c[0x0][0x160], 0x1 ;  /* 0x000058001b247a11 */ /* 0x000fe400078208ff */
[----:B------:R-:W-:Y:S01]  /*3d10*/  LEA.HI.X R39, R25, c[0x0][0x164], R24, 0x1, P2 ;  /* 0x0000590019277a11 */ /* 0x000fe200010f0c18 */
[----:B------:R-:W-:Y:S01]  /*3d20*/  IMAD.U32 R25, RZ, RZ, UR16 ;  /* 0x00000010ff197e24 */ /* 0x000fe2000f8e00ff */
[C---:B------:R-:W-:Y:S02]  /*3d30*/  ISETP.LT.OR P2, PT, R30.reuse, 0x1, !P5 ;  /* 0x000000011e00780c */ /* 0x040fe40006f41670 */
[----:B------:R-:W-:Y:S01]  /*3d40*/  LEA.HI.X R37, R27, c[0x0][0x164], R26, 0x1, P1 ;  /* 0x000059001b257a11 */ /* 0x000fe200008f0c1a */
[----:B------:R-:W-:Y:S01]  /*3d50*/  IMAD.U32 R26, RZ, RZ, UR16 ;  /* 0x00000010ff1a7e24 */ /* 0x000fe2000f8e00ff */
[----:B------:R-:W-:Y:S01]  /*3d60*/  ISETP.LT.OR P1, PT, R30, 0x1, !P4 ;  /* 0x000000011e00780c */ /* 0x000fe20006721670 */
[----:B------:R-:W-:Y:S02]  /*3d70*/  @!P3 IMAD R25, R25, 0x40, R232 ;  /* 0x000000401919b824 */ /* 0x000fe400078e02e8 */
[----:B------:R-:W-:Y:S01]  /*3d80*/  @!P3 LEA.HI.X R35, R29, c[0x0][0x25c], R28, 0x2, P0 ;  /* 0x000097001d23ba11 */ /* 0x000fe200000f141c */
[----:B------:R-:W-:Y:S01]  /*3d90*/  IMAD R24, R26, 0x6000, R249 ;  /* 0x000060001a187824 */ /* 0x000fe200078e02f9 */
[C---:B------:R-:W-:Y:S01]  /*3da0*/  ISETP.LT.OR P0, PT, R30.reuse, 0x1, !P6 ;  /* 0x000000011e00780c */ /* 0x040fe20007701670 */
[----:B------:R-:W-:Y:S03]  /*3db0*/  @!P3 IMAD.SHL.U32 R27, R25, 0x4, RZ ;  /* 0x00000004191bb824 */ /* 0x000fe600078e00ff */
[----:B------:R-:W-:Y:S01]  /*3dc0*/  @!PT LDS RZ, [RZ] ;  /* 0x00000000fffff984 */ /* 0x000fe20000000800 */
[----:B------:R-:W-:Y:S01]  /*3dd0*/  @!PT LDS RZ, [RZ] ;  /* 0x00000000fffff984 */ /* 0x000fe20000000800 */
[----:B------:R-:W-:Y:S01]  /*3de0*/  @!PT LDS RZ, [RZ] ;  /* 0x00000000fffff984 */ /* 0x000fe20000000800 */
[----:B------:R2:W-:Y:S01]  /*3df0*/  LDGSTS.E.BYPASS.LTC128B.128 [R24], [R38.64], !P2 ;  /* 0x0000000026187fae */ /* 0x0005e2000d101d4c */
[C---:B------:R-:W-:Y:S03]  /*3e00*/  ISETP.LT.OR P2, PT, R30.reuse, 0x21, !P5 ;  /* 0x000000211e00780c */ /* 0x040fe60006f41670 */
[----:B------:R2:W-:Y:S01]  /*3e10*/  LDGSTS.E.BYPASS.LTC128B.128 [R24+0x2000], [R38.64+0x80], !P1 ;  /* 0x0200008026187fae */ /* 0x0005e2000c901d4c */
[C---:B------:R-:W-:Y:S04]  /*3e20*/  ISETP.LT.OR P1, PT, R30.reuse, 0x21, !P4 ;  /* 0x000000211e00780c */ /* 0x040fe80006721670 */
[----:B------:R2:W-:Y:S01]  /*3e30*/  LDGSTS.E.BYPASS.LTC128B.128 [R24+0x4000], [R38.64+0x100], !P0 ;  /* 0x0400010026187fae */ /* 0x0005e2000c101d4c */
[----:B------:R-:W-:Y:S04]  /*3e40*/  ISETP.LT.OR P0, PT, R30, 0x21, !P6 ;  /* 0x000000211e00780c */ /* 0x000fe80007701670 */
[----:B------:R2:W-:Y:S04]  /*3e50*/  LDGSTS.E.BYPASS.LTC128B.128 [R24+0x1000], [R36.64], !P2 ;  /* 0x0100000024187fae */ /* 0x0005e8000d101d4c */
[----:B------:R2:W-:Y:S05]  /*3e60*/  LDGSTS.E.BYPASS.LTC128B.128 [R24+0x3000], [R36.64+0x80], !P1 ;  /* 0x0300008024187fae */ /* 0x0005ea000c901d4c */
[----:B------:R2:W-:Y:S04]  /*3e70*/  LDGSTS.E.BYPASS.LTC128B.128 [R24+0x5000], [R36.64+0x100], !P0 ;  /* 0x0500010024187fae */ /* 0x0005e8000c101d4c */
[----:B------:R2:W-:Y:S02]  /*3e80*/  @!P3 LDGSTS.E.BYPASS.LTC128B.128 [R27+0x21080], [R34.64] ;  /* 0x21080000221bbfae */ /* 0x0005e4000b901d4c */
.L_x_1311:
[C---:B-12-4-:R-:W-:Y:S01]  /*3e90*/  HMMA.16816.F32.BF16 R24, R104.reuse, R2, RZ ;  /* 0x000000026818723c */ /* 0x056fe200000418ff */
[----:B------:R-:W-:Y:S01]  /*3ea0*/  LDSM.16.M88.2 R2, [R206+0x7880] ;  /* 0x00788000ce02783b */ /* 0x000fe20000000100 */
[----:B------:R-:W-:Y:S03]  /*3eb0*/  ULEA UR6, UR8, UR14, 0x6 ;  /* 0x0000000e08067291 */ /* 0x000fe6000f8e303f */
[----:B------:R-:W0:Y:S01]  /*3ec0*/  LDGDEPBAR ;  /* 0x00000000000079af */ /* 0x000e220000000000 */
[----:B------:R-:W-:Y:S02]  /*3ed0*/  UIADD3 UR6, -UR9, 0x1, UR6 ;  /* 0x0000000109067890 */ /* 0x000fe4000fffe106 */
        /* <DEDUP_REMOVED lines=12> */
[C---:B------:R-:W-:Y:S07]  /*3fa0*/  HMMA.16816.F32.BF16 R32, R176.reuse, R182, R32 ;  /* 0x000000b6b020723c */ /* 0x040fee0000041820 */
[----:B------:R-:W-:Y:S01]  /*3fb0*/  IMAD.IADD R182, R213, 0x1, R212 ;  /* 0x00000001d5b67824 */ /* 0x000fe200078e02d4 */
[C---:B------:R-:W-:Y:S04]  /*3fc0*/  HMMA.16816.F32.BF16 R36, R176.reuse, R184, R36 ;  /* 0x000000b8b024723c */ /* 0x040fe80000041824 */
[----:B------:R-:W-:Y:S04]  /*3fd0*/  IADD3 R183, -R248, UR6, R231 ;  /* 0x00000006f8b77c10 */ /* 0x000fe8000fffe1e7 */
[----:B------:R-:W-:Y:S01]  /*3fe0*/  HMMA.16816.F32.BF16 R40, R176, R186, R40 ;  /* 0x000000bab028723c */ /* 0x000fe20000041828 */
[----:B------:R-:W-:Y:S03]  /*3ff0*/  LDSM.16.M88.4 R176, [R182] ;  /* 0x00000000b6b0783b */ /* 0x000fe60000000200 */
[----:B------:R-:W-:Y:S02]  /*4000*/  IMNMX R184, R252, R183, PT ;  /* 0x000000b7fcb87217 */ /* 0x000fe40003800200 */
[----:B------:R-:W-:Y:S02]  /*4010*/  IADD3 R183, R183, 0x8, RZ ;  /* 0x00000008b7b77810 */ /* 0x000fe40007ffe0ff */
[C---:B-1----:R-:W-:Y:S01]  /*4020*/  HMMA.16816.F32.BF16 R24, R108.reuse, R2, R24 ;  /* 0x000000026c18723c */ /* 0x042fe20000041818 */
[----:B------:R-:W1:Y:S04]  /*4030*/  LDSM.16.M88.2 R2, [R205+0x7880] ;  /* 0x00788000cd02783b */ /* 0x000e680000000100 */
[C---:B------:R-:W-:Y:S02]  /*4040*/  ISETP.GT.AND P0, PT, R184.reuse, RZ, PT ;  /* 0x000000ffb800720c */ /* 0x040fe40003f04270 */
[----:B------:R-:W-:Y:S01]  /*4050*/  ISETP.GT.AND P1, PT, R184, 0x40, PT ;  /* 0x00000040b800780c */ /* 0x000fe20003f24270 */
[C---:B--2---:R-:W-:Y:S01]  /*4060*/  HMMA.16816.F32.BF16 R28, R108.reuse, R104, R28 ;  /* 0x000000686c1c723c */ /* 0x044fe2000004181c */
[----:B------:R-:W2:Y:S03]  /*4070*/  LDSM.16.M88.2 R104, [R205+0x8880] ;  /* 0x00888000cd68783b */ /* 0x000ea60000000100 */
[----:B------:R-:W-:Y:S02]  /*4080*/  FSEL R4, R4, -INF , P0 ;  /* 0xff80000004047808 */ /* 0x000fe40000000000 */
[----:B------:R-:W-:Y:S02]  /*4090*/  ISETP.GT.AND P0, PT, R184, 0x1, PT ;  /* 0x00000001b800780c */ /* 0x000fe40003f04270 */
[C---:B----4-:R-:W-:Y:S01]  /*40a0*/  HMMA.16816.F32.BF16 R32, R108.reuse, R106, R32 ;  /* 0x0000006a6c20723c */ /* 0x050fe20000041820 */
[----:B------:R-:W4:Y:S03]  /*40b0*/  LDSM.16.M88.2 R106, [R205+0x9080] ;  /* 0x00908000cd6a783b */ /* 0x000f260000000100 */
[----:B------:R-:W-:Y:S04]  /*40c0*/  FSEL R20, R20, -INF , P1 ;  /* 0xff80000014147808 */ /* 0x000fe80000800000 */
        /* <DEDUP_REMOVED lines=29> */
[C---:B-1----:R-:W-:Y:S01]  /*42a0*/  HMMA.16816.F32.BF16 R28, R176.reuse, R2, R28 ;  /* 0x00000002b01c723c */ /* 0x042fe2000004181c */
[----:B------:R-:W1:Y:S07]  /*42b0*/  LDSM.16.M88.2 R2, [R206+0xb080] ;  /* 0x00b08000ce02783b */ /* 0x000e6e0000000100 */
[C---:B--2---:R-:W-:Y:S01]  /*42c0*/  HMMA.16816.F32.BF16 R32, R176.reuse, R104, R32 ;  /* 0x00000068b020723c */ /* 0x044fe20000041820 */
[----:B------:R-:W2:Y:S07]  /*42d0*/  LDSM.16.M88.2 R104, [R206+0xb880] ;  /* 0x00b88000ce68783b */ /* 0x000eae0000000100 */
[C---:B------:R-:W-:Y:S01]  /*42e0*/  HMMA.16816.F32.BF16 R36, R176.reuse, R180, R36 ;  /* 0x000000b4b024723c */ /* 0x040fe20000041824 */
[----:B------:R-:W-:Y:S07]  /*42f0*/  LDSM.16.M88.2 R180, [R205+0xb880] ;  /* 0x00b88000cdb4783b */ /* 0x000fee0000000100 */
        /* <DEDUP_REMOVED lines=16> */
[C---:B---3--:R-:W-:Y:S01]  /*4400*/  HMMA.16816.F32.BF16 R28, R176.reuse, R174, R28 ;  /* 0x000000aeb01c723c */ /* 0x048fe2000004181c */
[----:B------:R-:W3:Y:S07]  /*4410*/  LDSM.16.M88.2 R174, [R216+0xd880] ;  /* 0x00d88000d8ae783b */ /* 0x000eee0000000100 */
[C---:B-1----:R-:W-:Y:S01]  /*4420*/  HMMA.16816.F32.BF16 R32, R176.reuse, R2, R32 ;  /* 0x00000002b020723c */ /* 0x042fe20000041820 */
[----:B------:R-:W1:Y:S07]  /*4430*/  LDSM.16.M88.2 R2, [R216+0xe080] ;  /* 0x00e08000d802783b */ /* 0x000e6e0000000100 */
[C---:B------:R-:W-:Y:S08]  /*4440*/  HMMA.16816.F32.BF16 R36, R176.reuse, R180, R36 ;  /* 0x000000b4b024723c */ /* 0x040ff00000041824 */
[----:B--2---:R-:W-:Y:S01]  /*4450*/  HMMA.16816.F32.BF16 R40, R176, R104, R40 ;  /* 0x00000068b028723c */ /* 0x004fe20000041828 */
[----:B------:R-:W2:Y:S04]  /*4460*/  LDSM.16.M88.2 R104, [R216+0xe880] ;  /* 0x00e88000d868783b */ /* 0x000ea80000000100 */
[----:B------:R-:W-:Y:S03]  /*4470*/  LDSM.16.M88.4 R176, [R204+0x1f080] ;  /* 0x01f08000ccb0783b */ /* 0x000fe60000000200 */
[C---:B----4-:R-:W-:Y:S01]  /*4480*/  HMMA.16816.F32.BF16 R24, R108.reuse, R106, R24 ;  /* 0x0000006a6c18723c */ /* 0x050fe20000041818 */
[----:B------:R-:W4:Y:S07]  /*4490*/  LDSM.16.M88.2 R106, [R207+0xc880] ;  /* 0x00c88000cf6a783b */ /* 0x000f2e0000000100 */
[C---:B-----5:R-:W-:Y:S01]  /*44a0*/  HMMA.16816.F32.BF16 R28, R108.reuse, R172, R28 ;  /* 0x000000ac6c1c723c */ /* 0x060fe2000004181c */
[----:B------:R-:W5:Y:S07]  /*44b0*/  LDSM.16.M88.2 R172, [R207+0xd080] ;  /* 0x00d08000cfac783b */ /* 0x000f6e0000000100 */
[C---:B---3--:R-:W-:Y:S07]  /*44c0*/  HMMA.16816.F32.BF16 R32, R108.reuse, R174, R32 ;  /* 0x000000ae6c20723c */ /* 0x048fee0000041820 */
[--C-:B------:R-:W-:Y:S01]  /*44d0*/  FFMA.FTZ R174, R4, c[0x0][0x29c], -R189.reuse ;  /* 0x0000a70004ae7a23 */ /* 0x100fe200000108bd */
[C---:B-1----:R-:W-:Y:S01]  /*44e0*/  HMMA.16816.F32.BF16 R36, R108.reuse, R2, R36 ;  /* 0x000000026c24723c */ /* 0x042fe20000041824 */
[----:B------:R-:W1:Y:S03]  /*44f0*/  LDSM.16.M88.2 R2, [R207+0xd880] ;  /* 0x00d88000cf02783b */ /* 0x000e660000000100 */
[----:B------:R-:W-:Y:S01]  /*4500*/  FSEL R4, R5, -INF , P0 ;  /* 0xff80000005047808 */ /* 0x000fe20000000000 */
[----:B------:R-:W-:Y:S01]  /*4510*/  MUFU.EX2 R174, R174 ;  /* 0x000000ae00ae7308 */ /* 0x000fe20000000800 */
[----:B------:R-:W-:Y:S02]  /*4520*/  ISETP.GT.AND P0, PT, R184, 0x10, PT ;  /* 0x00000010b800780c */ /* 0x000fe40003f04270 */
[----:B--2---:R-:W-:Y:S04]  /*4530*/  HMMA.16816.F32.BF16 R40, R108, R104, R40 ;  /* 0x000000686c28723c */ /* 0x004fe80000041828 */
[--C-:B------:R-:W-:Y:S01]  /*4540*/  FFMA.FTZ R175, R4, c[0x0][0x29c], -R189.reuse ;  /* 0x0000a70004af7a23 */ /* 0x100fe200000108bd */
[----:B------:R-:W-:Y:S01]  /*4550*/  FSEL R8, R8, -INF , P0 ;  /* 0xff80000008087808 */ /* 0x000fe20000000000 */
[----:B------:R-:W2:Y:S01]  /*4560*/  LDSM.16.M88.2 R4, [R207+0xe080] ;  /* 0x00e08000cf04783b */ /* 0x000ea20000000100 */
[----:B------:R-:W-:Y:S01]  /*4570*/  ISETP.GT.AND P0, PT, R184, 0x11, PT ;  /* 0x00000011b800780c */ /* 0x000fe20003f04270 */
[C---:B----4-:R-:W-:Y:S02]  /*4580*/  HMMA.16816.F32.BF16 R24, R176.reuse, R106, R24 ;  /* 0x0000006ab018723c */ /* 0x050fe40000041818 */
[----:B------:R-:W-:Y:S01]  /*4590*/  LDSM.16.M88.4 R104, [R212+0x4000] ;  /* 0x00400000d468783b */ /* 0x000fe20000000200 */
[----:B------:R-:W3:Y:S02]  /*45a0*/  MUFU.EX2 R175, R175 ;  /* 0x000000af00af7308 */ /* 0x000ee40000000800 */
[--C-:B------:R-:W-:Y:S01]  /*45b0*/  FFMA.FTZ R180, R8, c[0x0][0x29c], -R189.reuse ;  /* 0x0000a70008b47a23 */ /* 0x100fe200000108bd */
[----:B------:R-:W-:Y:S02]  /*45c0*/  FSEL R108, R9, -INF , P0 ;  /* 0xff800000096c7808 */ /* 0x000fe40000000000 */
[C---:B-----5:R-:W-:Y:S01]  /*45d0*/  HMMA.16816.F32.BF16 R28, R176.reuse, R172, R28 ;  /* 0x000000acb01c723c */ /* 0x060fe2000004181c */
[----:B------:R-:W4:Y:S02]  /*45e0*/  LDSM.16.M88.2 R8, [R207+0xe880] ;  /* 0x00e88000cf08783b */ /* 0x000f240000000100 */
[----:B------:R-:W-:Y:S01]  /*45f0*/  ISETP.GT.AND P0, PT, R184, 0x20, PT ;  /* 0x00000020b800780c */ /* 0x000fe20003f04270 */
[--C-:B------:R-:W-:Y:S01]  /*4600*/  FFMA.FTZ R181, R108, c[0x0][0x29c], -R189.reuse ;  /* 0x0000a7006cb57a23 */ /* 0x100fe200000108bd */
[----:B------:R-:W5:Y:S01]  /*4610*/  MUFU.EX2 R180, R180 ;  /* 0x000000b400b47308 */ /* 0x000f620000000800 */
[----:B------:R-:W3:Y:S01]  /*4620*/  LDSM.16.M88.2 R108, [R206+0xc880] ;  /* 0x00c88000ce6c783b */ /* 0x000ee20000000100 */
[----:B------:R-:W-:Y:S02]  /*4630*/  FSEL R12, R12, -INF , P0 ;  /* 0xff8000000c0c7808 */ /* 0x000fe40000000000 */
[----:B------:R-:W-:Y:S03]  /*4640*/  ISETP.GT.AND P0, PT, R184, 0x21, PT ;  /* 0x00000021b800780c */ /* 0x000fe60003f04270 */
[--C-:B------:R-:W-:Y:S01]  /*4650*/  FFMA.FTZ R172, R12, c[0x0][0x29c], -R189.reuse ;  /* 0x0000a7000cac7a23 */ /* 0x100fe200000108bd */
[----:B------:R-:W-:Y:S02]  /*4660*/  FSEL R110, R13, -INF , P0 ;  /* 0xff8000000d6e7808 */ /* 0x000fe40000000000 */
[----:B------:R-:W5:Y:S01]  /*4670*/  LDSM.16.M88.2 R12, [R206+0xd080] ;  /* 0x00d08000ce0c783b */ /* 0x000f620000000100 */
[C---:B-1----:R-:W-:Y:S01]  /*4680*/  HMMA.16816.F32.BF16 R32, R176.reuse, R2, R32 ;  /* 0x00000002b020723c */ /* 0x042fe20000041820 */
[----:B------:R-:W1:Y:S02]  /*4690*/  MUFU.EX2 R181, R181 ;  /* 0x000000b500b57308 */ /* 0x000e640000000800 */
[----:B------:R-:W1:Y:S01]  /*46a0*/  LDSM.16.M88.2 R2, [R206+0xd880] ;  /* 0x00d88000ce02783b */ /* 0x000e620000000100 */
[----:B------:R-:W-:Y:S01]  /*46b0*/  ISETP.GT.AND P0, PT, R184, 0x30, PT ;  /* 0x00000030b800780c */ /* 0x000fe20003f04270 */
[--C-:B------:R-:W-:Y:S03]  /*46c0*/  FFMA.FTZ R173, R110, c[0x0][0x29c], -R189.reuse ;  /* 0x0000a7006ead7a23 */ /* 0x100fe600000108bd */
[----:B------:R-:W-:Y:S02]  /*46d0*/  FSEL R16, R16, -INF , P0 ;  /* 0xff80000010107808 */ /* 0x000fe40000000000 */
[----:B------:R-:W-:Y:S01]  /*46e0*/  ISETP.GT.AND P0, PT, R184, 0x31, PT ;  /* 0x00000031b800780c */ /* 0x000fe20003f04270 */
[----:B------:R-:W-:Y:S01]  /*46f0*/  MUFU.EX2 R172, R172 ;  /* 0x000000ac00ac7308 */ /* 0x000fe20000000800 */
[C---:B--2---:R-:W-:Y:S01]  /*4700*/  HMMA.16816.F32.BF16 R36, R176.reuse, R4, R36 ;  /* 0x00000004b024723c */ /* 0x044fe20000041824 */
[----:B------:R-:W2:Y:S02]  /*4710*/  LDSM.16.M88.2 R4, [R206+0xe080] ;  /* 0x00e08000ce04783b */ /* 0x000ea40000000100 */
[--C-:B------:R-:W-:Y:S01]  /*4720*/  FFMA.FTZ R185, R16, c[0x0][0x29c], -R189.reuse ;  /* 0x0000a70010b97a23 */ /* 0x100fe200000108bd */
[----:B------:R-:W-:Y:S02]  /*4730*/  FSEL R16, R17, -INF , P0 ;  /* 0xff80000011107808 */ /* 0x000fe40000000000 */
[----:B------:R-:W-:Y:S03]  /*4740*/  ISETP.GT.AND P0, PT, R184, 0x41, PT ;  /* 0x00000041b800780c */ /* 0x000fe60003f04270 */
[----:B------:R-:W-:Y:S01]  /*4750*/  MUFU.EX2 R173, R173 ;  /* 0x000000ad00ad7308 */ /* 0x000fe20000000800 */
[----:B----4-:R-:W-:Y:S01]  /*4760*/  HMMA.16816.F32.BF16 R40, R176, R8, R40 ;  /* 0x00000008b028723c */ /* 0x010fe20000041828 */
[----:B------:R-:W4:Y:S08]  /*4770*/  LDSM.16.M88.2 R8, [R206+0xe880] ;  /* 0x00e88000ce08783b */ /* 0x000f300000000100 */
[----:B------:R-:W-:Y:S03]  /*4780*/  MUFU.EX2 R185, R185 ;  /* 0x000000b900b97308 */ /* 0x000fe60000000800 */
[----:B------:R-:W-:Y:S01]  /*4790*/  IMNMX R178, R252, R183, PT ;  /* 0x000000b7fcb27217 */ /* 0x000fe20003800200 */
[C---:B---3--:R-:W-:Y:S01]  /*47a0*/  HMMA.16816.F32.BF16 R24, R104.reuse, R108, R24 ;  /* 0x0000006c6818723c */ /* 0x048fe20000041818 */
[----:B------:R-:W-:Y:S04]  /*47b0*/  LDSM.16.M88.4 R108, [R182+0x4000] ;  /* 0x00400000b66c783b */ /* 0x000fe80000000200 */
[--C-:B------:R-:W-:Y:S01]  /*47c0*/  FFMA.FTZ R176, R16, c[0x0][0x29c], -R189.reuse ;  /* 0x0000a70010b07a23 */ /* 0x100fe200000108bd */
[C---:B------:R-:W-:Y:S01]  /*47d0*/  ISETP.GT.AND P2, PT, R178.reuse, 0x31, PT ;  /* 0x00000031b200780c */ /* 0x040fe20003f44270 */
[----:B------:R-:W3:Y:S01]  /*47e0*/  LDSM.16.M88.2 R16, [R205+0xc880] ;  /* 0x00c88000cd10783b */ /* 0x000ee20000000100 */
[C---:B-----5:R-:W-:Y:S03]  /*47f0*/  HMMA.16816.F32.BF16 R28, R104.reuse, R12, R28 ;  /* 0x0000000c681c723c */ /* 0x060fe6000004181c */
[----:B------:R-:W-:Y:S01]  /*4800*/  ISETP.GT.AND P1, PT, R178, 0x40, PT ;  /* 0x00000040b200780c */ /* 0x000fe20003f24270 */
[--C-:B------:R-:W-:Y:S01]  /*4810*/  FFMA.FTZ R177, R20, c[0x0][0x29c], -R189.reuse ;  /* 0x0000a70014b17a23 */ /* 0x100fe200000108bd */
[----:B------:R-:W-:Y:S01]  /*4820*/  FSEL R20, R21, -INF , P0 ;  /* 0xff80000015147808 */ /* 0x000fe20000000000 */
[----:B------:R-:W-:Y:S01]  /*4830*/  MUFU.EX2 R176, R176 ;  /* 0x000000b000b07308 */ /* 0x000fe20000000800 */
[----:B------:R-:W-:Y:S01]  /*4840*/  ISETP.GT.AND P0, PT, R178, RZ, PT ;  /* 0x000000ffb200720c */ /* 0x000fe20003f04270 */
[C---:B-1----:R-:W-:Y:S01]  /*4850*/  HMMA.16816.F32.BF16 R32, R104.reuse, R2, R32 ;  /* 0x000000026820723c */ /* 0x042fe20000041820 */
[----:B------:R-:W-:Y:S03]  /*4860*/  LDSM.16.M88.2 R2, [R205+0xd880] ;  /* 0x00d88000cd02783b */ /* 0x000fe60000000100 */
[----:B------:R-:W-:Y:S01]  /*4870*/  FSEL R13, R6, -INF , P0 ;  /* 0xff800000060d7808 */ /* 0x000fe20000000000 */
[----:B------:R-:W-:Y:S01]  /*4880*/  FFMA.FTZ R189, R20, c[0x0][0x29c], -R189 ;  /* 0x0000a70014bd7a23 */ /* 0x000fe200000108bd */
[C---:B------:R-:W-:Y:S01]  /*4890*/  ISETP.GT.AND P0, PT, R178.reuse, 0x1, PT ;  /* 0x00000001b200780c */ /* 0x040fe20003f04270 */
[----:B------:R-:W1:Y:S01]  /*48a0*/  LDSM.16.M88.2 R20, [R205+0xd080] ;  /* 0x00d08000cd14783b */ /* 0x000e620000000100 */
[C---:B--2---:R-:W-:Y:S01]  /*48b0*/  HMMA.16816.F32.BF16 R36, R104.reuse, R4, R36 ;  /* 0x000000046824723c */ /* 0x044fe20000041824 */
[----:B------:R-:W-:Y:S02]  /*48c0*/  MUFU.EX2 R12, R189 ;  /* 0x000000bd000c7308 */ /* 0x000fe40000000800 */
[----:B------:R-:W2:Y:S01]  /*48d0*/  LDSM.16.M88.2 R4, [R205+0xe080] ;  /* 0x00e08000cd04783b */ /* 0x000ea20000000100 */
[--C-:B------:R-:W-:Y:S01]  /*48e0*/  FFMA.FTZ R6, R13, c[0x0][0x29c], -R188.reuse ;  /* 0x0000a7000d067a23 */ /* 0x100fe200000108bc */
[----:B------:R-:W-:Y:S02]  /*48f0*/  FSEL R7, R7, -INF , P0 ;  /* 0xff80000007077808 */ /* 0x000fe40000000000 */
[----:B------:R-:W-:Y:S01]  /*4900*/  ISETP.GT.AND P0, PT, R178, 0x10, PT ;  /* 0x00000010b200780c */ /* 0x000fe20003f04270 */
[----:B----4-:R-:W-:Y:S01]  /*4910*/  HMMA.16816.F32.BF16 R40, R104, R8, R40 ;  /* 0x000000086828723c */ /* 0x010fe20000041828 */
[----:B------:R-:W4:Y:S02]  /*4920*/  LDS R9, [R231.X4+0x21280] ;  /* 0x02128000e7097984 */ /* 0x000f240000004800 */
[----:B------:R5:W-:Y:S01]  /*4930*/  MUFU.EX2 R13, R6 ;  /* 0x00000006000d7308 */ /* 0x000be20000000800 */
[--C-:B------:R-:W-:Y:S01]  /*4940*/  FFMA.FTZ R179, R7, c[0x0][0x29c], -R188.reuse ;  /* 0x0000a70007b37a23 */ /* 0x100fe200000108bc */
[----:B------:R-:W-:Y:S02]  /*4950*/  FSEL R7, R10, -INF , P0 ;  /* 0xff8000000a077808 */ /* 0x000fe40000000000 */
[C---:B------:R-:W-:Y:S02]  /*4960*/  ISETP.GT.AND P0, PT, R178.reuse, 0x11, PT ;  /* 0x00000011b200780c */ /* 0x040fe40003f04270 */
[----:B------:R-:W-:Y:S03]  /*4970*/  FSEL R19, R19, -INF , P2 ;  /* 0xff80000013137808 */ /* 0x000fe60001000000 */
[--C-:B------:R-:W-:Y:S01]  /*4980*/  FFMA.FTZ R10, R7, c[0x0][0x29c], -R188.reuse ;  /* 0x0000a700070a7a23 */ /* 0x100fe200000108bc */
[----:B------:R-:W2:Y:S01]  /*4990*/  MUFU.EX2 R8, R179 ;  /* 0x000000b300087308 */ /* 0x000ea20000000800 */
[----:B------:R-:W-:Y:S01]  /*49a0*/  FSEL R11, R11, -INF , P0 ;  /* 0xff8000000b0b7808 */ /* 0x000fe20000000000 */
[C---:B---3--:R-:W-:Y:S05]  /*49b0*/  HMMA.16816.F32.BF16 R24, R108.reuse, R16, R24 ;  /* 0x000000106c18723c */ /* 0x048fea0000041818 */
[----:B------:R-:W-:Y:S01]  /*49c0*/  ISETP.GT.AND P0, PT, R178, 0x20, PT ;  /* 0x00000020b200780c */ /* 0x000fe20003f04270 */
[--C-:B------:R-:W-:Y:S02]  /*49d0*/  FFMA.FTZ R19, R19, c[0x0][0x29c], -R188.reuse ;  /* 0x0000a70013137a23 */ /* 0x100fe400000108bc */
[--C-:B------:R-:W-:Y:S01]  /*49e0*/  FFMA.FTZ R16, R11, c[0x0][0x29c], -R188.reuse ;  /* 0x0000a7000b107a23 */ /* 0x100fe200000108bc */
[----:B------:R-:W-:Y:S01]  /*49f0*/  FSEL R17, R14, -INF , P0 ;  /* 0xff8000000e117808 */ /* 0x000fe20000000000 */
[----:B------:R-:W3:Y:S01]  /*4a00*/  MUFU.EX2 R177, R177 ;  /* 0x000000b100b17308 */ /* 0x000ee20000000800 */
[C---:B------:R-:W-:Y:S01]  /*4a10*/  ISETP.GT.AND P0, PT, R178.reuse, 0x21, PT ;  /* 0x00000021b200780c */ /* 0x040fe20003f04270 */
[----:B-----5:R-:W5:Y:S02]  /*4a20*/  LDSM.16.M88.2 R6, [R205+0xe880] ;  /* 0x00e88000cd06783b */ /* 0x020f640000000100 */
[--C-:B------:R-:W-:Y:S01]  /*4a30*/  FFMA.FTZ R14, R17, c[0x0][0x29c], -R188.reuse ;  /* 0x0000a700110e7a23 */ /* 0x100fe200000108bc */
[----:B------:R-:W-:Y:S01]  /*4a40*/  FSEL R15, R15, -INF , P0 ;  /* 0xff8000000f0f7808 */ /* 0x000fe20000000000 */
[C---:B-1----:R-:W-:Y:S03]  /*4a50*/  HMMA.16816.F32.BF16 R28, R108.reuse, R20, R28 ;  /* 0x000000146c1c723c */ /* 0x042fe6000004181c */
[----:B------:R-:W-:Y:S01]  /*4a60*/  ISETP.GT.AND P0, PT, R178, 0x30, PT ;  /* 0x00000030b200780c */ /* 0x000fe20003f04270 */
[----:B------:R1:W-:Y:S03]  /*4a70*/  MUFU.EX2 R11, R16 ;  /* 0x00000010000b7308 */ /* 0x0003e60000000800 */
[----:B------:R-:W-:Y:S01]  /*4a80*/  FSEL R17, R18, -INF , P0 ;  /* 0xff80000012117808 */ /* 0x000fe20000000000 */
[C---:B------:R-:W-:Y:S03]  /*4a90*/  HMMA.16816.F32.BF16 R32, R108.reuse, R2, R32 ;  /* 0x000000026c20723c */ /* 0x040fe60000041820 */
[----:B------:R-:W-:Y:S03]  /*4aa0*/  ISETP.GT.AND P0, PT, R178, 0x41, PT ;  /* 0x00000041b200780c */ /* 0x000fe60003f04270 */
[----:B------:R-:W-:Y:S01]  /*4ab0*/  MUFU.EX2 R14, R14 ;  /* 0x0000000e000e7308 */ /* 0x000fe20000000800 */
[----:B------:R-:W-:Y:S01]  /*4ac0*/  FSEL R23, R23, -INF , P0 ;  /* 0xff80000017177808 */ /* 0x000fe20000000000 */
[C---:B--2---:R-:W-:Y:S01]  /*4ad0*/  HMMA.16816.F32.BF16 R36, R108.reuse, R4, R36 ;  /* 0x000000046c24723c */ /* 0x044fe20000041824 */
[----:B------:R-:W-:Y:S06]  /*4ae0*/  PLOP3.LUT P0, PT, PT, PT, UP0, 0x80, 0x0 ;  /* 0x000000000000781c */ /* 0x000fec0003f0f008 */
[--C-:B------:R-:W-:Y:S01]  /*4af0*/  FFMA.FTZ R4, R17, c[0x0][0x29c], -R188.reuse ;  /* 0x0000a70011047a23 */ /* 0x100fe200000108bc */
[----:B------:R-:W-:Y:S01]  /*4b00*/  F2FP.BF16.PACK_AB R17, R175, R174 ;  /* 0x000000aeaf11723e */ /* 0x000fe200000010ff */
[----:B------:R-:W-:Y:S01]  /*4b10*/  MUFU.EX2 R19, R19 ;  /* 0x0000001300137308 */ /* 0x000fe20000000800 */
[----:B-1----:R-:W1:Y:S02]  /*4b20*/  LDS R16, [R231.X4+0x212a0] ;  /* 0x0212a000e7107984 */ /* 0x002e640000004800 */
[--C-:B----4-:R-:W-:Y:S02]  /*4b30*/  FADD.FTZ R21, R28, -R9.reuse ;  /* 0x800000091c157221 */ /* 0x110fe40000010000 */
[--C-:B------:R-:W-:Y:S01]  /*4b40*/  FADD.FTZ R18, R29, -R9.reuse ;  /* 0x800000091d127221 */ /* 0x100fe20000010000 */
[----:B------:R-:W-:Y:S01]  /*4b50*/  STS [R230+0x21480], R17 ;  /* 0x02148011e6007388 */ /* 0x000fe20000000800 */
[----:B------:R-:W-:Y:S03]  /*4b60*/  FMUL.FTZ R21, R180, R21 ;  /* 0x00000015b4157220 */ /* 0x000fe60000410000 */
[----:B------:R-:W-:Y:S01]  /*4b70*/  MUFU.EX2 R4, R4 ;  /* 0x0000000400047308 */ /* 0x000fe20000000800 */
[----:B-----5:R-:W-:Y:S03]  /*4b80*/  HMMA.16816.F32.BF16 R40, R108, R6, R40 ;  /* 0x000000066c28723c */ /* 0x020fe60000041828 */
[--C-:B------:R-:W-:Y:S01]  /*4b90*/  FFMA.FTZ R5, R15, c[0x0][0x29c], -R188.reuse ;  /* 0x0000a7000f057a23 */ /* 0x100fe200000108bc */
[----:B------:R-:W-:Y:S01]  /*4ba0*/  FSEL R15, R22, -INF , P1 ;  /* 0xff800000160f7808 */ /* 0x000fe20000800000 */
[----:B------:R-:W-:Y:S02]  /*4bb0*/  FMUL.FTZ R18, R181, R18 ;  /* 0x00000012b5127220 */ /* 0x000fe40000410000 */
[--C-:B------:R-:W-:Y:S02]  /*4bc0*/  FADD.FTZ R7, R24, -R9.reuse ;  /* 0x8000000918077221 */ /* 0x100fe40000010000 */
[----:B------:R-:W2:Y:S03]  /*4bd0*/  MUFU.EX2 R10, R10 ;  /* 0x0000000a000a7308 */ /* 0x000ea60000000800 */
[--C-:B------:R-:W-:Y:S01]  /*4be0*/  FADD.FTZ R6, R25, -R9.reuse ;  /* 0x8000000919067221 */ /* 0x100fe20000010000 */
[----:B------:R-:W-:Y:S01]  /*4bf0*/  F2FP.BF16.PACK_AB R21, R18, R21 ;  /* 0x000000151215723e */ /* 0x000fe200000010ff */
[----:B------:R-:W-:Y:S02]  /*4c00*/  FMUL.FTZ R7, R174, R7 ;  /* 0x00000007ae077220 */ /* 0x000fe40000410000 */
[----:B------:R-:W-:Y:S02]  /*4c10*/  FMUL.FTZ R6, R175, R6 ;  /* 0x00000006af067220 */ /* 0x000fe40000410000 */
[--C-:B------:R-:W-:Y:S01]  /*4c20*/  FFMA.FTZ R15, R15, c[0x0][0x29c], -R188.reuse ;  /* 0x0000a7000f0f7a23 */ /* 0x100fe200000108bc */
[----:B------:R-:W4:Y:S01]  /*4c30*/  MUFU.EX2 R5, R5 ;  /* 0x0000000500057308 */ /* 0x000f220000000800 */
[----:B------:R-:W-:Y:S01]  /*4c40*/  FFMA.FTZ R188, R23, c[0x0][0x29c], -R188 ;  /* 0x0000a70017bc7a23 */ /* 0x000fe200000108bc */
[----:B------:R-:W-:Y:S01]  /*4c50*/  F2FP.BF16.PACK_AB R7, R6, R7 ;  /* 0x000000070607723e */ /* 0x000fe200000010ff */
[--C-:B------:R-:W-:Y:S01]  /*4c60*/  FADD.FTZ R20, R33, -R9.reuse ;  /* 0x8000000921147221 */ /* 0x100fe20000010000 */
[----:B------:R-:W-:Y:S01]  /*4c70*/  F2FP.BF16.PACK_AB R6, R8, R13 ;  /* 0x0000000d0806723e */ /* 0x000fe200000010ff */
[--C-:B------:R-:W-:Y:S01]  /*4c80*/  FADD.FTZ R40, R40, -R9.reuse ;  /* 0x8000000928287221 */ /* 0x100fe20000010000 */
[----:B------:R-:W-:Y:S01]  /*4c90*/  F2FP.BF16.PACK_AB R23, R181, R180 ;  /* 0x000000b4b517723e */ /* 0x000fe200000010ff */
[--C-:B------:R-:W-:Y:S01]  /*4ca0*/  FADD.FTZ R41, R41, -R9.reuse ;  /* 0x8000000929297221 */ /* 0x100fe20000010000 */
[----:B------:R-:W-:Y:S01]  /*4cb0*/  F2FP.BF16.PACK_AB R33, R173, R172 ;  /* 0x000000acad21723e */ /* 0x000fe200000010ff */
[----:B------:R5:W-:Y:S01]  /*4cc0*/  STS [R227], R6 ;  /* 0x00000006e3007388 */ /* 0x000be20000000800 */
[----:B------:R-:W-:Y:S01]  /*4cd0*/  MUFU.EX2 R15, R15 ;  /* 0x0000000f000f7308 */ /* 0x000fe20000000800 */
[----:B---3--:R-:W-:Y:S01]  /*4ce0*/  FMUL.FTZ R40, R177, R40 ;  /* 0x00000028b1287220 */ /* 0x008fe20000410000 */
[C---:B------:R-:W-:Y:S01]  /*4cf0*/  F2FP.BF16.PACK_AB R177, R12.reuse, R177 ;  /* 0x000000b10cb1723e */ /* 0x040fe200000010ff */
[----:B------:R-:W-:Y:S01]  /*4d00*/  FMUL.FTZ R41, R12, R41 ;  /* 0x000000290c297220 */ /* 0x000fe20000410000 */
[----:B--2---:R-:W-:Y:S01]  /*4d10*/  F2FP.BF16.PACK_AB R12, R11, R10 ;  /* 0x0000000a0b0c723e */ /* 0x004fe200000010ff */
[----:B------:R-:W-:Y:S01]  /*4d20*/  STS [R230+0x21c80], R23 ;  /* 0x021c8017e6007388 */ /* 0x000fe20000000800 */
[--C-:B------:R-:W-:Y:S02]  /*4d30*/  FADD.FTZ R29, R32, -R9.reuse ;  /* 0x80000009201d7221 */ /* 0x100fe40000010000 */
[--C-:B------:R-:W-:Y:S01]  /*4d40*/  FADD.FTZ R36, R36, -R9.reuse ;  /* 0x8000000924247221 */ /* 0x100fe20000010000 */
[----:B------:R2:W-:Y:S01]  /*4d50*/  STS [R227+0x800], R12 ;  /* 0x0008000ce3007388 */ /* 0x0005e20000000800 */
[----:B------:R-:W3:Y:S01]  /*4d60*/  MUFU.EX2 R188, R188 ;  /* 0x000000bc00bc7308 */ /* 0x000ee20000000800 */
[----:B------:R-:W-:Y:S01]  /*4d70*/  FMUL.FTZ R29, R172, R29 ;  /* 0x0000001dac1d7220 */ /* 0x000fe20000410000 */
[----:B------:R-:W-:Y:S01]  /*4d80*/  F2FP.BF16.PACK_AB R41, R41, R40 ;  /* 0x000000282929723e */ /* 0x000fe200000010ff */
[----:B------:R-:W-:Y:S01]  /*4d90*/  STS [R230+0x22480], R33 ;  /* 0x02248021e6007388 */ /* 0x000fe20000000800 */
[----:B----4-:R-:W-:Y:S01]  /*4da0*/  F2FP.BF16.PACK_AB R18, R5, R14 ;  /* 0x0000000e0512723e */ /* 0x010fe200000010ff */
[----:B------:R-:W-:Y:S02]  /*4db0*/  FMUL.FTZ R20, R173, R20 ;  /* 0x00000014ad147220 */ /* 0x000fe40000410000 */
[----:B------:R-:W-:Y:S01]  /*4dc0*/  FMUL.FTZ R36, R185, R36 ;  /* 0x00000024b9247220 */ /* 0x000fe20000410000 */
[----:B------:R-:W-:Y:S01]  /*4dd0*/  F2FP.BF16.PACK_AB R185, R176, R185 ;  /* 0x000000b9b0b9723e */ /* 0x000fe200000010ff */
[----:B------:R4:W-:Y:S01]  /*4de0*/  STS [R227+0x1000], R18 ;  /* 0x00100012e3007388 */ /* 0x0009e20000000800 */
[----:B------:R-:W-:Y:S01]  /*4df0*/  F2FP.BF16.PACK_AB R29, R20, R29 ;  /* 0x0000001d141d723e */ /* 0x000fe200000010ff */
[----:B------:R-:W-:Y:S01]  /*4e00*/  FADD.FTZ R37, R37, -R9 ;  /* 0x8000000925257221 */ /* 0x000fe20000010000 */
[----:B------:R-:W-:Y:S01]  /*4e10*/  F2FP.BF16.PACK_AB R20, R19, R4 ;  /* 0x000000041314723e */ /* 0x000fe200000010ff */
[----:B------:R-:W-:Y:S01]  /*4e20*/  STS [R230+0x22c80], R185 ;  /* 0x022c80b9e6007388 */ /* 0x000fe20000000800 */
[--C-:B-1----:R-:W-:Y:S02]  /*4e30*/  FADD.FTZ R9, R27, -R16.reuse ;  /* 0x800000101b097221 */ /* 0x102fe40000010000 */
[--C-:B------:R-:W-:Y:S01]  /*4e40*/  FADD.FTZ R22, R26, -R16.reuse ;  /* 0x800000101a167221 */ /* 0x100fe20000010000 */
[----:B------:R-:W-:Y:S01]  /*4e50*/  STS [R227+0x1800], R20 ;  /* 0x00180014e3007388 */ /* 0x000fe20000000800 */
[----:B------:R-:W-:Y:S02]  /*4e60*/  FMUL.FTZ R9, R8, R9 ;  /* 0x0000000908097220 */ /* 0x000fe40000410000 */
[----:B------:R-:W-:Y:S01]  /*4e70*/  FMUL.FTZ R22, R13, R22 ;  /* 0x000000160d167220 */ /* 0x000fe20000410000 */
[----:B------:R-:W-:Y:S01]  /*4e80*/  STS [R230+0x23480], R177 ;  /* 0x023480b1e6007388 */ /* 0x000fe20000000800 */
[--C-:B------:R-:W-:Y:S01]  /*4e90*/  FADD.FTZ R13, R30, -R16.reuse ;  /* 0x800000101e0d7221 */ /* 0x100fe20000010000 */
[----:B---3--:R-:W-:Y:S01]  /*4ea0*/  F2FP.BF16.PACK_AB R8, R188, R15 ;  /* 0x0000000fbc08723e */ /* 0x008fe200000010ff */
[--C-:B-----5:R-:W-:Y:S01]  /*4eb0*/  FADD.FTZ R6, R31, -R16.reuse ;  /* 0x800000101f067221 */ /* 0x120fe20000010000 */
[----:B------:R-:W-:Y:S01]  /*4ec0*/  F2FP.BF16.PACK_AB R22, R9, R22 ;  /* 0x000000160916723e */ /* 0x000fe200000010ff */
[----:B------:R-:W-:Y:S02]  /*4ed0*/  FMUL.FTZ R13, R10, R13 ;  /* 0x0000000d0a0d7220 */ /* 0x000fe40000410000 */
[----:B------:R-:W-:Y:S01]  /*4ee0*/  STS [R227+0x2000], R8 ;  /* 0x00200008e3007388 */ /* 0x000fe20000000800 */
[----:B------:R-:W-:Y:S02]  /*4ef0*/  FMUL.FTZ R6, R11, R6 ;  /* 0x000000060b067220 */ /* 0x000fe40000410000 */
[--C-:B------:R-:W-:Y:S01]  /*4f00*/  FADD.FTZ R11, R34, -R16.reuse ;  /* 0x80000010220b7221 */ /* 0x100fe20000010000 */
[----:B------:R-:W-:Y:S01]  /*4f10*/  BAR.SYNC.DEFER_BLOCKING 0x0 ;  /* 0x0000000000007b1d */ /* 0x000fe20000010000 */
[--C-:B------:R-:W-:Y:S01]  /*4f20*/  FADD.FTZ R10, R35, -R16.reuse ;  /* 0x80000010230a7221 */ /* 0x100fe20000010000 */
[----:B--2---:R-:W-:Y:S01]  /*4f30*/  F2FP.BF16.PACK_AB R12, R6, R13 ;  /* 0x0000000d060c723e */ /* 0x004fe200000010ff */
[----:B------:R-:W-:Y:S02]  /*4f40*/  FMUL.FTZ R11, R14, R11 ;  /* 0x0000000b0e0b7220 */ /* 0x000fe40000410000 */
[----:B------:R-:W-:Y:S02]  /*4f50*/  FMUL.FTZ R10, R5, R10 ;  /* 0x0000000a050a7220 */ /* 0x000fe40000410000 */
[----:B------:R-:W-:Y:S02]  /*4f60*/  FMUL.FTZ R37, R176, R37 ;  /* 0x00000025b0257220 */ /* 0x000fe40000410000 */
[--C-:B------:R-:W-:Y:S01]  /*4f70*/  FADD.FTZ R5, R38, -R16.reuse ;  /* 0x8000001026057221 */ /* 0x100fe20000010000 */
[----:B----4-:R-:W-:Y:S01]  /*4f80*/  F2FP.BF16.PACK_AB R18, R10, R11 ;  /* 0x0000000b0a12723e */ /* 0x010fe200000010ff */
[--C-:B------:R-:W-:Y:S01]  /*4f90*/  FADD.FTZ R6, R39, -R16.reuse ;  /* 0x8000001027067221 */ /* 0x100fe20000010000 */
[----:B------:R-:W-:Y:S01]  /*4fa0*/  F2FP.BF16.PACK_AB R37, R37, R36 ;  /* 0x000000242525723e */ /* 0x000fe200000010ff */
[----:B------:R-:W-:Y:S02]  /*4fb0*/  FMUL.FTZ R5, R4, R5 ;  /* 0x0000000504057220 */ /* 0x000fe40000410000 */
[----:B------:R-:W-:Y:S02]  /*4fc0*/  FMUL.FTZ R6, R19, R6 ;  /* 0x0000000613067220 */ /* 0x000fe40000410000 */
[--C-:B------:R-:W-:Y:S02]  /*4fd0*/  FADD.FTZ R42, R42, -R16.reuse ;  /* 0x800000102a2a7221 */ /* 0x100fe40000010000 */
[----:B------:R-:W-:Y:S01]  /*4fe0*/  FADD.FTZ R43, R43, -R16 ;  /* 0x800000102b2b7221 */ /* 0x000fe20000010000 */
[----:B------:R-:W-:Y:S01]  /*4ff0*/  F2FP.BF16.PACK_AB R28, R6, R5 ;  /* 0x00000005061c723e */ /* 0x000fe200000010ff */
[----:B------:R-:W-:Y:S02]  /*5000*/  FMUL.FTZ R42, R15, R42 ;  /* 0x0000002a0f2a7220 */ /* 0x000fe40000410000 */
[----:B------:R-:W-:Y:S01]  /*5010*/  FMUL.FTZ R43, R188, R43 ;  /* 0x0000002bbc2b7220 */ /* 0x000fe20000410000 */
[----:B------:R-:W-:Y:S01]  /*5020*/  STS [R230+0x23c80], R7 ;  /* 0x023c8007e6007388 */ /* 0x000fe20000000800 */
[----:B------:R-:W-:Y:S03]  /*5030*/  IMAD.SHL.U32 R110, R218, 0x2, RZ ;  /* 0x00000002da6e7824 */ /* 0x000fe600078e00ff */
[----:B------:R-:W-:Y:S01]  /*5040*/  STS [R227+0x2800], R22 ;  /* 0x00280016e3007388 */ /* 0x000fe20000000800 */
[----:B------:R-:W-:Y:S03]  /*5050*/  F2FP.BF16.PACK_AB R42, R43, R42 ;  /* 0x0000002a2b2a723e */ /* 0x000fe600000010ff */
        /* <DEDUP_REMOVED lines=123> */
[----:B------:R-:W-:Y:S01]  /*5810*/  IADD3 R4, P2, P1, R238, UR6, R225 ;  /* 0x00000006ee047c10 */ /* 0x000fe2000f95e0e1 */
[----:B------:R-:W-:Y:S01]  /*5820*/  USHF.L.U64.HI UR17, UR20, 0x6, UR17 ;  /* 0x0000000614117899 */ /* 0x000fe20008010211 */
[----:B------:R-:W-:Y:S02]  /*5830*/  IMAD.U32 R2, RZ, RZ, UR18 ;  /* 0x00000012ff027e24 */ /* 0x000fe4000f8e00ff */
[----:B------:R-:W-:Y:S02]  /*5840*/  LEA.HI.X.SX32 R5, R8, R219, 0x1, P0 ;  /* 0x000000db08057211 */ /* 0x000fe400000f0eff */
[----:B------:R-:W-:Y:S02]  /*5850*/  LEA R8, P0, R6, c[0x0][0x280], 0x2 ;  /* 0x0000a00006087a11 */ /* 0x000fe400078010ff */
[----:B------:R-:W-:Y:S02]  /*5860*/  IADD3.X R3, R247, UR17, R224, P2, P1 ;  /* 0x00000011f7037c10 */ /* 0x000fe400097e24e0 */
[----:B------:R-:W-:Y:S02]  /*5870*/  IADD3 R7, -R233, UR9, -R2 ;  /* 0x00000009e9077c10 */ /* 0x000fe4000fffe902 */
[----:B------:R-:W-:Y:S02]  /*5880*/  IADD3 R2, P1, R238, UR6, RZ ;  /* 0x00000006ee027c10 */ /* 0x000fe4000ff3e0ff */
[----:B------:R-:W-:Y:S02]  /*5890*/  LEA.HI.X R9, R6, c[0x0][0x284], R5, 0x2, P0 ;  /* 0x0000a10006097a11 */ /* 0x000fe400000f1405 */
[C---:B------:R-:W-:Y:S02]  /*58a0*/  LEA R10, P0, R2.reuse, c[0x0][0x1f0], 0x1 ;  /* 0x00007c00020a7a11 */ /* 0x040fe400078008ff */
[----:B------:R-:W-:Y:S02]  /*58b0*/  IADD3.X R5, R247, UR17, RZ, P1, !PT ;  /* 0x00000011f7057c10 */ /* 0x000fe40008ffe4ff */
        /* <DEDUP_REMOVED lines=23> */
.L_x_1312:
[-C--:B--234-:R-:W-:Y:S01]  /*5a30*/  HMMA.16816.F32.BF16 R4, R172, R176.reuse, RZ ;  /* 0x000000b0ac04723c */ /* 0x09cfe200000418ff */
[----:B------:R-:W0:Y:S01]  /*5a40*/  LDGDEPBAR ;  /* 0x00000000000079af */ /* 0x000e220000000000 */
[----:B------:R-:W-:Y:S02]  /*5a50*/  UIMAD UR8, UR8, 0x3000, URZ ;  /* 0x00003000080878a4 */ /* 0x000fe4000f8e023f */
[----:B------:R-:W-:Y:S02]  /*5a60*/  UISETP.GE.AND UP0, UPT, UR15, UR5, UPT ;  /* 0x000000050f00728c */ /* 0x000fe4000bf06270 */
[----:B------:R-:W-:Y:S02]  /*5a70*/  UIADD3 UR7, UR4, 0x1, URZ ;  /* 0x0000000104077890 */ /* 0x000fe4000fffe03f */
[C---:B-1----:R-:W-:Y:S01]  /*5a80*/  HMMA.16816.F32.BF16 R8, R180.reuse, R176, RZ ;  /* 0x000000b0b408723c */ /* 0x042fe200000418ff */
[----:B------:R-:W-:Y:S02]  /*5a90*/  UISETP.GE.AND UP2, UPT, UR4, 0x1, UPT ;  /* 0x000000010400788c */ /* 0x000fe4000bf46270 */
[----:B------:R-:W-:Y:S01]  /*5aa0*/  UIADD3 UR6, UR16, 0x1, URZ ;  /* 0x0000000110067890 */ /* 0x000fe2000fffe03f */
[----:B------:R-:W-:Y:S01]  /*5ab0*/  IADD3 R2, P0, R236, UR8, RZ ;  /* 0x00000008ec027c10 */ /* 0x000fe2000ff1e0ff */
[----:B------:R-:W-:Y:S03]  /*5ac0*/  UISETP.GE.AND UP1, UPT, UR16, 0x1, UPT ;  /* 0x000000011000788c */ /* 0x000fe6000bf26270 */
[-C--:B------:R-:W-:Y:S01]  /*5ad0*/  HMMA.16816.F32.BF16 R12, R180, R178.reuse, RZ ;  /* 0x000000b2b40c723c */ /* 0x080fe200000418ff */
[----:B------:R-:W-:Y:S07]  /*5ae0*/  USEL UR16, UR6, URZ, !UP1 ;  /* 0x0000003f06107287 */ /* 0x000fee000c800000 */
        /* <DEDUP_REMOVED lines=60> */
[----:B------:R-:W-:Y:S01]  /*5eb0*/  IMAD.U32 R186, RZ, RZ, UR8 ;  /* 0x00000008ffba7e24 */ /* 0x000fe2000f8e00ff */
[-C--:B------:R-:W-:Y:S01]  /*5ec0*/  HMMA.16816.F32.BF16 R4, R180, R188.reuse, R4 ;  /* 0x000000bcb404723c */ /* 0x080fe20000041804 */
[----:B------:R-:W-:Y:S04]  /*5ed0*/  UMOV UR8, UR15 ;  /* 0x0000000f00087c82 */ /* 0x000fe80008000000 */
[----:B------:R-:W-:Y:S02]  /*5ee0*/  LEA.HI.X.SX32 R3, R186, R235, 0x1, P0 ;  /* 0x000000ebba037211 */ /* 0x000fe400000f0eff */
[C---:B------:R-:W-:Y:S01]  /*5ef0*/  LEA R184, P0, R2.reuse, c[0x0][0x220], 0x2 ;  /* 0x0000880002b87a11 */ /* 0x040fe200078010ff */
[C---:B---3--:R-:W-:Y:S04]  /*5f00*/  HMMA.16816.F32.BF16 R8, R192.reuse, R188, R8 ;  /* 0x000000bcc008723c */ /* 0x048fe80000041808 */
[----:B------:R-:W-:Y:S01]  /*5f10*/  LEA.HI.X R185, R2, c[0x0][0x224], R3, 0x2, P0 ;  /* 0x0000890002b97a11 */ /* 0x000fe200000f1403 */
[----:B------:R-:W-:Y:S01]  /*5f20*/  IMAD.U32 R3, RZ, RZ, UR4 ;  /* 0x00000004ff037e24 */ /* 0x000fe2000f8e00ff */
[----:B------:R-:W-:Y:S01]  /*5f30*/  PLOP3.LUT P0, PT, PT, PT, UP0, 0x80, 0x0 ;  /* 0x000000000000781c */ /* 0x000fe20003f0f008 */
[----:B------:R-:W-:Y:S01]  /*5f40*/  USEL UR4, UR7, URZ, !UP2 ;  /* 0x0000003f07047287 */ /* 0x000fe2000d000000 */
[-C--:B------:R-:W-:Y:S04]  /*5f50*/  HMMA.16816.F32.BF16 R12, R192, R190.reuse, R12 ;  /* 0x000000bec00c723c */ /* 0x080fe8000004180c */
[----:B------:R-:W-:Y:S03]  /*5f60*/  IMAD R3, R3, 0x3000, R218 ;  /* 0x0000300003037824 */ /* 0x000fe600078e02da */
[----:B------:R-:W-:Y:S01]  /*5f70*/  RED.E.ADD.F32.FTZ.RN.STRONG.GPU [R184.64], R4 ;  /* 0x00000004b800798e */ /* 0x000fe2000c10e78c */
[C---:B------:R-:W-:Y:S03]  /*5f80*/  HMMA.16816.F32.BF16 R16, R180.reuse, R190, R16 ;  /* 0x000000beb410723c */ /* 0x040fe60000041810 */
[----:B------:R-:W-:Y:S01]  /*5f90*/  RED.E.ADD.F32.FTZ.RN.STRONG.GPU [R184.64+0x400], R5 ;  /* 0x00040005b800798e */ /* 0x000fe2000c10e78c */
[----:B------:R-:W-:Y:S03]  /*5fa0*/  IMAD.SHL.U32 R172, R3, 0x2, RZ ;  /* 0x0000000203ac7824 */ /* 0x000fe600078e00ff */
[----:B------:R-:W-:Y:S01]  /*5fb0*/  RED.E.ADD.F32.FTZ.RN.STRONG.GPU [R184.64+0x800], R6 ;  /* 0x00080006b800798e */ /* 0x000fe2000c10e78c */
[-C--:B----4-:R-:W-:Y:S03]  /*5fc0*/  HMMA.16816.F32.BF16 R20, R180, R196.reuse, R20 ;  /* 0x000000c4b414723c */ /* 0x090fe60000041814 */
        /* <DEDUP_REMOVED lines=12> */
[----:B------:R-:W-:Y:S04]  /*6090*/  RED.E.ADD.F32.FTZ.RN.STRONG.GPU [R184.64+0x2c00], R19 ;  /* 0x002c0013b800798e */ /* 0x000fe8000c10e78c */
[----:B------:R-:W-:Y:S01]  /*60a0*/  RED.E.ADD.F32.FTZ.RN.STRONG.GPU [R184.64+0x3000], R12 ;  /* 0x0030000cb800798e */ /* 0x000fe2000c10e78c */
[C---:B------:R-:W-:Y:S03]  /*60b0*/  HMMA.16816.F32.BF16 R40, R192.reuse, R176, R40 ;  /* 0x000000b0c028723c */ /* 0x040fe60000041828 */
[----:B------:R-:W-:Y:S04]  /*60c0*/  LDSM.16.MT88.2 R2, [R211+0x23c80] ;  /* 0x023c8000d302783b */ /* 0x000fe80000004100 */
[----:B------:R-:W1:Y:S01]  /*60d0*/  LDSM.16.MT88.4 R8, [R172+0xf080] ;  /* 0x00f08000ac08783b */ /* 0x000e620000004200 */
[-C--:B------:R-:W-:Y:S03]  /*60e0*/  HMMA.16816.F32.BF16 R104, R192, R178.reuse, R104 ;  /* 0x000000b2c068723c */ /* 0x080fe60000041868 */
[----:B------:R-:W-:Y:S04]  /*60f0*/  RED.E.ADD.F32.FTZ.RN.STRONG.GPU [R184.64+0x3400], R13 ;  /* 0x0034000db800798e */ /* 0x000fe8000c10e78c */
[----:B------:R-:W-:Y:S01]  /*6100*/  RED.E.ADD.F32.FTZ.RN.STRONG.GPU [R184.64+0x3800], R14 ;  /* 0x0038000eb800798e */ /* 0x000fe2000c10e78c */
[----:B------:R-:W-:Y:S03]  /*6110*/  HMMA.16816.F32.BF16 R108, R180, R178, R108 ;  /* 0x000000b2b46c723c */ /* 0x000fe6000004186c */
        /* <DEDUP_REMOVED lines=185> */
.L_x_1310:
[----:B------:R-:W-:Y:S05]  /*6cb0*/  @P0 EXIT ;  /* 0x000000000000094d */ /* 0x000fea0003800000 */
[----:B------:R-:W-:Y:S01]  /*6cc0*/  ISETP.NE.U32.AND P0, PT, RZ, c[0x0][0x360], PT ;  /* 0x0000d800ff007a0c */ /* 0x000fe20003f05070 */
[----:B------:R-:W-:Y:S02]  /*6cd0*/  UMOV UR6, 0x1 ;  /* 0x0000000100067882 */ /* 0x000fe40000000000 */
[----:B------:R-:W-:Y:S01]  /*6ce0*/  ULDC.64 UR4, c[0x0][0x338] ;  /* 0x0000ce0000047ab9 */ /* 0x000fe20000000a00 */
[----:B------:R-:W-:-:S13]  /*6cf0*/  ISETP.NE.AND.EX P0, PT, RZ, c[0x0][0x364], PT, P0 ;  /* 0x0000d900ff007a0c */ /* 0x000fda0003f05300 */
[----:B------:R-:W-:-:S04]  /*6d00*/  @P0 IMAD.MOV.U32 R3, RZ, RZ, 0x4 ;  /* 0x00000004ff030424 */ /* 0x000fc800078e00ff */
[----:B------:R-:W-:-:S05]  /*6d10*/  @P0 IMAD.WIDE R4, R234, R3, c[0x0][0x360] ;  /* 0x0000d800ea040625 */ /* 0x000fca00078e0203 */
[----:B------:R1:W2:Y:S01]  /*6d20*/  @P0 LDG.E R3, [R4.64] ;  /* 0x0000000c04030981 */ /* 0x0002a2000c1e1900 */
[----:B------:R-:W-:Y:S02]  /*6d30*/  UISETP.NE.AND UP0, UPT, UR6, UR4, UPT ;  /* 0x000000040600728c */ /* 0x000fe4000bf05270 */
[----:B------:R-:W-:Y:S02]  /*6d40*/  UIMAD.WIDE.U32 UR6, UR10, UR5, URZ ;  /* 0x000000050a0672a5 */ /* 0x000fe4000f8e003f */
[----:B------:R-:W-:Y:S02]  /*6d50*/  ULDC UR4, c[0x0][0x340] ;  /* 0x0000d00000047ab9 */ /* 0x000fe40000000800 */
[----:B------:R-:W-:-:S04]  /*6d60*/  UIMAD UR11, UR11, 0x3c00, URZ ;  /* 0x00003c000b0b78a4 */ /* 0x000fc8000f8e023f */
[----:B------:R-:W-:Y:S02]  /*6d70*/  USHF.R.S32.HI UR6, URZ, 0x1f, UR11 ;  /* 0x0000001f3f067899 */ /* 0x000fe4000801140b */
[----:B------:R-:W-:Y:S02]  /*6d80*/  @UP0 UMOV UR5, UR7 ;  /* 0x0000000700050c82 */ /* 0x000fe40008000000 */
[----:B------:R-:W-:-:S03]  /*6d90*/  @UP0 USHF.R.U32.HI UR10, URZ, UR4, UR5 ;  /* 0x000000043f0a0299 */ /* 0x000fc60008011605 */
[----:B------:R-:W-:Y:S02]  /*6da0*/  ULDC.64 UR4, c[0x0][0x328] ;  /* 0x0000ca0000047ab9 */ /* 0x000fe40000000a00 */
[----:B------:R-:W-:Y:S01]  /*6db0*/  USHF.R.S32.HI UR7, URZ, 0x1f, UR10 ;  /* 0x0000001f3f077899 */ /* 0x000fe2000801140a */
[----:B------:R-:W-:-:S03]  /*6dc0*/  IMAD.U32 R6, RZ, RZ, UR10 ;  /* 0x0000000aff067e24 */ /* 0x000fc6000f8e00ff */
[----:B------:R-:W-:Y:S01]  /*6dd0*/  UIMAD UR4, UR7, UR4, URZ ;  /* 0x00000004070472a4 */ /* 0x000fe2000f8e023f */
[----:B-1----:R-:W-:-:S03]  /*6de0*/  SEL R5, R234, RZ, !P0 ;  /* 0x000000ffea057207 */ /* 0x002fc60004000000 */
[----:B------:R-:W-:-:S03]  /*6df0*/  UIMAD UR8, UR10, UR5, UR4 ;  /* 0x000000050a0872a4 */ /* 0x000fc6000f8e0204 */
[----:B------:R-:W-:Y:S02]  /*6e00*/  ULDC.64 UR4, c[0x0][0x300] ;  /* 0x0000c00000047ab9 */ /* 0x000fe40000000a00 */
[----:B------:R-:W-:-:S04]  /*6e10*/  UIMAD UR4, UR7, UR4, URZ ;  /* 0x00000004070472a4 */ /* 0x000fc8000f8e023f */
[----:B------:R-:W-:Y:S01]  /*6e20*/  UIMAD UR4, UR10, UR5, UR4 ;  /* 0x000000050a0472a4 */ /* 0x000fe2000f8e0204 */
[----:B------:R-:W-:Y:S01]  /*6e30*/  BAR.SYNC.DEFER_BLOCKING 0x1, 0x100 ;  /* 0x0044000000007b1d */ /* 0x000fe20000010000 */
[----:B--2---:R-:W-:-:S04]  /*6e40*/  @P0 IMAD R3, R234, 0x50, R3 ;  /* 0x00000050ea030824 */ /* 0x004fc800078e0203 */
[----:B------:R-:W-:-:S05]  /*6e50*/  @P0 IMAD.HI R3, R3, 0x66666667, RZ ;  /* 0x6666666703030827 */ /* 0x000fca00078e02ff */
[----:B------:R-:W-:-:S04]  /*6e60*/  @P0 SHF.R.U32.HI R0, RZ, 0x1f, R3 ;  /* 0x0000001fff000819 */ /* 0x000fc80000011603 */
[----:B------:R-:W-:-:S05]  /*6e70*/  @P0 LEA.HI.SX32 R0, R3, R0, 0x1b ;  /* 0x0000000003000211 */ /* 0x000fca00078fdaff */
[----:B------:R-:W-:Y:S01]  /*6e80*/  @P0 IMAD R2, R0, 0x3c00, RZ ;  /* 0x00003c0000020824 */ /* 0x000fe200078e02ff */
[----:B------:R-:W-:-:S04]  /*6e90*/  SHF.R.S32.HI R0, RZ, 0x1f, R226 ;  /* 0x0000001fff007819 */ /* 0x000fc800000114e2 */
[----:B------:R-:W-:Y:S02]  /*6ea0*/  @P0 SHF.R.S32.HI R3, RZ, 0x1f, R2 ;  /* 0x0000001fff030819 */ /* 0x000fe40000011402 */
[----:B------:R-:W-:-:S06]  /*6eb0*/  @!P0 CS2R R2, SRZ ;  /* 0x0000000000028805 */ /* 0x000fcc000001ff00 */
[----:B------:R-:W-:Y:S01]  /*6ec0*/  IADD3 R226, P2, P1, R2, UR11, R226 ;  /* 0x0000000b02e27c10 */ /* 0x000fe2000f95e0e2 */
[----:B------:R-:W-:-:S03]  /*6ed0*/  IMAD.U32 R2, RZ, RZ, UR10 ;  /* 0x0000000aff027e24 */ /* 0x000fc6000f8e00ff */
[----:B------:R-:W-:Y:S02]  /*6ee0*/  IADD3.X R227, R3, UR6, R0, P2, P1 ;  /* 0x0000000603e37c10 */ /* 0x000fe400097e2400 */
[----:B------:R-:W-:-:S03]  /*6ef0*/  SHF.R.S32.HI R0, RZ, 0x1f, R234 ;  /* 0x0000001fff007819 */ /* 0x000fc600000114ea */
[----:B------:R-:W-:Y:S01]  /*6f00*/  IMAD.WIDE.U32 R6, R6, c[0x0][0x328], R226 ;  /* 0x0000ca0006067a25 */ /* 0x000fe200078e00e2 */
[----:B------:R-:W-:-:S03]  /*6f10*/  SEL R0, R0, RZ, !P0 ;  /* 0x000000ff00007207 */ /* 0x000fc60004000000 */
[----:B------:R-:W-:Y:S01]  /*6f20*/  IMAD.WIDE.U32 R2, R2, c[0x0][0x300], R226 ;  /* 0x0000c00002027a25 */ /* 0x000fe200078e00e2 */
[----:B------:R-:W-:-:S03]  /*6f30*/  IADD3 R7, R7, UR8, RZ ;  /* 0x0000000807077c10 */ /* 0x000fc6000fffe0ff */
[----:B------:R-:W-:Y:S01]  /*6f40*/  IMAD R4, R0, c[0x0][0x330], RZ ;  /* 0x0000cc0000047a24 */ /* 0x000fe200078e02ff */
[----:B------:R-:W-:Y:S01]  /*6f50*/  IADD3 R3, R3, UR4, RZ ;  /* 0x0000000403037c10 */ /* 0x000fe2000fffe0ff */
[----:B------:R-:W-:-:S04]  /*6f60*/  IMAD.WIDE.U32 R6, R5, c[0x0][0x330], R6 ;  /* 0x0000cc0005067a25 */ /* 0x000fc800078e0006 */
[C---:B------:R-:W-:Y:S01]  /*6f70*/  IMAD R4, R5.reuse, c[0x0][0x334], R4 ;  /* 0x0000cd0005047a24 */ /* 0x040fe200078e0204 */
[----:B------:R-:W-:Y:S01]  /*6f80*/  LEA R10, P1, R6, c[0x0][0x310], 0x2 ;  /* 0x0000c400060a7a11 */ /* 0x000fe200078210ff */
[----:B------:R-:W-:-:S04]  /*6f90*/  IMAD.WIDE.U32 R8, R5, c[0x0][0x308], R2 ;  /* 0x0000c20005087a25 */ /* 0x000fc800078e0002 */
[----:B------:R-:W-:Y:S01]  /*6fa0*/  IMAD.IADD R3, R7, 0x1, R4 ;  /* 0x0000000107037824 */ /* 0x000fe200078e0204 */
[----:B------:R-:W-:Y:S01]  /*6fb0*/  LEA R2, P0, R8, c[0x0][0x2e8], 0x2 ;  /* 0x0000ba0008027a11 */ /* 0x000fe200078010ff */
[----:B------:R-:W-:-:S03]  /*6fc0*/  IMAD R0, R0, c[0x0][0x308], RZ ;  /* 0x0000c20000007a24 */ /* 0x000fc600078e02ff */
[----:B------:R-:W-:Y:S01]  /*6fd0*/  LEA.HI.X R11, R6, c[0x0][0x314], R3, 0x2, P1 ;  /* 0x0000c500060b7a11 */ /* 0x000fe200008f1403 */
[----:B------:R-:W-:-:S04]  /*6fe0*/  IMAD R0, R5, c[0x0][0x30c], R0 ;  /* 0x0000c30005007a24 */ /* 0x000fc800078e0200 */
[----:B------:R-:W-:Y:S01]  /*6ff0*/  RED.E.ADD.F32.FTZ.RN.STRONG.GPU [R10.64], R44 ;  /* 0x0000002c0a00798e */ /* 0x000fe2000c10e78c */
[----:B------:R-:W-:-:S03]  /*7000*/  IMAD.IADD R5, R9, 0x1, R0 ;  /* 0x0000000109057824 */ /* 0x000fc600078e0200 */
[----:B------:R-:W-:Y:S02]  /*7010*/  RED.E.ADD.F32.FTZ.RN.STRONG.GPU [R10.64+0x400], R45 ;  /* 0x0004002d0a00798e */ /* 0x000fe4000c10e78c */
[----:B------:R-:W-:Y:S02]  /*7020*/  LEA.HI.X R3, R8, c[0x0][0x2ec], R5, 0x2, P0 ;  /* 0x0000bb0008037a11 */ /* 0x000fe400000f1405 */
        /* <DEDUP_REMOVED lines=119> */
.L_x_1314:
        /* <DEDUP_REMOVED lines=14> */
.L_x_1429:


//--------------------- .text._ZN7cutlass13device_kernelIN5flash32FlashAttnBwdPostprocessConvertdQIN4cute5tupleIJNS3_1CILi80EEENS5_ILi192EEEEEENS_10bfloat16_tEfNS_4arch4Sm80ELi256ENS3_8TiledMMAINS3_8MMA_AtomIJNS3_30SM80_16x8x16_F32BF16BF16F32_TNEEEENS3_6LayoutINS4_IJNS5_ILi4EEENS5_ILi2EEENS5_ILi1EEEEEENS4_IJSJ_SH_NS5_ILi0EEEEEEEENS4_IJNS5_ILi64EEENS5_ILi16EEESP_EEEEELb1EEEEEvNT_6ParamsE --------------------------
	.section	.text._ZN7cutlass13device_kernelIN5flash32FlashAttnBwdPostprocessConvertdQIN4cute5tupleIJNS3_1CILi80EEENS5_ILi192EEEEEENS_10bfloat16_tEfNS_4arch4Sm80ELi256ENS3_8TiledMMAINS3_8MMA_AtomIJNS3_30SM80_16x8x16_F32BF16BF16F32_TNEEEENS3_6LayoutINS4_IJNS5_ILi4EEENS5_ILi2EEENS5_ILi1EEEEEENS4_IJSJ_SH_NS5_ILi0EEEEEEEENS4_IJNS5_ILi64EEENS5_ILi16EEESP_EEEEELb1EEEEEvNT_6ParamsE,"ax",@progbits
	.sectioninfo	@"SHI_REGISTERS=80"
	.align	128
.text._ZN7cutlass13device_kernelIN5flash32FlashAttnBwdPostprocessConvertdQIN4cute5tupleIJNS3_1CILi80EEENS5_ILi192EEEEEENS_10bfloat16_tEfNS_4arch4Sm80ELi256ENS3_8TiledMMAINS3_8MMA_AtomIJNS3_30SM80_16x8x16_F32BF16BF16F32_TNEEEENS3_6LayoutINS4_IJNS5_ILi4EEENS5_ILi2EEENS5_ILi1EEEEEENS4_IJSJ_SH_NS5_ILi0EEEEEEEENS4_IJNS5_ILi64EEENS5_ILi16EEESP_EEEEELb1EEEEEvNT_6ParamsE:
        .type           _ZN7cutlass13device_kernelIN5flash32FlashAttnBwdPostprocessConvertdQIN4cute5tupleIJNS3_1CILi80EEENS5_ILi192EEEEEENS_10bfloat16_tEfNS_4arch4Sm80ELi256ENS3_8TiledMMAINS3_8MMA_AtomIJNS3_30SM80_16x8x16_F32BF16BF16F32_TNEEEENS3_6LayoutINS4_IJNS5_ILi4EEENS5_ILi2EEENS5_ILi1EEEEEENS4_IJSJ_SH_NS5_ILi0EEEEEEEENS4_IJNS5_ILi64EEENS5_ILi16EEESP_EEEEELb1EEEEEvNT_6ParamsE,@function
        .size           _ZN7cutlass13device_kernelIN5flash32FlashAttnBwdPostprocessConvertdQIN4cute5tupleIJNS3_1CILi80EEENS5_ILi192EEEEEENS_10bfloat16_tEfNS_4arch4Sm80ELi256ENS3_8TiledMMAINS3_8MMA_AtomIJNS3_30SM80_16x8x16_F32BF16BF16F32_TNEEEENS3_6LayoutINS4_IJNS5_ILi4EEENS5_ILi2EEENS5_ILi1EEEEEENS4_IJSJ_SH_NS5_ILi0EEEEEEEENS4_IJNS5_ILi64EEENS5_ILi16EEESP_EEEEELb1EEEEEvNT_6ParamsE,(.L_x_1430 - _ZN7cutlass13device_kernelIN5flash32FlashAttnBwdPostprocessConvertdQIN4cute5tupleIJNS3_1CILi80EEENS5_ILi192EEEEEENS_10bfloat16_tEfNS_4arch4Sm80ELi256ENS3_8TiledMMAINS3_8MMA_AtomIJNS3_30SM80_16x8x16_F32BF16BF16F32_TNEEEENS3_6LayoutINS4_IJNS5_ILi4EEENS5_ILi2EEENS5_ILi1EEEEEENS4_IJSJ_SH_NS5_ILi0EEEEEEEENS4_IJNS5_ILi64EEENS5_ILi16EEESP_EEEEELb1EEEEEvNT_6ParamsE)
        .other          _ZN7cutlass13device_kernelIN5flash32FlashAttnBwdPostprocessConvertdQIN4cute5tupleIJNS3_1CILi80EEENS5_ILi192EEEEEENS_10bfloat16_tEfNS_4arch4Sm80ELi256ENS3_8TiledMMAINS3_8MMA_AtomIJNS3_30SM80_16x8x16_F32BF16BF16F32_TNEEEENS3_6LayoutINS4_IJNS5_ILi4EEENS5_ILi2EEENS5_ILi1EEEEEENS4_IJSJ_SH_NS5_ILi0EEEEEEEENS4_IJNS5_ILi64EEENS5_ILi16EEESP_EEEEELb1EEEEEvNT_6ParamsE,@"STO_CUDA_ENTRY STV_DEFAULT"
_ZN7cutlass13device_kernelIN5flash32FlashAttnBwdPostprocessConvertdQIN4cute5tupleIJNS3_1CILi80EEENS5_ILi192EEEEEENS_10bfloat16_tEfNS_4arch4Sm80ELi256ENS3_8TiledMMAINS3_8MMA_AtomIJNS3_30SM80_16x8x16_F32BF16BF16F32_TNEEEENS3_6LayoutINS4_IJNS5_ILi4EEENS5_ILi2EEENS5_ILi1EEEEEENS4_IJSJ_SH_NS5_ILi0EEEEEEEENS4_IJNS5_ILi64EEENS5_ILi16EEESP_EEEEELb1EEEEEvNT_6ParamsE:
[----:B------:R-:W-:Y:S02]  /*0000*/  IMAD.MOV.U32 R1, RZ, RZ, c[0x0][0x28] ;  /* 0x00000a00ff017624 */ /* 0x000fe400078e00ff */
[----:B------:R-:W0:Y:S01]  /*0010*/  S2R R6, SR_CTAID.Z ;  /* 0x0000000000067919 */ /* 0x000e220000002700 */
[----:B------:R-:W-:Y:S01]  /*0020*/  ISETP.NE.U32.AND P1, PT, RZ, c[0x0][0x1c8], PT ;  /* 0x00007200ff007a0c */ /* 0x000fe20003f25070 */
[----:B------:R-:W-:Y:S01]  /*0030*/  IMAD.MOV.U32 R5, RZ, RZ, 0x4 ;  /* 0x00000004ff057424 */ /* 0x000fe200078e00ff */
[----:B------:R-:W-:Y:S01]  /*0040*/  ISETP.NE.U32.AND P0, PT, RZ, c[0x0][0x1c0], PT ;  /* 0x00007000ff007a0c */ /* 0x000fe20003f05070 */
[----:B------:R-:W-:Y:S01]  /*0050*/  ULDC.64 UR4, c[0x0][0x118] ;  /* 0x0000460000047ab9 */ /* 0x000fe20000000a00 */
[----:B------:R-:W-:Y:S02]  /*0060*/  ISETP.NE.AND.EX P1, PT, RZ, c[0x0][0x1cc], PT, P1 ;  /* 0x00007300ff007a0c */ /* 0x000fe40003f25310 */
[----:B------:R-:W-:Y:S01]  /*0070*/  ISETP.NE.AND.EX P0, PT, RZ, c[0x0][0x1c4], PT, P0 ;  /* 0x00007100ff007a0c */ /* 0x000fe20003f05300 */
[----:B------:R-:W-:Y:S02]  /*0080*/  IMAD.MOV.U32 R69, RZ, RZ, c[0x0][0x190] ;  /* 0x00006400ff457624 */ /* 0x000fe400078e00ff */
[----:B0-----:R-:W-:-:S08]  /*0090*/  IMAD.WIDE R2, R6, R5, c[0x0][0x1c0] ;  /* 0x0000700006027625 */ /* 0x001fd000078e0205 */
[----:B------:R-:W-:Y:S02]  /*00a0*/  @P1 IMAD.WIDE R4, R6, R5, c[0x0][0x1c8] ;  /* 0x0000720006041625 */ /* 0x000fe400078e0205 */
[----:B------:R0:W5:Y:S01]  /*00b0*/  @P0 LDG.E R67, [R2.64] ;  /* 0x0000000402430981 */ /* 0x000162000c1e1900 */
[----:B------:R-:W-:-:S03]  /*00c0*/  ISETP.NE.U32.AND P2, PT, RZ, c[0x0][0x1c0], PT ;  /* 0x00007000ff007a0c */ /* 0x000fc60003f45070 */
[----:B------:R0:W5:Y:S04]  /*00d0*/  @P1 LDG.E R69, [R4.64] ;  /* 0x0000000404451981 */ /* 0x000168000c1e1900 */
[----:B------:R-:W1:Y:S02]  /*00e0*/  S2R R66, SR_CTAID.X ;  /* 0x0000000000427919 */ /* 0x000e640000002500 */
[----:B-1----:R-:W-:Y:S01]  /*00f0*/  IMAD R0, R66, 0x50, RZ ;  /* 0x0000005042007824 */ /* 0x002fe200078e02ff */
[----:B------:R-:W-:Y:S05]  /*0100*/  @P1 BRA `(.L_x_1315) ;  /* 0x0000004000001947 */ /* 0x000fea0003800000 */
[----:B0-----:R-:W-:Y:S05]  /*0110*/  @!P0 BRA `(.L_x_1315) ;  /* 0x0000003000008947 */ /* 0x001fea0003800000 */
[----:B------:R-:W2:Y:S04]  /*0120*/  LDG.E R4, [R2.64] ;  /* 0x0000000402047981 */ /* 0x000ea8000c1e1900 */
[----:B-----5:R-:W2:Y:S02]  /*0130*/  LDG.E R69, [R2.64+0x4] ;  /* 0x0000040402457981 */ /* 0x020ea4000c1e1900 */
[----:B--2---:R-:W-:-:S02]  /*0140*/  IMAD.IADD R69, R69, 0x1, -R4 ;  /* 0x0000000145457824 */ /* 0x004fc400078e0a04 */
.L_x_1315:
[----:B0-----:R-:W0:Y:S01]  /*0150*/  S2R R65, SR_TID.X ;  /* 0x0000000000417919 */ /* 0x001e220000002100 */
[----:B------:R-:W-:-:S02]  /*0160*/  ISETP.NE.AND.EX P1, PT, RZ, c[0x0][0x1c4], PT, P2 ;  /* 0x00007100ff007a0c */ /* 0x000fc40003f25320 */
[----:B-----5:R-:W-:Y:S01]  /*0170*/  ISETP.GE.AND P2, PT, R0, R69, PT ;  /* 0x000000450000720c */ /* 0x020fe20003f46270 */
[----:B------:R-:W-:-:S04]  /*0180*/  @P0 IMAD R0, R6, 0x50, R67 ;  /* 0x0000005006000824 */ /* 0x000fc800078e0243 */
[----:B------:R-:W-:-:S08]  /*0190*/  @P0 IMAD.HI R0, R0, 0x66666667, RZ ;  /* 0x6666666700000827 */ /* 0x000fd000078e02ff */
[----:B------:R-:W-:Y:S05]  /*01a0*/  @P1 EXIT P2 ;  /* 0x000000000000194d */ /* 0x000fea0001000000 */
[----:B------:R-:W1:Y:S01]  /*01b0*/  S2R R64, SR_CTAID.Y ;  /* 0x0000000000407919 */ /* 0x000e620000002600 */
[----:B------:R-:W-:Y:S01]  /*01c0*/  @P0 SHF.R.U32.HI R3, RZ, 0x1f, R0 ;  /* 0x0000001fff030819 */ /* 0x000fe20000011600 */
[----:B------:R-:W-:Y:S01]  /*01d0*/  CS2R R4, SRZ ;  /* 0x0000000000047805 */ /* 0x000fe2000001ff00 */
[----:B------:R-:W-:Y:S01]  /*01e0*/  IMAD R7, R66, 0x3c00, RZ ;  /* 0x00003c0042077824 */ /* 0x000fe200078e02ff */
[----:B------:R-:W-:Y:S02]  /*01f0*/  SHF.R.S32.HI R2, RZ, 0x1f, R6 ;  /* 0x0000001fff027819 */ /* 0x000fe40000011406 */
[----:B------:R-:W-:Y:S01]  /*0200*/  @P0 LEA.HI.SX32 R3, R0, R3, 0x1b ;  /* 0x0000000300030211 */ /* 0x000fe200078fdaff */
[----:B0-----:R-:W-:Y:S01]  /*0210*/  IMAD.SHL.U32 R0, R65, 0x4, RZ ;  /* 0x0000000441007824 */ /* 0x001fe200078e00ff */
[----:B------:R-:W-:Y:S02]  /*0220*/  SHF.R.S32.HI R9, RZ, 0x1f, R7 ;  /* 0x0000001fff097819 */ /* 0x000fe40000011407 */
[----:B------:R-:W-:Y:S01]  /*0230*/  SEL R2, R2, RZ, !P1 ;  /* 0x000000ff02027207 */ /* 0x000fe20004800000 */
[----:B------:R-:W-:-:S04]  /*0240*/  @P0 IMAD R3, R3, 0x3c00, RZ ;  /* 0x00003c0003030824 */ /* 0x000fc800078e02ff */
[--C-:B------:R-:W-:Y:S01]  /*0250*/  @P0 IMAD.MOV.U32 R4, RZ, RZ, R3.reuse ;  /* 0x000000ffff040224 */ /* 0x100fe200078e0003 */
[----:B------:R-:W-:-:S04]  /*0260*/  @P0 SHF.R.S32.HI R5, RZ, 0x1f, R3 ;  /* 0x0000001fff050819 */ /* 0x000fc80000011403 */
[----:B------:R-:W-:Y:S02]  /*0270*/  IADD3 R4, P2, P3, R4, R0, R7 ;  /* 0x0000000004047210 */ /* 0x000fe40007b5e007 */
[----:B------:R-:W-:Y:S02]  /*0280*/  SHF.R.S32.HI R0, RZ, 0x1f, R0 ;  /* 0x0000001fff007819 */ /* 0x000fe40000011400 */
[----:B-1----:R-:W-:Y:S02]  /*0290*/  SHF.R.S32.HI R3, RZ, 0x1f, R64 ;  /* 0x0000001fff037819 */ /* 0x002fe40000011440 */
[----:B------:R-:W-:Y:S01]  /*02a0*/  IADD3.X R5, R5, R0, R9, P2, P3 ;  /* 0x0000000005057210 */ /* 0x000fe200017e6409 */
[----:B------:R-:W-:Y:S01]  /*02b0*/  IMAD R9, R2, c[0x0][0x180], RZ ;  /* 0x0000600002097a24 */ /* 0x000fe200078e02ff */
[----:B------:R-:W-:Y:S01]  /*02c0*/  SEL R0, R6, RZ, !P1 ;  /* 0x000000ff06007207 */ /* 0x000fe20004800000 */
[----:B------:R-:W-:Y:S02]  /*02d0*/  IMAD R7, R3, c[0x0][0x178], RZ ;  /* 0x00005e0003077a24 */ /* 0x000fe400078e02ff */
[----:B------:R-:W-:-:S04]  /*02e0*/  IMAD.WIDE.U32 R4, R64, c[0x0][0x178], R4 ;  /* 0x00005e0040047a25 */ /* 0x000fc800078e0004 */
[----:B------:R-:W-:Y:S02]  /*02f0*/  IMAD R7, R64, c[0x0][0x17c], R7 ;  /* 0x00005f0040077a24 */ /* 0x000fe400078e0207 */
[----:B------:R-:W-:Y:S02]  /*0300*/  IMAD R9, R0, c[0x0][0x184], R9 ;  /* 0x0000610000097a24 */ /* 0x000fe400078e0209 */
[----:B------:R-:W-:-:S04]  /*0310*/  IMAD.IADD R5, R5, 0x1, R7 ;  /* 0x0000000105057824 */ /* 0x000fc800078e0207 */
[----:B------:R-:W-:-:S04]  /*0320*/  IMAD.WIDE.U32 R4, R0, c[0x0][0x180], R4 ;  /* 0x0000600000047a25 */ /* 0x000fc800078e0004 */
[----:B------:R-:W-:Y:S01]  /*0330*/  IMAD.IADD R5, R5, 0x1, R9 ;  /* 0x0000000105057824 */ /* 0x000fe200078e0209 */
[----:B------:R-:W-:-:S04]  /*0340*/  LEA R76, P1, R4, c[0x0][0x160], 0x2 ;  /* 0x00005800044c7a11 */ /* 0x000fc800078210ff */
[----:B------:R-:W-:-:S05]  /*0350*/  LEA.HI.X R77, R4, c[0x0][0x164], R5, 0x2, P1 ;  /* 0x00005900044d7a11 */ /* 0x000fca00008f1405 */
[----:B------:R0:W2:Y:S04]  /*0360*/  LDG.E.128 R4, [R76.64] ;  /* 0x000000044c047981 */ /* 0x0000a8000c1e1d00 */
[----:B------:R0:W3:Y:S04]  /*0370*/  LDG.E.128 R8, [R76.64+0x1000] ;  /* 0x001000044c087981 */ /* 0x0000e8000c1e1d00 */
[----:B------:R0:W4:Y:S04]  /*0380*/  LDG.E.128 R12, [R76.64+0x2000] ;  /* 0x002000044c0c7981 */ /* 0x000128000c1e1d00 */
[----:B------:R0:W5:Y:S04]  /*0390*/  LDG.E.128 R16, [R76.64+0x3000] ;  /* 0x003000044c107981 */ /* 0x000168000c1e1d00 */
        /* <DEDUP_REMOVED lines=10> */
[----:B------:R0:W5:Y:S01]  /*0440*/  LDG.E.128 R60, [R76.64+0xe000] ;  /* 0x00e000044c3c7981 */ /* 0x000162000c1e1d00 */
[----:B------:R-:W-:Y:S01]  /*0450*/  SHF.R.S32.HI R70, RZ, 0x1f, R65 ;  /* 0x0000001fff467819 */ /* 0x000fe20000011441 */
[----:B------:R-:W-:Y:S01]  /*0460*/  BSSY B0, `(.L_x_1316) ;  /* 0x0000173000007945 */ /* 0x000fe20003800000 */
[----:B------:R-:W-:-:S02]  /*0470*/  ISETP.GT.AND P5, PT, R65, 0x27f, PT ;  /* 0x0000027f4100780c */ /* 0x000fc40003fa4270 */
[CC--:B------:R-:W-:Y:S02]  /*0480*/  LEA.HI R73, R70.reuse, R65.reuse, RZ, 0x2 ;  /* 0x0000004146497211 */ /* 0x0c0fe400078f10ff */
[-C--:B------:R-:W-:Y:S02]  /*0490*/  LEA.HI R75, R70, R65.reuse, RZ, 0x7 ;  /* 0x00000041464b7211 */ /* 0x080fe400078f38ff */
[----:B------:R-:W-:Y:S01]  /*04a0*/  SHF.R.S32.HI R72, RZ, 0x2, R73 ;  /* 0x00000002ff487819 */ /* 0x000fe20000011449 */
[----:B0-----:R-:W-:Y:S01]  /*04b0*/  IMAD R76, R66, -0x50, R69 ;  /* 0xffffffb0424c7824 */ /* 0x001fe200078e0245 */
[----:B------:R-:W-:Y:S02]  /*04c0*/  LEA.HI R69, R70, R65, RZ, 0x3 ;  /* 0x0000004146457211 */ /* 0x000fe400078f18ff */
[----:B------:R-:W-:Y:S02]  /*04d0*/  SHF.R.S32.HI R71, RZ, 0x1f, R73 ;  /* 0x0000001fff477819 */ /* 0x000fe40000011449 */
[----:B------:R-:W-:-:S02]  /*04e0*/  SHF.R.S32.HI R68, RZ, 0x3, R69 ;  /* 0x00000003ff447819 */ /* 0x000fc40000011445 */
[-C--:B------:R-:W-:Y:S02]  /*04f0*/  LEA.HI R74, R71, R72.reuse, RZ, 0x3 ;  /* 0x00000048474a7211 */ /* 0x080fe400078f18ff */
[----:B------:R-:W-:Y:S02]  /*0500*/  IMNMX R71, R76, 0x50, PT ;  /* 0x000000504c477817 */ /* 0x000fe40003800200 */
[----:B------:R-:W-:Y:S02]  /*0510*/  LOP3.LUT R76, R75, 0xffffff80, RZ, 0xc0, !PT ;  /* 0xffffff804b4c7812 */ /* 0x000fe400078ec0ff */
[----:B------:R-:W-:Y:S02]  /*0520*/  LOP3.LUT R75, R74, 0xfffffff8, RZ, 0xc0, !PT ;  /* 0xfffffff84a4b7812 */ /* 0x000fe400078ec0ff */
[----:B------:R-:W-:Y:S02]  /*0530*/  IADD3 R77, R68, 0x20, RZ ;  /* 0x00000020444d7810 */ /* 0x000fe40007ffe0ff */
[----:B------:R-:W-:-:S02]  /*0540*/  IADD3 R72, R76, R72, -R75 ;  /* 0x000000484c487210 */ /* 0x000fc40007ffe84b */
[-C--:B------:R-:W-:Y:S02]  /*0550*/  ISETP.GE.AND P4, PT, R68, R71.reuse, PT ;  /* 0x000000474400720c */ /* 0x080fe40003f86270 */
[----:B------:R-:W-:Y:S01]  /*0560*/  ISETP.GE.AND P1, PT, R77, R71, PT ;  /* 0x000000474d00720c */ /* 0x000fe20003f26270 */
[----:B--2---:R0:W-:Y:S04]  /*0570*/  STS.128 [R65.X16], R4 ;  /* 0x0000000441007388 */ /* 0x0041e8000000cc00 */
[----:B---3--:R1:W-:Y:S04]  /*0580*/  STS.128 [R65.X16+0x1000], R8 ;  /* 0x0010000841007388 */ /* 0x0083e8000000cc00 */
[----:B----4-:R2:W-:Y:S04]  /*0590*/  STS.128 [R65.X16+0x2000], R12 ;  /* 0x0020000c41007388 */ /* 0x0105e8000000cc00 */
[----:B-----5:R-:W-:Y:S04]  /*05a0*/  STS.128 [R65.X16+0x3000], R16 ;  /* 0x0030001041007388 */ /* 0x020fe8000000cc00 */
[----:B------:R-:W-:Y:S01]  /*05b0*/  STS.128 [R65.X16+0x4000], R20 ;  /* 0x0040001441007388 */ /* 0x000fe2000000cc00 */
[----:B0-----:R-:W-:-:S02]  /*05c0*/  LOP3.LUT R4, R73, 0xfffffffc, RZ, 0xc0, !PT ;  /* 0xfffffffc49047812 */ /* 0x001fc400078ec0ff */
[CC--:B------:R-:W-:Y:S01]  /*05d0*/  LEA.HI R5, R70.reuse, R65.reuse, RZ, 0x5 ;  /* 0x0000004146057211 */ /* 0x0c0fe200078f28ff */
[----:B------:R-:W-:Y:S01]  /*05e0*/  STS.128 [R65.X16+0x5000], R24 ;  /* 0x0050001841007388 */ /* 0x000fe2000000cc00 */
[----:B-1----:R-:W-:Y:S01]  /*05f0*/  SHF.R.S32.HI R11, RZ, 0x1f, R69 ;  /* 0x0000001fff0b7819 */ /* 0x002fe20000011445 */
[----:B------:R-:W-:Y:S01]  /*0600*/  IMAD.IADD R4, R65, 0x1, -R4 ;  /* 0x0000000141047824 */ /* 0x000fe200078e0a04 */
[--C-:B------:R-:W-:Y:S01]  /*0610*/  SHF.R.S32.HI R6, RZ, 0x1f, R5.reuse ;  /* 0x0000001fff067819 */ /* 0x100fe20000011405 */
[----:B------:R0:W-:Y:S01]  /*0620*/  STS.128 [R65.X16+0x6000], R28 ;  /* 0x0060001c41007388 */ /* 0x0001e2000000cc00 */
[----:B------:R-:W-:Y:S02]  /*0630*/  SHF.R.S32.HI R9, RZ, 0x5, R5 ;  /* 0x00000005ff097819 */ /* 0x000fe40000011405 */
[----:B------:R-:W-:Y:S01]  /*0640*/  LEA.HI R70, R70, R65, RZ, 0x6 ;  /* 0x0000004146467211 */ /* 0x000fe200078f30ff */
[----:B------:R-:W-:Y:S01]  /*0650*/  STS.128 [R65.X16+0x7000], R32 ;  /* 0x0070002041007388 */ /* 0x000fe2000000cc00 */
[----:B------:R-:W-:-:S02]  /*0660*/  LEA.HI R7, R6, R9, RZ, 0x2 ;  /* 0x0000000906077211 */ /* 0x000fc400078f10ff */
[----:B------:R-:W-:Y:S01]  /*0670*/  LEA.HI R6, R4, R4, RZ, 0x1 ;  /* 0x0000000404067211 */ /* 0x000fe200078f08ff */
[----:B------:R-:W-:Y:S01]  /*0680*/  STS.128 [R65.X16+0x8000], R36 ;  /* 0x0080002441007388 */ /* 0x000fe2000000cc00 */
[----:B------:R-:W-:Y:S01]  /*0690*/  LOP3.LUT R10, R7, 0xfffffffc, RZ, 0xc0, !PT ;  /* 0xfffffffc070a7812 */ /* 0x000fe200078ec0ff */
[----:B------:R-:W-:Y:S01]  /*06a0*/  IMAD.SHL.U32 R70, R70, 0x2, RZ ;  /* 0x0000000246467824 */ /* 0x000fe200078e00ff */
[----:B------:R-:W-:Y:S01]  /*06b0*/  LEA.HI R11, R11, R68, RZ, 0x2 ;  /* 0x000000440b0b7211 */ /* 0x000fe200078f10ff */
[----:B------:R-:W-:Y:S01]  /*06c0*/  STS.128 [R65.X16+0x9000], R40 ;  /* 0x0090002841007388 */ /* 0x000fe2000000cc00 */
[C---:B------:R-:W-:Y:S01]  /*06d0*/  LOP3.LUT R7, R6.reuse, 0x3fffffe, RZ, 0xc0, !PT ;  /* 0x03fffffe06077812 */ /* 0x040fe200078ec0ff */
[----:B------:R-:W-:Y:S01]  /*06e0*/  IMAD.SHL.U32 R6, R6, 0x20, RZ ;  /* 0x0000002006067824 */ /* 0x000fe200078e00ff */
[----:B--2---:R-:W-:Y:S01]  /*06f0*/  LOP3.LUT R13, R11, 0xffffffc, RZ, 0xc0, !PT ;  /* 0x0ffffffc0b0d7812 */ /* 0x004fe200078ec0ff */
[----:B------:R-:W-:Y:S01]  /*0700*/  STS.128 [R65.X16+0xa000], R44 ;  /* 0x00a0002c41007388 */ /* 0x000fe2000000cc00 */
[----:B------:R-:W-:Y:S01]  /*0710*/  IMAD.IADD R11, R9, 0x1, -R10 ;  /* 0x00000001090b7824 */ /* 0x000fe200078e0a0a */
[----:B------:R-:W-:Y:S01]  /*0720*/  LOP3.LUT R10, R69, 0xfffffff8, RZ, 0xc0, !PT ;  /* 0xfffffff8450a7812 */ /* 0x000fe200078ec0ff */
[----:B------:R-:W-:Y:S01]  /*0730*/  IMAD.IADD R7, R4, 0x1, -R7 ;  /* 0x0000000104077824 */ /* 0x000fe200078e0a07 */
[----:B------:R-:W-:Y:S01]  /*0740*/  STS.128 [R65.X16+0xb000], R48 ;  /* 0x00b0003041007388 */ /* 0x000fe2000000cc00 */
[C---:B------:R-:W-:Y:S01]  /*0750*/  IADD3 R4, R68.reuse, 0x40, RZ ;  /* 0x0000004044047810 */ /* 0x040fe20007ffe0ff */
[----:B------:R-:W-:Y:S01]  /*0760*/  IMAD.IADD R13, R68, 0x1, -R13 ;  /* 0x00000001440d7824 */ /* 0x000fe200078e0a0d */
[----:B------:R-:W-:Y:S01]  /*0770*/  LOP3.LUT R70, R70, 0xffffff80, RZ, 0xc0, !PT ;  /* 0xffffff8046467812 */ /* 0x000fe200078ec0ff */
[----:B------:R-:W-:Y:S01]  /*0780*/  STS.128 [R65.X16+0xc000], R52 ;  /* 0x00c0003441007388 */ /* 0x000fe2000000cc00 */
[----:B------:R-:W-:Y:S01]  /*0790*/  IMAD.SHL.U32 R9, R9, 0x40, RZ ;  /* 0x0000004009097824 */ /* 0x000fe200078e00ff */
[----:B------:R-:W-:Y:S01]  /*07a0*/  ISETP.GE.AND P2, PT, R4, R71, PT ;  /* 0x000000470400720c */ /* 0x000fe20003f46270 */
[----:B------:R-:W-:Y:S01]  /*07b0*/  IMAD R72, R11, 0x500, R72 ;  /* 0x000005000b487824 */ /* 0x000fe200078e0248 */
[----:B------:R-:W-:Y:S01]  /*07c0*/  STS.128 [R65.X16+0xd000], R56 ;  /* 0x00d0003841007388 */ /* 0x000fe2000000cc00 */
[C---:B------:R-:W-:Y:S01]  /*07d0*/  LOP3.LUT R4, R6.reuse, 0x40, RZ, 0xc0, !PT ;  /* 0x0000004006047812 */ /* 0x040fe200078ec0ff */
[----:B------:R-:W-:Y:S01]  /*07e0*/  IMAD.IADD R10, R65, 0x1, -R10 ;  /* 0x00000001410a7824 */ /* 0x000fe200078e0a0a */
[----:B------:R-:W-:Y:S01]  /*07f0*/  LOP3.LUT P3, RZ, R6, 0x40, RZ, 0xc0, !PT ;  /* 0x0000004006ff7812 */ /* 0x000fe2000786c0ff */
[----:B------:R-:W-:Y:S01]  /*0800*/  STS.128 [R65.X16+0xe000], R60 ;  /* 0x00e0003c41007388 */ /* 0x000fe2000000cc00 */
[----:B------:R-:W-:Y:S01]  /*0810*/  IMAD R70, R13, 0x10, R70 ;  /* 0x000000100d467824 */ /* 0x000fe200078e0246 */
[----:B------:R-:W-:Y:S01]  /*0820*/  LOP3.LUT R13, R9, 0x40, RZ, 0xc0, !PT ;  /* 0x00000040090d7812 */ /* 0x000fe200078ec0ff */
[----:B------:R-:W-:Y:S01]  /*0830*/  IMAD R72, R7, 0x20, R72 ;  /* 0x0000002007487824 */ /* 0x000fe200078e0248 */
[----:B------:R-:W-:Y:S01]  /*0840*/  BAR.SYNC.DEFER_BLOCKING 0x0 ;  /* 0x0000000000007b1d */ /* 0x000fe20000010000 */
[----:B------:R-:W-:Y:S01]  /*0850*/  CS2R R6, SRZ ;  /* 0x0000000000067805 */ /* 0x000fe2000001ff00 */
[----:B------:R-:W-:Y:S01]  /*0860*/  LEA.HI R9, R4, R4, RZ, 0x1d ;  /* 0x0000000404097211 */ /* 0x000fe200078fe8ff */
[C---:B------:R-:W-:Y:S01]  /*0870*/  IMAD.SHL.U32 R4, R10.reuse, 0x8, RZ ;  /* 0x000000080a047824 */ /* 0x040fe200078e00ff */
[----:B------:R-:W-:Y:S01]  /*0880*/  LEA.HI R11, R10, R10, RZ, 0x1 ;  /* 0x0000000a0a0b7211 */ /* 0x000fe200078f08ff */
[--C-:B------:R-:W-:Y:S01]  /*0890*/  @P0 IMAD.MOV.U32 R6, RZ, RZ, R67.reuse ;  /* 0x000000ffff060224 */ /* 0x100fe200078e0043 */
[----:B------:R-:W-:Y:S01]  /*08a0*/  @P0 SHF.R.S32.HI R7, RZ, 0x1f, R67 ;  /* 0x0000001fff070819 */ /* 0x000fe20000011443 */
[----:B------:R-:W-:Y:S01]  /*08b0*/  IMAD.IADD R72, R9, 0x1, R72 ;  /* 0x0000000109487824 */ /* 0x000fe200078e0248 */
[----:B------:R-:W-:-:S02]  /*08c0*/  SHF.R.S32.HI R11, RZ, 0x1, R11 ;  /* 0x00000001ff0b7819 */ /* 0x000fc4000001140b */
[----:B------:R-:W-:Y:S01]  /*08d0*/  LOP3.LUT R9, R13, 0x8, R4, 0xf8, !PT ;  /* 0x000000080d097812 */ /* 0x000fe200078ef804 */
[----:B0-----:R-:W-:Y:S01]  /*08e0*/  IMAD.SHL.U32 R28, R72, 0x2, RZ ;  /* 0x00000002481c7824 */ /* 0x001fe200078e00ff */
[----:B------:R-:W-:Y:S01]  /*08f0*/  SHF.R.U32.HI R10, RZ, 0x3, R13 ;  /* 0x00000003ff0a7819 */ /* 0x000fe2000001160d */
[----:B------:R-:W-:Y:S01]  /*0900*/  IMAD R70, R11, 0x500, R70 ;  /* 0x000005000b467824 */ /* 0x000fe200078e0246 */
[C---:B------:R-:W-:Y:S02]  /*0910*/  IADD3 R6, P0, R68.reuse, R6, RZ ;  /* 0x0000000644067210 */ /* 0x040fe40007f1e0ff */
[----:B------:R-:W-:Y:S02]  /*0920*/  LOP3.LUT R13, R9, R10, RZ, 0x3c, !PT ;  /* 0x0000000a090d7212 */ /* 0x000fe400078e3cff */
[----:B------:R-:W-:Y:S02]  /*0930*/  LEA.HI.X.SX32 R7, R68, R7, 0x1, P0 ;  /* 0x0000000744077211 */ /* 0x000fe400000f0eff */
[----:B------:R-:W-:-:S02]  /*0940*/  LEA R12, R72, 0xf000, 0x1 ;  /* 0x0000f000480c7811 */ /* 0x000fc400078e08ff */
[C---:B------:R-:W-:Y:S01]  /*0950*/  ISETP.GT.AND P0, PT, R65.reuse, 0x17f, PT ;  /* 0x0000017f4100780c */ /* 0x040fe20003f04270 */
[----:B------:R-:W-:Y:S01]  /*0960*/  IMAD.WIDE R6, R66, 0x50, R6 ;  /* 0x0000005042067825 */ /* 0x000fe200078e0206 */
[----:B------:R-:W0:Y:S01]  /*0970*/  LDS R8, [R65.X4+0x400] ;  /* 0x0004000041087984 */ /* 0x000e220000004800 */
[C---:B------:R-:W-:Y:S02]  /*0980*/  IADD3 R9, R12.reuse, 0x10, RZ ;  /* 0x000000100c097810 */ /* 0x040fe40007ffe0ff */
[----:B------:R-:W-:Y:S01]  /*0990*/  @P3 IADD3 R9, R12, -0x10, RZ ;  /* 0xfffffff00c093810 */ /* 0x000fe20007ffe0ff */
[----:B------:R-:W1:Y:S01]  /*09a0*/  LDS R59, [R65.X4+0x2800] ;  /* 0x00280000413b7984 */ /* 0x000e620000004800 */
[----:B------:R-:W-:-:S03]  /*09b0*/  ISETP.GT.AND P3, PT, R65, 0x7f, PT ;  /* 0x0000007f4100780c */ /* 0x000fc60003f64270 */
[----:B------:R-:W2:Y:S04]  /*09c0*/  LDS R58, [R65.X4+0x2c00] ;  /* 0x002c0000413a7984 */ /* 0x000ea80000004800 */
[----:B------:R-:W3:Y:S04]  /*09d0*/  LDS R5, [R65.X4] ;  /* 0x0000000041057984 */ /* 0x000ee80000004800 */
[----:B------:R-:W4:Y:S04]  /*09e0*/  LDS R60, [R65.X4+0x800] ;  /* 0x00080000413c7984 */ /* 0x000f280000004800 */
[----:B------:R-:W5:Y:S04]  /*09f0*/  LDS R68, [R65.X4+0xc00] ;  /* 0x000c000041447984 */ /* 0x000f680000004800 */
[----:B------:R-:W5:Y:S04]  /*0a00*/  LDS R69, [R65.X4+0x1000] ;  /* 0x0010000041457984 */ /* 0x000f680000004800 */
[----:B------:R-:W5:Y:S04]  /*0a10*/  LDS R66, [R65.X4+0x1800] ;  /* 0x0018000041427984 */ /* 0x000f680000004800 */
[----:B------:R-:W5:Y:S04]  /*0a20*/  LDS R63, [R65.X4+0x1c00] ;  /* 0x001c0000413f7984 */ /* 0x000f680000004800 */
[----:B------:R-:W5:Y:S01]  /*0a30*/  LDS R54, [R65.X4+0x3000] ;  /* 0x0030000041367984 */ /* 0x000f620000004800 */
[----:B0-----:R-:W-:-:S03]  /*0a40*/  FMUL.FTZ R11, R8, c[0x0][0x1b8] ;  /* 0x00006e00080b7a20 */ /* 0x001fc60000410000 */
[----:B------:R-:W0:Y:S01]  /*0a50*/  LDS R56, [R65.X4+0x3400] ;  /* 0x0034000041387984 */ /* 0x000e220000004800 */
[----:B------:R-:W-:Y:S02]  /*0a60*/  IMAD.IADD R8, R70, 0x1, R13 ;  /* 0x0000000146087824 */ /* 0x000fe400078e020d */
[----:B-1----:R-:W-:Y:S01]  /*0a70*/  FMUL.FTZ R59, R59, c[0x0][0x1b8] ;  /* 0x00006e003b3b7a20 */ /* 0x002fe20000410000 */
[----:B------:R-:W1:Y:S01]  /*0a80*/  LDS R70, [R65.X4+0x1400] ;  /* 0x0014000041467984 */ /* 0x000e620000004800 */
[----:B--2---:R-:W-:-:S03]  /*0a90*/  FMUL.FTZ R58, R58, c[0x0][0x1b8] ;  /* 0x00006e003a3a7a20 */ /* 0x004fc60000410000 */
[----:B------:R-:W2:Y:S01]  /*0aa0*/  LDS R62, [R65.X4+0x2000] ;  /* 0x00200000413e7984 */ /* 0x000ea20000004800 */
[----:B---3--:R-:W-:-:S03]  /*0ab0*/  FMUL.FTZ R10, R5, c[0x0][0x1b8] ;  /* 0x00006e00050a7a20 */ /* 0x008fc60000410000 */
[----:B------:R-:W3:Y:S01]  /*0ac0*/  LDS R61, [R65.X4+0x2400] ;  /* 0x00240000413d7984 */ /* 0x000ee20000004800 */
[----:B------:R-:W-:Y:S01]  /*0ad0*/  F2FP.BF16.PACK_AB R58, R58, R59 ;  /* 0x0000003b3a3a723e */ /* 0x000fe200000010ff */
[----:B----4-:R-:W-:Y:S02]  /*0ae0*/  FMUL.FTZ R67, R60, c[0x0][0x1b8] ;  /* 0x00006e003c437a20 */ /* 0x010fe40000410000 */
[----:B------:R-:W4:Y:S01]  /*0af0*/  LDS R57, [R65.X4+0x3800] ;  /* 0x0038000041397984 */ /* 0x000f220000004800 */
[----:B------:R-:W-:Y:S01]  /*0b00*/  F2FP.BF16.PACK_AB R71, R11, R10 ;  /* 0x0000000a0b47723e */ /* 0x000fe200000010ff */
[----:B-----5:R-:W-:Y:S02]  /*0b10*/  FMUL.FTZ R68, R68, c[0x0][0x1b8] ;  /* 0x00006e0044447a20 */ /* 0x020fe40000410000 */
[----:B------:R-:W5:Y:S01]  /*0b20*/  LDS R50, [R65.X4+0x3c00] ;  /* 0x003c000041327984 */ /* 0x000f620000004800 */
[----:B------:R-:W-:Y:S01]  /*0b30*/  PRMT R72, R71, 0x7632, R72 ;  /* 0x0000763247487816 */ /* 0x000fe20000000048 */
[----:B------:R-:W-:-:S02]  /*0b40*/  FMUL.FTZ R69, R69, c[0x0][0x1b8] ;  /* 0x00006e0045457a20 */ /* 0x000fc40000410000 */
[----:B------:R-:W5:Y:S01]  /*0b50*/  LDS R49, [R65.X4+0x4000] ;  /* 0x0040000041317984 */ /* 0x000f620000004800 */
[----:B------:R-:W-:Y:S01]  /*0b60*/  F2FP.BF16.PACK_AB R67, R68, R67 ;  /* 0x000000434443723e */ /* 0x000fe200000010ff */
[----:B------:R-:W-:Y:S02]  /*0b70*/  FMUL.FTZ R66, R66, c[0x0][0x1b8] ;  /* 0x00006e0042427a20 */ /* 0x000fe40000410000 */
[----:B------:R-:W5:Y:S01]  /*0b80*/  LDS R53, [R65.X4+0x4400] ;  /* 0x0044000041357984 */ /* 0x000f620000004800 */
[----:B------:R-:W-:Y:S01]  /*0b90*/  PRMT R68, R67, 0x7632, R68 ;  /* 0x0000763243447816 */ /* 0x000fe20000000044 */
[----:B------:R-:W-:Y:S02]  /*0ba0*/  FMUL.FTZ R63, R63, c[0x0][0x1b8] ;  /* 0x00006e003f3f7a20 */ /* 0x000fe40000410000 */
[----:B------:R-:W5:Y:S01]  /*0bb0*/  LDS R55, [R65.X4+0x4800] ;  /* 0x0048000041377984 */ /* 0x000f620000004800 */
[----:B------:R-:W-:-:S03]  /*0bc0*/  FMUL.FTZ R54, R54, c[0x0][0x1b8] ;  /* 0x00006e0036367a20 */ /* 0x000fc60000410000 */
[----:B------:R-:W5:Y:S01]  /*0bd0*/  LDS R47, [R65.X4+0x4c00] ;  /* 0x004c0000412f7984 */ /* 0x000f620000004800 */
[----:B------:R-:W-:Y:S02]  /*0be0*/  F2FP.BF16.PACK_AB R63, R63, R66 ;  /* 0x000000423f3f723e */ /* 0x000fe400000010ff */
[----:B------:R-:W-:Y:S01]  /*0bf0*/  PRMT R66, R58, 0x7632, R66 ;  /* 0x000076323a427816 */ /* 0x000fe20000000042 */
[----:B------:R-:W5:Y:S01]  /*0c00*/  LDS R44, [R65.X4+0x5800] ;  /* 0x00580000412c7984 */ /* 0x000f620000004800 */
[----:B0-----:R-:W-:-:S03]  /*0c10*/  FMUL.FTZ R59, R56, c[0x0][0x1b8] ;  /* 0x00006e00383b7a20 */ /* 0x001fc60000410000 */
[----:B------:R-:W0:Y:S01]  /*0c20*/  LDS R46, [R65.X4+0x5c00] ;  /* 0x005c0000412e7984 */ /* 0x000e220000004800 */
[----:B-1----:R-:W-:Y:S01]  /*0c30*/  FMUL.FTZ R70, R70, c[0x0][0x1b8] ;  /* 0x00006e0046467a20 */ /* 0x002fe20000410000 */
[----:B------:R-:W-:Y:S02]  /*0c40*/  F2FP.BF16.PACK_AB R54, R59, R54 ;  /* 0x000000363b36723e */ /* 0x000fe400000010ff */
[----:B------:R-:W-:Y:S01]  /*0c50*/  LDS R40, [R65.X4+0x6400] ;  /* 0x0064000041287984 */ /* 0x000fe20000004800 */
[----:B--2---:R-:W-:Y:S01]  /*0c60*/  FMUL.FTZ R62, R62, c[0x0][0x1b8] ;  /* 0x00006e003e3e7a20 */ /* 0x004fe20000410000 */
[----:B------:R-:W-:Y:S02]  /*0c70*/  F2FP.BF16.PACK_AB R69, R70, R69 ;  /* 0x000000454645723e */ /* 0x000fe400000010ff */
[----:B------:R-:W1:Y:S01]  /*0c80*/  LDS R39, [R65.X4+0x6800] ;  /* 0x0068000041277984 */ /* 0x000e620000004800 */
[----:B---3--:R-:W-:Y:S01]  /*0c90*/  FMUL.FTZ R61, R61, c[0x0][0x1b8] ;  /* 0x00006e003d3d7a20 */ /* 0x008fe20000410000 */
[----:B------:R-:W-:-:S02]  /*0ca0*/  PRMT R59, R54, 0x7632, R59 ;  /* 0x00007632363b7816 */ /* 0x000fc4000000003b */
[----:B------:R-:W-:Y:S01]  /*0cb0*/  LDS R43, [R65.X4+0x6c00] ;  /* 0x006c0000412b7984 */ /* 0x000fe20000004800 */
[----:B----4-:R-:W-:Y:S01]  /*0cc0*/  FMUL.FTZ R57, R57, c[0x0][0x1b8] ;  /* 0x00006e0039397a20 */ /* 0x010fe20000410000 */
[----:B------:R-:W-:Y:S02]  /*0cd0*/  F2FP.BF16.PACK_AB R61, R61, R62 ;  /* 0x0000003e3d3d723e */ /* 0x000fe400000010ff */
[----:B------:R-:W2:Y:S01]  /*0ce0*/  LDS R52, [R65.X4+0x5000] ;  /* 0x0050000041347984 */ /* 0x000ea20000004800 */
[----:B-----5:R-:W-:Y:S01]  /*0cf0*/  FMUL.FTZ R50, R50, c[0x0][0x1b8] ;  /* 0x00006e0032327a20 */ /* 0x020fe20000410000 */
[----:B------:R-:W-:Y:S02]  /*0d00*/  PRMT R62, R69, 0x7632, R62 ;  /* 0x00007632453e7816 */ /* 0x000fe4000000003e */
[----:B------:R-:W3:Y:S01]  /*0d10*/  LDS R51, [R65.X4+0x5400] ;  /* 0x0054000041337984 */ /* 0x000ee20000004800 */
[----:B------:R-:W-:Y:S01]  /*0d20*/  FMUL.FTZ R49, R49, c[0x0][0x1b8] ;  /* 0x00006e0031317a20 */ /* 0x000fe20000410000 */
[----:B------:R-:W-:-:S02]  /*0d30*/  F2FP.BF16.PACK_AB R57, R50, R57 ;  /* 0x000000393239723e */ /* 0x000fc400000010ff */
[----:B------:R-:W4:Y:S01]  /*0d40*/  LDS R45, [R65.X4+0x7000] ;  /* 0x00700000412d7984 */ /* 0x000f220000004800 */
[----:B------:R-:W-:Y:S01]  /*0d50*/  FMUL.FTZ R50, R53, c[0x0][0x1b8] ;  /* 0x00006e0035327a20 */ /* 0x000fe20000410000 */
[----:B------:R-:W-:Y:S02]  /*0d60*/  PRMT R53, R54, 0x7610, R53 ;  /* 0x0000761036357816 */ /* 0x000fe40000000035 */
[----:B------:R-:W-:Y:S01]  /*0d70*/  LDS R37, [R65.X4+0x7400] ;  /* 0x0074000041257984 */ /* 0x000fe20000004800 */
[----:B------:R-:W-:Y:S01]  /*0d80*/  PRMT R56, R61, 0x7632, R56 ;  /* 0x000076323d387816 */ /* 0x000fe20000000038 */
[----:B------:R-:W-:Y:S01]  /*0d90*/  FMUL.FTZ R55, R55, c[0x0][0x1b8] ;  /* 0x00006e0037377a20 */ /* 0x000fe20000410000 */
[----:B------:R-:W-:Y:S01]  /*0da0*/  F2FP.BF16.PACK_AB R49, R50, R49 ;  /* 0x000000313231723e */ /* 0x000fe200000010ff */
[----:B------:R-:W5:Y:S01]  /*0db0*/  LDS R48, [R65.X4+0x6000] ;  /* 0x0060000041307984 */ /* 0x000f620000004800 */
[----:B------:R-:W-:Y:S01]  /*0dc0*/  FMUL.FTZ R54, R47, c[0x0][0x1b8] ;  /* 0x00006e002f367a20 */ /* 0x000fe20000410000 */
[----:B------:R-:W-:-:S02]  /*0dd0*/  PRMT R50, R57, 0x7632, R50 ;  /* 0x0000763239327816 */ /* 0x000fc40000000032 */
[----:B------:R-:W5:Y:S01]  /*0de0*/  LDS R42, [R65.X4+0x7800] ;  /* 0x00780000412a7984 */ /* 0x000f620000004800 */
[----:B------:R-:W-:Y:S01]  /*0df0*/  FMUL.FTZ R44, R44, c[0x0][0x1b8] ;  /* 0x00006e002c2c7a20 */ /* 0x000fe20000410000 */
[----:B------:R-:W-:Y:S02]  /*0e00*/  F2FP.BF16.PACK_AB R54, R54, R55 ;  /* 0x000000373636723e */ /* 0x000fe400000010ff */
[----:B------:R-:W5:Y:S01]  /*0e10*/  LDS R41, [R65.X4+0x7c00] ;  /* 0x007c000041297984 */ /* 0x000f620000004800 */
[----:B0-----:R-:W-:Y:S01]  /*0e20*/  FMUL.FTZ R47, R46, c[0x0][0x1b8] ;  /* 0x00006e002e2f7a20 */ /* 0x001fe20000410000 */
[----:B------:R-:W-:Y:S02]  /*0e30*/  PRMT R55, R49, 0x7610, R55 ;  /* 0x0000761031377816 */ /* 0x000fe40000000037 */
[----:B------:R-:W0:Y:S01]  /*0e40*/  LDS R34, [R65.X4+0x8000] ;  /* 0x0080000041227984 */ /* 0x000e220000004800 */
[----:B------:R-:W-:Y:S02]  /*0e50*/  PRMT R46, R54, 0x7632, R46 ;  /* 0x00007632362e7816 */ /* 0x000fe4000000002e */
[----:B------:R-:W-:Y:S01]  /*0e60*/  F2FP.BF16.PACK_AB R44, R47, R44 ;  /* 0x0000002c2f2c723e */ /* 0x000fe200000010ff */
[----:B------:R-:W-:Y:S01]  /*0e70*/  LDS R36, [R65.X4+0x8400] ;  /* 0x0084000041247984 */ /* 0x000fe20000004800 */
[----:B-1----:R-:W-:-:S02]  /*0e80*/  FMUL.FTZ R39, R39, c[0x0][0x1b8] ;  /* 0x00006e0027277a20 */ /* 0x002fc40000410000 */
[----:B------:R-:W-:Y:S01]  /*0e90*/  PRMT R47, R44, 0x7632, R47 ;  /* 0x000076322c2f7816 */ /* 0x000fe2000000002f */
[----:B------:R-:W1:Y:S04]  /*0ea0*/  LDS R38, [R65.X4+0x8800] ;  /* 0x0088000041267984 */ /* 0x000e680000004800 */
[----:B------:R-:W-:Y:S01]  /*0eb0*/  LDS R30, [R65.X4+0x8c00] ;  /* 0x008c0000411e7984 */ /* 0x000fe20000004800 */
[----:B--2---:R-:W-:-:S03]  /*0ec0*/  FMUL.FTZ R52, R52, c[0x0][0x1b8] ;  /* 0x00006e0034347a20 */ /* 0x004fc60000410000 */
[----:B------:R-:W2:Y:S01]  /*0ed0*/  LDS R35, [R65.X4+0x9800] ;  /* 0x0098000041237984 */ /* 0x000ea20000004800 */
[----:B---3--:R-:W-:-:S03]  /*0ee0*/  FMUL.FTZ R51, R51, c[0x0][0x1b8] ;  /* 0x00006e0033337a20 */ /* 0x008fc60000410000 */
[----:B------:R-:W3:Y:S01]  /*0ef0*/  LDS R26, [R65.X4+0x9c00] ;  /* 0x009c0000411a7984 */ /* 0x000ee20000004800 */
[----:B----4-:R-:W-:Y:S01]  /*0f00*/  FMUL.FTZ R45, R45, c[0x0][0x1b8] ;  /* 0x00006e002d2d7a20 */ /* 0x010fe20000410000 */
[----:B------:R-:W-:Y:S02]  /*0f10*/  F2FP.BF16.PACK_AB R51, R51, R52 ;  /* 0x000000343333723e */ /* 0x000fe400000010ff */
[----:B------:R-:W4:Y:S02]  /*0f20*/  LDS R29, [R65.X4+0x9000] ;  /* 0x00900000411d7984 */ /* 0x000f240000004800 */
[----:B------:R-:W-:Y:S02]  /*0f30*/  PRMT R52, R51, 0x7632, R52 ;  /* 0x0000763233347816 */ /* 0x000fe40000000034 */
[----:B------:R-:W-:Y:S01]  /*0f40*/  LDS R33, [R65.X4+0x9400] ;  /* 0x0094000041217984 */ /* 0x000fe20000004800 */
[----:B-----5:R-:W-:-:S03]  /*0f50*/  FMUL.FTZ R48, R48, c[0x0][0x1b8] ;  /* 0x00006e0030307a20 */ /* 0x020fc60000410000 */
[----:B------:R-:W5:Y:S01]  /*0f60*/  LDS R23, [R65.X4+0xa800] ;  /* 0x00a8000041177984 */ /* 0x000f620000004800 */
[----:B------:R-:W-:-:S03]  /*0f70*/  FMUL.FTZ R42, R42, c[0x0][0x1b8] ;  /* 0x00006e002a2a7a20 */ /* 0x000fc60000410000 */
[----:B------:R-:W5:Y:S01]  /*0f80*/  LDS R25, [R65.X4+0xac00] ;  /* 0x00ac000041197984 */ /* 0x000f620000004800 */
[----:B------:R-:W-:-:S03]  /*0f90*/  FMUL.FTZ R41, R41, c[0x0][0x1b8] ;  /* 0x00006e0029297a20 */ /* 0x000fc60000410000 */
[----:B------:R-:W5:Y:S01]  /*0fa0*/  LDS R32, [R65.X4+0xa000] ;  /* 0x00a0000041207984 */ /* 0x000f620000004800 */
[----:B0-----:R-:W-:Y:S01]  /*0fb0*/  FMUL.FTZ R34, R34, c[0x0][0x1b8] ;  /* 0x00006e0022227a20 */ /* 0x001fe20000410000 */
[----:B------:R-:W-:Y:S02]  /*0fc0*/  F2FP.BF16.PACK_AB R41, R41, R42 ;  /* 0x0000002a2929723e */ /* 0x000fe400000010ff */
[----:B------:R-:W0:Y:S02]  /*0fd0*/  LDS R31, [R65.X4+0xa400] ;  /* 0x00a40000411f7984 */ /* 0x000e240000004800 */
[----:B------:R-:W-:Y:S02]  /*0fe0*/  PRMT R42, R41, 0x7632, R42 ;  /* 0x00007632292a7816 */ /* 0x000fe4000000002a */
[----:B------:R-:W-:Y:S01]  /*0ff0*/  LDS R19, [R65.X4+0xb400] ;  /* 0x00b4000041137984 */ /* 0x000fe20000004800 */
[----:B-1----:R-:W-:-:S03]  /*1000*/  FMUL.FTZ R38, R38, c[0x0][0x1b8] ;  /* 0x00006e0026267a20 */ /* 0x002fc60000410000 */
        /* <DEDUP_REMOVED lines=8> */
[----:B------:R-:W-:Y:S04]  /*1090*/  LDS R16, [R65.X4+0xc400] ;  /* 0x00c4000041107984 */ /* 0x000fe80000004800 */
[----:B------:R-:W4:Y:S01]  /*10a0*/  LDS R21, [R65.X4+0xc800] ;  /* 0x00c8000041157984 */ /* 0x000f220000004800 */
[----:B-----5:R-:W-:-:S03]  /*10b0*/  FMUL.FTZ R23, R23, c[0x0][0x1b8] ;  /* 0x00006e0017177a20 */ /* 0x020fc60000410000 */
[----:B------:R-:W5:Y:S01]  /*10c0*/  LDS R20, [R65.X4+0xcc00] ;  /* 0x00cc000041147984 */ /* 0x000f620000004800 */
[----:B------:R-:W-:Y:S01]  /*10d0*/  FMUL.FTZ R26, R25, c[0x0][0x1b8] ;  /* 0x00006e00191a7a20 */ /* 0x000fe20000410000 */
[----:B------:R-:W-:Y:S02]  /*10e0*/  PRMT R25, R35, 0x7632, R25 ;  /* 0x0000763223197816 */ /* 0x000fe40000000019 */
[----:B------:R-:W5:Y:S01]  /*10f0*/  LDS R14, [R65.X4+0xd000] ;  /* 0x00d00000410e7984 */ /* 0x000f620000004800 */
[----:B------:R-:W-:Y:S01]  /*1100*/  FMUL.FTZ R32, R32, c[0x0][0x1b8] ;  /* 0x00006e0020207a20 */ /* 0x000fe20000410000 */
[----:B------:R-:W-:Y:S02]  /*1110*/  F2FP.BF16.PACK_AB R23, R26, R23 ;  /* 0x000000171a17723e */ /* 0x000fe400000010ff */
[----:B------:R-:W5:Y:S01]  /*1120*/  LDS R15, [R65.X4+0xd400] ;  /* 0x00d40000410f7984 */ /* 0x000f620000004800 */
[----:B0-----:R-:W-:Y:S01]  /*1130*/  FMUL.FTZ R31, R31, c[0x0][0x1b8] ;  /* 0x00006e001f1f7a20 */ /* 0x001fe20000410000 */
[----:B------:R-:W-:-:S02]  /*1140*/  PRMT R26, R23, 0x7632, R26 ;  /* 0x00007632171a7816 */ /* 0x000fc4000000001a */
[----:B------:R-:W0:Y:S02]  /*1150*/  LDS R17, [R65.X4+0xd800] ;  /* 0x00d8000041117984 */ /* 0x000e240000004800 */
[----:B------:R-:W-:Y:S02]  /*1160*/  F2FP.BF16.PACK_AB R31, R31, R32 ;  /* 0x000000201f1f723e */ /* 0x000fe400000010ff */
[----:B------:R-:W0:Y:S01]  /*1170*/  LDS R10, [R65.X4+0xdc00] ;  /* 0x00dc0000410a7984 */ /* 0x000e220000004800 */
[----:B-1----:R-:W-:Y:S01]  /*1180*/  FMUL.FTZ R27, R27, c[0x0][0x1b8] ;  /* 0x00006e001b1b7a20 */ /* 0x002fe20000410000 */
[----:B------:R-:W-:Y:S02]  /*1190*/  PRMT R32, R31, 0x7632, R32 ;  /* 0x000076321f207816 */ /* 0x000fe40000000020 */
[----:B------:R-:W1:Y:S04]  /*11a0*/  LDS R12, [R65.X4+0xe000] ;  /* 0x00e00000410c7984 */ /* 0x000e680000004800 */
[----:B------:R-:W1:Y:S01]  /*11b0*/  LDS R13, [R65.X4+0xe400] ;  /* 0x00e40000410d7984 */ /* 0x000e620000004800 */
[----:B--2---:R-:W-:-:S03]  /*11c0*/  FMUL.FTZ R18, R18, c[0x0][0x1b8] ;  /* 0x00006e0012127a20 */ /* 0x004fc60000410000 */
[----:B------:R-:W2:Y:S01]  /*11d0*/  LDS R11, [R65.X4+0xe800] ;  /* 0x00e80000410b7984 */ /* 0x000ea20000004800 */
[----:B---3--:R-:W-:-:S03]  /*11e0*/  FMUL.FTZ R24, R24, c[0x0][0x1b8] ;  /* 0x00006e0018187a20 */ /* 0x008fc60000410000 */
[----:B------:R3:W2:Y:S04]  /*11f0*/  LDS R60, [R65.X4+0xec00] ;  /* 0x00ec0000413c7984 */ /* 0x0006a80000004800 */
[----:B------:R-:W-:Y:S01]  /*1200*/  STS.U16 [R28+0xf000], R71 ;  /* 0x00f000471c007388 */ /* 0x000fe20000000400 */
[----:B----4-:R-:W-:Y:S01]  /*1210*/  FMUL.FTZ R21, R21, c[0x0][0x1b8] ;  /* 0x00006e0015157a20 */ /* 0x010fe20000410000 */
[----:B---3--:R-:W-:Y:S02]  /*1220*/  PRMT R65, R63, 0x7632, R65 ;  /* 0x000076323f417816 */ /* 0x008fe40000000041 */
[----:B------:R-:W-:Y:S01]  /*1230*/  STS.U16 [R28+0xf020], R72 ;  /* 0x00f020481c007388 */ /* 0x000fe20000000400 */
[----:B-----5:R-:W-:Y:S02]  /*1240*/  FMUL.FTZ R20, R20, c[0x0][0x1b8] ;  /* 0x00006e0014147a20 */ /* 0x020fe40000410000 */
[----:B------:R-:W-:Y:S01]  /*1250*/  FMUL.FTZ R14, R14, c[0x0][0x1b8] ;  /* 0x00006e000e0e7a20 */ /* 0x000fe20000410000 */
[----:B------:R-:W-:Y:S02]  /*1260*/  STS.U16 [R9], R67 ;  /* 0x0000004309007388 */ /* 0x000fe40000000400 */
[----:B------:R-:W-:Y:S01]  /*1270*/  F2FP.BF16.PACK_AB R20, R20, R21 ;  /* 0x000000151414723e */ /* 0x000fe200000010ff */
[----:B------:R-:W-:Y:S01]  /*1280*/  FMUL.FTZ R15, R15, c[0x0][0x1b8] ;  /* 0x00006e000f0f7a20 */ /* 0x000fe20000410000 */
[----:B------:R-:W-:Y:S01]  /*1290*/  STS.U16 [R9+0x20], R68 ;  /* 0x0000204409007388 */ /* 0x000fe20000000400 */
[----:B0-----:R-:W-:-:S03]  /*12a0*/  FMUL.FTZ R17, R17, c[0x0][0x1b8] ;  /* 0x00006e0011117a20 */ /* 0x001fc60000410000 */
[----:B------:R-:W-:Y:S01]  /*12b0*/  STS.U16 [R28+0x11800], R69 ;  /* 0x011800451c007388 */ /* 0x000fe20000000400 */
[----:B------:R-:W-:Y:S01]  /*12c0*/  F2FP.BF16.PACK_AB R14, R15, R14 ;  /* 0x0000000e0f0e723e */ /* 0x000fe200000010ff */
[----:B------:R-:W-:Y:S02]  /*12d0*/  FMUL.FTZ R10, R10, c[0x0][0x1b8] ;  /* 0x00006e000a0a7a20 */ /* 0x000fe40000410000 */
[----:B------:R-:W-:Y:S01]  /*12e0*/  STS.U16 [R28+0x11820], R62 ;  /* 0x0118203e1c007388 */ /* 0x000fe20000000400 */
[----:B------:R-:W-:Y:S01]  /*12f0*/  PRMT R15, R14, 0x7632, R15 ;  /* 0x000076320e0f7816 */ /* 0x000fe2000000000f */
[----:B-1----:R-:W-:Y:S02]  /*1300*/  FMUL.FTZ R12, R12, c[0x0][0x1b8] ;  /* 0x00006e000c0c7a20 */ /* 0x002fe40000410000 */
[----:B------:R-:W-:Y:S01]  /*1310*/  STS.U16 [R9+0x2800], R63 ;  /* 0x0028003f09007388 */ /* 0x000fe20000000400 */
[----:B------:R-:W-:Y:S01]  /*1320*/  F2FP.BF16.PACK_AB R10, R10, R17 ;  /* 0x000000110a0a723e */ /* 0x000fe200000010ff */
[----:B------:R-:W-:-:S02]  /*1330*/  FMUL.FTZ R13, R13, c[0x0][0x1b8] ;  /* 0x00006e000d0d7a20 */ /* 0x000fc40000410000 */
[----:B------:R-:W-:Y:S01]  /*1340*/  STS.U16 [R9+0x2820], R65 ;  /* 0x0028204109007388 */ /* 0x000fe20000000400 */
[----:B--2---:R-:W-:-:S03]  /*1350*/  FMUL.FTZ R11, R11, c[0x0][0x1b8] ;  /* 0x00006e000b0b7a20 */ /* 0x004fc60000410000 */
[----:B------:R0:W-:Y:S01]  /*1360*/  STS.U16 [R28+0x14020], R56 ;  /* 0x014020381c007388 */ /* 0x0001e20000000400 */
[----:B------:R-:W-:Y:S01]  /*1370*/  F2FP.BF16.PACK_AB R12, R13, R12 ;  /* 0x0000000c0d0c723e */ /* 0x000fe200000010ff */
[----:B------:R-:W-:Y:S02]  /*1380*/  FMUL.FTZ R60, R60, c[0x0][0x1b8] ;  /* 0x00006e003c3c7a20 */ /* 0x000fe40000410000 */
[----:B------:R-:W-:Y:S01]  /*1390*/  STS.U16 [R28+0x14000], R61 ;  /* 0x0140003d1c007388 */ /* 0x000fe20000000400 */
[----:B------:R-:W-:Y:S02]  /*13a0*/  PRMT R13, R10, 0x7632, R13 ;  /* 0x000076320a0d7816 */ /* 0x000fe4000000000d */
[----:B------:R-:W-:Y:S01]  /*13b0*/  PRMT R17, R12, 0x7632, R17 ;  /* 0x000076320c117816 */ /* 0x000fe20000000011 */
[----:B------:R-:W-:Y:S01]  /*13c0*/  STS.U16 [R9+0x5000], R58 ;  /* 0x0050003a09007388 */ /* 0x000fe20000000400 */
[----:B------:R-:W-:Y:S02]  /*13d0*/  F2FP.BF16.PACK_AB R11, R60, R11 ;  /* 0x0000000b3c0b723e */ /* 0x000fe400000010ff */
[----:B0-----:R-:W-:Y:S01]  /*13e0*/  PRMT R56, R49, 0x7632, R56 ;  /* 0x0000763231387816 */ /* 0x001fe20000000038 */
[----:B------:R-:W-:Y:S01]  /*13f0*/  FMUL.FTZ R49, R40, c[0x0][0x1b8] ;  /* 0x00006e0028317a20 */ /* 0x000fe20000410000 */
[----:B------:R-:W-:Y:S01]  /*1400*/  STS.U16 [R9+0x5020], R66 ;  /* 0x0050204209007388 */ /* 0x000fe20000000400 */
[----:B------:R-:W-:Y:S01]  /*1410*/  FMUL.FTZ R40, R43, c[0x0][0x1b8] ;  /* 0x00006e002b287a20 */ /* 0x000fe20000410000 */
[----:B------:R-:W-:Y:S01]  /*1420*/  PRMT R43, R44, 0x7610, R43 ;  /* 0x000076102c2b7816 */ /* 0x000fe2000000002b */
[----:B------:R-:W-:Y:S01]  /*1430*/  FMUL.FTZ R44, R37, c[0x0][0x1b8] ;  /* 0x00006e00252c7a20 */ /* 0x000fe20000410000 */
[----:B------:R-:W-:Y:S01]  /*1440*/  STS.U16 [R28+0xf200], R53 ;  /* 0x00f200351c007388 */ /* 0x000fe20000000400 */
[----:B------:R-:W-:Y:S01]  /*1450*/  FMUL.FTZ R37, R36, c[0x0][0x1b8] ;  /* 0x00006e0024257a20 */ /* 0x000fe20000410000 */
[----:B------:R-:W-:-:S02]  /*1460*/  F2FP.BF16.PACK_AB R39, R40, R39 ;  /* 0x000000272827723e */ /* 0x000fc400000010ff */
[----:B------:R-:W-:Y:S01]  /*1470*/  STS.U16 [R28+0xf220], R59 ;  /* 0x00f2203b1c007388 */ /* 0x000fe20000000400 */
[----:B------:R-:W-:Y:S02]  /*1480*/  F2FP.BF16.PACK_AB R44, R44, R45 ;  /* 0x0000002d2c2c723e */ /* 0x000fe400000010ff */
[----:B------:R-:W-:Y:S01]  /*1490*/  PRMT R45, R39, 0x7610, R45 ;  /* 0x00007610272d7816 */ /* 0x000fe2000000002d */
[----:B------:R-:W-:Y:S01]  /*14a0*/  STS.U16 [R9+0x200], R57 ;  /* 0x0002003909007388 */ /* 0x000fe20000000400 */
[----:B------:R-:W-:Y:S02]  /*14b0*/  F2FP.BF16.PACK_AB R48, R49, R48 ;  /* 0x000000303130723e */ /* 0x000fe400000010ff */
[----:B------:R-:W-:Y:S01]  /*14c0*/  F2FP.BF16.PACK_AB R34, R37, R34 ;  /* 0x000000222522723e */ /* 0x000fe200000010ff */
[----:B------:R-:W-:Y:S01]  /*14d0*/  STS.U16 [R9+0x220], R50 ;  /* 0x0002203209007388 */ /* 0x000fe20000000400 */
[----:B------:R-:W-:Y:S02]  /*14e0*/  PRMT R40, R48, 0x7632, R40 ;  /* 0x0000763230287816 */ /* 0x000fe40000000028 */
[----:B------:R-:W-:Y:S01]  /*14f0*/  PRMT R36, R44, 0x7632, R36 ;  /* 0x000076322c247816 */ /* 0x000fe20000000024 */
[----:B------:R-:W-:Y:S04]  /*1500*/  STS.U16 [R28+0x11a00], R55 ;  /* 0x011a00371c007388 */ /* 0x000fe80000000400 */
[----:B------:R-:W-:Y:S04]  /*1510*/  STS.U16 [R28+0x11a20], R56 ;  /* 0x011a20381c007388 */ /* 0x000fe80000000400 */
[----:B------:R0:W-:Y:S04]  /*1520*/  STS.U16 [R9+0x2a20], R46 ;  /* 0x002a202e09007388 */ /* 0x0001e80000000400 */
[----:B------:R-:W-:Y:S04]  /*1530*/  STS.U16 [R9+0x2a00], R54 ;  /* 0x002a003609007388 */ /* 0x000fe80000000400 */
[----:B------:R-:W-:Y:S01]  /*1540*/  STS.U16 [R28+0x14200], R51 ;  /* 0x014200331c007388 */ /* 0x000fe20000000400 */
[----:B0-----:R-:W-:Y:S01]  /*1550*/  PRMT R46, R39, 0x7632, R46 ;  /* 0x00007632272e7816 */ /* 0x001fe2000000002e */
[----:B------:R-:W-:-:S02]  /*1560*/  FMUL.FTZ R39, R30, c[0x0][0x1b8] ;  /* 0x00006e001e277a20 */ /* 0x000fc40000410000 */
[----:B------:R-:W-:Y:S01]  /*1570*/  STS.U16 [R28+0x14220], R52 ;  /* 0x014220341c007388 */ /* 0x000fe20000000400 */
[----:B------:R-:W-:Y:S01]  /*1580*/  FMUL.FTZ R30, R33, c[0x0][0x1b8] ;  /* 0x00006e00211e7a20 */ /* 0x000fe20000410000 */
[----:B------:R-:W-:Y:S02]  /*1590*/  PRMT R33, R34, 0x7632, R33 ;  /* 0x0000763222217816 */ /* 0x000fe40000000021 */
[----:B------:R-:W-:Y:S01]  /*15a0*/  F2FP.BF16.PACK_AB R38, R39, R38 ;  /* 0x000000262726723e */ /* 0x000fe200000010ff */
[----:B------:R-:W-:Y:S01]  /*15b0*/  STS.U16 [R9+0x5200], R43 ;  /* 0x0052002b09007388 */ /* 0x000fe20000000400 */
[----:B------:R-:W-:Y:S02]  /*15c0*/  F2FP.BF16.PACK_AB R29, R30, R29 ;  /* 0x0000001d1e1d723e */ /* 0x000fe400000010ff */
[----:B------:R-:W-:Y:S01]  /*15d0*/  PRMT R30, R38, 0x7632, R30 ;  /* 0x00007632261e7816 */ /* 0x000fe2000000001e */
[----:B------:R-:W-:Y:S04]  /*15e0*/  STS.U16 [R9+0x5220], R47 ;  /* 0x0052202f09007388 */ /* 0x000fe80000000400 */
[----:B------:R-:W-:Y:S04]  /*15f0*/  STS.U16 [R28+0xf400], R48 ;  /* 0x00f400301c007388 */ /* 0x000fe80000000400 */
[----:B------:R-:W-:Y:S04]  /*1600*/  STS.U16 [R28+0xf420], R40 ;  /* 0x00f420281c007388 */ /* 0x000fe80000000400 */
[----:B------:R-:W-:Y:S04]  /*1610*/  STS.U16 [R9+0x400], R45 ;  /* 0x0004002d09007388 */ /* 0x000fe80000000400 */
[----:B------:R-:W-:Y:S04]  /*1620*/  STS.U16 [R9+0x420], R46 ;  /* 0x0004202e09007388 */ /* 0x000fe80000000400 */
[----:B------:R-:W-:Y:S04]  /*1630*/  STS.U16 [R28+0x11c00], R44 ;  /* 0x011c002c1c007388 */ /* 0x000fe80000000400 */
[----:B------:R0:W-:Y:S04]  /*1640*/  STS.U16 [R28+0x11c20], R36 ;  /* 0x011c20241c007388 */ /* 0x0001e80000000400 */
[----:B------:R-:W-:Y:S04]  /*1650*/  STS.U16 [R9+0x2c00], R41 ;  /* 0x002c002909007388 */ /* 0x000fe80000000400 */
[----:B------:R-:W-:Y:S01]  /*1660*/  STS.U16 [R9+0x2c20], R42 ;  /* 0x002c202a09007388 */ /* 0x000fe20000000400 */
[----:B0-----:R-:W-:-:S03]  /*1670*/  PRMT R36, R29, 0x7632, R36 ;  /* 0x000076321d247816 */ /* 0x001fc60000000024 */
[----:B------:R-:W-:Y:S04]  /*1680*/  STS.U16 [R28+0x14400], R34 ;  /* 0x014400221c007388 */ /* 0x000fe80000000400 */
[----:B------:R-:W-:Y:S04]  /*1690*/  STS.U16 [R28+0x14420], R33 ;  /* 0x014420211c007388 */ /* 0x000fe80000000400 */
[----:B------:R0:W-:Y:S04]  /*16a0*/  STS.U16 [R9+0x5420], R30 ;  /* 0x0054201e09007388 */ /* 0x0001e80000000400 */
[----:B------:R-:W-:Y:S04]  /*16b0*/  STS.U16 [R9+0x5400], R38 ;  /* 0x0054002609007388 */ /* 0x000fe80000000400 */
[----:B------:R-:W-:Y:S01]  /*16c0*/  STS.U16 [R28+0xf600], R29 ;  /* 0x00f6001d1c007388 */ /* 0x000fe20000000400 */
[----:B0-----:R-:W-:-:S02]  /*16d0*/  FMUL.FTZ R30, R19, c[0x0][0x1b8] ;  /* 0x00006e00131e7a20 */ /* 0x001fc40000410000 */
[----:B------:R-:W-:Y:S01]  /*16e0*/  FMUL.FTZ R19, R22, c[0x0][0x1b8] ;  /* 0x00006e0016137a20 */ /* 0x000fe20000410000 */
[----:B------:R-:W-:Y:S01]  /*16f0*/  PRMT R22, R23, 0x7610, R22 ;  /* 0x0000761017167816 */ /* 0x000fe20000000016 */
[----:B------:R-:W-:Y:S01]  /*1700*/  FMUL.FTZ R23, R16, c[0x0][0x1b8] ;  /* 0x00006e0010177a20 */ /* 0x000fe20000410000 */
[----:B------:R-:W-:Y:S01]  /*1710*/  F2FP.BF16.PACK_AB R27, R30, R27 ;  /* 0x0000001b1e1b723e */ /* 0x000fe200000010ff */
[----:B------:R-:W-:Y:S01]  /*1720*/  STS.U16 [R28+0xf620], R36 ;  /* 0x00f620241c007388 */ /* 0x000fe20000000400 */
[----:B------:R-:W-:Y:S02]  /*1730*/  F2FP.BF16.PACK_AB R18, R19, R18 ;  /* 0x000000121312723e */ /* 0x000fe400000010ff */
[----:B------:R-:W-:Y:S01]  /*1740*/  F2FP.BF16.PACK_AB R23, R23, R24 ;  /* 0x000000181717723e */ /* 0x000fe200000010ff */
[----:B------:R-:W-:Y:S01]  /*1750*/  STS.U16 [R9+0x600], R35 ;  /* 0x0006002309007388 */ /* 0x000fe20000000400 */
[----:B------:R-:W-:Y:S02]  /*1760*/  PRMT R16, R27, 0x7632, R16 ;  /* 0x000076321b107816 */ /* 0x000fe40000000010 */
[----:B------:R-:W-:Y:S01]  /*1770*/  PRMT R19, R18, 0x7632, R19 ;  /* 0x0000763212137816 */ /* 0x000fe20000000013 */
[----:B------:R0:W-:Y:S01]  /*1780*/  STS.U16 [R9+0x620], R25 ;  /* 0x0006201909007388 */ /* 0x0001e20000000400 */
[----:B------:R-:W-:-:S03]  /*1790*/  PRMT R21, R23, 0x7632, R21 ;  /* 0x0000763217157816 */ /* 0x000fc60000000015 */
[----:B------:R1:W-:Y:S04]  /*17a0*/  STS.U16 [R28+0x11e00], R31 ;  /* 0x011e001f1c007388 */ /* 0x0003e80000000400 */
[----:B------:R2:W-:Y:S01]  /*17b0*/  STS.U16 [R28+0x11e20], R32 ;  /* 0x011e20201c007388 */ /* 0x0005e20000000400 */
[----:B0-----:R-:W-:-:S03]  /*17c0*/  CS2R R24, SRZ ;  /* 0x0000000000187805 */ /* 0x001fc6000001ff00 */
[----:B------:R0:W-:Y:S01]  /*17d0*/  STS.U16 [R9+0x2e00], R22 ;  /* 0x002e001609007388 */ /* 0x0001e20000000400 */
[----:B-1----:R-:W-:-:S03]  /*17e0*/  CS2R R30, SRZ ;  /* 0x00000000001e7805 */ /* 0x002fc6000001ff00 */
[----:B------:R-:W-:Y:S01]  /*17f0*/  STS.U16 [R9+0x2e20], R26 ;  /* 0x002e201a09007388 */ /* 0x000fe20000000400 */
[----:B--2---:R-:W-:-:S03]  /*1800*/  LEA R32, R8, 0xf000, 0x1 ;  /* 0x0000f00008207811 */ /* 0x004fc600078e08ff */
[----:B------:R1:W-:Y:S01]  /*1810*/  STS.U16 [R28+0x14600], R27 ;  /* 0x0146001b1c007388 */ /* 0x0003e20000000400 */
[----:B0-----:R-:W-:-:S03]  /*1820*/  PRMT R22, R20, 0x7632, R22 ;  /* 0x0000763214167816 */ /* 0x001fc60000000016 */
[----:B------:R-:W-:Y:S04]  /*1830*/  STS.U16 [R28+0x14620], R16 ;  /* 0x014620101c007388 */ /* 0x000fe80000000400 */
[----:B------:R-:W-:Y:S01]  /*1840*/  STS.U16 [R9+0x5600], R18 ;  /* 0x0056001209007388 */ /* 0x000fe20000000400 */
[----:B-1----:R-:W-:-:S03]  /*1850*/  CS2R R26, SRZ ;  /* 0x00000000001a7805 */ /* 0x002fc6000001ff00 */
[----:B------:R0:W-:Y:S04]  /*1860*/  STS.U16 [R9+0x5620], R19 ;  /* 0x0056201309007388 */ /* 0x0001e80000000400 */
[----:B------:R-:W-:Y:S04]  /*1870*/  STS.U16 [R28+0xf800], R23 ;  /* 0x00f800171c007388 */ /* 0x000fe80000000400 */
[----:B------:R-:W-:Y:S01]  /*1880*/  STS.U16 [R28+0xf820], R21 ;  /* 0x00f820151c007388 */ /* 0x000fe20000000400 */
[----:B0-----:R-:W-:-:S03]  /*1890*/  PRMT R19, R11, 0x7632, R19 ;  /* 0x000076320b137816 */ /* 0x001fc60000000013 */
[----:B------:R0:W-:Y:S04]  /*18a0*/  STS.U16 [R9+0x800], R20 ;  /* 0x0008001409007388 */ /* 0x0001e80000000400 */
[----:B------:R1:W-:Y:S04]  /*18b0*/  STS.U16 [R9+0x820], R22 ;  /* 0x0008201609007388 */ /* 0x0003e80000000400 */
[----:B------:R-:W-:Y:S01]  /*18c0*/  STS.U16 [R28+0x12000], R14 ;  /* 0x0120000e1c007388 */ /* 0x000fe20000000400 */
[----:B0-----:R-:W-:-:S03]  /*18d0*/  CS2R R20, SRZ ;  /* 0x0000000000147805 */ /* 0x001fc6000001ff00 */
[----:B------:R0:W-:Y:S01]  /*18e0*/  STS.U16 [R28+0x12020], R15 ;  /* 0x0120200f1c007388 */ /* 0x0001e20000000400 */
[----:B-1----:R-:W-:-:S03]  /*18f0*/  CS2R R22, SRZ ;  /* 0x0000000000167805 */ /* 0x002fc6000001ff00 */
[----:B------:R-:W-:Y:S04]  /*1900*/  STS.U16 [R9+0x3000], R10 ;  /* 0x0030000a09007388 */ /* 0x000fe80000000400 */
[----:B------:R-:W-:Y:S01]  /*1910*/  STS.U16 [R9+0x3020], R13 ;  /* 0x0030200d09007388 */ /* 0x000fe20000000400 */
[----:B0-----:R-:W-:-:S03]  /*1920*/  CS2R R14, SRZ ;  /* 0x00000000000e7805 */ /* 0x001fc6000001ff00 */
[----:B------:R0:W-:Y:S04]  /*1930*/  STS.U16 [R28+0x14800], R12 ;  /* 0x0148000c1c007388 */ /* 0x0001e80000000400 */
[----:B------:R1:W-:Y:S04]  /*1940*/  STS.U16 [R28+0x14820], R17 ;  /* 0x014820111c007388 */ /* 0x0003e80000000400 */
[----:B------:R2:W-:Y:S01]  /*1950*/  STS.U16 [R9+0x5800], R11 ;  /* 0x0058000b09007388 */ /* 0x0005e20000000400 */
[----:B0-----:R-:W-:-:S03]  /*1960*/  CS2R R12, SRZ ;  /* 0x00000000000c7805 */ /* 0x001fc6000001ff00 */
[----:B------:R0:W-:Y:S01]  /*1970*/  STS.U16 [R9+0x5820], R19 ;  /* 0x0058201309007388 */ /* 0x0001e20000000400 */
[----:B-1----:R-:W-:Y:S01]  /*1980*/  CS2R R16, SRZ ;  /* 0x0000000000107805 */ /* 0x002fe2000001ff00 */
[----:B------:R-:W-:Y:S02]  /*1990*/  CS2R R28, SRZ ;  /* 0x00000000001c7805 */ /* 0x000fe4000001ff00 */
[----:B------:R-:W-:Y:S01]  /*19a0*/  BAR.SYNC.DEFER_BLOCKING 0x0 ;  /* 0x0000000000007b1d */ /* 0x000fe20000010000 */
[----:B--2---:R-:W-:Y:S01]  /*19b0*/  CS2R R10, SRZ ;  /* 0x00000000000a7805 */ /* 0x004fe2000001ff00 */
[----:B0-----:R-:W-:Y:S01]  /*19c0*/  CS2R R18, SRZ ;  /* 0x0000000000127805 */ /* 0x001fe2000001ff00 */
[----:B------:R-:W-:-:S03]  /*19d0*/  CS2R R8, SRZ ;  /* 0x0000000000087805 */ /* 0x000fc6000001ff00 */
[----:B------:R0:W1:Y:S04]  /*19e0*/  @!P5 LDS.128 R24, [R32] ;  /* 0x000000002018d984 */ /* 0x0000680000000c00 */
[----:B------:R0:W2:Y:S04]  /*19f0*/  @!P5 LDS.128 R20, [R32+0x2800] ;  /* 0x002800002014d984 */ /* 0x0000a80000000c00 */
[----:B------:R0:W3:Y:S01]  /*1a00*/  @!P5 LDS.128 R16, [R32+0x5000] ;  /* 0x005000002010d984 */ /* 0x0000e20000000c00 */
[----:B------:R-:W-:Y:S05]  /*1a10*/  @P4 BRA `(.L_x_1317) ;  /* 0x0000017000004947 */ /* 0x000fea0003800000 */
[----:B------:R-:W-:Y:S01]  /*1a20*/  SHF.R.S32.HI R5, RZ, 0x1f, R4 ;  /* 0x0000001fff057819 */ /* 0x000fe20000011404 */
[----:B------:R-:W-:Y:S01]  /*1a30*/  IMAD R33, R3, c[0x0][0x1a8], RZ ;  /* 0x00006a0003217a24 */ /* 0x000fe200078e02ff */
[----:B------:R-:W-:Y:S01]  /*1a40*/  ISETP.GE.AND P5, PT, R4, c[0x0][0x194], PT ;  /* 0x0000650004007a0c */ /* 0x000fe20003fa6270 */
[----:B------:R-:W-:-:S02]  /*1a50*/  IMAD R37, R2, c[0x0][0x1b0], RZ ;  /* 0x00006c0002257a24 */ /* 0x000fc400078e02ff */
[C---:B------:R-:W-:Y:S02]  /*1a60*/  IMAD R33, R64.reuse, c[0x0][0x1ac], R33 ;  /* 0x00006b0040217a24 */ /* 0x040fe400078e0221 */
[----:B------:R-:W-:-:S04]  /*1a70*/  IMAD.WIDE.U32 R34, R64, c[0x0][0x1a8], R4 ;  /* 0x00006a0040227a25 */ /* 0x000fc800078e0004 */
[----:B------:R-:W-:Y:S02]  /*1a80*/  IMAD.IADD R35, R35, 0x1, R33 ;  /* 0x0000000123237824 */ /* 0x000fe400078e0221 */
[C---:B------:R-:W-:Y:S02]  /*1a90*/  IMAD R37, R0.reuse, c[0x0][0x1b4], R37 ;  /* 0x00006d0000257a24 */ /* 0x040fe400078e0225 */
[----:B------:R-:W-:-:S04]  /*1aa0*/  IMAD.WIDE.U32 R34, R0, c[0x0][0x1b0], R34 ;  /* 0x00006c0000227a25 */ /* 0x000fc800078e0022 */
[----:B------:R-:W-:Y:S02]  /*1ab0*/  IMAD R33, R7, c[0x0][0x1a0], RZ ;  /* 0x0000680007217a24 */ /* 0x000fe400078e02ff */
[----:B------:R-:W-:Y:S01]  /*1ac0*/  IMAD.IADD R35, R35, 0x1, R37 ;  /* 0x0000000123237824 */ /* 0x000fe200078e0225 */
[----:B------:R-:W-:Y:S01]  /*1ad0*/  IADD3 R37, R4, 0x40, RZ ;  /* 0x0000004004257810 */ /* 0x000fe20007ffe0ff */
[C---:B------:R-:W-:Y:S02]  /*1ae0*/  IMAD R33, R6.reuse, c[0x0][0x1a4], R33 ;  /* 0x0000690006217a24 */ /* 0x040fe400078e0221 */
[----:B------:R-:W-:Y:S01]  /*1af0*/  IMAD.WIDE.U32 R34, R6, c[0x0][0x1a0], R34 ;  /* 0x0000680006227a25 */ /* 0x000fe200078e0022 */
[----:B------:R-:W-:-:S03]  /*1b00*/  ISETP.GE.AND P4, PT, R37, c[0x0][0x194], PT ;  /* 0x0000650025007a0c */ /* 0x000fc60003f86270 */
[----:B------:R-:W-:Y:S01]  /*1b10*/  IMAD.IADD R33, R35, 0x1, R33 ;  /* 0x0000000123217824 */ /* 0x000fe200078e0221 */
[----:B------:R-:W-:Y:S02]  /*1b20*/  LEA R36, P6, R34, c[0x0][0x188], 0x1 ;  /* 0x0000620022247a11 */ /* 0x000fe400078c08ff */
[----:B------:R-:W-:Y:S02]  /*1b30*/  IADD3 R35, R4, 0x80, RZ ;  /* 0x0000008004237810 */ /* 0x000fe40007ffe0ff */
[----:B------:R-:W-:Y:S02]  /*1b40*/  LEA.HI.X R37, R34, c[0x0][0x18c], R33, 0x1, P6 ;  /* 0x0000630022257a11 */ /* 0x000fe400030f0c21 */
[----:B------:R-:W-:-:S03]  /*1b50*/  ISETP.GE.AND P6, PT, R35, c[0x0][0x194], PT ;  /* 0x0000650023007a0c */ /* 0x000fc60003fc6270 */
[----:B-1----:R1:W-:Y:S04]  /*1b60*/  @!P5 STG.E.128 [R36.64], R24 ;  /* 0x000000182400d986 */ /* 0x0023e8000c101d04 */
[----:B--2---:R1:W-:Y:S06]  /*1b70*/  @!P4 STG.E.128 [R36.64+0x80], R20 ;  /* 0x000080142400c986 */ /* 0x0043ec000c101d04 */
[----:B---3--:R1:W-:Y:S02]  /*1b80*/  @!P6 STG.E.128 [R36.64+0x100], R16 ;  /* 0x000100102400e986 */ /* 0x0083e4000c101d04 */
.L_x_1317:
[----:B------:R-:W-:Y:S05]  /*1b90*/  BSYNC B0 ;  /* 0x0000000000007941 */ /* 0x000fea0003800000 */
.L_x_1316:
[----:B------:R4:W0:Y:S01]  /*1ba0*/  @!P0 LDS.128 R12, [R32+0x400] ;  /* 0x00040000200c8984 */ /* 0x0008220000000c00 */
[----:B------:R-:W-:Y:S03]  /*1bb0*/  BSSY B0, `(.L_x_1318) ;  /* 0x000001e000007945 */ /* 0x000fe60003800000 */
[----:B------:R4:W3:Y:S04]  /*1bc0*/  @!P0 LDS.128 R8, [R32+0x2c00] ;  /* 0x002c000020088984 */ /* 0x0008e80000000c00 */
[----:B------:R4:W2:Y:S01]  /*1bd0*/  @!P0 LDS.128 R28, [R32+0x5400] ;  /* 0x00540000201c8984 */ /* 0x0008a20000000c00 */
[----:B------:R-:W-:Y:S05]  /*1be0*/  @P1 BRA `(.L_x_1319) ;  /* 0x000001a000001947 */ /* 0x000fea0003800000 */
[----:B-1-3--:R-:W-:Y:S01]  /*1bf0*/  IMAD R19, R3, c[0x0][0x1a8], RZ ;  /* 0x00006a0003137a24 */ /* 0x00afe200078e02ff */
[--C-:B------:R-:W-:Y:S01]  /*1c00*/  SHF.R.S32.HI R17, RZ, 0x1f, R4.reuse ;  /* 0x0000001fff117819 */ /* 0x100fe20000011404 */
[----:B------:R-:W-:Y:S01]  /*1c10*/  IMAD.MOV.U32 R16, RZ, RZ, R4 ;  /* 0x000000ffff107224 */ /* 0x000fe200078e0004 */
[----:B--2---:R-:W-:Y:S01]  /*1c20*/  IADD3 R20, R4, 0x40, RZ ;  /* 0x0000004004147810 */ /* 0x004fe20007ffe0ff */
[----:B------:R-:W-:Y:S01]  /*1c30*/  IMAD R21, R64, c[0x0][0x1ac], R19 ;  /* 0x00006b0040157a24 */ /* 0x000fe200078e0213 */
[----:B------:R-:W-:Y:S01]  /*1c40*/  IADD3 R19, P0, R6, 0x20, RZ ;  /* 0x0000002006137810 */ /* 0x000fe20007f1e0ff */
[----:B------:R-:W-:Y:S01]  /*1c50*/  IMAD.WIDE.U32 R16, R64, c[0x0][0x1a8], R16 ;  /* 0x00006a0040107a25 */ /* 0x000fe200078e0010 */
[----:B------:R-:W-:-:S02]  /*1c60*/  ISETP.GE.AND P4, PT, R20, c[0x0][0x194], PT ;  /* 0x0000650014007a0c */ /* 0x000fc40003f86270 */
[----:B------:R-:W-:Y:S01]  /*1c70*/  ISETP.GE.AND P1, PT, R4, c[0x0][0x194], PT ;  /* 0x0000650004007a0c */ /* 0x000fe20003f26270 */
[----:B------:R-:W-:Y:S02]  /*1c80*/  IMAD R23, R2, c[0x0][0x1b0], RZ ;  /* 0x00006c0002177a24 */ /* 0x000fe400078e02ff */
[----:B------:R-:W-:Y:S02]  /*1c90*/  IMAD.IADD R17, R17, 0x1, R21 ;  /* 0x0000000111117824 */ /* 0x000fe400078e0215 */
[----:B------:R-:W-:Y:S02]  /*1ca0*/  IMAD.X R18, RZ, RZ, R7, P0 ;  /* 0x000000ffff127224 */ /* 0x000fe400000e0607 */
[C---:B------:R-:W-:Y:S02]  /*1cb0*/  IMAD R23, R0.reuse, c[0x0][0x1b4], R23 ;  /* 0x00006d0000177a24 */ /* 0x040fe400078e0217 */
[----:B------:R-:W-:-:S04]  /*1cc0*/  IMAD.WIDE.U32 R16, R0, c[0x0][0x1b0], R16 ;  /* 0x00006c0000107a25 */ /* 0x000fc800078e0010 */
[----:B------:R-:W-:Y:S02]  /*1cd0*/  IMAD R18, R18, c[0x0][0x1a0], RZ ;  /* 0x0000680012127a24 */ /* 0x000fe400078e02ff */
[----:B------:R-:W-:Y:S02]  /*1ce0*/  IMAD.IADD R17, R17, 0x1, R23 ;  /* 0x0000000111117824 */ /* 0x000fe400078e0217 */
[C---:B------:R-:W-:Y:S01]  /*1cf0*/  IMAD R21, R19.reuse, c[0x0][0x1a4], R18 ;  /* 0x0000690013157a24 */ /* 0x040fe200078e0212 */
[----:B------:R-:W-:Y:S01]  /*1d00*/  IADD3 R18, R4, 0x80, RZ ;  /* 0x0000008004127810 */ /* 0x000fe20007ffe0ff */
[----:B------:R-:W-:-:S03]  /*1d10*/  IMAD.WIDE.U32 R16, R19, c[0x0][0x1a0], R16 ;  /* 0x0000680013107a25 */ /* 0x000fc600078e0010 */
[----:B------:R-:W-:Y:S01]  /*1d20*/  ISETP.GE.AND P5, PT, R18, c[0x0][0x194], PT ;  /* 0x0000650012007a0c */ /* 0x000fe20003fa6270 */
[----:B------:R-:W-:Y:S01]  /*1d30*/  IMAD.IADD R17, R17, 0x1, R21 ;  /* 0x0000000111117824 */ /* 0x000fe200078e0215 */
[----:B------:R-:W-:-:S04]  /*1d40*/  LEA R18, P0, R16, c[0x0][0x188], 0x1 ;  /* 0x0000620010127a11 */ /* 0x000fc800078008ff */
[----:B------:R-:W-:-:S05]  /*1d50*/  LEA.HI.X R19, R16, c[0x0][0x18c], R17, 0x1, P0 ;  /* 0x0000630010137a11 */ /* 0x000fca00000f0c11 */
[----:B0-----:R0:W-:Y:S04]  /*1d60*/  @!P1 STG.E.128 [R18.64], R12 ;  /* 0x0000000c12009986 */ /* 0x0011e8000c101d04 */
[----:B------:R0:W-:Y:S04]  /*1d70*/  @!P4 STG.E.128 [R18.64+0x80], R8 ;  /* 0x000080081200c986 */ /* 0x0001e8000c101d04 */
[----:B------:R0:W-:Y:S02]  /*1d80*/  @!P5 STG.E.128 [R18.64+0x100], R28 ;  /* 0x0001001c1200d986 */ /* 0x0001e4000c101d04 */
.L_x_1319:
[----:B------:R-:W-:Y:S05]  /*1d90*/  BSYNC B0 ;  /* 0x0000000000007941 */ /* 0x000fea0003800000 */
.L_x_1318:
[----:B0--3--:R-:W-:Y:S01]  /*1da0*/  CS2R R10, SRZ ;  /* 0x00000000000a7805 */ /* 0x009fe2000001ff00 */
[----:B------:R-:W-:Y:S06]  /*1db0*/  @P2 EXIT ;  /* 0x000000000000294d */ /* 0x000fec0003800000 */
[----:B------:R-:W-:Y:S01]  /*1dc0*/  CS2R R8, SRZ ;  /* 0x0000000000087805 */ /* 0x000fe2000001ff00 */
[----:B------:R-:W-:Y:S01]  /*1dd0*/  CS2R R14, SRZ ;  /* 0x00000000000e7805 */ /* 0x000fe2000001ff00 */
[----:B------:R-:W-:Y:S01]  /*1de0*/  CS2R R12, SRZ ;  /* 0x00000000000c7805 */ /* 0x000fe2000001ff00 */
[----:B------:R-:W-:Y:S01]  /*1df0*/  IMAD R3, R3, c[0x0][0x1a8], RZ ;  /* 0x00006a0003037a24 */ /* 0x000fe200078e02ff */
[--C-:B------:R-:W-:Y:S01]  /*1e00*/  SHF.R.S32.HI R5, RZ, 0x1f, R4.reuse ;  /* 0x0000001fff057819 */ /* 0x100fe20000011404 */
[----:B-1----:R-:W-:Y:S01]  /*1e10*/  CS2R R18, SRZ ;  /* 0x0000000000127805 */ /* 0x002fe2000001ff00 */
[----:B------:R-:W0:Y:S01]  /*1e20*/  @!P3 LDS.128 R8, [R32+0x800] ;  /* 0x000800002008b984 */ /* 0x000e220000000c00 */
[C---:B------:R-:W-:Y:S01]  /*1e30*/  IMAD R3, R64.reuse, c[0x0][0x1ac], R3 ;  /* 0x00006b0040037a24 */ /* 0x040fe200078e0203 */
[----:B------:R-:W-:Y:S01]  /*1e40*/  CS2R R16, SRZ ;  /* 0x0000000000107805 */ /* 0x000fe2000001ff00 */
[----:B------:R-:W-:Y:S01]  /*1e50*/  IMAD.WIDE.U32 R64, R64, c[0x0][0x1a8], R4 ;  /* 0x00006a0040407a25 */ /* 0x000fe200078e0004 */
[----:B------:R-:W1:Y:S01]  /*1e60*/  @!P3 LDS.128 R12, [R32+0x3000] ;  /* 0x00300000200cb984 */ /* 0x000e620000000c00 */
[----:B------:R-:W-:-:S02]  /*1e70*/  ISETP.GE.AND P1, PT, R4, c[0x0][0x194], PT ;  /* 0x0000650004007a0c */ /* 0x000fc40003f26270 */
[----:B------:R-:W-:Y:S01]  /*1e80*/  IMAD.IADD R65, R65, 0x1, R3 ;  /* 0x0000000141417824 */ /* 0x000fe200078e0203 */
[----:B------:R-:W-:Y:S01]  /*1e90*/  IADD3 R3, P0, R6, 0x40, RZ ;  /* 0x0000004006037810 */ /* 0x000fe20007f1e0ff */
[----:B------:R-:W-:Y:S01]  /*1ea0*/  IMAD R5, R2, c[0x0][0x1b0], RZ ;  /* 0x00006c0002057a24 */ /* 0x000fe200078e02ff */
[----:B------:R3:W4:Y:S01]  /*1eb0*/  @!P3 LDS.128 R16, [R32+0x5800] ;  /* 0x005800002010b984 */ /* 0x0007220000000c00 */
[----:B------:R-:W-:-:S04]  /*1ec0*/  IMAD.WIDE.U32 R64, R0, c[0x0][0x1b0], R64 ;  /* 0x00006c0000407a25 */ /* 0x000fc800078e0040 */
[----:B------:R-:W-:Y:S02]  /*1ed0*/  IMAD.X R6, RZ, RZ, R7, P0 ;  /* 0x000000ffff067224 */ /* 0x000fe400000e0607 */
[----:B------:R-:W-:Y:S01]  /*1ee0*/  IMAD R5, R0, c[0x0][0x1b4], R5 ;  /* 0x00006d0000057a24 */ /* 0x000fe200078e0205 */
[----:B------:R-:W-:Y:S01]  /*1ef0*/  IADD3 R0, R4, 0x40, RZ ;  /* 0x0000004004007810 */ /* 0x000fe20007ffe0ff */
[----:B------:R-:W-:Y:S02]  /*1f00*/  IMAD R6, R6, c[0x0][0x1a0], RZ ;  /* 0x0000680006067a24 */ /* 0x000fe400078e02ff */
[----:B------:R-:W-:Y:S01]  /*1f10*/  IMAD.IADD R65, R65, 0x1, R5 ;  /* 0x0000000141417824 */ /* 0x000fe200078e0205 */
[----:B------:R-:W-:Y:S01]  /*1f20*/  ISETP.GE.AND P2, PT, R0, c[0x0][0x194], PT ;  /* 0x0000650000007a0c */ /* 0x000fe20003f46270 */
        /* <DEDUP_REMOVED lines=8> */
[----:B-1----:R3:W-:Y:S01]  /*1fb0*/  @!P2 STG.E.128 [R4.64+0x80], R12 ;  /* 0x0000800c0400a986 */ /* 0x0027e2000c101d04 */
[----:B------:R-:W-:Y:S05]  /*1fc0*/  @P3 EXIT ;  /* 0x000000000000394d */ /* 0x000fea0003800000 */
[----:B----4-:R-:W-:Y:S01]  /*1fd0*/  STG.E.128 [R4.64+0x100], R16 ;  /* 0x0001001004007986 */ /* 0x010fe2000c101d04 */
[----:B------:R-:W-:Y:S05]  /*1fe0*/  EXIT ;  /* 0x000000000000794d */ /* 0x000fea0003800000 */
.L_x_1320:
        /* <DEDUP_REMOVED lines=9> */
.L_x_1430:


//--------------------- .text._ZN7cutlass13device_kernelIN5flash32FlashAttnBwdPostprocessConvertdQIN4cute5tupleIJNS3_1CILi64EEENS5_ILi192EEEEEENS_10bfloat16_tEfNS_4arch4Sm80ELi256ENS3_8TiledMMAINS3_8MMA_AtomIJNS3_30SM80_16x8x16_F32BF16BF16F32_TNEEEENS3_6LayoutINS4_IJNS5_ILi2EEENS5_ILi4EEENS5_ILi1EEEEEENS4_IJSJ_SH_NS5_ILi0EEEEEEEENS4_IJNS5_ILi32EEES6_NS5_ILi16EEEEEEEELb0EEEEEvNT_6ParamsE --------------------------
	.section	.text._ZN7cutlass13device_kernelIN5flash32FlashAttnBwdPostprocessConvertdQIN4cute5tupleIJNS3_1CILi64EEENS5_ILi192EEEEEENS_10bfloat16_tEfNS_4arch4Sm80ELi256ENS3_8TiledMMAINS3_8MMA_AtomIJNS3_30SM80_16x8x16_F32BF16BF16F32_TNEEEENS3_6LayoutINS4_IJNS5_ILi2EEENS5_ILi4EEENS5_ILi1EEEEEENS4_IJSJ_SH_NS5_ILi0EEEEEEEENS4_IJNS5_ILi32EEES6_NS5_ILi16EEEEEEEELb0EEEEEvNT_6ParamsE,"ax",@progbits
	.sectioninfo	@"SHI_REGISTERS=69"
	.align	128
.text._ZN7cutlass13device_kernelIN5flash32FlashAttnBwdPostprocessConvertdQIN4cute5tupleIJNS3_1CILi64EEENS5_ILi192EEEEEENS_10bfloat16_tEfNS_4arch4Sm80ELi256ENS3_8TiledMMAINS3_8MMA_AtomIJNS3_30SM80_16x8x16_F32BF16BF16F32_TNEEEENS3_6LayoutINS4_IJNS5_ILi2EEENS5_ILi4EEENS5_ILi1EEEEEENS4_IJSJ_SH_NS5_ILi0EEEEEEEENS4_IJNS5_ILi32EEES6_NS5_ILi16EEEEEEEELb0EEEEEvNT_6ParamsE:
        .type           _ZN7cutlass13device_kernelIN5flash32FlashAttnBwdPostprocessConvertdQIN4cute5tupleIJNS3_1CILi64EEENS5_ILi192EEEEEENS_10bfloat16_tEfNS_4arch4Sm80ELi256ENS3_8TiledMMAINS3_8MMA_AtomIJNS3_30SM80_16x8x16_F32BF16BF16F32_TNEEEENS3_6LayoutINS4_IJNS5_ILi2EEENS5_ILi4EEENS5_ILi1EEEEEENS4_IJSJ_SH_NS5_ILi0EEEEEEEENS4_IJNS5_ILi32EEES6_NS5_ILi16EEEEEEEELb0EEEEEvNT_6ParamsE,@function
        .size           _ZN7cutlass13device_kernelIN5flash32FlashAttnBwdPostprocessConvertdQIN4cute5tupleIJNS3_1CILi64EEENS5_ILi192EEEEEENS_10bfloat16_tEfNS_4arch4Sm80ELi256ENS3_8TiledMMAINS3_8MMA_AtomIJNS3_30SM80_16x8x16_F32BF16BF16F32_TNEEEENS3_6LayoutINS4_IJNS5_ILi2EEENS5_ILi4EEENS5_ILi1EEEEEENS4_IJSJ_SH_NS5_ILi0EEEEEEEENS4_IJNS5_ILi32EEES6_NS5_ILi16EEEEEEEELb0EEEEEvNT_6ParamsE,(.L_x_1431 - _ZN7cutlass13device_kernelIN5flash32FlashAttnBwdPostprocessConvertdQIN4cute5tupleIJNS3_1CILi64EEENS5_ILi192EEEEEENS_10bfloat16_tEfNS_4arch4Sm80ELi256ENS3_8TiledMMAINS3_8MMA_AtomIJNS3_30SM80_16x8x16_F32BF16BF16F32_TNEEEENS3_6LayoutINS4_IJNS5_ILi2EEENS5_ILi4EEENS5_ILi1EEEEEENS4_IJSJ_SH_NS5_ILi0EEEEEEEENS4_IJNS5_ILi32EEES6_NS5_ILi16EEEEEEEELb0EEEEEvNT_6ParamsE)
        .other          _ZN7cutlass13device_kernelIN5flash32FlashAttnBwdPostprocessConvertdQIN4cute5tupleIJNS3_1CILi64EEENS5_ILi192EEEEEENS_10bfloat16_tEfNS_4arch4Sm80ELi256ENS3_8TiledMMAINS3_8MMA_AtomIJNS3_30SM80_16x8x16_F32BF16BF16F32_TNEEEENS3_6LayoutINS4_IJNS5_ILi2EEENS5_ILi4EEENS5_ILi1EEEEEENS4_IJSJ_SH_NS5_ILi0EEEEEEEENS4_IJNS5_ILi32EEES6_NS5_ILi16EEEEEEEELb0EEEEEvNT_6ParamsE,@"STO_CUDA_ENTRY STV_DEFAULT"
_ZN7cutlass13device_kernelIN5flash32FlashAttnBwdPostprocessConvertdQIN4cute5tupleIJNS3_1CILi64EEENS5_ILi192EEEEEENS_10bfloat16_tEfNS_4arch4Sm80ELi256ENS3_8TiledMMAINS3_8MMA_AtomIJNS3_30SM80_16x8x16_F32BF16BF16F32_TNEEEENS3_6LayoutINS4_IJNS5_ILi2EEENS5_ILi4EEENS5_ILi1EEEEEENS4_IJSJ_SH_NS5_ILi0EEEEEEEENS4_IJNS5_ILi32EEES6_NS5_ILi16EEEEEEEELb0EEEEEvNT_6ParamsE:
        /* <DEDUP_REMOVED lines=15> */
[----:B-1----:R-:W-:Y:S01]  /*00f0*/  IMAD.SHL.U32 R58, R54, 0x40, RZ ;  /* 0x00000040363a7824 */ /* 0x002fe200078e00ff */
[----:B------:R-:W-:Y:S05]  /*0100*/  @P1 BRA `(.L_x_1321) ;  /* 0x0000004000001947 */ /* 0x000fea0003800000 */
[----:B0-----:R-:W-:Y:S05]  /*0110*/  @!P0 BRA `(.L_x_1321) ;  /* 0x0000003000008947 */ /* 0x001fea0003800000 */
[----:B------:R-:W2:Y:S04]  /*0120*/  LDG.E R0, [R2.64] ;  /* 0x0000000402007981 */ /* 0x000ea8000c1e1900 */
[----:B-----5:R-:W2:Y:S02]  /*0130*/  LDG.E R57, [R2.64+0x4] ;  /* 0x0000040402397981 */ /* 0x020ea4000c1e1900 */
[----:B--2---:R-:W-:-:S02]  /*0140*/  IADD3 R57, -R0, R57, RZ ;  /* 0x0000003900397210 */ /* 0x004fc40007ffe1ff */
.L_x_1321:
[----:B0-----:R-:W-:Y:S01]  /*0150*/  ISETP.NE.AND.EX P1, PT, RZ, c[0x0][0x1c4], PT, P2 ;  /* 0x00007100ff007a0c */ /* 0x001fe20003f25320 */
[----:B-----5:R-:W-:Y:S01]  /*0160*/  @P0 IMAD R2, R52, 0x40, R55 ;  /* 0x0000004034020824 */ /* 0x020fe200078e0237 */
[----:B------:R-:W-:-:S13]  /*0170*/  ISETP.LE.AND P2, PT, R57, R58, PT ;  /* 0x0000003a3900720c */ /* 0x000fda0003f43270 */
[----:B------:R-:W-:Y:S05]  /*0180*/  @P1 EXIT P2 ;  /* 0x000000000000194d */ /* 0x000fea0001000000 */
[----:B------:R-:W0:Y:S01]  /*0190*/  S2R R53, SR_TID.X ;  /* 0x0000000000357919 */ /* 0x000e220000002100 */
[----:B------:R-:W-:Y:S01]  /*01a0*/  @P0 SHF.R.S32.HI R3, RZ, 0x1f, R2 ;  /* 0x0000001fff030819 */ /* 0x000fe20000011402 */
[----:B------:R-:W-:Y:S01]  /*01b0*/  CS2R R4, SRZ ;  /* 0x0000000000047805 */ /* 0x000fe2000001ff00 */
[----:B------:R-:W-:Y:S01]  /*01c0*/  IMAD R7, R54, 0x3000, RZ ;  /* 0x0000300036077824 */ /* 0x000fe200078e02ff */
[----:B------:R-:W1:Y:S01]  /*01d0*/  S2R R0, SR_CTAID.Y ;  /* 0x0000000000007919 */ /* 0x000e620000002600 */
[----:B------:R-:W-:-:S03]  /*01e0*/  @P0 LEA.HI R3, R3, R2, RZ, 0x6 ;  /* 0x0000000203030211 */ /* 0x000fc600078f30ff */
[----:B------:R-:W-:Y:S02]  /*01f0*/  SHF.R.S32.HI R9, RZ, 0x1f, R7 ;  /* 0x0000001fff097819 */ /* 0x000fe40000011407 */
[----:B------:R-:W-:-:S05]  /*0200*/  @P0 SHF.R.S32.HI R3, RZ, 0x6, R3 ;  /* 0x00000006ff030819 */ /* 0x000fca0000011403 */
[----:B------:R-:W-:-:S04]  /*0210*/  @P0 IMAD R3, R3, 0x3000, RZ ;  /* 0x0000300003030824 */ /* 0x000fc800078e02ff */
[--C-:B------:R-:W-:Y:S01]  /*0220*/  @P0 IMAD.MOV.U32 R4, RZ, RZ, R3.reuse ;  /* 0x000000ffff040224 */ /* 0x100fe200078e0003 */
[----:B------:R-:W-:Y:S02]  /*0230*/  @P0 SHF.R.S32.HI R5, RZ, 0x1f, R3 ;  /* 0x0000001fff050819 */ /* 0x000fe40000011403 */
[----:B------:R-:W-:Y:S01]  /*0240*/  SHF.R.S32.HI R3, RZ, 0x1f, R52 ;  /* 0x0000001fff037819 */ /* 0x000fe20000011434 */
[----:B0-----:R-:W-:Y:S01]  /*0250*/  IMAD.SHL.U32 R6, R53, 0x4, RZ ;  /* 0x0000000435067824 */ /* 0x001fe200078e00ff */
[----:B------:R-:W-:Y:S02]  /*0260*/  SEL R52, R52, RZ, !P1 ;  /* 0x000000ff34347207 */ /* 0x000fe40004800000 */
[----:B------:R-:W-:Y:S02]  /*0270*/  SEL R3, R3, RZ, !P1 ;  /* 0x000000ff03037207 */ /* 0x000fe40004800000 */
[----:B------:R-:W-:Y:S02]  /*0280*/  IADD3 R4, P2, P3, R4, R6, R7 ;  /* 0x0000000604047210 */ /* 0x000fe40007b5e007 */
[----:B-1----:R-:W-:-:S02]  /*0290*/  SHF.R.S32.HI R2, RZ, 0x1f, R0 ;  /* 0x0000001fff027819 */ /* 0x002fc40000011400 */
[----:B------:R-:W-:-:S03]  /*02a0*/  SHF.R.S32.HI R6, RZ, 0x1f, R6 ;  /* 0x0000001fff067819 */ /* 0x000fc60000011406 */
[----:B------:R-:W-:Y:S01]  /*02b0*/  IMAD R7, R2, c[0x0][0x178], RZ ;  /* 0x00005e0002077a24 */ /* 0x000fe200078e02ff */
[----:B------:R-:W-:Y:S01]  /*02c0*/  IADD3.X R5, R5, R6, R9, P2, P3 ;  /* 0x0000000605057210 */ /* 0x000fe200017e6409 */
[----:B------:R-:W-:Y:S02]  /*02d0*/  IMAD R9, R3, c[0x0][0x180], RZ ;  /* 0x0000600003097a24 */ /* 0x000fe400078e02ff */
[C---:B------:R-:W-:Y:S02]  /*02e0*/  IMAD R7, R0.reuse, c[0x0][0x17c], R7 ;  /* 0x00005f0000077a24 */ /* 0x040fe400078e0207 */
[----:B------:R-:W-:-:S04]  /*02f0*/  IMAD.WIDE.U32 R4, R0, c[0x0][0x178], R4 ;  /* 0x00005e0000047a25 */ /* 0x000fc800078e0004 */
[----:B------:R-:W-:Y:S02]  /*0300*/  IMAD.IADD R5, R5, 0x1, R7 ;  /* 0x0000000105057824 */ /* 0x000fe400078e0207 */
[C---:B------:R-:W-:Y:S02]  /*0310*/  IMAD R9, R52.reuse, c[0x0][0x184], R9 ;  /* 0x0000610034097a24 */ /* 0x040fe400078e0209 */
[----:B------:R-:W-:-:S05]  /*0320*/  IMAD.WIDE.U32 R4, R52, c[0x0][0x180], R4 ;  /* 0x0000600034047a25 */ /* 0x000fca00078e0004 */
[----:B------:R-:W-:Y:S02]  /*0330*/  IADD3 R5, R5, R9, RZ ;  /* 0x0000000905057210 */ /* 0x000fe40007ffe0ff */
        /* <DEDUP_REMOVED lines=15> */
[----:B------:R-:W-:Y:S01]  /*0430*/  IMAD.IADD R57, R57, 0x1, -R58 ;  /* 0x0000000139397824 */ /* 0x000fe200078e0a3a */
[----:B------:R-:W-:Y:S02]  /*0440*/  BSSY B0, `(.L_x_1322) ;  /* 0x00000fa000007945 */ /* 0x000fe40003800000 */
[----:B------:R-:W-:-:S02]  /*0450*/  LEA.HI R56, R60, R53, RZ, 0x2 ;  /* 0x000000353c387211 */ /* 0x000fc400078f10ff */
[CC--:B------:R-:W-:Y:S02]  /*0460*/  LEA.HI R66, R60.reuse, R53.reuse, RZ, 0x5 ;  /* 0x000000353c427211 */ /* 0x0c0fe400078f28ff */
[--C-:B------:R-:W-:Y:S02]  /*0470*/  SHF.R.S32.HI R59, RZ, 0x2, R56.reuse ;  /* 0x00000002ff3b7819 */ /* 0x100fe40000011438 */
[----:B------:R-:W-:Y:S02]  /*0480*/  SHF.R.S32.HI R64, RZ, 0x1f, R56 ;  /* 0x0000001fff407819 */ /* 0x000fe40000011438 */
[----:B------:R-:W-:Y:S02]  /*0490*/  LEA.HI R65, R60, R53, RZ, 0x7 ;  /* 0x000000353c417211 */ /* 0x000fe400078f38ff */
[----:B------:R-:W-:Y:S02]  /*04a0*/  LEA.HI R64, R64, R59, RZ, 0x3 ;  /* 0x0000003b40407211 */ /* 0x000fe400078f18ff */
[----:B------:R-:W-:Y:S01]  /*04b0*/  SHF.R.S32.HI R61, RZ, 0x5, R66 ;  /* 0x00000005ff3d7819 */ /* 0x000fe20000011442 */
[----:B------:R-:W-:Y:S01]  /*04c0*/  IMAD.SHL.U32 R65, R65, 0x8, RZ ;  /* 0x0000000841417824 */ /* 0x000fe200078e00ff */
[----:B------:R-:W-:-:S02]  /*04d0*/  LOP3.LUT R64, R64, 0xfffffff8, RZ, 0xc0, !PT ;  /* 0xfffffff840407812 */ /* 0x000fc400078ec0ff */
[----:B0-----:R-:W-:Y:S02]  /*04e0*/  LEA.HI R63, R60, R53, RZ, 0x3 ;  /* 0x000000353c3f7211 */ /* 0x001fe400078f18ff */
[----:B------:R-:W-:Y:S01]  /*04f0*/  LEA.HI R66, R66, R61, RZ, 0x1 ;  /* 0x0000003d42427211 */ /* 0x000fe200078f08ff */
[----:B------:R-:W-:Y:S01]  /*0500*/  IMAD.IADD R59, R59, 0x1, -R64 ;  /* 0x000000013b3b7824 */ /* 0x000fe200078e0a40 */
[----:B------:R-:W-:Y:S02]  /*0510*/  LOP3.LUT R64, R56, 0x7ffffffc, RZ, 0xc0, !PT ;  /* 0x7ffffffc38407812 */ /* 0x000fe400078ec0ff */
[----:B------:R-:W-:Y:S02]  /*0520*/  LOP3.LUT R65, R65, 0x7ffffc00, RZ, 0xc0, !PT ;  /* 0x7ffffc0041417812 */ /* 0x000fe400078ec0ff */
[----:B------:R-:W-:Y:S02]  /*0530*/  SHF.R.S32.HI R62, RZ, 0x1f, R59 ;  /* 0x0000001fff3e7819 */ /* 0x000fe4000001143b */
[----:B------:R-:W-:-:S02]  /*0540*/  LOP3.LUT R66, R66, 0xfffffffe, RZ, 0xc0, !PT ;  /* 0xfffffffe42427812 */ /* 0x000fc400078ec0ff */
[----:B------:R-:W-:Y:S01]  /*0550*/  LEA.HI R56, R62, R59, RZ, 0x2 ;  /* 0x0000003b3e387211 */ /* 0x000fe200078f10ff */
[----:B------:R-:W-:Y:S01]  /*0560*/  IMAD.IADD R62, R53, 0x1, -R64 ;  /* 0x00000001353e7824 */ /* 0x000fe200078e0a40 */
[----:B------:R-:W-:Y:S01]  /*0570*/  LEA.HI R60, R60, R53, RZ, 0x6 ;  /* 0x000000353c3c7211 */ /* 0x000fe200078f30ff */
[----:B------:R-:W-:Y:S01]  /*0580*/  IMAD.IADD R61, R61, 0x1, -R66 ;  /* 0x000000013d3d7824 */ /* 0x000fe200078e0a42 */
[C---:B------:R-:W-:Y:S01]  /*0590*/  LOP3.LUT R64, R56.reuse, 0x7fffffc, RZ, 0xc0, !PT ;  /* 0x07fffffc38407812 */ /* 0x040fe200078ec0ff */
[----:B------:R-:W-:Y:S01]  /*05a0*/  IMAD.SHL.U32 R56, R56, 0x10, RZ ;  /* 0x0000001038387824 */ /* 0x000fe200078e00ff */
[----:B------:R-:W-:Y:S02]  /*05b0*/  LEA R62, R62, R65, 0x1 ;  /* 0x000000413e3e7211 */ /* 0x000fe400078e08ff */
[----:B------:R-:W-:Y:S01]  /*05c0*/  SHF.R.S32.HI R60, RZ, 0x6, R60 ;  /* 0x00000006ff3c7819 */ /* 0x000fe2000001143c */
[----:B------:R-:W-:Y:S01]  /*05d0*/  IMAD.IADD R58, R59, 0x1, -R64 ;  /* 0x000000013b3a7824 */ /* 0x000fe200078e0a40 */
[----:B------:R-:W-:-:S02]  /*05e0*/  SHF.R.S32.HI R59, RZ, 0x3, R63 ;  /* 0x00000003ff3b7819 */ /* 0x000fc4000001143f */
[----:B------:R-:W-:Y:S02]  /*05f0*/  SHF.R.S32.HI R64, RZ, 0x1f, R63 ;  /* 0x0000001fff407819 */ /* 0x000fe4000001143f */
[----:B------:R-:W-:Y:S02]  /*0600*/  IMNMX R57, R57, 0x40, PT ;  /* 0x0000004039397817 */ /* 0x000fe40003800200 */
[----:B------:R-:W-:Y:S02]  /*0610*/  LEA.HI R64, R64, R59, RZ, 0x2 ;  /* 0x0000003b40407211 */ /* 0x000fe400078f10ff */
[----:B------:R-:W-:Y:S02]  /*0620*/  LOP3.LUT R56, R56, 0x40, RZ, 0xc0, !PT ;  /* 0x0000004038387812 */ /* 0x000fe400078ec0ff */
[----:B------:R-:W-:Y:S02]  /*0630*/  LOP3.LUT R64, R64, 0xffffffc, RZ, 0xc0, !PT ;  /* 0x0ffffffc40407812 */ /* 0x000fe400078ec0ff */
[----:B------:R-:W-:Y:S01]  /*0640*/  ISETP.GE.AND P1, PT, R59, R57, PT ;  /* 0x000000393b00720c */ /* 0x000fe20003f26270 */
[----:B--2---:R0:W-:Y:S04]  /*0650*/  STS.128 [R53.X16], R4 ;  /* 0x0000000435007388 */ /* 0x0041e8000000cc00 */
[----:B---3--:R-:W-:Y:S04]  /*0660*/  STS.128 [R53.X16+0x1000], R8 ;  /* 0x0010000835007388 */ /* 0x008fe8000000cc00 */
[----:B----4-:R1:W-:Y:S04]  /*0670*/  STS.128 [R53.X16+0x2000], R12 ;  /* 0x0020000c35007388 */ /* 0x0103e8000000cc00 */
[----:B-----5:R-:W-:Y:S04]  /*0680*/  STS.128 [R53.X16+0x3000], R16 ;  /* 0x0030001035007388 */ /* 0x020fe8000000cc00 */
[----:B------:R-:W-:Y:S01]  /*0690*/  STS.128 [R53.X16+0x4000], R20 ;  /* 0x0040001435007388 */ /* 0x000fe2000000cc00 */
[----:B0-----:R-:W-:Y:S01]  /*06a0*/  LOP3.LUT R4, R63, 0xfffffff8, RZ, 0xc0, !PT ;  /* 0xfffffff83f047812 */ /* 0x001fe200078ec0ff */
[----:B------:R-:W-:Y:S01]  /*06b0*/  IMAD R5, R61, 0x100, R62 ;  /* 0x000001003d057824 */ /* 0x000fe200078e023e */
[----:B------:R-:W-:Y:S01]  /*06c0*/  IADD3 R7, R59, -R64, RZ ;  /* 0x800000403b077210 */ /* 0x000fe20007ffe0ff */
[----:B------:R-:W-:Y:S01]  /*06d0*/  STS.128 [R53.X16+0x5000], R24 ;  /* 0x0050001835007388 */ /* 0x000fe2000000cc00 */
[----:B------:R-:W-:-:S02]  /*06e0*/  IMAD.SHL.U32 R61, R61, 0x40, RZ ;  /* 0x000000403d3d7824 */ /* 0x000fc400078e00ff */
[----:B------:R-:W-:Y:S01]  /*06f0*/  IMAD.IADD R4, R53, 0x1, -R4 ;  /* 0x0000000135047824 */ /* 0x000fe200078e0a04 */
[----:B------:R-:W-:Y:S01]  /*0700*/  STS.128 [R53.X16+0x6000], R28 ;  /* 0x0060001c35007388 */ /* 0x000fe2000000cc00 */
[----:B-1----:R-:W-:Y:S01]  /*0710*/  IMAD R14, R60, 0x8, R7 ;  /* 0x000000083c0e7824 */ /* 0x002fe200078e0207 */
[----:B------:R-:W-:Y:S02]  /*0720*/  LOP3.LUT R61, R61, 0x40, RZ, 0xc0, !PT ;  /* 0x000000403d3d7812 */ /* 0x000fe400078ec0ff */
[----:B------:R-:W-:Y:S01]  /*0730*/  STS.128 [R53.X16+0x7000], R32 ;  /* 0x0070002035007388 */ /* 0x000fe2000000cc00 */
[C---:B------:R-:W-:Y:S01]  /*0740*/  LEA.HI R6, R4.reuse, R4, RZ, 0x1 ;  /* 0x0000000404067211 */ /* 0x040fe200078f08ff */
[----:B------:R-:W-:Y:S01]  /*0750*/  IMAD.SHL.U32 R4, R4, 0x8, RZ ;  /* 0x0000000804047824 */ /* 0x000fe200078e00ff */
[----:B------:R-:W-:Y:S01]  /*0760*/  LEA R58, R58, R5, 0x4 ;  /* 0x000000053a3a7211 */ /* 0x000fe200078e20ff */
[----:B------:R-:W-:Y:S01]  /*0770*/  STS.128 [R53.X16+0x8000], R36 ;  /* 0x0080002435007388 */ /* 0x000fe2000000cc00 */
[----:B------:R-:W-:-:S02]  /*0780*/  SHF.L.U32 R6, R6, 0x9, RZ ;  /* 0x0000000906067819 */ /* 0x000fc400000006ff */
[----:B------:R-:W-:Y:S01]  /*0790*/  LOP3.LUT R8, R61, 0x8, R4, 0xf8, !PT ;  /* 0x000000083d087812 */ /* 0x000fe200078ef804 */
[----:B------:R-:W-:Y:S01]  /*07a0*/  STS.128 [R53.X16+0x9000], R40 ;  /* 0x0090002835007388 */ /* 0x000fe2000000cc00 */
[----:B------:R-:W-:Y:S02]  /*07b0*/  LOP3.LUT R9, R6, 0x7ffffc00, RZ, 0xc0, !PT ;  /* 0x7ffffc0006097812 */ /* 0x000fe400078ec0ff */
[----:B------:R-:W-:Y:S01]  /*07c0*/  CS2R R6, SRZ ;  /* 0x0000000000067805 */ /* 0x000fe2000001ff00 */
[----:B------:R-:W-:Y:S01]  /*07d0*/  STS.128 [R53.X16+0xa000], R44 ;  /* 0x00a0002c35007388 */ /* 0x000fe2000000cc00 */
[----:B------:R-:W-:Y:S01]  /*07e0*/  @P0 IMAD.MOV.U32 R6, RZ, RZ, R55 ;  /* 0x000000ffff060224 */ /* 0x000fe200078e0037 */
[----:B------:R-:W-:Y:S01]  /*07f0*/  SHF.R.U32.HI R61, RZ, 0x3, R61 ;  /* 0x00000003ff3d7819 */ /* 0x000fe2000001163d */
[----:B------:R-:W-:Y:S01]  /*0800*/  IMAD.U32 R14, R14, 0x10, R9 ;  /* 0x000000100e0e7824 */ /* 0x000fe200078e0009 */
[----:B------:R-:W-:Y:S01]  /*0810*/  STS.128 [R53.X16+0xb000], R48 ;  /* 0x00b0003035007388 */ /* 0x000fe2000000cc00 */
[----:B------:R-:W-:Y:S01]  /*0820*/  @P0 SHF.R.S32.HI R7, RZ, 0x1f, R55 ;  /* 0x0000001fff070819 */ /* 0x000fe20000011437 */
[----:B------:R-:W-:Y:S01]  /*0830*/  IMAD.SHL.U32 R9, R60, 0x8, RZ ;  /* 0x000000083c097824 */ /* 0x000fe200078e00ff */
[----:B------:R-:W-:Y:S01]  /*0840*/  LOP3.LUT R61, R8, R61, RZ, 0x3c, !PT ;  /* 0x0000003d083d7212 */ /* 0x000fe200078e3cff */
[----:B------:R-:W-:Y:S01]  /*0850*/  BAR.SYNC.DEFER_BLOCKING 0x0 ;  /* 0x0000000000007b1d */ /* 0x000fe20000010000 */
[----:B------:R-:W-:-:S02]  /*0860*/  IADD3 R6, P0, R59, R6, RZ ;  /* 0x000000063b067210 */ /* 0x000fc40007f1e0ff */
[C---:B------:R-:W-:Y:S02]  /*0870*/  IADD3 R8, R59.reuse, 0x20, RZ ;  /* 0x000000203b087810 */ /* 0x040fe40007ffe0ff */
[----:B------:R-:W-:Y:S02]  /*0880*/  LEA.HI.X.SX32 R7, R59, R7, 0x1, P0 ;  /* 0x000000073b077211 */ /* 0x000fe400000f0eff */
[----:B------:R-:W-:Y:S01]  /*0890*/  ISETP.GE.AND P0, PT, R8, R57, PT ;  /* 0x000000390800720c */ /* 0x000fe20003f06270 */
[----:B------:R-:W-:Y:S01]  /*08a0*/  IMAD.IADD R8, R14, 0x1, R61 ;  /* 0x000000010e087824 */ /* 0x000fe200078e023d */
[----:B------:R-:W-:Y:S01]  /*08b0*/  LOP3.LUT R9, R56, 0x8, R9, 0xf8, !PT ;  /* 0x0000000838097812 */ /* 0x000fe200078ef809 */
[----:B------:R-:W-:Y:S01]  /*08c0*/  IMAD.WIDE R6, R54, 0x40, R6 ;  /* 0x0000004036067825 */ /* 0x000fe200078e0206 */
[----:B------:R-:W-:-:S04]  /*08d0*/  SHF.R.U32.HI R56, RZ, 0x3, R56 ;  /* 0x00000003ff387819 */ /* 0x000fc80000011638 */
[----:B------:R-:W-:-:S04]  /*08e0*/  LOP3.LUT R9, R9, R56, RZ, 0x3c, !PT ;  /* 0x0000003809097212 */ /* 0x000fc800078e3cff */
[----:B------:R-:W-:Y:S01]  /*08f0*/  IADD3 R9, R9, R58, RZ ;  /* 0x0000003a09097210 */ /* 0x000fe20007ffe0ff */
[----:B------:R-:W0:Y:S04]  /*0900*/  LDS R10, [R53.X4] ;  /* 0x00000000350a7984 */ /* 0x000e280000004800 */
[----:B------:R-:W1:Y:S04]  /*0910*/  LDS R11, [R53.X4+0x400] ;  /* 0x00040000350b7984 */ /* 0x000e680000004800 */
[----:B------:R-:W2:Y:S04]  /*0920*/  LDS R12, [R53.X4+0x800] ;  /* 0x00080000350c7984 */ /* 0x000ea80000004800 */
[----:B------:R-:W3:Y:S04]  /*0930*/  LDS R13, [R53.X4+0xc00] ;  /* 0x000c0000350d7984 */ /* 0x000ee80000004800 */
[----:B------:R-:W4:Y:S04]  /*0940*/  LDS R16, [R53.X4+0x1000] ;  /* 0x0010000035107984 */ /* 0x000f280000004800 */
[----:B------:R-:W5:Y:S04]  /*0950*/  LDS R17, [R53.X4+0x1400] ;  /* 0x0014000035117984 */ /* 0x000f680000004800 */
[----:B------:R-:W5:Y:S04]  /*0960*/  LDS R18, [R53.X4+0x1800] ;  /* 0x0018000035127984 */ /* 0x000f680000004800 */
[----:B------:R-:W5:Y:S04]  /*0970*/  LDS R19, [R53.X4+0x1c00] ;  /* 0x001c000035137984 */ /* 0x000f680000004800 */
[----:B------:R-:W5:Y:S04]  /*0980*/  LDS R25, [R53.X4+0x2000] ;  /* 0x0020000035197984 */ /* 0x000f680000004800 */
[----:B------:R-:W5:Y:S04]  /*0990*/  LDS R26, [R53.X4+0x2400] ;  /* 0x00240000351a7984 */ /* 0x000f680000004800 */
[----:B------:R-:W5:Y:S01]  /*09a0*/  LDS R15, [R53.X4+0x3800] ;  /* 0x00380000350f7984 */ /* 0x000f620000004800 */
[----:B0-----:R-:W-:-:S03]  /*09b0*/  FMUL.FTZ R10, R10, c[0x0][0x1b8] ;  /* 0x00006e000a0a7a20 */ /* 0x001fc60000410000 */
[----:B------:R-:W0:Y:S01]  /*09c0*/  LDS R14, [R53.X4+0x3c00] ;  /* 0x003c0000350e7984 */ /* 0x000e220000004800 */
[----:B-1----:R-:W-:-:S03]  /*09d0*/  FMUL.FTZ R11, R11, c[0x0][0x1b8] ;  /* 0x00006e000b0b7a20 */ /* 0x002fc60000410000 */
[----:B------:R-:W1:Y:S01]  /*09e0*/  LDS R27, [R53.X4+0x2800] ;  /* 0x00280000351b7984 */ /* 0x000e620000004800 */
[----:B--2---:R-:W-:Y:S01]  /*09f0*/  FMUL.FTZ R12, R12, c[0x0][0x1b8] ;  /* 0x00006e000c0c7a20 */ /* 0x004fe20000410000 */
[----:B------:R-:W-:Y:S02]  /*0a00*/  F2FP.BF16.PACK_AB R10, R11, R10 ;  /* 0x0000000a0b0a723e */ /* 0x000fe400000010ff */
[----:B------:R-:W2:Y:S01]  /*0a10*/  LDS R30, [R53.X4+0x2c00] ;  /* 0x002c0000351e7984 */ /* 0x000ea20000004800 */
[----:B---3--:R-:W-:-:S03]  /*0a20*/  FMUL.FTZ R13, R13, c[0x0][0x1b8] ;  /* 0x00006e000d0d7a20 */ /* 0x008fc60000410000 */
[----:B------:R-:W3:Y:S01]  /*0a30*/  LDS R31, [R53.X4+0x3000] ;  /* 0x00300000351f7984 */ /* 0x000ee20000004800 */
[----:B----4-:R-:W-:Y:S01]  /*0a40*/  FMUL.FTZ R16, R16, c[0x0][0x1b8] ;  /* 0x00006e0010107a20 */ /* 0x010fe20000410000 */
[----:B------:R-:W-:Y:S02]  /*0a50*/  F2FP.BF16.PACK_AB R11, R13, R12 ;  /* 0x0000000c0d0b723e */ /* 0x000fe400000010ff */
[----:B------:R-:W4:Y:S01]  /*0a60*/  LDS R24, [R53.X4+0x3400] ;  /* 0x0034000035187984 */ /* 0x000f220000004800 */
[----:B-----5:R-:W-:-:S03]  /*0a70*/  FMUL.FTZ R17, R17, c[0x0][0x1b8] ;  /* 0x00006e0011117a20 */ /* 0x020fc60000410000 */
[----:B------:R-:W5:Y:S01]  /*0a80*/  LDS R43, [R53.X4+0x4000] ;  /* 0x00400000352b7984 */ /* 0x000f620000004800 */
[----:B------:R-:W-:Y:S01]  /*0a90*/  FMUL.FTZ R18, R18, c[0x0][0x1b8] ;  /* 0x00006e0012127a20 */ /* 0x000fe20000410000 */
[----:B------:R-:W-:Y:S02]  /*0aa0*/  F2FP.BF16.PACK_AB R12, R17, R16 ;  /* 0x00000010110c723e */ /* 0x000fe400000010ff */
[----:B------:R-:W5:Y:S01]  /*0ab0*/  LDS R44, [R53.X4+0x4400] ;  /* 0x00440000352c7984 */ /* 0x000f620000004800 */
[----:B------:R-:W-:-:S03]  /*0ac0*/  FMUL.FTZ R19, R19, c[0x0][0x1b8] ;  /* 0x00006e0013137a20 */ /* 0x000fc60000410000 */
[----:B------:R-:W5:Y:S01]  /*0ad0*/  LDS R45, [R53.X4+0x4800] ;  /* 0x00480000352d7984 */ /* 0x000f620000004800 */
[----:B------:R-:W-:Y:S01]  /*0ae0*/  FMUL.FTZ R25, R25, c[0x0][0x1b8] ;  /* 0x00006e0019197a20 */ /* 0x000fe20000410000 */
[----:B------:R-:W-:Y:S02]  /*0af0*/  F2FP.BF16.PACK_AB R13, R19, R18 ;  /* 0x00000012130d723e */ /* 0x000fe400000010ff */
[----:B------:R-:W5:Y:S01]  /*0b00*/  LDS R16, [R53.X4+0x5000] ;  /* 0x0050000035107984 */ /* 0x000f620000004800 */
[----:B------:R-:W-:-:S03]  /*0b10*/  FMUL.FTZ R28, R26, c[0x0][0x1b8] ;  /* 0x00006e001a1c7a20 */ /* 0x000fc60000410000 */
[----:B------:R-:W5:Y:S01]  /*0b20*/  LDS R17, [R53.X4+0x5400] ;  /* 0x0054000035117984 */ /* 0x000f620000004800 */
[----:B------:R-:W-:-:S03]  /*0b30*/  FMUL.FTZ R40, R15, c[0x0][0x1b8] ;  /* 0x00006e000f287a20 */ /* 0x000fc60000410000 */
[----:B------:R-:W5:Y:S01]  /*0b40*/  LDS R18, [R53.X4+0x5800] ;  /* 0x0058000035127984 */ /* 0x000f620000004800 */
[----:B0-----:R-:W-:-:S03]  /*0b50*/  FMUL.FTZ R37, R14, c[0x0][0x1b8] ;  /* 0x00006e000e257a20 */ /* 0x001fc60000410000 */
[----:B------:R-:W0:Y:S01]  /*0b60*/  LDS R19, [R53.X4+0x5c00] ;  /* 0x005c000035137984 */ /* 0x000e220000004800 */
[----:B-1----:R-:W-:Y:S01]  /*0b70*/  FMUL.FTZ R29, R27, c[0x0][0x1b8] ;  /* 0x00006e001b1d7a20 */ /* 0x002fe20000410000 */
[----:B------:R-:W-:Y:S02]  /*0b80*/  F2FP.BF16.PACK_AB R40, R37, R40 ;  /* 0x000000282528723e */ /* 0x000fe400000010ff */
[----:B------:R-:W1:Y:S01]  /*0b90*/  LDS R20, [R53.X4+0x6000] ;  /* 0x0060000035147984 */ /* 0x000e620000004800 */
[----:B--2---:R-:W-:-:S03]  /*0ba0*/  FMUL.FTZ R30, R30, c[0x0][0x1b8] ;  /* 0x00006e001e1e7a20 */ /* 0x004fc60000410000 */
[----:B------:R-:W2:Y:S01]  /*0bb0*/  LDS R21, [R53.X4+0x6400] ;  /* 0x0064000035157984 */ /* 0x000ea20000004800 */
[----:B---3--:R-:W-:-:S03]  /*0bc0*/  FMUL.FTZ R31, R31, c[0x0][0x1b8] ;  /* 0x00006e001f1f7a20 */ /* 0x008fc60000410000 */
[----:B------:R-:W3:Y:S01]  /*0bd0*/  LDS R22, [R53.X4+0x6800] ;  /* 0x0068000035167984 */ /* 0x000ee20000004800 */
[----:B----4-:R-:W-:Y:S01]  /*0be0*/  FMUL.FTZ R32, R24, c[0x0][0x1b8] ;  /* 0x00006e0018207a20 */ /* 0x010fe20000410000 */
[----:B------:R-:W-:Y:S02]  /*0bf0*/  F2FP.BF16.PACK_AB R24, R28, R25 ;  /* 0x000000191c18723e */ /* 0x000fe400000010ff */
[----:B------:R-:W4:Y:S01]  /*0c00*/  LDS R23, [R53.X4+0x6c00] ;  /* 0x006c000035177984 */ /* 0x000f220000004800 */
[----:B------:R-:W-:Y:S01]  /*0c10*/  F2FP.BF16.PACK_AB R25, R30, R29 ;  /* 0x0000001d1e19723e */ /* 0x000fe200000010ff */
[----:B-----5:R-:W-:Y:S01]  /*0c20*/  FMUL.FTZ R46, R43, c[0x0][0x1b8] ;  /* 0x00006e002b2e7a20 */ /* 0x020fe20000410000 */
[----:B------:R-:W-:Y:S01]  /*0c30*/  F2FP.BF16.PACK_AB R31, R32, R31 ;  /* 0x0000001f201f723e */ /* 0x000fe200000010ff */
        /* <DEDUP_REMOVED lines=10> */
[----:B------:R-:W-:Y:S01]  /*0ce0*/  FMUL.FTZ R18, R18, c[0x0][0x1b8] ;  /* 0x00006e0012127a20 */ /* 0x000fe20000410000 */
[----:B------:R-:W-:Y:S02]  /*0cf0*/  F2FP.BF16.PACK_AB R16, R17, R16 ;  /* 0x000000101110723e */ /* 0x000fe400000010ff */
        /* <DEDUP_REMOVED lines=8> */
[----:B---3--:R-:W-:Y:S01]  /*0d80*/  FMUL.FTZ R22, R22, c[0x0][0x1b8] ;  /* 0x00006e0016167a20 */ /* 0x008fe20000410000 */
[----:B------:R-:W-:Y:S02]  /*0d90*/  F2FP.BF16.PACK_AB R18, R21, R20 ;  /* 0x000000141512723e */ /* 0x000fe400000010ff */
[----:B------:R-:W3:Y:S01]  /*0da0*/  LDS R28, [R53.X4+0x8000] ;  /* 0x00800000351c7984 */ /* 0x000ee20000004800 */
[----:B----4-:R-:W-:-:S03]  /*0db0*/  FMUL.FTZ R23, R23, c[0x0][0x1b8] ;  /* 0x00006e0017177a20 */ /* 0x010fc60000410000 */
[----:B------:R-:W4:Y:S01]  /*0dc0*/  LDS R33, [R53.X4+0x8400] ;  /* 0x0084000035217984 */ /* 0x000f220000004800 */
[----:B-----5:R-:W-:Y:S01]  /*0dd0*/  FMUL.FTZ R15, R15, c[0x0][0x1b8] ;  /* 0x00006e000f0f7a20 */ /* 0x020fe20000410000 */
[----:B------:R-:W-:Y:S01]  /*0de0*/  F2FP.BF16.PACK_AB R19, R23, R22 ;  /* 0x000000161713723e */ /* 0x000fe200000010ff */
[----:B------:R-:W-:Y:S01]  /*0df0*/  IMAD.SHL.U32 R23, R9, 0x2, RZ ;  /* 0x0000000209177824 */ /* 0x000fe200078e00ff */
[----:B------:R-:W5:Y:S01]  /*0e00*/  LDS R29, [R53.X4+0x8800] ;  /* 0x00880000351d7984 */ /* 0x000f620000004800 */
[----:B------:R-:W-:Y:S01]  /*0e10*/  FMUL.FTZ R36, R36, c[0x0][0x1b8] ;  /* 0x00006e0024247a20 */ /* 0x000fe20000410000 */
[----:B------:R-:W-:Y:S02]  /*0e20*/  LEA R9, R8, 0xc000, 0x1 ;  /* 0x0000c00008097811 */ /* 0x000fe400078e08ff */
[----:B------:R-:W5:Y:S01]  /*0e30*/  LDS R32, [R53.X4+0x8c00] ;  /* 0x008c000035207984 */ /* 0x000f620000004800 */
[----:B------:R-:W-:Y:S01]  /*0e40*/  FMUL.FTZ R14, R14, c[0x0][0x1b8] ;  /* 0x00006e000e0e7a20 */ /* 0x000fe20000410000 */
[----:B------:R-:W-:-:S02]  /*0e50*/  F2FP.BF16.PACK_AB R36, R36, R15 ;  /* 0x0000000f2424723e */ /* 0x000fc400000010ff */
[----:B------:R-:W5:Y:S01]  /*0e60*/  LDS R38, [R53.X4+0xa000] ;  /* 0x00a0000035267984 */ /* 0x000f620000004800 */
[----:B------:R-:W-:-:S03]  /*0e70*/  FMUL.FTZ R35, R35, c[0x0][0x1b8] ;  /* 0x00006e0023237a20 */ /* 0x000fc60000410000 */
[----:B------:R-:W5:Y:S01]  /*0e80*/  LDS R42, [R53.X4+0xa400] ;  /* 0x00a40000352a7984 */ /* 0x000f620000004800 */
[----:B------:R-:W-:Y:S01]  /*0e90*/  FMUL.FTZ R49, R49, c[0x0][0x1b8] ;  /* 0x00006e0031317a20 */ /* 0x000fe20000410000 */
[----:B------:R-:W-:Y:S02]  /*0ea0*/  F2FP.BF16.PACK_AB R35, R35, R14 ;  /* 0x0000000e2323723e */ /* 0x000fe400000010ff */
        /* <DEDUP_REMOVED lines=14> */
[----:B----4-:R-:W-:Y:S02]  /*0f90*/  FMUL.FTZ R33, R33, c[0x0][0x1b8] ;  /* 0x00006e0021217a20 */ /* 0x010fe40000410000 */
[----:B-----5:R-:W-:Y:S01]  /*0fa0*/  FMUL.FTZ R29, R29, c[0x0][0x1b8] ;  /* 0x00006e001d1d7a20 */ /* 0x020fe20000410000 */
[----:B------:R-:W-:Y:S02]  /*0fb0*/  STS [R23+0xc000], R10 ;  /* 0x00c0000a17007388 */ /* 0x000fe40000000800 */
[----:B------:R-:W-:Y:S01]  /*0fc0*/  F2FP.BF16.PACK_AB R28, R33, R28 ;  /* 0x0000001c211c723e */ /* 0x000fe200000010ff */
[----:B------:R-:W-:Y:S01]  /*0fd0*/  FMUL.FTZ R32, R32, c[0x0][0x1b8] ;  /* 0x00006e0020207a20 */ /* 0x000fe20000410000 */
[----:B------:R-:W-:Y:S01]  /*0fe0*/  STS [R23+0xc100], R11 ;  /* 0x00c1000b17007388 */ /* 0x000fe20000000800 */
[----:B------:R-:W-:-:S03]  /*0ff0*/  FMUL.FTZ R38, R38, c[0x0][0x1b8] ;  /* 0x00006e0026267a20 */ /* 0x000fc60000410000 */
[----:B------:R-:W-:Y:S01]  /*1000*/  F2FP.BF16.PACK_AB R29, R32, R29 ;  /* 0x0000001d201d723e */ /* 0x000fe200000010ff */
[----:B------:R4:W-:Y:S01]  /*1010*/  STS [R23+0xd000], R24 ;  /* 0x00d0001817007388 */ /* 0x0009e20000000800 */
[----:B------:R-:W-:-:S03]  /*1020*/  FMUL.FTZ R15, R42, c[0x0][0x1b8] ;  /* 0x00006e002a0f7a20 */ /* 0x000fc60000410000 */
[----:B------:R5:W-:Y:S01]  /*1030*/  STS [R23+0xd100], R25 ;  /* 0x00d1001917007388 */ /* 0x000be20000000800 */
[----:B------:R-:W-:Y:S01]  /*1040*/  FMUL.FTZ R37, R37, c[0x0][0x1b8] ;  /* 0x00006e0025257a20 */ /* 0x000fe20000410000 */
[----:B------:R-:W-:Y:S02]  /*1050*/  F2FP.BF16.PACK_AB R15, R15, R38 ;  /* 0x000000260f0f723e */ /* 0x000fe400000010ff */
[----:B------:R1:W-:Y:S01]  /*1060*/  STS [R23+0xc400], R12 ;  /* 0x00c4000c17007388 */ /* 0x0003e20000000800 */
[----:B------:R-:W-:Y:S01]  /*1070*/  FMUL.FTZ R14, R41, c[0x0][0x1b8] ;  /* 0x00006e00290e7a20 */ /* 0x000fe20000410000 */
[----:B----4-:R-:W-:Y:S02]  /*1080*/  IADD3 R24, R4, 0x80, RZ ;  /* 0x0000008004187810 */ /* 0x010fe40007ffe0ff */
[----:B------:R4:W-:Y:S01]  /*1090*/  STS [R23+0xc500], R13 ;  /* 0x00c5000d17007388 */ /* 0x0009e20000000800 */
[----:B0-----:R-:W-:Y:S01]  /*10a0*/  FMUL.FTZ R39, R39, c[0x0][0x1b8] ;  /* 0x00006e0027277a20 */ /* 0x001fe20000410000 */
[----:B------:R-:W-:-:S02]  /*10b0*/  F2FP.BF16.PACK_AB R14, R14, R37 ;  /* 0x000000250e0e723e */ /* 0x000fc400000010ff */
[----:B------:R4:W-:Y:S01]  /*10c0*/  STS [R23+0xd400], R31 ;  /* 0x00d4001f17007388 */ /* 0x0009e20000000800 */
[----:B-----5:R-:W-:Y:S01]  /*10d0*/  IADD3 R25, R4, 0x40, RZ ;  /* 0x0000004004197810 */ /* 0x020fe20007ffe0ff */
[----:B-1----:R-:W-:Y:S02]  /*10e0*/  FMUL.FTZ R44, R44, c[0x0][0x1b8] ;  /* 0x00006e002c2c7a20 */ /* 0x002fe40000410000 */
[----:B------:R4:W-:Y:S01]  /*10f0*/  STS [R23+0xd500], R40 ;  /* 0x00d5002817007388 */ /* 0x0009e20000000800 */
[----:B--2---:R-:W-:Y:S02]  /*1100*/  FMUL.FTZ R43, R43, c[0x0][0x1b8] ;  /* 0x00006e002b2b7a20 */ /* 0x004fe40000410000 */
[----:B------:R-:W-:Y:S01]  /*1110*/  F2FP.BF16.PACK_AB R39, R44, R39 ;  /* 0x000000272c27723e */ /* 0x000fe200000010ff */
[----:B------:R4:W-:Y:S01]  /*1120*/  STS [R23+0xe000], R46 ;  /* 0x00e0002e17007388 */ /* 0x0009e20000000800 */
[----:B---3--:R-:W-:-:S03]  /*1130*/  FMUL.FTZ R22, R45, c[0x0][0x1b8] ;  /* 0x00006e002d167a20 */ /* 0x008fc60000410000 */
[----:B------:R4:W-:Y:S02]  /*1140*/  STS [R23+0xe100], R47 ;  /* 0x00e1002f17007388 */ /* 0x0009e40000000800 */
[----:B------:R-:W-:Y:S02]  /*1150*/  F2FP.BF16.PACK_AB R22, R22, R43 ;  /* 0x0000002b1616723e */ /* 0x000fe400000010ff */
        /* <DEDUP_REMOVED lines=14> */
[----:B------:R-:W-:Y:S06]  /*1240*/  BAR.SYNC.DEFER_BLOCKING 0x0 ;  /* 0x0000000000007b1d */ /* 0x000fec0000010000 */
[----:B------:R-:W-:Y:S05]  /*1250*/  @P1 BRA `(.L_x_1323) ;  /* 0x0000018000001947 */ /* 0x000fea0003800000 */
[----:B----4-:R-:W-:Y:S01]  /*1260*/  ISETP.GE.AND P1, PT, R4, c[0x0][0x194], PT ;  /* 0x0000650004007a0c */ /* 0x010fe20003f26270 */
[----:B------:R-:W0:Y:S01]  /*1270*/  LDS.128 R20, [R9+0x2000] ;  /* 0x0020000009147984 */ /* 0x000e220000000c00 */
[----:B------:R-:W-:Y:S01]  /*1280*/  SHF.R.S32.HI R5, RZ, 0x1f, R4 ;  /* 0x0000001fff057819 */ /* 0x000fe20000011404 */
[----:B------:R-:W-:Y:S01]  /*1290*/  IMAD R11, R2, c[0x0][0x1a8], RZ ;  /* 0x00006a00020b7a24 */ /* 0x000fe200078e02ff */
[----:B------:R-:W-:Y:S01]  /*12a0*/  ISETP.GE.AND P2, PT, R25, c[0x0][0x194], PT ;  /* 0x0000650019007a0c */ /* 0x000fe20003f46270 */
[----:B------:R-:W1:Y:S01]  /*12b0*/  LDS.128 R12, [R9+0x4000] ;  /* 0x00400000090c7984 */ /* 0x000e620000000c00 */
[----:B------:R-:W-:Y:S01]  /*12c0*/  ISETP.GE.AND P3, PT, R24, c[0x0][0x194], PT ;  /* 0x0000650018007a0c */ /* 0x000fe20003f66270 */
[----:B------:R-:W-:-:S02]  /*12d0*/  IMAD R27, R0, c[0x0][0x1ac], R11 ;  /* 0x00006b00001b7a24 */ /* 0x000fc400078e020b */
[----:B------:R-:W-:-:S04]  /*12e0*/  IMAD.WIDE.U32 R10, R0, c[0x0][0x1a8], R4 ;  /* 0x00006a00000a7a25 */ /* 0x000fc800078e0004 */
[----:B------:R2:W3:Y:S01]  /*12f0*/  @!P1 LDS.128 R16, [R9] ;  /* 0x0000000009109984 */ /* 0x0004e20000000c00 */
[----:B------:R-:W-:Y:S02]  /*1300*/  IMAD.IADD R11, R11, 0x1, R27 ;  /* 0x000000010b0b7824 */ /* 0x000fe400078e021b */
[----:B------:R-:W-:Y:S02]  /*1310*/  IMAD R27, R3, c[0x0][0x1b0], RZ ;  /* 0x00006c00031b7a24 */ /* 0x000fe400078e02ff */
[----:B------:R-:W-:-:S04]  /*1320*/  IMAD.WIDE.U32 R10, R52, c[0x0][0x1b0], R10 ;  /* 0x00006c00340a7a25 */ /* 0x000fc800078e000a */
[----:B------:R-:W-:-:S04]  /*1330*/  IMAD R27, R52, c[0x0][0x1b4], R27 ;  /* 0x00006d00341b7a24 */ /* 0x000fc800078e021b */
[----:B------:R-:W-:Y:S02]  /*1340*/  IMAD.IADD R11, R11, 0x1, R27 ;  /* 0x000000010b0b7824 */ /* 0x000fe400078e021b */
[----:B------:R-:W-:Y:S02]  /*1350*/  IMAD R27, R7, c[0x0][0x1a0], RZ ;  /* 0x00006800071b7a24 */ /* 0x000fe400078e02ff */
[----:B------:R-:W-:-:S04]  /*1360*/  IMAD.WIDE.U32 R10, R6, c[0x0][0x1a0], R10 ;  /* 0x00006800060a7a25 */ /* 0x000fc800078e000a */
[----:B------:R-:W-:Y:S01]  /*1370*/  IMAD R27, R6, c[0x0][0x1a4], R27 ;  /* 0x00006900061b7a24 */ /* 0x000fe200078e021b */
[----:B------:R-:W-:-:S04]  /*1380*/  LEA R26, P4, R10, c[0x0][0x188], 0x1 ;  /* 0x000062000a1a7a11 */ /* 0x000fc800078808ff */
[----:B--2---:R-:W-:-:S04]  /*1390*/  IADD3 R9, R11, R27, RZ ;  /* 0x0000001b0b097210 */ /* 0x004fc80007ffe0ff */
[----:B------:R-:W-:-:S05]  /*13a0*/  LEA.HI.X R27, R10, c[0x0][0x18c], R9, 0x1, P4 ;  /* 0x000063000a1b7a11 */ /* 0x000fca00020f0c09 */
[----:B0-----:R0:W-:Y:S04]  /*13b0*/  @!P2 STG.E.128 [R26.64+0x80], R20 ;  /* 0x000080141a00a986 */ /* 0x0011e8000c101d04 */
[----:B-1----:R0:W-:Y:S04]  /*13c0*/  @!P3 STG.E.128 [R26.64+0x100], R12 ;  /* 0x0001000c1a00b986 */ /* 0x0021e8000c101d04 */
[----:B---3--:R0:W-:Y:S02]  /*13d0*/  @!P1 STG.E.128 [R26.64], R16 ;  /* 0x000000101a009986 */ /* 0x0081e4000c101d04 */
.L_x_1323:
[----:B----4-:R-:W-:Y:S05]  /*13e0*/  BSYNC B0 ;  /* 0x0000000000007941 */ /* 0x010fea0003800000 */
.L_x_1322:
[----:B------:R-:W-:Y:S05]  /*13f0*/  @P0 EXIT ;  /* 0x000000000000094d */ /* 0x000fea0003800000 */
[----:B------:R-:W-:Y:S01]  /*1400*/  IMAD R9, R2, c[0x0][0x1a8], RZ ;  /* 0x00006a0002097a24 */ /* 0x000fe200078e02ff */
[--C-:B------:R-:W-:Y:S01]  /*1410*/  SHF.R.S32.HI R5, RZ, 0x1f, R4.reuse ;  /* 0x0000001fff057819 */ /* 0x100fe20000011404 */
[----:B0-----:R-:W-:Y:S01]  /*1420*/  IMAD.SHL.U32 R22, R8, 0x2, RZ ;  /* 0x0000000208167824 */ /* 0x001fe200078e00ff */
[----:B------:R-:W-:Y:S01]  /*1430*/  ISETP.GE.AND P1, PT, R4, c[0x0][0x194], PT ;  /* 0x0000650004007a0c */ /* 0x000fe20003f26270 */
[C---:B------:R-:W-:Y:S01]  /*1440*/  IMAD R21, R0.reuse, c[0x0][0x1ac], R9 ;  /* 0x00006b0000157a24 */ /* 0x040fe200078e0209 */
[----:B------:R-:W-:Y:S01]  /*1450*/  ISETP.GE.AND P2, PT, R25, c[0x0][0x194], PT ;  /* 0x0000650019007a0c */ /* 0x000fe20003f46270 */
[----:B------:R-:W-:Y:S01]  /*1460*/  IMAD.WIDE.U32 R16, R0, c[0x0][0x1a8], R4 ;  /* 0x00006a0000107a25 */ /* 0x000fe200078e0004 */
[----:B------:R-:W0:Y:S01]  /*1470*/  LDS.128 R12, [R22+0xc400] ;  /* 0x00c40000160c7984 */ /* 0x000e220000000c00 */
[----:B------:R-:W-:-:S02]  /*1480*/  ISETP.GE.AND P3, PT, R24, c[0x0][0x194], PT ;  /* 0x0000650018007a0c */ /* 0x000fc40003f66270 */
[----:B------:R-:W-:Y:S01]  /*1490*/  IMAD.IADD R21, R17, 0x1, R21 ;  /* 0x0000000111157824 */ /* 0x000fe200078e0215 */
[----:B------:R-:W1:Y:S01]  /*14a0*/  LDS.128 R8, [R22+0xe400] ;  /* 0x00e4000016087984 */ /* 0x000e620000000c00 */
[----:B------:R-:W-:Y:S02]  /*14b0*/  IMAD.MOV.U32 R20, RZ, RZ, R16 ;  /* 0x000000ffff147224 */ /* 0x000fe400078e0010 */
[----:B------:R-:W-:Y:S01]  /*14c0*/  IMAD R5, R3, c[0x0][0x1b0], RZ ;  /* 0x00006c0003057a24 */ /* 0x000fe200078e02ff */
[----:B------:R2:W3:Y:S01]  /*14d0*/  LDS.128 R16, [R22+0x10400] ;  /* 0x0104000016107984 */ /* 0x0004e20000000c00 */
[----:B------:R-:W-:Y:S01]  /*14e0*/  IADD3 R3, P0, R6, 0x20, RZ ;  /* 0x0000002006037810 */ /* 0x000fe20007f1e0ff */
[----:B------:R-:W-:-:S03]  /*14f0*/  IMAD.WIDE.U32 R20, R52, c[0x0][0x1b0], R20 ;  /* 0x00006c0034147a25 */ /* 0x000fc600078e0014 */
[----:B------:R-:W-:Y:S01]  /*1500*/  IADD3.X R6, RZ, R7, RZ, P0, !PT ;  /* 0x00000007ff067210 */ /* 0x000fe200007fe4ff */
[----:B------:R-:W-:-:S04]  /*1510*/  IMAD R5, R52, c[0x0][0x1b4], R5 ;  /* 0x00006d0034057a24 */ /* 0x000fc800078e0205 */
[----:B------:R-:W-:Y:S02]  /*1520*/  IMAD R6, R6, c[0x0][0x1a0], RZ ;  /* 0x0000680006067a24 */ /* 0x000fe400078e02ff */
[----:B------:R-:W-:Y:S02]  /*1530*/  IMAD.IADD R21, R21, 0x1, R5 ;  /* 0x0000000115157824 */ /* 0x000fe400078e0205 */
[C---:B------:R-:W-:Y:S02]  /*1540*/  IMAD R5, R3.reuse, c[0x0][0x1a4], R6 ;  /* 0x0000690003057a24 */ /* 0x040fe400078e0206 */
[----:B------:R-:W-:-:S04]  /*1550*/  IMAD.WIDE.U32 R2, R3, c[0x0][0x1a0], R20 ;  /* 0x0000680003027a25 */ /* 0x000fc800078e0014 */
[----:B------:R-:W-:Y:S01]  /*1560*/  IMAD.IADD R3, R3, 0x1, R5 ;  /* 0x0000000103037824 */ /* 0x000fe200078e0205 */
[----:B------:R-:W-:-:S04]  /*1570*/  LEA R4, P0, R2, c[0x0][0x188], 0x1 ;  /* 0x0000620002047a11 */ /* 0x000fc800078008ff */
[----:B------:R-:W-:-:S05]  /*1580*/  LEA.HI.X R5, R2, c[0x0][0x18c], R3, 0x1, P0 ;  /* 0x0000630002057a11 */ /* 0x000fca00000f0c03 */
[----:B0-----:R2:W-:Y:S04]  /*1590*/  @!P1 STG.E.128 [R4.64], R12 ;  /* 0x0000000c04009986 */ /* 0x0015e8000c101d04 */
[----:B-1----:R2:W-:Y:S01]  /*15a0*/  @!P2 STG.E.128 [R4.64+0x80], R8 ;  /* 0x000080080400a986 */ /* 0x0025e2000c101d04 */
[----:B------:R-:W-:Y:S05]  /*15b0*/  @P3 EXIT ;  /* 0x000000000000394d */ /* 0x000fea0003800000 */
[----:B---3--:R-:W-:Y:S01]  /*15c0*/  STG.E.128 [R4.64+0x100], R16 ;  /* 0x0001001004007986 */ /* 0x008fe2000c101d04 */
[----:B------:R-:W-:Y:S05]  /*15d0*/  EXIT ;  /* 0x000000000000794d */ /* 0x000fea0003800000 */
.L_x_1324:
        /* <DEDUP_REMOVED lines=10> */
.L_x_1431:


//--------------------- .text._ZN7cutlass13device_kernelIN5flash19enable_sm80_to_sm89INS1_16FlashAttnBwdSm80INS1_25CollectiveMainloopBwdSm80ILi2ELi1EN4cute5tupleIJNS5_1CILi64EEENS7_ILi80EEENS7_ILi192EEEEEENS_10bfloat16_tEfNS_4arch4Sm80ELb1ELb0ELb0ELb1ELb1ELb0ELb1ELb0ELi2ELi4ELi2ELi2ELb0EEENS1_24CollectiveEpilogueBwdGQAISB_fSE_Li256ELb1ELb1EEENS1_25SingleTileBwdLPTSchedulerILb1ELi80ELb1EEEEEEEEEvNT_6ParamsE --------------------------
	.section	.text._ZN7cutlass13device_kernelIN5flash19enable_sm80_to_sm89INS1_16FlashAttnBwdSm80INS1_25CollectiveMainloopBwdSm80ILi2ELi1EN4cute5tupleIJNS5_1CILi64EEENS7_ILi80EEENS7_ILi192EEEEEENS_10bfloat16_tEfNS_4arch4Sm80ELb1ELb0ELb0ELb1ELb1ELb0ELb1ELb0ELi2ELi4ELi2ELi2ELb0EEENS1_24CollectiveEpilogueBwdGQAISB_fSE_Li256ELb1ELb1EEENS1_25SingleTileBwdLPTSchedulerILb1ELi80ELb1EEEEEEEEEvNT_6ParamsE,"ax",@progbits
	.sectioninfo	@"SHI_REGISTERS=255"
	.align	128
.text._ZN7cutlass13device_kernelIN5flash19enable_sm80_to_sm89INS1_16FlashAttnBwdSm80INS1_25CollectiveMainloopBwdSm80ILi2ELi1EN4cute5tupleIJNS5_1CILi64EEENS7_ILi80EEENS7_ILi192EEEEEENS_10bfloat16_tEfNS_4arch4Sm80ELb1ELb0ELb0ELb1ELb1ELb0ELb1ELb0ELi2ELi4ELi2ELi2ELb0EEENS1_24CollectiveEpilogueBwdGQAISB_fSE_Li256ELb1ELb1EEENS1_25SingleTileBwdLPTSchedulerILb1ELi80ELb1EEEEEEEEEvNT_6ParamsE:
        .type           _ZN7cutlass13device_kernelIN5flash19enable_sm80_to_sm89INS1_16FlashAttnBwdSm80INS1_25CollectiveMainloopBwdSm80ILi2ELi1EN4cute5tupleIJNS5_1CILi64EEENS7_ILi80EEENS7_ILi192EEEEEENS_10bfloat16_tEfNS_4arch4Sm80ELb1ELb0ELb0ELb1ELb1ELb0ELb1ELb0ELi2ELi4ELi2ELi2ELb0EEENS1_24CollectiveEpilogueBwdGQAISB_fSE_Li256ELb1ELb1EEENS1_25SingleTileBwdLPTSchedulerILb1ELi80ELb1EEEEEEEEEvNT_6ParamsE,@function
        .size           _ZN7cutlass13device_kernelIN5flash19enable_sm80_to_sm89INS1_16FlashAttnBwdSm80INS1_25CollectiveMainloopBwdSm80ILi2ELi1EN4cute5tupleIJNS5_1CILi64EEENS7_ILi80EEENS7_ILi192EEEEEENS_10bfloat16_tEfNS_4arch4Sm80ELb1ELb0ELb0ELb1ELb1ELb0ELb1ELb0ELi2ELi4ELi2ELi2ELb0EEENS1_24CollectiveEpilogueBwdGQAISB_fSE_Li256ELb1ELb1EEENS1_25SingleTileBwdLPTSchedulerILb1ELi80ELb1EEEEEEEEEvNT_6ParamsE,(.L_x_1432 - _ZN7cutlass13device_kernelIN5flash19enable_sm80_to_sm89INS1_16FlashAttnBwdSm80INS1_25CollectiveMainloopBwdSm80ILi2ELi1EN4cute5tupleIJNS5_1CILi64EEENS7_ILi80EEENS7_ILi192EEEEEENS_10bfloat16_tEfNS_4arch4Sm80ELb1ELb0ELb0ELb1ELb1ELb0ELb1ELb0ELi2ELi4ELi2ELi2ELb0EEENS1_24CollectiveEpilogueBwdGQAISB_fSE_Li256ELb1ELb1EEENS1_25SingleTileBwdLPTSchedulerILb1ELi80ELb1EEEEEEEEEvNT_6ParamsE)
        .other          _ZN7cutlass13device_kernelIN5flash19enable_sm80_to_sm89INS1_16FlashAttnBwdSm80INS1_25CollectiveMainloopBwdSm80ILi2ELi1EN4cute5tupleIJNS5_1CILi64EEENS7_ILi80EEENS7_ILi192EEEEEENS_10bfloat16_tEfNS_4arch4Sm80ELb1ELb0ELb0ELb1ELb1ELb0ELb1ELb0ELi2ELi4ELi2ELi2ELb0EEENS1_24CollectiveEpilogueBwdGQAISB_fSE_Li256ELb1ELb1EEENS1_25SingleTileBwdLPTSchedulerILb1ELi80ELb1EEEEEEEEEvNT_6ParamsE,@"STO_CUDA_ENTRY STV_DEFAULT"
_ZN7cutlass13device_kernelIN5flash19enable_sm80_to_sm89INS1_16FlashAttnBwdSm80INS1_25CollectiveMainloopBwdSm80ILi2ELi1EN4cute5tupleIJNS5_1CILi64EEENS7_ILi80EEENS7_ILi192EEEEEENS_10bfloat16_tEfNS_4arch4Sm80ELb1ELb0ELb0ELb1ELb1ELb0ELb1ELb0ELi2ELi4ELi2ELi2ELb0EEENS1_24CollectiveEpilogueBwdGQAISB_fSE_Li256ELb1ELb1EEENS1_25SingleTileBwdLPTSchedulerILb1ELi80ELb1EEEEEEEEEvNT_6ParamsE:
        /* <DEDUP_REMOVED lines=24> */
.L_x_1326:
[----:B------:R-:W-:-:S04]  /*0180*/  MOV R2, c[0x0][0x3b4] ;  /* 0x0000ed0000027a02 */ /* 0x000fc80000000f00 */
[----:B------:R-:W-:Y:S02]  /*0190*/  ISETP.NE.AND P0, PT, R2, 0x1, PT ;  /* 0x000000010200780c */ /* 0x000fe40003f05270 */
[----:B------:R-:W-:-:S11]  /*01a0*/  MOV R2, R0 ;  /* 0x0000000000027202 */ /* 0x000fd60000000f00 */
[----:B------:R-:W-:-:S05]  /*01b0*/  @P0 IMAD.HI.U32 R3, R0, c[0x0][0x3b8], RZ ;  /* 0x0000ee0000030a27 */ /* 0x000fca00078e00ff */
[----:B------:R-:W-:-:S05]  /*01c0*/  @P0 SHF.R.U32.HI R2, RZ, c[0x0][0x3bc], R3 ;  /* 0x0000ef00ff020a19 */ /* 0x000fca0000011603 */
[----:B------:R-:W-:Y:S02]  /*01d0*/  IMAD R5, R2, c[0x0][0x3b4], RZ ;  /* 0x0000ed0002057a24 */ /* 0x000fe400078e02ff */
.L_x_1327:
        /* <DEDUP_REMOVED lines=16> */
.L_x_1328:
        /* <DEDUP_REMOVED lines=9> */
.L_x_1330:
[----:B------:R-:W-:-:S04]  /*0370*/  MOV R3, c[0x0][0x3dc] ;  /* 0x0000f70000037a02 */ /* 0x000fc80000000f00 */
.L_x_1329:
        /* <DEDUP_REMOVED lines=9> */
.L_x_1325:
        /* <DEDUP_REMOVED lines=16> */
.L_x_1332:
[----:B------:R-:W-:Y:S02]  /*0510*/  MOV R0, c[0x0][0x3b4] ;  /* 0x0000ed0000007a02 */ /* 0x000fe40000000f00 */
[----:B------:R-:W-:Y:S02]  /*0520*/  MOV R2, R3 ;  /* 0x0000000300027202 */ /* 0x000fe40000000f00 */
[----:B------:R-:W-:-:S13]  /*0530*/  ISETP.NE.AND P0, PT, R0, 0x1, PT ;  /* 0x000000010000780c */ /* 0x000fda0003f05270 */
[----:B------:R-:W-:-:S05]  /*0540*/  @P0 IMAD.HI.U32 R0, R3, c[0x0][0x3b8], RZ ;  /* 0x0000ee0003000a27 */ /* 0x000fca00078e00ff */
[----:B------:R-:W-:-:S05]  /*0550*/  @P0 SHF.R.U32.HI R2, RZ, c[0x0][0x3bc], R0 ;  /* 0x0000ef00ff020a19 */ /* 0x000fca0000011600 */
[----:B------:R-:W-:Y:S02]  /*0560*/  IMAD R4, R2, c[0x0][0x3b4], RZ ;  /* 0x0000ed0002047a24 */ /* 0x000fe400078e02ff */
.L_x_1333:
        /* <DEDUP_REMOVED lines=16> */
.L_x_1334:
        /* <DEDUP_REMOVED lines=9> */
.L_x_1336:
[----:B------:R-:W-:-:S04]  /*0700*/  MOV R3, c[0x0][0x3dc] ;  /* 0x0000f70000037a02 */ /* 0x000fc80000000f00 */
.L_x_1335:
        /* <DEDUP_REMOVED lines=8> */
.L_x_1331:
[----:B------:R-:W-:-:S13]  /*0790*/  ISETP.GE.AND P0, PT, R231, RZ, PT ;  /* 0x000000ffe700720c */ /* 0x000fda0003f06270 */
[----:B------:R-:W-:Y:S05]  /*07a0*/  @!P0 EXIT ;  /* 0x000000000000894d */ /* 0x000fea0003800000 */
[----:B------:R-:W-:Y:S01]  /*07b0*/  ISETP.NE.U32.AND P0, PT, RZ, c[0x0][0x2c8], PT ;  /* 0x0000b200ff007a0c */ /* 0x000fe20003f05070 */
[----:B------:R-:W-:-:S03]  /*07c0*/  IMAD.MOV.U32 R6, RZ, RZ, 0x4 ;  /* 0x00000004ff067424 */ /* 0x000fc600078e00ff */
[----:B------:R-:W-:Y:S01]  /*07d0*/  ISETP.NE.AND.EX P6, PT, RZ, c[0x0][0x2cc], PT, P0 ;  /* 0x0000b300ff007a0c */ /* 0x000fe20003fc5300 */
[----:B------:R-:W-:Y:S01]  /*07e0*/  IMAD.WIDE R14, R231, R6, c[0x0][0x2c8] ;  /* 0x0000b200e70e7625 */ /* 0x000fe200078e0206 */
[----:B------:R-:W-:-:S04]  /*07f0*/  ISETP.NE.U32.AND P0, PT, RZ, c[0x0][0x2d0], PT ;  /* 0x0000b400ff007a0c */ /* 0x000fc80003f05070 */
[----:B------:R-:W-:Y:S02]  /*0800*/  ISETP.NE.AND.EX P2, PT, RZ, c[0x0][0x2d4], PT, P0 ;  /* 0x0000b500ff007a0c */ /* 0x000fe40003f45300 */
[----:B------:R-:W-:-:S04]  /*0810*/  ISETP.NE.U32.AND P0, PT, RZ, c[0x0][0x2d8], PT ;  /* 0x0000b600ff007a0c */ /* 0x000fc80003f05070 */
[----:B------:R-:W-:Y:S01]  /*0820*/  ISETP.NE.AND.EX P0, PT, RZ, c[0x0][0x2dc], PT, P0 ;  /* 0x0000b700ff007a0c */ /* 0x000fe20003f05300 */
[----:B------:R-:W2:Y:S01]  /*0830*/  @P6 LDG.E R0, [R14.64] ;  /* 0x0000000a0e006981 */ /* 0x000ea2000c1e1900 */
[----:B------:R-:W-:-:S03]  /*0840*/  IMAD.WIDE R12, R231, R6, c[0x0][0x2d0] ;  /* 0x0000b400e70c7625 */ /* 0x000fc600078e0206 */
[----:B------:R-:W3:Y:S01]  /*0850*/  @P6 LDG.E R9, [R14.64] ;  /* 0x0000000a0e096981 */ /* 0x000ee2000c1e1900 */
[----:B------:R-:W-:-:S03]  /*0860*/  IMAD.MOV.U32 R230, RZ, RZ, c[0x0][0x168] ;  /* 0x00005a00ffe67624 */ /* 0x000fc600078e00ff */
[----:B------:R-:W4:Y:S04]  /*0870*/  @P2 LDG.E R7, [R12.64] ;  /* 0x0000000a0c072981 */ /* 0x000f28000c1e1900 */
[----:B------:R-:W-:-:S05]  /*0880*/  @P0 IMAD.WIDE R16, R231, R6, c[0x0][0x2d8] ;  /* 0x0000b600e7100625 */ /* 0x000fca00078e0206 */
[----:B------:R1:W5:Y:S02]  /*0890*/  @P0 LDG.E R230, [R16.64] ;  /* 0x0000000a10e60981 */ /* 0x000364000c1e1900 */
[----:B-1----:R-:W-:Y:S01]  /*08a0*/  CS2R R4, SRZ ;  /* 0x0000000000047805 */ /* 0x002fe2000001ff00 */
[----:B------:R-:W-:Y:S02]  /*08b0*/  IMAD.MOV.U32 R11, RZ, RZ, c[0x0][0x198] ;  /* 0x00006600ff0b7624 */ /* 0x000fe400078e00ff */
[----:B--2---:R-:W-:Y:S02]  /*08c0*/  @P6 IMAD R3, R231, 0x40, R0 ;  /* 0x00000040e7036824 */ /* 0x004fe400078e0200 */
[----:B------:R-:W-:-:S03]  /*08d0*/  IMAD.MOV.U32 R0, RZ, RZ, RZ ;  /* 0x000000ffff007224 */ /* 0x000fc600078e00ff */
[----:B------:R-:W-:Y:S02]  /*08e0*/  @P6 SHF.R.S32.HI R8, RZ, 0x1f, R3 ;  /* 0x0000001fff086819 */ /* 0x000fe40000011403 */
[--C-:B----4-:R-:W-:Y:S01]  /*08f0*/  @P2 SHF.R.S32.HI R5, RZ, 0x1f, R7.reuse ;  /* 0x0000001fff052819 */ /* 0x110fe20000011407 */
[----:B------:R-:W-:Y:S01]  /*0900*/  @P2 IMAD.MOV.U32 R4, RZ, RZ, R7 ;  /* 0x000000ffff042224 */ /* 0x000fe200078e0007 */
[----:B------:R-:W-:Y:S02]  /*0910*/  @P6 LEA.HI R8, R8, R3, RZ, 0x6 ;  /* 0x0000000308086211 */ /* 0x000fe400078f30ff */
[----:B------:R-:W-:Y:S02]  /*0920*/  CS2R R2, SRZ ;  /* 0x0000000000027805 */ /* 0x000fe4000001ff00 */
[--C-:B---3--:R-:W-:Y:S01]  /*0930*/  @P6 SHF.R.S32.HI R3, RZ, 0x1f, R9.reuse ;  /* 0x0000001fff036819 */ /* 0x108fe20000011409 */
[----:B------:R-:W-:Y:S01]  /*0940*/  @P6 IMAD.MOV.U32 R2, RZ, RZ, R9 ;  /* 0x000000ffff026224 */ /* 0x000fe200078e0009 */
[----:B------:R-:W-:Y:S01]  /*0950*/  @P6 LOP3.LUT R0, R8, 0xffffffc0, RZ, 0xc0, !PT ;  /* 0xffffffc008006812 */ /* 0x000fe200078ec0ff */
[----:B------:R-:W-:Y:S05]  /*0960*/  @P0 BRA `(.L_x_1337) ;  /* 0x0000004000000947 */ /* 0x000fea0003800000 */
[----:B------:R-:W-:Y:S05]  /*0970*/  @!P6 BRA `(.L_x_1337) ;  /* 0x000000300000e947 */ /* 0x000fea0003800000 */
[----:B-----5:R-:W2:Y:S04]  /*0980*/  LDG.E R230, [R14.64] ;  /* 0x0000000a0ee67981 */ /* 0x020ea8000c1e1900 */
[----:B------:R-:W2:Y:S02]  /*0990*/  LDG.E R7, [R14.64+0x4] ;  /* 0x0000040a0e077981 */ /* 0x000ea4000c1e1900 */
[----:B--2---:R-:W-:-:S02]  /*09a0*/  IADD3 R230, -R230, R7, RZ ;  /* 0x00000007e6e67210 */ /* 0x004fc40007ffe1ff */
.L_x_1337:
[----:B------:R-:W-:-:S04]  /*09b0*/  ISETP.NE.U32.AND P0, PT, RZ, c[0x0][0x2e0], PT ;  /* 0x0000b800ff007a0c */ /* 0x000fc80003f05070 */
[----:B------:R-:W-:-:S13]  /*09c0*/  ISETP.NE.AND.EX P0, PT, RZ, c[0x0][0x2e4], PT, P0 ;  /* 0x0000b900ff007a0c */ /* 0x000fda0003f05300 */
[----:B------:R-:W-:Y:S05]  /*09d0*/  @!P0 BRA `(.L_x_1338) ;  /* 0x0000003000008947 */ /* 0x000fea0003800000 */
[----:B------:R-:W-:-:S05]  /*09e0*/  IMAD.WIDE R6, R231, R6, c[0x0][0x2e0] ;  /* 0x0000b800e7067625 */ /* 0x000fca00078e0206 */
[----:B------:R1:W5:Y:S01]  /*09f0*/  LDG.E R11, [R6.64] ;  /* 0x0000000a060b7981 */ /* 0x000362000c1e1900 */
[----:B------:R-:W-:Y:S05]  /*0a00*/  BRA `(.L_x_1339) ;  /* 0x0000004000007947 */ /* 0x000fea0003800000 */
.L_x_1338:
[----:B------:R-:W-:Y:S05]  /*0a10*/  @!P2 BRA `(.L_x_1339) ;  /* 0x000000300000a947 */ /* 0x000fea0003800000 */
[----:B------:R-:W2:Y:S04]  /*0a20*/  LDG.E R11, [R12.64] ;  /* 0x0000000a0c0b7981 */ /* 0x000ea8000c1e1900 */
[----:B------:R-:W2:Y:S02]  /*0a30*/  LDG.E R6, [R12.64+0x4] ;  /* 0x0000040a0c067981 */ /* 0x000ea4000c1e1900 */
[----:B--2---:R-:W-:-:S05]  /*0a40*/  IADD3 R11, -R11, R6, RZ ;  /* 0x000000060b0b7210 */ /* 0x004fca0007ffe1ff */
.L_x_1339:
[C---:B-1---5:R-:W-:Y:S01]  /*0a50*/  IMAD.IADD R7, R230.reuse, 0x1, -R11 ;  /* 0x00000001e6077824 */ /* 0x062fe200078e0a0b */
        /* <DEDUP_REMOVED lines=76> */
[C---:B------:R-:W-:Y:S01]  /*0f20*/  SEL R18, R231.reuse, RZ, !P2 ;  /* 0x000000ffe7127207 */ /* 0x040fe20005000000 */
[----:B------:R-:W-:Y:S01]  /*0f30*/  ULDC.64 UR4, c[0x0][0x1d8] ;  /* 0x0000760000047ab9 */ /* 0x000fe20000000a00 */
[----:B------:R-:W-:Y:S01]  /*0f40*/  ISETP.NE.AND P0, PT, R6, 0x1, PT ;  /* 0x000000010600780c */ /* 0x000fe20003f05270 */
[----:B------:R-:W-:Y:S01]  /*0f50*/  USHF.L.U32 UR6, UR4, 0x5, URZ ;  /* 0x0000000504067899 */ /* 0x000fe2000800063f */
[----:B------:R-:W-:Y:S01]  /*0f60*/  SHF.R.S32.HI R6, RZ, 0x1f, R223 ;  /* 0x0000001fff067819 */ /* 0x000fe200000114df */
[----:B------:R-:W-:Y:S01]  /*0f70*/  UMOV UR7, 0x5 ;  /* 0x0000000500077882 */ /* 0x000fe20000000000 */
[----:B------:R-:W-:Y:S01]  /*0f80*/  SEL R234, R231, RZ, !P6 ;  /* 0x000000ffe7ea7207 */ /* 0x000fe20007000000 */
[----:B------:R-:W-:Y:S01]  /*0f90*/  USHF.L.U64.HI UR5, UR4, UR7, UR5 ;  /* 0x0000000704057299 */ /* 0x000fe20008010205 */
[CC--:B------:R-:W-:Y:S01]  /*0fa0*/  LEA.HI R218, R6.reuse, R223.reuse, RZ, 0x3 ;  /* 0x000000df06da7211 */ /* 0x0c0fe200078f18ff */
[----:B------:R-:W-:Y:S01]  /*0fb0*/  IMAD.MOV.U32 R217, RZ, RZ, 0x10 ;  /* 0x00000010ffd97424 */ /* 0x000fe200078e00ff */
[----:B------:R-:W-:Y:S01]  /*0fc0*/  LEA.HI R216, R6, R223, RZ, 0x7 ;  /* 0x000000df06d87211 */ /* 0x000fe200078f38ff */
[----:B------:R-:W-:Y:S01]  /*0fd0*/  IMAD.MOV.U32 R215, RZ, RZ, 0x20 ;  /* 0x00000020ffd77424 */ /* 0x000fe200078e00ff */
[----:B------:R-:W-:Y:S01]  /*0fe0*/  LOP3.LUT R10, R218, 0xfffffff8, RZ, 0xc0, !PT ;  /* 0xfffffff8da0a7812 */ /* 0x000fe200078ec0ff */
[----:B------:R-:W-:Y:S01]  /*0ff0*/  IMAD.MOV.U32 R205, RZ, RZ, 0x120 ;  /* 0x00000120ffcd7424 */ /* 0x000fe200078e00ff */
[----:B------:R-:W-:Y:S01]  /*1000*/  SHF.R.S32.HI R229, RZ, 0x3, R218 ;  /* 0x00000003ffe57819 */ /* 0x000fe200000114da */
[----:B------:R-:W-:Y:S01]  /*1010*/  @P0 IMAD.HI.U32 R7, R233, c[0x0][0x24c], RZ ;  /* 0x00009300e9070a27 */ /* 0x000fe200078e00ff */
[----:B------:R-:W-:Y:S01]  /*1020*/  SHF.R.S32.HI R216, RZ, 0x7, R216 ;  /* 0x00000007ffd87819 */ /* 0x000fe200000114d8 */
[----:B------:R-:W-:Y:S01]  /*1030*/  CS2R R170, SRZ ;  /* 0x0000000000aa7805 */ /* 0x000fe2000001ff00 */
[----:B------:R-:W-:Y:S01]  /*1040*/  CS2R R168, SRZ ;  /* 0x0000000000a87805 */ /* 0x000fe2000001ff00 */
[----:B------:R-:W-:Y:S01]  /*1050*/  IMAD.IADD R10, R223, 0x1, -R10 ;  /* 0x00000001df0a7824 */ /* 0x000fe200078e0a0a */
[----:B------:R-:W-:Y:S01]  /*1060*/  @P0 SHF.R.U32.HI R9, RZ, c[0x0][0x250], R7 ;  /* 0x00009400ff090a19 */ /* 0x000fe20000011607 */
[C---:B------:R-:W-:Y:S01]  /*1070*/  IMAD.SHL.U32 R225, R229.reuse, 0x40, RZ ;  /* 0x00000040e5e17824 */ /* 0x040fe200078e00ff */
[----:B------:R-:W-:Y:S01]  /*1080*/  SEL R7, R8, RZ, !P2 ;  /* 0x000000ff08077207 */ /* 0x000fe20005000000 */
[----:B------:R-:W-:Y:S01]  /*1090*/  IMAD.SHL.U32 R16, R10, 0x8, RZ ;  /* 0x000000080a107824 */ /* 0x000fe200078e00ff */
[----:B------:R-:W-:Y:S01]  /*10a0*/  SHF.R.S32.HI R24, RZ, 0x1f, R9 ;  /* 0x0000001fff187819 */ /* 0x000fe20000011409 */
[----:B------:R-:W-:Y:S01]  /*10b0*/  IMAD.SHL.U32 R212, R216, 0x8, RZ ;  /* 0x00000008d8d47824 */ /* 0x000fe200078e00ff */
[----:B------:R-:W-:Y:S01]  /*10c0*/  IADD3 R20, P0, R229, R4, RZ ;  /* 0x00000004e5147210 */ /* 0x000fe20007f1e0ff */
[----:B------:R-:W-:Y:S01]  /*10d0*/  IMAD R240, R232, -0x50, R11 ;  /* 0xffffffb0e8f07824 */ /* 0x000fe200078e020b */
[----:B------:R-:W-:Y:S01]  /*10e0*/  SHF.R.S32.HI R17, RZ, 0x1f, R16 ;  /* 0x0000001fff117819 */ /* 0x000fe20000011410 */
[C---:B------:R-:W-:Y:S01]  /*10f0*/  IMAD R22, R24.reuse, c[0x0][0x1e0], RZ ;  /* 0x0000780018167a24 */ /* 0x040fe200078e02ff */
[----:B------:R-:W-:Y:S01]  /*1100*/  LOP3.LUT R225, R225, 0x1c0, RZ, 0xc0, !PT ;  /* 0x000001c0e1e17812 */ /* 0x000fe200078ec0ff */
[----:B------:R-:W-:Y:S01]  /*1110*/  IMAD R24, R24, c[0x0][0x1b0], RZ ;  /* 0x00006c0018187a24 */ /* 0x000fe200078e02ff */
[----:B------:R-:W-:Y:S01]  /*1120*/  ISETP.GE.AND P3, PT, R16, c[0x0][0x1cc], PT ;  /* 0x0000730010007a0c */ /* 0x000fe20003f66270 */
[C---:B------:R-:W-:Y:S01]  /*1130*/  IMAD R22, R9.reuse, c[0x0][0x1e4], R22 ;  /* 0x0000790009167a24 */ /* 0x040fe200078e0216 */
[----:B------:R-:W-:Y:S01]  /*1140*/  LOP3.LUT R212, R212, 0x8, RZ, 0xc0, !PT ;  /* 0x00000008d4d47812 */ /* 0x000fe200078ec0ff */
[----:B------:R-:W-:Y:S01]  /*1150*/  IMAD.WIDE.U32 R12, R9, c[0x0][0x1e0], R16 ;  /* 0x00007800090c7a25 */ /* 0x000fe200078e0010 */
[----:B------:R-:W-:Y:S01]  /*1160*/  LEA.HI R249, R216, R216, RZ, 0x1 ;  /* 0x000000d8d8f97211 */ /* 0x000fe200078f08ff */
[----:B------:R-:W-:Y:S01]  /*1170*/  CS2R R166, SRZ ;  /* 0x0000000000a67805 */ /* 0x000fe2000001ff00 */
[----:B------:R-:W-:Y:S01]  /*1180*/  CS2R R164, SRZ ;  /* 0x0000000000a47805 */ /* 0x000fe2000001ff00 */
[----:B------:R-:W-:Y:S01]  /*1190*/  IMAD.IADD R23, R13, 0x1, R22 ;  /* 0x000000010d177824 */ /* 0x000fe200078e0216 */
[----:B------:R-:W-:Y:S01]  /*11a0*/  SHF.R.S32.HI R13, RZ, 0x1f, R229 ;  /* 0x0000001fff0d7819 */ /* 0x000fe200000114e5 */
[----:B------:R-:W-:Y:S01]  /*11b0*/  IMAD R24, R9, c[0x0][0x1b4], R24 ;  /* 0x00006d0009187a24 */ /* 0x000fe200078e0218 */
[----:B------:R-:W-:Y:S01]  /*11c0*/  LOP3.LUT R249, R249, 0x1ffffffe, RZ, 0xc0, !PT ;  /* 0x1ffffffef9f97812 */ /* 0x000fe200078ec0ff */
[----:B------:R-:W-:Y:S01]  /*11d0*/  IMAD.WIDE.U32 R26, R9, c[0x0][0x1b0], R16 ;  /* 0x00006c00091a7a25 */ /* 0x000fe200078e0010 */
[----:B------:R-:W-:Y:S01]  /*11e0*/  CS2R R162, SRZ ;  /* 0x0000000000a27805 */ /* 0x000fe2000001ff00 */
[----:B------:R-:W-:Y:S01]  /*11f0*/  CS2R R160, SRZ ;  /* 0x0000000000a07805 */ /* 0x000fe2000001ff00 */
[----:B------:R-:W-:Y:S01]  /*1200*/  CS2R R158, SRZ ;  /* 0x00000000009e7805 */ /* 0x000fe2000001ff00 */
[----:B------:R-:W-:Y:S01]  /*1210*/  IMAD.MOV.U32 R22, RZ, RZ, R12 ;  /* 0x000000ffff167224 */ /* 0x000fe200078e000c */
[----:B------:R-:W-:Y:S01]  /*1220*/  CS2R R156, SRZ ;  /* 0x00000000009c7805 */ /* 0x000fe2000001ff00 */
[----:B------:R-:W-:Y:S01]  /*1230*/  IMAD R9, R7, c[0x0][0x1e8], RZ ;  /* 0x00007a0007097a24 */ /* 0x000fe200078e02ff */
[----:B------:R-:W-:Y:S01]  /*1240*/  CS2R R154, SRZ ;  /* 0x00000000009a7805 */ /* 0x000fe2000001ff00 */
[----:B------:R-:W-:Y:S01]  /*1250*/  IMAD.X R21, R13, 0x1, R5, P0 ;  /* 0x000000010d157824 */ /* 0x000fe200000e0605 */
[----:B------:R-:W-:Y:S01]  /*1260*/  IADD3 R5, P0, R229, R2, RZ ;  /* 0x00000002e5057210 */ /* 0x000fe20007f1e0ff */
[----:B------:R-:W-:Y:S01]  /*1270*/  IMAD R7, R7, c[0x0][0x1b8], RZ ;  /* 0x00006e0007077a24 */ /* 0x000fe200078e02ff */
[----:B------:R-:W-:Y:S01]  /*1280*/  LOP3.LUT R2, R225, 0x38, R16, 0xf8, !PT ;  /* 0x00000038e1027812 */ /* 0x000fe200078ef810 */
[C---:B------:R-:W-:Y:S01]  /*1290*/  IMAD R14, R18.reuse, c[0x0][0x1ec], R9 ;  /* 0x00007b00120e7a24 */ /* 0x040fe200078e0209 */
[----:B------:R-:W-:Y:S01]  /*12a0*/  SHF.R.U32.HI R225, RZ, 0x3, R225 ;  /* 0x00000003ffe17819 */ /* 0x000fe200000116e1 */
[----:B------:R-:W-:Y:S01]  /*12b0*/  IMAD.WIDE.U32 R22, R18, c[0x0][0x1e8], R22 ;  /* 0x00007a0012167a25 */ /* 0x000fe200078e0016 */
[----:B------:R-:W-:Y:S01]  /*12c0*/  CS2R R152, SRZ ;  /* 0x0000000000987805 */ /* 0x000fe2000001ff00 */
[----:B------:R-:W-:Y:S01]  /*12d0*/  CS2R R150, SRZ ;  /* 0x0000000000967805 */ /* 0x000fe2000001ff00 */
[----:B------:R-:W-:Y:S01]  /*12e0*/  LOP3.LUT R225, R2, R225, RZ, 0x3c, !PT ;  /* 0x000000e102e17212 */ /* 0x000fe200078e3cff */
[----:B------:R-:W-:Y:S01]  /*12f0*/  IMAD.WIDE R20, R232, 0x50, R20 ;  /* 0x00000050e8147825 */ /* 0x000fe200078e0214 */
[----:B------:R-:W-:Y:S01]  /*1300*/  CS2R R148, SRZ ;  /* 0x0000000000947805 */ /* 0x000fe2000001ff00 */
[----:B------:R-:W-:Y:S01]  /*1310*/  CS2R R146, SRZ ;  /* 0x0000000000927805 */ /* 0x000fe2000001ff00 */
[----:B------:R-:W-:Y:S01]  /*1320*/  CS2R R144, SRZ ;  /* 0x0000000000907805 */ /* 0x000fe2000001ff00 */
[----:B------:R-:W-:Y:S01]  /*1330*/  IMAD R4, R18, c[0x0][0x1bc], R7 ;  /* 0x00006f0012047a24 */ /* 0x000fe200078e0207 */
[----:B------:R-:W-:Y:S01]  /*1340*/  CS2R R142, SRZ ;  /* 0x00000000008e7805 */ /* 0x000fe2000001ff00 */
[----:B------:R-:W-:Y:S01]  /*1350*/  IMAD.IADD R15, R23, 0x1, R14 ;  /* 0x00000001170f7824 */ /* 0x000fe200078e020e */
[----:B------:R-:W-:Y:S01]  /*1360*/  CS2R R140, SRZ ;  /* 0x00000000008c7805 */ /* 0x000fe2000001ff00 */
[----:B------:R-:W-:Y:S01]  /*1370*/  IMAD.MOV.U32 R14, RZ, RZ, R22 ;  /* 0x000000ffff0e7224 */ /* 0x000fe200078e0016 */
[----:B------:R-:W-:Y:S01]  /*1380*/  CS2R R138, SRZ ;  /* 0x00000000008a7805 */ /* 0x000fe2000001ff00 */
[----:B------:R-:W-:Y:S01]  /*1390*/  IMAD R7, R21, c[0x0][0x1d8], RZ ;  /* 0x0000760015077a24 */ /* 0x000fe200078e02ff */
[----:B------:R-:W-:Y:S01]  /*13a0*/  CS2R R136, SRZ ;  /* 0x0000000000887805 */ /* 0x000fe2000001ff00 */
[C---:B------:R-:W-:Y:S01]  /*13b0*/  IMAD.WIDE.U32 R14, R20.reuse, c[0x0][0x1d8], R14 ;  /* 0x00007600140e7a25 */ /* 0x040fe200078e000e */
[----:B------:R-:W-:Y:S01]  /*13c0*/  CS2R R134, SRZ ;  /* 0x0000000000867805 */ /* 0x000fe2000001ff00 */
[----:B------:R-:W-:Y:S01]  /*13d0*/  CS2R R132, SRZ ;  /* 0x0000000000847805 */ /* 0x000fe2000001ff00 */
[----:B------:R-:W-:Y:S01]  /*13e0*/  CS2R R130, SRZ ;  /* 0x0000000000827805 */ /* 0x000fe2000001ff00 */
[----:B------:R-:W-:Y:S01]  /*13f0*/  IMAD R7, R20, c[0x0][0x1dc], R7 ;  /* 0x0000770014077a24 */ /* 0x000fe200078e0207 */
[----:B------:R-:W-:Y:S01]  /*1400*/  CS2R R128, SRZ ;  /* 0x0000000000807805 */ /* 0x000fe2000001ff00 */
[----:B------:R-:W-:Y:S01]  /*1410*/  IMAD.X R13, R13, 0x1, R3, P0 ;  /* 0x000000010d0d7824 */ /* 0x000fe200000e0603 */
[----:B------:R-:W-:Y:S01]  /*1420*/  LEA R32, P0, R14, c[0x0][0x1c0], 0x1 ;  /* 0x000070000e207a11 */ /* 0x000fe200078008ff */
[----:B------:R-:W-:Y:S01]  /*1430*/  IMAD.IADD R2, R15, 0x1, R7 ;  /* 0x000000010f027824 */ /* 0x000fe200078e0207 */
[----:B------:R-:W-:Y:S01]  /*1440*/  IADD3 R7, R16, 0x40, RZ ;  /* 0x0000004010077810 */ /* 0x000fe20007ffe0ff */
[----:B------:R-:W-:Y:S01]  /*1450*/  IMAD.IADD R9, R11, 0x1, -R229 ;  /* 0x000000010b097824 */ /* 0x000fe200078e0ae5 */
[----:B------:R-:W-:Y:S01]  /*1460*/  CS2R R126, SRZ ;  /* 0x00000000007e7805 */ /* 0x000fe2000001ff00 */
[----:B------:R-:W-:Y:S01]  /*1470*/  IMAD.IADD R25, R27, 0x1, R24 ;  /* 0x000000011b197824 */ /* 0x000fe200078e0218 */
[----:B------:R-:W-:Y:S01]  /*1480*/  LEA.HI.X R33, R14, c[0x0][0x1c4], R2, 0x1, P0 ;  /* 0x000071000e217a11 */ /* 0x000fe200000f0c02 */
[----:B------:R-:W-:Y:S01]  /*1490*/  IMAD R9, R232, -0x50, R9 ;  /* 0xffffffb0e8097824 */ /* 0x000fe200078e0209 */
[----:B------:R-:W-:Y:S01]  /*14a0*/  LEA.HI R2, R6, R223, RZ, 0x6 ;  /* 0x000000df06027211 */ /* 0x000fe200078f30ff */
[----:B------:R-:W-:Y:S01]  /*14b0*/  IMAD.MOV.U32 R24, RZ, RZ, R26 ;  /* 0x000000ffff187224 */ /* 0x000fe200078e001a */
[----:B------:R-:W-:Y:S01]  /*14c0*/  ISETP.GE.AND P4, PT, R7, c[0x0][0x1cc], PT ;  /* 0x0000730007007a0c */ /* 0x000fe20003f86270 */
[----:B------:R-:W-:Y:S01]  /*14d0*/  IMAD R3, R21, c[0x0][0x1a8], RZ ;  /* 0x00006a0015037a24 */ /* 0x000fe200078e02ff */
[----:B------:R-:W-:Y:S01]  /*14e0*/  SHF.R.S32.HI R2, RZ, 0x6, R2 ;  /* 0x00000006ff027819 */ /* 0x000fe20000011402 */
[----:B------:R-:W-:Y:S01]  /*14f0*/  IMAD.WIDE.U32 R18, R18, c[0x0][0x1b8], R24 ;  /* 0x00006e0012127a25 */ /* 0x000fe200078e0018 */
[C---:B------:R-:W-:Y:S01]  /*1500*/  ISETP.LT.OR P1, PT, R9.reuse, 0x1, P3 ;  /* 0x000000010900780c */ /* 0x040fe20001f21670 */
[----:B------:R-:W-:Y:S01]  /*1510*/  CS2R R124, SRZ ;  /* 0x00000000007c7805 */ /* 0x000fe2000001ff00 */
[----:B------:R-:W-:Y:S01]  /*1520*/  ISETP.LT.OR P2, PT, R9, 0x1, P4 ;  /* 0x000000010900780c */ /* 0x000fe20002741670 */
[----:B------:R-:W-:Y:S01]  /*1530*/  IMAD R225, R2, 0x200, R225 ;  /* 0x0000020002e17824 */ /* 0x000fe200078e02e1 */
[----:B------:R-:W-:Y:S01]  /*1540*/  CS2R R122, SRZ ;  /* 0x00000000007a7805 */ /* 0x000fe2000001ff00 */
[----:B------:R-:W-:Y:S01]  /*1550*/  IMAD.IADD R19, R19, 0x1, R4 ;  /* 0x0000000113137824 */ /* 0x000fe200078e0204 */
[----:B------:R-:W-:Y:S01]  /*1560*/  IADD3 R4, R16, 0x80, RZ ;  /* 0x0000008010047810 */ /* 0x000fe20007ffe0ff */
[----:B------:R-:W-:Y:S01]  /*1570*/  IMAD.SHL.U32 R225, R225, 0x2, RZ ;  /* 0x00000002e1e17824 */ /* 0x000fe200078e00ff */
[----:B------:R-:W-:Y:S01]  /*1580*/  CS2R R120, SRZ ;  /* 0x0000000000787805 */ /* 0x000fe2000001ff00 */
[----:B------:R-:W-:Y:S01]  /*1590*/  IMAD R12, R20, c[0x0][0x1ac], R3 ;  /* 0x00006b00140c7a24 */ /* 0x000fe200078e0203 */
[----:B------:R-:W-:Y:S01]  /*15a0*/  ISETP.GE.AND P5, PT, R4, c[0x0][0x1cc], PT ;  /* 0x0000730004007a0c */ /* 0x000fe20003fa6270 */
[----:B------:R-:W-:Y:S01]  /*15b0*/  IMAD.MOV.U32 R3, RZ, RZ, c[0x0][0x1d8] ;  /* 0x00007600ff037624 */ /* 0x000fe200078e00ff */
[----:B------:R-:W-:Y:S01]  /*15c0*/  CS2R R118, SRZ ;  /* 0x0000000000767805 */ /* 0x000fe2000001ff00 */
[----:B------:R-:W-:Y:S01]  /*15d0*/  @!PT LDS RZ, [RZ] ;  /* 0x00000000fffff984 */ /* 0x000fe20000000800 */
[----:B------:R-:W-:Y:S01]  /*15e0*/  @!PT LDS RZ, [RZ] ;  /* 0x00000000fffff984 */ /* 0x000fe20000000800 */
[----:B------:R-:W-:Y:S01]  /*15f0*/  @!PT LDS RZ, [RZ] ;  /* 0x00000000fffff984 */ /* 0x000fe20000000800 */
[----:B------:R1:W-:Y:S01]  /*1600*/  LDGSTS.E.BYPASS.LTC128B.128 [R225+0x7880], [R32.64], !P1 ;  /* 0x0788000020e17fae */ /* 0x0003e2000c901d4a */
[----:B------:R-:W-:Y:S01]  /*1610*/  ISETP.LT.OR P1, PT, R9, 0x1, P5 ;  /* 0x000000010900780c */ /* 0x000fe20002f21670 */
[----:B------:R-:W-:Y:S01]  /*1620*/  IMAD.MOV.U32 R14, RZ, RZ, c[0x0][0x1dc] ;  /* 0x00007700ff0e7624 */ /* 0x000fe200078e00ff */
[----:B------:R-:W-:Y:S01]  /*1630*/  LEA R22, P0, R3, R32, 0x6 ;  /* 0x0000002003167211 */ /* 0x000fe200078030ff */
[----:B------:R1:W-:Y:S01]  /*1640*/  LDGSTS.E.BYPASS.LTC128B.128 [R225+0xa080], [R32.64+0x80], !P2 ;  /* 0x0a08008020e17fae */ /* 0x0003e2000d101d4a */
[----:B------:R-:W-:Y:S01]  /*1650*/  ISETP.GT.AND P2, PT, R223, 0x7f, PT ;  /* 0x0000007fdf00780c */ /* 0x000fe20003f44270 */
[----:B------:R-:W-:Y:S01]  /*1660*/  IMAD.U32 R15, RZ, RZ, UR6 ;  /* 0x00000006ff0f7e24 */ /* 0x000fe2000f8e00ff */
[----:B------:R-:W-:Y:S01]  /*1670*/  LEA.HI.X R23, R3, R33, R14, 0x6, P0 ;  /* 0x0000002103177211 */ /* 0x000fe200000f340e */
[----:B------:R-:W-:Y:S01]  /*1680*/  IMAD.WIDE.U32 R20, R20, c[0x0][0x1a8], R18 ;  /* 0x00006a0014147a25 */ /* 0x000fe200078e0012 */
[C---:B------:R-:W-:Y:S01]  /*1690*/  ISETP.LT.OR P5, PT, R9.reuse, 0x21, P5 ;  /* 0x000000210900780c */ /* 0x040fe20002fa1670 */
[----:B------:R-:W-:Y:S01]  /*16a0*/  CS2R R116, SRZ ;  /* 0x0000000000747805 */ /* 0x000fe2000001ff00 */
[----:B------:R-:W-:Y:S01]  /*16b0*/  CS2R R114, SRZ ;  /* 0x0000000000727805 */ /* 0x000fe2000001ff00 */
[----:B------:R-:W-:Y:S01]  /*16c0*/  IMAD.U32 R3, RZ, RZ, UR5 ;  /* 0x00000005ff037e24 */ /* 0x000fe2000f8e00ff */
[----:B------:R-:W-:Y:S01]  /*16d0*/  ULDC.64 UR4, c[0x0][0x1a8] ;  /* 0x00006a0000047ab9 */ /* 0x000fe20000000a00 */
[----:B------:R1:W-:Y:S01]  /*16e0*/  LDGSTS.E.BYPASS.LTC128B.128 [R225+0xc880], [R32.64+0x100], !P1 ;  /* 0x0c88010020e17fae */ /* 0x0003e2000c901d4a */
[----:B------:R-:W-:Y:S01]  /*16f0*/  ISETP.LT.OR P1, PT, R9, 0x21, P3 ;  /* 0x000000210900780c */ /* 0x000fe20001f21670 */
[----:B------:R-:W-:Y:S01]  /*1700*/  IMAD.MOV.U32 R14, RZ, RZ, c[0x0][0x1ac] ;  /* 0x00006b00ff0e7624 */ /* 0x000fe200078e00ff */
[----:B------:R-:W-:Y:S01]  /*1710*/  USHF.L.U32 UR6, UR4, 0x5, URZ ;  /* 0x0000000504067899 */ /* 0x000fe2000800063f */
[----:B------:R-:W-:Y:S01]  /*1720*/  @!P2 LEA R18, P0, R15, R22, 0x1 ;  /* 0x000000160f12a211 */ /* 0x000fe200078008ff */
[----:B------:R-:W-:Y:S01]  /*1730*/  IMAD R26, R13, c[0x0][0x178], RZ ;  /* 0x00005e000d1a7a24 */ /* 0x000fe200078e02ff */
[----:B------:R-:W-:Y:S01]  /*1740*/  USHF.L.U64.HI UR5, UR4, UR7, UR5 ;  /* 0x0000000704057299 */ /* 0x000fe20008010205 */
[----:B------:R-:W-:Y:S01]  /*1750*/  IMAD.WIDE.U32 R28, R5, c[0x0][0x178], R16 ;  /* 0x00005e00051c7a25 */ /* 0x000fe200078e0010 */
[----:B------:R-:W-:Y:S01]  /*1760*/  @!P2 LEA.HI.X R19, R15, R23, R3, 0x1, P0 ;  /* 0x000000170f13a211 */ /* 0x000fe200000f0c03 */
[----:B------:R-:W-:Y:S01]  /*1770*/  CS2R R112, SRZ ;  /* 0x0000000000707805 */ /* 0x000fe2000001ff00 */
[C---:B------:R-:W-:Y:S01]  /*1780*/  LEA R24, P0, R20.reuse, c[0x0][0x190], 0x1 ;  /* 0x0000640014187a11 */ /* 0x040fe200078008ff */
[----:B------:R-:W-:Y:S01]  /*1790*/  IMAD.IADD R3, R21, 0x1, R12 ;  /* 0x0000000115037824 */ /* 0x000fe200078e020c */
[----:B------:R-:W-:Y:S01]  /*17a0*/  ISETP.LT.OR P2, PT, R9, 0x21, P4 ;  /* 0x000000210900780c */ /* 0x000fe20002741670 */
[----:B------:R-:W-:Y:S01]  /*17b0*/  IMAD R26, R5, c[0x0][0x17c], R26 ;  /* 0x00005f00051a7a24 */ /* 0x000fe200078e021a */
[----:B------:R2:W-:Y:S01]  /*17c0*/  LDGSTS.E.BYPASS.LTC128B.128 [R225+0x8880], [R22.64], !P1 ;  /* 0x0888000016e17fae */ /* 0x0005e2000c901d4a */
[----:B------:R-:W-:Y:S01]  /*17d0*/  ISETP.GT.AND P1, PT, R223, 0x7f, PT ;  /* 0x0000007fdf00780c */ /* 0x000fe20003f24270 */
[----:B------:R-:W-:Y:S01]  /*17e0*/  IMAD.U32 R15, RZ, RZ, UR6 ;  /* 0x00000006ff0f7e24 */ /* 0x000fe2000f8e00ff */
[----:B------:R-:W-:Y:S01]  /*17f0*/  LEA.HI.X R25, R20, c[0x0][0x194], R3, 0x1, P0 ;  /* 0x0000650014197a11 */ /* 0x000fe200000f0c03 */
[----:B------:R-:W-:Y:S01]  /*1800*/  IMAD.MOV.U32 R3, RZ, RZ, c[0x0][0x1a8] ;  /* 0x00006a00ff037624 */ /* 0x000fe200078e00ff */
[----:B------:R-:W-:Y:S01]  /*1810*/  SHF.R.S32.HI R12, RZ, 0x1f, R233 ;  /* 0x0000001fff0c7819 */ /* 0x000fe200000114e9 */
[----:B------:R-:W-:Y:S01]  /*1820*/  IMAD.IADD R27, R29, 0x1, R26 ;  /* 0x000000011d1b7824 */ /* 0x000fe200078e021a */
[----:B------:R-:W-:Y:S01]  /*1830*/  UMOV UR6, 0x6 ;  /* 0x0000000600067882 */ /* 0x000fe20000000000 */
[----:B------:R-:W-:Y:S01]  /*1840*/  IMAD.MOV.U32 R26, RZ, RZ, R28 ;  /* 0x000000ffff1a7224 */ /* 0x000fe200078e001c */
[----:B------:R-:W-:Y:S01]  /*1850*/  LEA R30, P0, R3, R24, 0x6 ;  /* 0x00000018031e7211 */ /* 0x000fe200078030ff */
[----:B------:R-:W-:Y:S01]  /*1860*/  IMAD R20, R12, c[0x0][0x180], RZ ;  /* 0x000060000c147a24 */ /* 0x000fe200078e02ff */
[----:B------:R2:W-:Y:S01]  /*1870*/  LDGSTS.E.BYPASS.LTC128B.128 [R225+0xb080], [R22.64+0x80], !P2 ;  /* 0x0b08008016e17fae */ /* 0x0005e2000d101d4a */
[----:B------:R-:W-:Y:S01]  /*1880*/  IMAD.WIDE.U32 R238, R233, c[0x0][0x180], R26 ;  /* 0x00006000e9ee7a25 */ /* 0x000fe200078e001a */
[----:B------:R-:W-:Y:S01]  /*1890*/  LEA.HI.X R31, R3, R25, R14, 0x6, P0 ;  /* 0x00000019031f7211 */ /* 0x000fe200000f340e */
[----:B------:R-:W-:Y:S01]  /*18a0*/  CS2R R102, SRZ ;  /* 0x0000000000667805 */ /* 0x000fe2000001ff00 */
[C---:B------:R-:W-:Y:S01]  /*18b0*/  @!P1 ISETP.LT.OR P2, PT, R9.reuse, 0x41, P4 ;  /* 0x000000410900980c */ /* 0x040fe20002741670 */
[----:B------:R-:W-:Y:S01]  /*18c0*/  IMAD.U32 R3, RZ, RZ, UR5 ;  /* 0x00000005ff037e24 */ /* 0x000fe2000f8e00ff */
[----:B------:R-:W-:Y:S01]  /*18d0*/  @!P1 ISETP.GE.AND P0, PT, R9, 0x41, PT ;  /* 0x000000410900980c */ /* 0x000fe20003f06270 */
[----:B------:R-:W-:Y:S01]  /*18e0*/  IMAD R20, R233, c[0x0][0x184], R20 ;  /* 0x00006100e9147a24 */ /* 0x000fe200078e0214 */
[----:B------:R-:W-:Y:S01]  /*18f0*/  ISETP.GT.AND P4, PT, R223, 0x7f, PT ;  /* 0x0000007fdf00780c */ /* 0x000fe20003f84270 */
[----:B------:R2:W-:Y:S01]  /*1900*/  LDGSTS.E.BYPASS.LTC128B.128 [R225+0xd880], [R22.64+0x100], !P5 ;  /* 0x0d88010016e17fae */ /* 0x0005e2000e901d4a */
[C---:B------:R-:W-:Y:S01]  /*1910*/  @!P1 ISETP.GE.OR P3, PT, R16.reuse, c[0x0][0x1cc], !P0 ;  /* 0x0000730010009a0c */ /* 0x040fe20004766670 */
[----:B------:R-:W-:Y:S01]  /*1920*/  IMAD.IADD R239, R239, 0x1, R20 ;  /* 0x00000001efef7824 */ /* 0x000fe200078e0214 */
[----:B------:R-:W-:Y:S01]  /*1930*/  ULDC.64 UR4, c[0x0][0x178] ;  /* 0x00005e0000047ab9 */ /* 0x000fe20000000a00 */
[----:B------:R-:W-:Y:S01]  /*1940*/  ISETP.GE.AND P5, PT, R16, c[0x0][0x19c], PT ;  /* 0x0000670010007a0c */ /* 0x000fe20003fa6270 */
[----:B------:R-:W-:Y:S01]  /*1950*/  USHF.L.U64.HI UR8, UR4, UR6, UR5 ;  /* 0x0000000604087299 */ /* 0x000fe20008010205 */
[----:B------:R-:W-:Y:S01]  /*1960*/  IMAD.WIDE.U32 R238, R234, c[0x0][0x188], R238 ;  /* 0x00006200eaee7a25 */ /* 0x000fe200078e00ee */
[----:B------:R-:W-:Y:S01]  /*1970*/  USHF.L.U32 UR9, UR4, 0x6, URZ ;  /* 0x0000000604097899 */ /* 0x000fe2000800063f */
[----:B------:R-:W-:Y:S01]  /*1980*/  CS2R R100, SRZ ;  /* 0x0000000000647805 */ /* 0x000fe2000001ff00 */
[----:B------:R-:W-:Y:S01]  /*1990*/  CS2R R98, SRZ ;  /* 0x0000000000627805 */ /* 0x000fe2000001ff00 */
[----:B------:R-:W-:Y:S01]  /*19a0*/  IMAD.MOV.U32 R250, RZ, RZ, R238 ;  /* 0x000000fffffa7224 */ /* 0x000fe200078e00ee */
[----:B------:R-:W-:Y:S01]  /*19b0*/  CS2R R96, SRZ ;  /* 0x0000000000607805 */ /* 0x000fe2000001ff00 */
[----:B------:R-:W-:Y:S01]  /*19c0*/  @!P4 ISETP.GE.OR P1, PT, R4, c[0x0][0x1cc], !P0 ;  /* 0x000073000400ca0c */ /* 0x000fe20004726670 */
[----:B------:R-:W-:Y:S01]  /*19d0*/  IMAD.SHL.U32 R21, R223, 0x4, RZ ;  /* 0x00000004df157824 */ /* 0x000fe200078e00ff */
[----:B------:R-:W-:Y:S01]  /*19e0*/  @!P4 LEA R28, P0, R15, R30, 0x1 ;  /* 0x0000001e0f1cc211 */ /* 0x000fe200078008ff */
[----:B------:R3:W-:Y:S01]  /*19f0*/  @!P4 LDGSTS.E.BYPASS.LTC128B.128 [R225+0x9880], [R18.64], !P3 ;  /* 0x0988000012e1cfae */ /* 0x0007e2000d901d4a */
[----:B------:R-:W-:Y:S01]  /*1a00*/  ISETP.GE.AND P3, PT, R7, c[0x0][0x19c], PT ;  /* 0x0000670007007a0c */ /* 0x000fe20003f66270 */
[----:B------:R-:W-:Y:S01]  /*1a10*/  IMAD R20, R0, 0xc0, RZ ;  /* 0x000000c000147824 */ /* 0x000fe200078e02ff */
[----:B------:R-:W-:Y:S01]  /*1a20*/  @!P4 LEA.HI.X R29, R15, R31, R3, 0x1, P0 ;  /* 0x0000001f0f1dc211 */ /* 0x000fe200000f0c03 */
[----:B------:R-:W-:Y:S01]  /*1a30*/  IMAD R15, R252, UR8, RZ ;  /* 0x00000008fc0f7c24 */ /* 0x000fe2000f8e02ff */
[----:B------:R-:W-:Y:S01]  /*1a40*/  SEL R3, R8, RZ, !P6 ;  /* 0x000000ff08037207 */ /* 0x000fe20007000000 */
[----:B------:R3:W-:Y:S01]  /*1a50*/  @!P4 LDGSTS.E.BYPASS.LTC128B.128 [R225+0xc080], [R18.64+0x80], !P2 ;  /* 0x0c08008012e1cfae */ /* 0x0007e2000d101d4a */
[----:B------:R-:W-:Y:S01]  /*1a60*/  ISETP.LT.OR P0, PT, R9, 0x1, P5 ;  /* 0x000000010900780c */ /* 0x000fe20002f01670 */
[----:B------:R-:W-:Y:S01]  /*1a70*/  USHF.L.U64.HI UR8, UR4, UR7, UR5 ;  /* 0x0000000704087299 */ /* 0x000fe20008010205 */
[----:B------:R-:W-:Y:S01]  /*1a80*/  SHF.R.S32.HI R8, RZ, 0x1f, R252 ;  /* 0x0000001fff087819 */ /* 0x000fe200000114fc */
[----:B------:R-:W-:Y:S01]  /*1a90*/  IMAD R251, R3, c[0x0][0x188], RZ ;  /* 0x0000620003fb7a24 */ /* 0x000fe200078e02ff */
[----:B------:R3:W-:Y:S01]  /*1aa0*/  @!P4 LDGSTS.E.BYPASS.LTC128B.128 [R225+0xe880], [R18.64+0x100], !P1 ;  /* 0x0e88010012e1cfae */ /* 0x0007e2000c901d4a */
[----:B------:R-:W-:Y:S01]  /*1ab0*/  ISETP.LT.OR P2, PT, R9, 0x1, P3 ;  /* 0x000000010900780c */ /* 0x000fe20001f41670 */
[----:B-1----:R-:W-:Y:S01]  /*1ac0*/  IMAD.WIDE.U32 R32, R5, c[0x0][0x208], R16 ;  /* 0x0000820005207a25 */ /* 0x002fe200078e0010 */
[----:B------:R-:W-:Y:S01]  /*1ad0*/  ISETP.GE.AND P4, PT, R4, c[0x0][0x19c], PT ;  /* 0x0000670004007a0c */ /* 0x000fe20003f86270 */
[----:B------:R-:W-:Y:S01]  /*1ae0*/  CS2R R94, SRZ ;  /* 0x00000000005e7805 */ /* 0x000fe2000001ff00 */
[----:B------:R-:W-:Y:S01]  /*1af0*/  ISETP.GT.AND P6, PT, R223, 0x7f, PT ;  /* 0x0000007fdf00780c */ /* 0x000fe20003fc4270 */
[----:B------:R-:W-:Y:S01]  /*1b00*/  IMAD R251, R234, c[0x0][0x18c], R251 ;  /* 0x00006300eafb7a24 */ /* 0x000fe200078e02fb */
[----:B------:R-:W-:Y:S01]  /*1b10*/  ISETP.LT.OR P1, PT, R9, 0x1, P4 ;  /* 0x000000010900780c */ /* 0x000fe20002721670 */
[----:B------:R-:W-:Y:S01]  /*1b20*/  IMAD R14, R8, UR9, R15 ;  /* 0x00000009080e7c24 */ /* 0x000fe2000f8e020f */
[----:B------:R1:W-:Y:S01]  /*1b30*/  LDGSTS.E.BYPASS.LTC128B.128 [R225+0x80], [R24.64], !P0 ;  /* 0x0008000018e17fae */ /* 0x0003e2000c101d4a */
[----:B------:R-:W-:Y:S01]  /*1b40*/  IMAD.IADD R251, R239, 0x1, R251 ;  /* 0x00000001effb7824 */ /* 0x000fe200078e02fb */
[----:B------:R-:W-:Y:S01]  /*1b50*/  CS2R R92, SRZ ;  /* 0x00000000005c7805 */ /* 0x000fe2000001ff00 */
[----:B------:R-:W-:Y:S01]  /*1b60*/  IMAD.U32 R15, RZ, RZ, UR8 ;  /* 0x00000008ff0f7e24 */ /* 0x000fe2000f8e00ff */
[----:B------:R-:W-:Y:S01]  /*1b70*/  CS2R R90, SRZ ;  /* 0x00000000005a7805 */ /* 0x000fe2000001ff00 */
[----:B------:R1:W-:Y:S01]  /*1b80*/  LDGSTS.E.BYPASS.LTC128B.128 [R225+0x2880], [R24.64+0x80], !P2 ;  /* 0x0288008018e17fae */ /* 0x0003e2000d101d4a */
[----:B------:R-:W-:Y:S01]  /*1b90*/  ISETP.LT.OR P2, PT, R9, 0x21, P5 ;  /* 0x000000210900780c */ /* 0x000fe20002f41670 */
[C---:B------:R-:W-:Y:S01]  /*1ba0*/  IMAD R221, R3.reuse, c[0x0][0x278], RZ ;  /* 0x00009e0003dd7a24 */ /* 0x040fe200078e02ff */
[----:B------:R-:W-:Y:S01]  /*1bb0*/  CS2R R88, SRZ ;  /* 0x0000000000587805 */ /* 0x000fe2000001ff00 */
[----:B------:R-:W-:Y:S01]  /*1bc0*/  IMAD R247, R3, c[0x0][0x218], RZ ;  /* 0x0000860003f77a24 */ /* 0x000fe200078e02ff */
[----:B------:R-:W-:Y:S01]  /*1bd0*/  CS2R R86, SRZ ;  /* 0x0000000000567805 */ /* 0x000fe2000001ff00 */
[----:B------:R1:W-:Y:S01]  /*1be0*/  LDGSTS.E.BYPASS.LTC128B.128 [R225+0x5080], [R24.64+0x100], !P1 ;  /* 0x0508010018e17fae */ /* 0x0003e2000c901d4a */
[----:B------:R-:W-:Y:S01]  /*1bf0*/  ISETP.GE.AND P1, PT, R7, c[0x0][0x16c], PT ;  /* 0x00005b0007007a0c */ /* 0x000fe20003f26270 */
[C---:B------:R-:W-:Y:S01]  /*1c00*/  IMAD R221, R234.reuse, c[0x0][0x27c], R221 ;  /* 0x00009f00eadd7a24 */ /* 0x040fe200078e02dd */
[----:B------:R-:W-:Y:S01]  /*1c10*/  CS2R R84, SRZ ;  /* 0x0000000000547805 */ /* 0x000fe2000001ff00 */
[----:B------:R-:W-:Y:S01]  /*1c20*/  IMAD R247, R234, c[0x0][0x21c], R247 ;  /* 0x00008700eaf77a24 */ /* 0x000fe200078e02f7 */
[----:B------:R-:W-:Y:S01]  /*1c30*/  CS2R R82, SRZ ;  /* 0x0000000000527805 */ /* 0x000fe2000001ff00 */
[----:B------:R-:W-:Y:S01]  /*1c40*/  IMAD R242, R12, c[0x0][0x288], RZ ;  /* 0x0000a2000cf27a24 */ /* 0x000fe200078e02ff */
[----:B------:R-:W-:Y:S01]  /*1c50*/  CS2R R80, SRZ ;  /* 0x0000000000507805 */ /* 0x000fe2000001ff00 */
[----:B---3--:R-:W-:Y:S01]  /*1c60*/  IMAD.WIDE.U32 R18, R252, UR9, R250 ;  /* 0x00000009fc127c25 */ /* 0x008fe2000f8e00fa */
[----:B------:R-:W-:Y:S01]  /*1c70*/  USHF.L.U32 UR9, UR4, 0x5, URZ ;  /* 0x0000000504097899 */ /* 0x000fe2000800063f */
[----:B------:R3:W-:Y:S01]  /*1c80*/  LDGSTS.E.BYPASS.LTC128B.128 [R225+0x1080], [R30.64], !P2 ;  /* 0x010800001ee17fae */ /* 0x0007e2000d101d4a */
[----:B------:R-:W-:Y:S01]  /*1c90*/  ISETP.LT.OR P2, PT, R9, 0x21, P3 ;  /* 0x000000210900780c */ /* 0x000fe20001f41670 */
[----:B------:R-:W-:Y:S01]  /*1ca0*/  IMAD.IADD R14, R19, 0x1, R14 ;  /* 0x00000001130e7824 */ /* 0x000fe200078e020e */
[C---:B------:R-:W-:Y:S01]  /*1cb0*/  LEA R26, P0, R18.reuse, c[0x0][0x160], 0x1 ;  /* 0x00005800121a7a11 */ /* 0x040fe200078008ff */
[----:B------:R-:W-:Y:S01]  /*1cc0*/  ULDC.64 UR4, c[0x0][0x208] ;  /* 0x0000820000047ab9 */ /* 0x000fe20000000a00 */
[----:B--2---:R-:W-:Y:S01]  /*1cd0*/  IMAD.U32 R23, RZ, RZ, UR9 ;  /* 0x00000009ff177e24 */ /* 0x004fe2000f8e00ff */
[----:B------:R-:W-:Y:S01]  /*1ce0*/  SHF.R.S32.HI R19, RZ, 0x1f, R0 ;  /* 0x0000001fff137819 */ /* 0x000fe20000011400 */
[----:B------:R-:W-:Y:S01]  /*1cf0*/  USHF.L.U64.HI UR6, UR4, UR6, UR5 ;  /* 0x0000000604067299 */ /* 0x000fe20008010205 */
[----:B------:R-:W-:Y:S01]  /*1d00*/  LEA.HI.X R27, R18, c[0x0][0x164], R14, 0x1, P0 ;  /* 0x00005900121b7a11 */ /* 0x000fe200000f0c0e */
[----:B------:R-:W-:Y:S01]  /*1d10*/  IMAD.U32 R14, RZ, RZ, UR9 ;  /* 0x00000009ff0e7e24 */ /* 0x000fe2000f8e00ff */
[----:B------:R-:W-:Y:S01]  /*1d20*/  LEA R22, P0, R23, R26, 0x1 ;  /* 0x0000001a17167211 */ /* 0x000fe200078008ff */
[----:B------:R-:W-:Y:S01]  /*1d30*/  USHF.L.U32 UR12, UR4, 0x6, URZ ;  /* 0x00000006040c7899 */ /* 0x000fe2000800063f */
[----:B------:R-:W-:Y:S01]  /*1d40*/  IMAD R242, R233, c[0x0][0x28c], R242 ;  /* 0x0000a300e9f27a24 */ /* 0x000fe200078e02f2 */
[----:B------:R-:W-:Y:S01]  /*1d50*/  USHF.L.U64.HI UR5, UR4, UR7, UR5 ;  /* 0x0000000704057299 */ /* 0x000fe20008010205 */
[----:B------:R-:W-:Y:S01]  /*1d60*/  LEA.HI.X R23, R14, R27, R15, 0x1, P0 ;  /* 0x0000001b0e177211 */ /* 0x000fe200000f0c0f */
[----:B------:R3:W-:Y:S01]  /*1d70*/  LDGSTS.E.BYPASS.LTC128B.128 [R225+0x3880], [R30.64+0x80], !P2 ;  /* 0x038800801ee17fae */ /* 0x0007e2000d101d4a */
[----:B------:R-:W-:Y:S01]  /*1d80*/  ISETP.GE.AND P0, PT, R16, c[0x0][0x16c], PT ;  /* 0x00005b0010007a0c */ /* 0x000fe20003f06270 */
[C---:B------:R-:W-:Y:S01]  /*1d90*/  IMAD R219, R3.reuse, c[0x0][0x290], RZ ;  /* 0x0000a40003db7a24 */ /* 0x040fe200078e02ff */
[----:B------:R-:W-:Y:S01]  /*1da0*/  SEL R15, RZ, 0xffffffff, P1 ;  /* 0xffffffffff0f7807 */ /* 0x000fe20000800000 */
[----:B------:R-:W-:Y:S01]  /*1db0*/  IMAD R241, R3, c[0x0][0x240], RZ ;  /* 0x0000900003f17a24 */ /* 0x000fe200078e02ff */
[----:B------:R-:W-:Y:S01]  /*1dc0*/  SEL R14, RZ, 0x1, P0 ;  /* 0x00000001ff0e7807 */ /* 0x000fe20000000000 */
[----:B------:R-:W-:Y:S01]  /*1dd0*/  IMAD R219, R234, c[0x0][0x294], R219 ;  /* 0x0000a500eadb7a24 */ /* 0x000fe200078e02db */
[----:B------:R-:W-:Y:S01]  /*1de0*/  IADD3 R18, P0, R21, R0, RZ ;  /* 0x0000000015127210 */ /* 0x000fe20007f1e0ff */
[----:B------:R-:W-:Y:S01]  /*1df0*/  IMAD.SHL.U32 R15, R15, 0x2, RZ ;  /* 0x000000020f0f7824 */ /* 0x000fe200078e00ff */
[----:B------:R-:W-:Y:S01]  /*1e00*/  ISETP.GE.AND P1, PT, R4, c[0x0][0x16c], PT ;  /* 0x00005b0004007a0c */ /* 0x000fe20003f26270 */
[----:B------:R-:W-:Y:S01]  /*1e10*/  IMAD R241, R234, c[0x0][0x244], R241 ;  /* 0x00009100eaf17a24 */ /* 0x000fe200078e02f1 */
[----:B------:R-:W-:Y:S01]  /*1e20*/  LEA.HI.X.SX32 R19, R21, R19, 0x1, P0 ;  /* 0x0000001315137211 */ /* 0x000fe200000f0eff */
[----:B------:R-:W-:Y:S01]  /*1e30*/  IMAD.IADD R249, R216, 0x1, -R249 ;  /* 0x00000001d8f97824 */ /* 0x000fe200078e0af9 */
[----:B------:R-:W-:Y:S01]  /*1e40*/  SHF.R.S32.HI R21, RZ, 0x1f, R223 ;  /* 0x0000001fff157819 */ /* 0x000fe200000114df */
[----:B------:R-:W-:Y:S01]  /*1e50*/  CS2R R78, SRZ ;  /* 0x00000000004e7805 */ /* 0x000fe2000001ff00 */
[C---:B-1----:R-:W-:Y:S01]  /*1e60*/  IADD3 R24, P0, R20.reuse, R223, RZ ;  /* 0x000000df14187210 */ /* 0x042fe20007f1e0ff */
[--C-:B------:R-:W-:Y:S01]  /*1e70*/  IMAD.WIDE.U32 R244, R233, c[0x0][0x270], R18.reuse ;  /* 0x00009c00e9f47a25 */ /* 0x100fe200078e0012 */
[----:B------:R-:W-:Y:S01]  /*1e80*/  SEL R0, RZ, 0x4, P1 ;  /* 0x00000004ff007807 */ /* 0x000fe20000800000 */
[----:B------:R-:W-:Y:S01]  /*1e90*/  CS2R R76, SRZ ;  /* 0x00000000004c7805 */ /* 0x000fe2000001ff00 */
[----:B------:R-:W-:Y:S01]  /*1ea0*/  LEA.HI.X.SX32 R25, R20, R21, 0x1, P0 ;  /* 0x0000001514197211 */ /* 0x000fe200000f0eff */
[C---:B------:R-:W-:Y:S01]  /*1eb0*/  IMAD.SHL.U32 R21, R252.reuse, 0x40, RZ ;  /* 0x00000040fc157824 */ /* 0x040fe200078e00ff */
[----:B------:R-:W-:Y:S01]  /*1ec0*/  @!P6 ISETP.LT.OR P0, PT, R9, 0x41, P5 ;  /* 0x000000410900e80c */ /* 0x000fe20002f01670 */
[----:B------:R-:W-:Y:S01]  /*1ed0*/  IMAD R20, R13, c[0x0][0x208], RZ ;  /* 0x000082000d147a24 */ /* 0x000fe200078e02ff */
[----:B------:R-:W-:Y:S01]  /*1ee0*/  @!P6 ISETP.LT.OR P5, PT, R9, 0x41, P3 ;  /* 0x000000410900e80c */ /* 0x000fe20001fa1670 */
[----:B------:R-:W-:Y:S01]  /*1ef0*/  IMAD.WIDE.U32 R18, R233, c[0x0][0x288], R18 ;  /* 0x0000a200e9127a25 */ /* 0x000fe200078e0012 */
[C---:B------:R-:W-:Y:S01]  /*1f00*/  ISETP.LT.OR P1, PT, R9.reuse, 0x21, P4 ;  /* 0x000000210900780c */ /* 0x040fe20002721670 */
[----:B------:R-:W-:Y:S01]  /*1f10*/  CS2R R74, SRZ ;  /* 0x00000000004a7805 */ /* 0x000fe2000001ff00 */
[----:B------:R-:W-:Y:S01]  /*1f20*/  @!P6 ISETP.LT.OR P3, PT, R9, 0x41, P4 ;  /* 0x000000410900e80c */ /* 0x000fe20002761670 */
[----:B------:R-:W-:Y:S01]  /*1f30*/  IMAD R20, R5, c[0x0][0x20c], R20 ;  /* 0x0000830005147a24 */ /* 0x000fe200078e0214 */
[----:B------:R-:W-:Y:S01]  /*1f40*/  ISETP.GT.AND P2, PT, R223, 0x7f, PT ;  /* 0x0000007fdf00780c */ /* 0x000fe20003f44270 */
[----:B------:R-:W-:Y:S01]  /*1f50*/  IMAD R5, R252, UR6, RZ ;  /* 0x00000006fc057c24 */ /* 0x000fe2000f8e02ff */
[----:B------:R-:W-:Y:S01]  /*1f60*/  LOP3.LUT R15, R15, 0x2, R14, 0xe2, !PT ;  /* 0x000000020f0f7812 */ /* 0x000fe200078ee20e */
[----:B------:R-:W-:Y:S01]  /*1f70*/  IMAD.IADD R33, R33, 0x1, R20 ;  /* 0x0000000121217824 */ /* 0x000fe200078e0214 */
[----:B------:R-:W-:Y:S01]  /*1f80*/  USHF.L.U32 UR6, UR4, 0x5, URZ ;  /* 0x0000000504067899 */ /* 0x000fe2000800063f */
[----:B------:R-:W-:Y:S01]  /*1f90*/  IMAD R5, R8, UR12, R5 ;  /* 0x0000000c08057c24 */ /* 0x000fe2000f8e0205 */
[----:B------:R-:W-:Y:S01]  /*1fa0*/  LOP3.LUT R0, R15, R0, RZ, 0xfc, !PT ;  /* 0x000000000f007212 */ /* 0x000fe200078efcff */
[----:B------:R-:W-:Y:S01]  /*1fb0*/  IMAD.WIDE.U32 R14, R233, c[0x0][0x210], R32 ;  /* 0x00008400e90e7a25 */ /* 0x000fe200078e0020 */
[----:B------:R-:W-:Y:S01]  /*1fc0*/  P2R R9, PR, RZ, 0x20 ;  /* 0x00000020ff097803 */ /* 0x000fe20000000000 */
[----:B------:R3:W-:Y:S01]  /*1fd0*/  LDGSTS.E.BYPASS.LTC128B.128 [R225+0x6080], [R30.64+0x100], !P1 ;  /* 0x060801001ee17fae */ /* 0x0007e2000c901d4a */
[C---:B------:R-:W-:Y:S01]  /*1fe0*/  LOP3.LUT P4, RZ, R0.reuse, 0x1, RZ, 0xc0, !PT ;  /* 0x0000000100ff7812 */ /* 0x040fe2000788c0ff */
[----:B------:R-:W-:Y:S01]  /*1ff0*/  IMAD.IADD R243, R19, 0x1, R242 ;  /* 0x0000000113f37824 */ /* 0x000fe200078e02f2 */
[----:B------:R-:W-:Y:S01]  /*2000*/  ISETP.NE.AND P1, PT, R9, RZ, PT ;  /* 0x000000ff0900720c */ /* 0x000fe20003f25270 */
[----:B------:R1:W-:Y:S01]  /*2010*/  @!P2 LDGSTS.E.BYPASS.LTC128B.128 [R225+0x2080], [R28.64], !P0 ;  /* 0x020800001ce1afae */ /* 0x0003e2000c101d4a */
[-C--:B------:R-:W-:Y:S01]  /*2020*/  IADD3 R9, -R229, R230.reuse, -R21 ;  /* 0x000000e6e5097210 */ /* 0x080fe20007ffe915 */
[----:B------:R-:W-:Y:S01]  /*2030*/  IMAD.MOV.U32 R242, RZ, RZ, R18 ;  /* 0x000000fffff27224 */ /* 0x000fe200078e0012 */
[C---:B------:R-:W-:Y:S01]  /*2040*/  LOP3.LUT P6, RZ, R0.reuse, 0x2, RZ, 0xc0, !PT ;  /* 0x0000000200ff7812 */ /* 0x040fe200078cc0ff */
[----:B------:R-:W-:Y:S01]  /*2050*/  IMAD.WIDE.U32 R24, R233, c[0x0][0x238], R24 ;  /* 0x00008e00e9187a25 */ /* 0x000fe200078e0018 */
[----:B------:R-:W-:Y:S01]  /*2060*/  LOP3.LUT P5, RZ, R0, 0x4, RZ, 0xc0, !PT ;  /* 0x0000000400ff7812 */ /* 0x000fe200078ac0ff */
[----:B------:R-:W-:Y:S01]  /*2070*/  CS2R R72, SRZ ;  /* 0x0000000000487805 */ /* 0x000fe2000001ff00 */
[-C--:B------:R-:W-:Y:S01]  /*2080*/  LEA.HI R20, R6, R223.reuse, RZ, 0x4 ;  /* 0x000000df06147211 */ /* 0x080fe200078f20ff */
[----:B------:R-:W-:Y:S01]  /*2090*/  IMAD R0, R12, c[0x0][0x270], RZ ;  /* 0x00009c000c007a24 */ /* 0x000fe200078e02ff */
[C---:B------:R-:W-:Y:S01]  /*20a0*/  ISETP.LT.OR P0, PT, R9.reuse, 0x1, !P5 ;  /* 0x000000010900780c */ /* 0x040fe20006f01670 */
[----:B------:R-:W-:Y:S01]  /*20b0*/  IMAD.WIDE.U32 R242, R234, c[0x0][0x290], R242 ;  /* 0x0000a400eaf27a25 */ /* 0x000fe200078e00f2 */
[----:B------:R-:W-:Y:S01]  /*20c0*/  LEA.HI R19, R6, R223, RZ, 0x5 ;  /* 0x000000df06137211 */ /* 0x000fe200078f28ff */
        /* <DEDUP_REMOVED lines=31> */
[----:B------:R-:W-:Y:S01]  /*22c0*/  SHF.R.S32.HI R8, RZ, 0x1f, R21 ;  /* 0x0000001fff087819 */ /* 0x000fe20000011415 */
[----:B------:R4:W-:Y:S01]  /*22d0*/  LDGSTS.E.BYPASS.LTC128B.128 [R225+0x10080], [R22.64], !P2 ;  /* 0x1008000016e17fae */ /* 0x0009e2000d101d4a */
[----:B------:R-:W-:Y:S01]  /*22e0*/  ISETP.GT.AND P2, PT, R223, 0xf, PT ;  /* 0x0000000fdf00780c */ /* 0x000fe20003f44270 */
[----:B------:R-:W-:Y:S01]  /*22f0*/  IMAD.IADD R219, R243, 0x1, R219 ;  /* 0x00000001f3db7824 */ /* 0x000fe200078e02db */
[----:B------:R-:W-:Y:S01]  /*2300*/  ISETP.LT.OR P1, PT, R9, 0x21, !P5 ;  /* 0x000000210900780c */ /* 0x000fe20006f21670 */
[----:B------:R-:W-:Y:S01]  /*2310*/  IMAD R12, R12, c[0x0][0x238], RZ ;  /* 0x00008e000c0c7a24 */ /* 0x000fe200078e02ff */
[----:B------:R-:W-:Y:S01]  /*2320*/  CS2R R56, SRZ ;  /* 0x0000000000387805 */ /* 0x000fe2000001ff00 */
[----:B------:R-:W-:Y:S01]  /*2330*/  CS2R R54, SRZ ;  /* 0x0000000000367805 */ /* 0x000fe2000001ff00 */
[----:B------:R-:W-:Y:S01]  /*2340*/  CS2R R52, SRZ ;  /* 0x0000000000347805 */ /* 0x000fe2000001ff00 */
[----:B------:R4:W-:Y:S01]  /*2350*/  LDGSTS.E.BYPASS.LTC128B.128 [R225+0x12080], [R22.64+0x80], !P0 ;  /* 0x1208008016e17fae */ /* 0x0009e2000c101d4a */
[----:B------:R-:W-:Y:S01]  /*2360*/  IMAD R12, R233, c[0x0][0x23c], R12 ;  /* 0x00008f00e90c7a24 */ /* 0x000fe200078e020c */
[----:B------:R-:W-:Y:S01]  /*2370*/  CS2R R50, SRZ ;  /* 0x0000000000327805 */ /* 0x000fe2000001ff00 */
[----:B------:R-:W-:Y:S01]  /*2380*/  CS2R R48, SRZ ;  /* 0x0000000000307805 */ /* 0x000fe2000001ff00 */
[----:B------:R-:W-:Y:S01]  /*2390*/  CS2R R46, SRZ ;  /* 0x00000000002e7805 */ /* 0x000fe2000001ff00 */
[----:B------:R-:W-:Y:S01]  /*23a0*/  CS2R R44, SRZ ;  /* 0x00000000002c7805 */ /* 0x000fe2000001ff00 */
[----:B------:R-:W-:Y:S01]  /*23b0*/  @!P2 IADD3 R14, P0, R21, R244, RZ ;  /* 0x000000f4150ea210 */ /* 0x000fe20007f1e0ff */
[----:B------:R-:W-:Y:S01]  /*23c0*/  UMOV UR4, URZ ;  /* 0x0000003f00047c82 */ /* 0x000fe20008000000 */
[----:B------:R4:W-:Y:S01]  /*23d0*/  LDGSTS.E.BYPASS.LTC128B.128 [R225+0x14080], [R22.64+0x100], !P1 ;  /* 0x1408010016e17fae */ /* 0x0009e2000c901d4a */
[----:B------:R-:W-:Y:S01]  /*23e0*/  ISETP.LT.OR P1, PT, R0, 0x1, P3 ;  /* 0x000000010000780c */ /* 0x000fe20001f21670 */
[----:B------:R-:W-:Y:S01]  /*23f0*/  UMOV UR13, 0x1 ;  /* 0x00000001000d7882 */ /* 0x000fe20000000000 */
[----:B------:R-:W-:Y:S01]  /*2400*/  @!P2 IMAD.X R9, R8, 0x1, R221, P0 ;  /* 0x000000010809a824 */ /* 0x000fe200000e06dd */
[----:B-1----:R-:W-:Y:S01]  /*2410*/  @!P2 LEA R28, P0, R14, c[0x0][0x258], 0x2 ;  /* 0x000096000e1caa11 */ /* 0x002fe200078010ff */
[----:B--2---:R-:W-:-:S03]  /*2420*/  IMAD.WIDE.U32 R26, R252, UR12, R246 ;  /* 0x0000000cfc1a7c25 */ /* 0x004fc6000f8e00f6 */
[----:B------:R-:W-:Y:S01]  /*2430*/  @!P2 LEA.HI.X R29, R14, c[0x0][0x25c], R9, 0x2, P0 ;  /* 0x000097000e1daa11 */ /* 0x000fe200000f1409 */
[----:B------:R-:W-:Y:S01]  /*2440*/  @!P2 IMAD.SHL.U32 R9, R223, 0x10, RZ ;  /* 0x00000010df09a824 */ /* 0x000fe200078e00ff */
[C---:B---3--:R-:W-:Y:S01]  /*2450*/  LEA R30, P0, R26.reuse, c[0x0][0x1f0], 0x1 ;  /* 0x00007c001a1e7a11 */ /* 0x048fe200078008ff */
[----:B------:R-:W-:Y:S02]  /*2460*/  IMAD.IADD R5, R27, 0x1, R5 ;  /* 0x000000011b057824 */ /* 0x000fe400078e0205 */
[----:B------:R-:W-:Y:S01]  /*2470*/  IMAD.U32 R14, RZ, RZ, UR6 ;  /* 0x00000006ff0e7e24 */ /* 0x000fe2000f8e00ff */
[----:B------:R1:W-:Y:S01]  /*2480*/  @!P2 LDGSTS.E.BYPASS.LTC128B.128 [R9+0x21080], [R28.64] ;  /* 0x210800001c09afae */ /* 0x0003e2000b901d4a */
[----:B------:R-:W-:Y:S02]  /*2490*/  ISETP.GE.AND P2, PT, R7, c[0x0][0x1fc], PT ;  /* 0x00007f0007007a0c */ /* 0x000fe40003f46270 */
[----:B------:R-:W-:Y:S01]  /*24a0*/  LEA.HI.X R31, R26, c[0x0][0x1f4], R5, 0x1, P0 ;  /* 0x00007d001a1f7a11 */ /* 0x000fe200000f0c05 */
[----:B------:R-:W0:Y:S01]  /*24b0*/  LDGDEPBAR ;  /* 0x00000000000079af */ /* 0x000e220000000000 */
[----:B------:R-:W-:Y:S01]  /*24c0*/  ISETP.LT.OR P0, PT, R0, 0x1, P2 ;  /* 0x000000010000780c */ /* 0x000fe20001701670 */
[----:B------:R-:W-:-:S02]  /*24d0*/  IMAD.U32 R5, RZ, RZ, UR5 ;  /* 0x00000005ff057e24 */ /* 0x000fc4000f8e00ff */
[----:B------:R2:W-:Y:S01]  /*24e0*/  LDGSTS.E.BYPASS.LTC128B.128 [R225+0x1b080], [R30.64], !P1 ;  /* 0x1b0800001ee17fae */ /* 0x0005e2000c901d4a */
[----:B----4-:R-:W-:-:S09]  /*24f0*/  IMAD.U32 R22, RZ, RZ, UR6 ;  /* 0x00000006ff167e24 */ /* 0x010fd2000f8e00ff */
[----:B------:R2:W-:Y:S01]  /*2500*/  LDGSTS.E.BYPASS.LTC128B.128 [R225+0x1d080], [R30.64+0x80], !P0 ;  /* 0x1d0800801ee17fae */ /* 0x0005e2000c101d4a */
[----:B------:R-:W-:-:S04]  /*2510*/  LEA R22, P0, R22, R30, 0x1 ;  /* 0x0000001e16167211 */ /* 0x000fc800078008ff */
[----:B------:R-:W-:Y:S02]  /*2520*/  LEA.HI.X R23, R14, R31, R5, 0x1, P0 ;  /* 0x0000001f0e177211 */ /* 0x000fe400000f0c05 */
[----:B------:R-:W-:Y:S02]  /*2530*/  ISETP.GE.AND P0, PT, R4, c[0x0][0x1fc], PT ;  /* 0x00007f0004007a0c */ /* 0x000fe40003f06270 */
[----:B------:R-:W-:Y:S02]  /*2540*/  SHF.R.S32.HI R5, RZ, 0x4, R20 ;  /* 0x00000004ff057819 */ /* 0x000fe40000011414 */
[----:B------:R-:W-:Y:S02]  /*2550*/  ISETP.LT.OR P1, PT, R0, 0x1, P0 ;  /* 0x000000010000780c */ /* 0x000fe40000721670 */
[----:B-1----:R-:W-:Y:S02]  /*2560*/  LEA.HI R9, R20, R5, RZ, 0x1 ;  /* 0x0000000514097211 */ /* 0x002fe400078f08ff */
[----:B------:R-:W-:-:S02]  /*2570*/  ISETP.LT.OR P0, PT, R0, 0x21, P0 ;  /* 0x000000210000780c */ /* 0x000fc40000701670 */
[----:B------:R-:W-:Y:S02]  /*2580*/  LOP3.LUT R9, R9, 0xfffffffe, RZ, 0xc0, !PT ;  /* 0xfffffffe09097812 */ /* 0x000fe400078ec0ff */
[----:B------:R-:W-:-:S03]  /*2590*/  LOP3.LUT R20, R20, 0xfffffff0, RZ, 0xc0, !PT ;  /* 0xfffffff014147812 */ /* 0x000fc600078ec0ff */
[----:B------:R-:W-:Y:S01]  /*25a0*/  IMAD.IADD R9, R5, 0x1, -R9 ;  /* 0x0000000105097824 */ /* 0x000fe200078e0a09 */
[----:B------:R-:W-:Y:S01]  /*25b0*/  SHF.R.S32.HI R5, RZ, 0x5, R19 ;  /* 0x00000005ff057819 */ /* 0x000fe20000011413 */
[----:B------:R2:W-:Y:S01]  /*25c0*/  LDGSTS.E.BYPASS.LTC128B.128 [R225+0x1f080], [R30.64+0x100], !P1 ;  /* 0x1f0801001ee17fae */ /* 0x0005e2000c901d4a */
[----:B------:R-:W-:Y:S01]  /*25d0*/  ISETP.LT.OR P1, PT, R0, 0x21, P3 ;  /* 0x000000210000780c */ /* 0x000fe20001f21670 */
[----:B------:R-:W-:Y:S01]  /*25e0*/  IMAD.SHL.U32 R220, R9, 0x8, RZ ;  /* 0x0000000809dc7824 */ /* 0x000fe200078e00ff */
[----:B------:R-:W-:Y:S02]  /*25f0*/  ISETP.GE.AND P3, PT, R16, c[0x0][0x1fc], PT ;  /* 0x00007f0010007a0c */ /* 0x000fe40003f66270 */
[----:B------:R-:W-:Y:S02]  /*2600*/  LEA.HI R16, R6, R223, RZ, 0x2 ;  /* 0x000000df06107211 */ /* 0x000fe400078f10ff */
[----:B------:R-:W-:Y:S02]  /*2610*/  SEL R6, RZ, 0x1, P3 ;  /* 0x00000001ff067807 */ /* 0x000fe40001800000 */
[----:B------:R-:W-:-:S02]  /*2620*/  SHF.R.S32.HI R15, RZ, 0x2, R16 ;  /* 0x00000002ff0f7819 */ /* 0x000fc40000011410 */
[----:B------:R-:W-:Y:S02]  /*2630*/  SHF.R.S32.HI R14, RZ, 0x1f, R16 ;  /* 0x0000001fff0e7819 */ /* 0x000fe40000011410 */
[----:B------:R-:W-:Y:S01]  /*2640*/  LOP3.LUT R16, R16, 0x3ffffffc, RZ, 0xc0, !PT ;  /* 0x3ffffffc10107812 */ /* 0x000fe200078ec0ff */
[----:B------:R1:W-:Y:S01]  /*2650*/  LDGSTS.E.BYPASS.LTC128B.128 [R225+0x1c080], [R22.64], !P1 ;  /* 0x1c08000016e17fae */ /* 0x0003e2000c901d4a */
[----:B------:R-:W-:Y:S02]  /*2660*/  ISETP.LT.OR P1, PT, R0, 0x21, P2 ;  /* 0x000000210000780c */ /* 0x000fe40001721670 */
[----:B------:R-:W-:Y:S01]  /*2670*/  LEA.HI R13, R14, R15, RZ, 0x3 ;  /* 0x0000000f0e0d7211 */ /* 0x000fe200078f18ff */
[----:B------:R-:W-:Y:S01]  /*2680*/  IMAD.IADD R16, R223, 0x1, -R16 ;  /* 0x00000001df107824 */ /* 0x000fe200078e0a10 */
[----:B------:R-:W-:Y:S02]  /*2690*/  SHF.R.S32.HI R14, RZ, 0x1f, R19 ;  /* 0x0000001fff0e7819 */ /* 0x000fe40000011413 */
[----:B------:R-:W-:Y:S01]  /*26a0*/  LOP3.LUT R0, R13, 0xfffffff8, RZ, 0xc0, !PT ;  /* 0xfffffff80d007812 */ /* 0x000fe200078ec0ff */
[----:B------:R-:W-:Y:S01]  /*26b0*/  IMAD.IADD R13, R25, 0x1, R12 ;  /* 0x00000001190d7824 */ /* 0x000fe200078e020c */
[----:B------:R-:W-:Y:S01]  /*26c0*/  LEA.HI R14, R14, R5, RZ, 0x2 ;  /* 0x000000050e0e7211 */ /* 0x000fe200078f10ff */
[----:B------:R-:W-:Y:S01]  /*26d0*/  IMAD.MOV.U32 R12, RZ, RZ, R24 ;  /* 0x000000ffff0c7224 */ /* 0x000fe200078e0018 */
[----:B------:R-:W-:Y:S01]  /*26e0*/  ISETP.GE.AND P2, PT, R4, c[0x0][0x1fc], PT ;  /* 0x00007f0004007a0c */ /* 0x000fe20003f46270 */
[----:B------:R-:W-:Y:S01]  /*26f0*/  IMAD.IADD R0, R15, 0x1, -R0 ;  /* 0x000000010f007824 */ /* 0x000fe200078e0a00 */
[----:B------:R-:W-:Y:S01]  /*2700*/  LOP3.LUT R14, R14, 0xfffffffc, RZ, 0xc0, !PT ;  /* 0xfffffffc0e0e7812 */ /* 0x000fe200078ec0ff */
[----:B------:R1:W-:Y:S01]  /*2710*/  LDGSTS.E.BYPASS.LTC128B.128 [R225+0x1e080], [R22.64+0x80], !P1 ;  /* 0x1e08008016e17fae */ /* 0x0003e2000c901d4a */
[----:B------:R-:W-:Y:S01]  /*2720*/  ISETP.GE.AND P1, PT, R7, c[0x0][0x1fc], PT ;  /* 0x00007f0007007a0c */ /* 0x000fe20003f26270 */
[----:B------:R-:W-:Y:S01]  /*2730*/  IMAD.SHL.U32 R17, R0, 0x10, RZ ;  /* 0x0000001000117824 */ /* 0x000fe200078e00ff */
[----:B------:R-:W-:Y:S01]  /*2740*/  ISETP.GE.AND P3, PT, R223, 0x10, PT ;  /* 0x00000010df00780c */ /* 0x000fe20003f66270 */
[----:B------:R-:W-:Y:S01]  /*2750*/  IMAD.IADD R7, R5, 0x1, -R14 ;  /* 0x0000000105077824 */ /* 0x000fe200078e0a0e */
[----:B------:R1:W-:Y:S01]  /*2760*/  LDGSTS.E.BYPASS.LTC128B.128 [R225+0x20080], [R22.64+0x100], !P0 ;  /* 0x2008010016e17fae */ /* 0x0003e2000c101d4a */
[----:B------:R-:W-:Y:S01]  /*2770*/  IADD3 R14, P0, R21, R242, RZ ;  /* 0x000000f2150e7210 */ /* 0x000fe20007f1e0ff */
[----:B------:R-:W-:Y:S01]  /*2780*/  IMAD.WIDE.U32 R234, R234, c[0x0][0x240], R12 ;  /* 0x00009000eaea7a25 */ /* 0x000fe200078e000c */
[----:B------:R-:W-:-:S02]  /*2790*/  LOP3.LUT R17, R212, 0x70, R17, 0xf8, !PT ;  /* 0x00000070d4117812 */ /* 0x000fc400078ef811 */
[C---:B------:R-:W-:Y:S01]  /*27a0*/  LEA.HI R15, R7.reuse, R7, RZ, 0x1 ;  /* 0x00000007070f7211 */ /* 0x040fe200078f08ff */
[----:B------:R-:W-:Y:S01]  /*27b0*/  IMAD.SHL.U32 R18, R7, 0x100, RZ ;  /* 0x0000010007127824 */ /* 0x000fe200078e00ff */
[----:B------:R-:W-:Y:S01]  /*27c0*/  SEL R13, RZ, 0xffffffff, P1 ;  /* 0xffffffffff0d7807 */ /* 0x000fe20000800000 */
[----:B------:R-:W-:Y:S01]  /*27d0*/  IMAD.X R21, R8, 0x1, R219, P0 ;  /* 0x0000000108157824 */ /* 0x000fe200000e06db */
[----:B------:R-:W-:Y:S01]  /*27e0*/  LOP3.LUT R8, R19, 0xffffffe0, RZ, 0xc0, !PT ;  /* 0xffffffe013087812 */ /* 0x000fe200078ec0ff */
[----:B------:R-:W-:Y:S01]  /*27f0*/  IMAD.SHL.U32 R15, R15, 0x100, RZ ;  /* 0x000001000f0f7824 */ /* 0x000fe200078e00ff */
[----:B------:R-:W-:Y:S01]  /*2800*/  LOP3.LUT R17, R17, 0x100, R18, 0xf8, !PT ;  /* 0x0000010011117812 */ /* 0x000fe200078ef812 */
[C---:B------:R-:W-:Y:S01]  /*2810*/  IMAD.IADD R19, R223.reuse, 0x1, -R20 ;  /* 0x00000001df137824 */ /* 0x040fe200078e0a14 */
[----:B------:R-:W-:Y:S01]  /*2820*/  LOP3.LUT P1, RZ, R10, 0x4, RZ, 0xc0, !PT ;  /* 0x000000040aff7812 */ /* 0x000fe2000782c0ff */
[----:B------:R-:W-:Y:S01]  /*2830*/  IMAD.IADD R8, R223, 0x1, -R8 ;  /* 0x00000001df087824 */ /* 0x000fe200078e0a08 */
[----:B------:R-:W-:Y:S01]  /*2840*/  LOP3.LUT R15, R15, 0x7ffffe00, RZ, 0xc0, !PT ;  /* 0x7ffffe000f0f7812 */ /* 0x000fe200078ec0ff */
[----:B------:R-:W-:Y:S01]  /*2850*/  IMAD.SHL.U32 R12, R7, 0x10, RZ ;  /* 0x00000010070c7824 */ /* 0x000fe200078e00ff */
[----:B------:R-:W-:Y:S01]  /*2860*/  SHF.R.U32.HI R4, RZ, 0x3, R17 ;  /* 0x00000003ff047819 */ /* 0x000fe20000011611 */
[----:B------:R-:W-:Y:S01]  /*2870*/  IMAD.SHL.U32 R13, R13, 0x2, RZ ;  /* 0x000000020d0d7824 */ /* 0x000fe200078e00ff */
[----:B------:R-:W-:Y:S01]  /*2880*/  SHF.R.S32.HI R25, RZ, 0x1f, R8 ;  /* 0x0000001fff197819 */ /* 0x000fe20000011408 */
[----:B------:R-:W-:Y:S01]  /*2890*/  IMAD R15, R16, 0x2, R15 ;  /* 0x00000002100f7824 */ /* 0x000fe200078e020f */
[----:B------:R-:W-:Y:S01]  /*28a0*/  LOP3.LUT R4, R17, 0x28, R4, 0x78, !PT ;  /* 0x0000002811047812 */ /* 0x000fe200078e7804 */
[----:B------:R-:W-:Y:S01]  /*28b0*/  IMAD.IADD R241, R235, 0x1, R241 ;  /* 0x00000001ebf17824 */ /* 0x000fe200078e02f1 */
[----:B------:R-:W-:-:S02]  /*28c0*/  SHF.R.S32.HI R210, RZ, 0x1f, R19 ;  /* 0x0000001fffd27819 */ /* 0x000fc40000011413 */
[----:B------:R-:W-:Y:S01]  /*28d0*/  LOP3.LUT R220, R220, 0x8, RZ, 0xc0, !PT ;  /* 0x00000008dcdc7812 */ /* 0x000fe200078ec0ff */
[----:B------:R-:W-:Y:S01]  /*28e0*/  IMAD.IADD R227, R15, 0x1, R4 ;  /* 0x000000010fe37824 */ /* 0x000fe200078e0204 */
[C---:B-1----:R-:W-:Y:S01]  /*28f0*/  LEA R22, P0, R14.reuse, c[0x0][0x280], 0x2 ;  /* 0x0000a0000e167a11 */ /* 0x042fe200078010ff */
[----:B------:R-:W-:Y:S01]  /*2900*/  IMAD.SHL.U32 R4, R5, 0x100, RZ ;  /* 0x0000010005047824 */ /* 0x000fe200078e00ff */
[----:B------:R-:W-:Y:S01]  /*2910*/  LEA.HI R15, R25, R8, RZ, 0x2 ;  /* 0x00000008190f7211 */ /* 0x000fe200078f10ff */
[----:B------:R-:W-:Y:S01]  /*2920*/  IMAD.SHL.U32 R227, R227, 0x2, RZ ;  /* 0x00000002e3e37824 */ /* 0x000fe200078e00ff */
[----:B------:R-:W-:Y:S01]  /*2930*/  LEA.HI.X R23, R14, c[0x0][0x284], R21, 0x2, P0 ;  /* 0x0000a1000e177a11 */ /* 0x000fe200000f1415 */
[----:B------:R-:W-:Y:S01]  /*2940*/  IMAD.SHL.U32 R14, R19, 0x10, RZ ;  /* 0x00000010130e7824 */ /* 0x000fe200078e00ff */
[----:B------:R-:W-:Y:S01]  /*2950*/  LOP3.LUT P0, RZ, R0, 0x1, RZ, 0xc0, !PT ;  /* 0x0000000100ff7812 */ /* 0x000fe2000780c0ff */
[----:B------:R-:W-:Y:S01]  /*2960*/  @!P3 IMAD.SHL.U32 R21, R223, 0x10, RZ ;  /* 0x00000010df15b824 */ /* 0x000fe200078e00ff */
[----:B------:R-:W-:-:S02]  /*2970*/  LOP3.LUT R3, R15, 0x7ffffffc, RZ, 0xc0, !PT ;  /* 0x7ffffffc0f037812 */ /* 0x000fc400078ec0ff */
[----:B------:R-:W-:Y:S02]  /*2980*/  LOP3.LUT R17, R14, 0xf0, RZ, 0xc0, !PT ;  /* 0x000000f00e117812 */ /* 0x000fe400078ec0ff */
[----:B------:R-:W-:Y:S01]  /*2990*/  IADD3 R0, R227, 0x21480, RZ ;  /* 0x00021480e3007810 */ /* 0x000fe20007ffe0ff */
[----:B------:R-:W-:Y:S01]  /*29a0*/  IMAD.IADD R8, R8, 0x1, -R3 ;  /* 0x0000000108087824 */ /* 0x000fe200078e0a03 */
[----:B------:R-:W-:Y:S01]  /*29b0*/  LOP3.LUT R212, R17, R212, RZ, 0xfc, !PT ;  /* 0x000000d411d47212 */ /* 0x000fe200078efcff */
[----:B------:R-:W-:Y:S01]  /*29c0*/  IMAD.SHL.U32 R3, R9, 0x20, RZ ;  /* 0x0000002009037824 */ /* 0x000fe200078e00ff */
[----:B------:R-:W-:Y:S01]  /*29d0*/  LOP3.LUT R4, R17, 0x100, R4, 0xf8, !PT ;  /* 0x0000010011047812 */ /* 0x000fe200078ef804 */
[----:B------:R-:W-:Y:S01]  /*29e0*/  IMAD.SHL.U32 R17, R10, 0x40, RZ ;  /* 0x000000400a117824 */ /* 0x000fe200078e00ff */
[----:B------:R-:W-:Y:S01]  /*29f0*/  IADD3 R224, R227, 0x215a0, RZ ;  /* 0x000215a0e3e07810 */ /* 0x000fe20007ffe0ff */
[----:B------:R2:W-:Y:S01]  /*2a00*/  @!P3 LDGSTS.E.BYPASS.LTC128B.128 [R21+0x21280], [R22.64] ;  /* 0x212800001615bfae */ /* 0x0005e2000b901d4a */
[----:B------:R-:W-:Y:S01]  /*2a10*/  @P0 IADD3 R224, R0, 0xe0, RZ ;  /* 0x000000e000e00810 */ /* 0x000fe20007ffe0ff */
[----:B------:R-:W-:Y:S01]  /*2a20*/  IMAD.SHL.U32 R0, R2, 0x8, RZ ;  /* 0x0000000802007824 */ /* 0x000fe200078e00ff */
[----:B------:R-:W-:Y:S01]  /*2a30*/  LOP3.LUT R17, R17, 0x1c0, RZ, 0xc0, !PT ;  /* 0x000001c011117812 */ /* 0x000fe200078ec0ff */
[----:B------:R-:W0:Y:S01]  /*2a40*/  LDGDEPBAR ;  /* 0x00000000000079af */ /* 0x000e220000000000 */
[----:B------:R-:W-:Y:S01]  /*2a50*/  LEA.HI R210, R210, R19, RZ, 0x3 ;  /* 0x00000013d2d27211 */ /* 0x000fe200078f18ff */
[----:B------:R-:W-:Y:S01]  /*2a60*/  IMAD R249, R249, 0x4, R8 ;  /* 0x00000004f9f97824 */ /* 0x000fe200078e0208 */
[----:B------:R-:W-:Y:S01]  /*2a70*/  LOP3.LUT P0, RZ, R10, 0x2, RZ, 0xc0, !PT ;  /* 0x000000020aff7812 */ /* 0x000fe2000780c0ff */
[----:B------:R-:W0:Y:S01]  /*2a80*/  LDGDEPBAR ;  /* 0x00000000000079af */ /* 0x000e220000000000 */
[----:B------:R-:W-:Y:S01]  /*2a90*/  LEA.HI.SX32 R228, R15, R12, 0x1e ;  /* 0x0000000c0fe47211 */ /* 0x000fe200078ff2ff */
[----:B------:R-:W-:Y:S01]  /*2aa0*/  IMAD.SHL.U32 R249, R249, 0x2, RZ ;  /* 0x00000002f9f97824 */ /* 0x000fe200078e00ff */
[----:B------:R-:W-:-:S02]  /*2ab0*/  LOP3.LUT R10, R17, 0x8, R218, 0xf8, !PT ;  /* 0x00000008110a7812 */ /* 0x000fc400078ef8da */
[----:B------:R-:W-:Y:S02]  /*2ac0*/  LOP3.LUT R3, R3, 0x20, RZ, 0xc0, !PT ;  /* 0x0000002003037812 */ /* 0x000fe400078ec0ff */
[----:B------:R-:W-:Y:S02]  /*2ad0*/  LOP3.LUT R15, R17, 0x30, R12, 0xf8, !PT ;  /* 0x00000030110f7812 */ /* 0x000fe400078ef80c */
[----:B------:R-:W-:Y:S02]  /*2ae0*/  SHF.R.U32.HI R17, RZ, 0x3, R17 ;  /* 0x00000003ff117819 */ /* 0x000fe40000011611 */
[C---:B------:R-:W-:Y:S01]  /*2af0*/  LOP3.LUT R2, R210.reuse, 0xfffffff8, RZ, 0xc0, !PT ;  /* 0xfffffff8d2027812 */ /* 0x040fe200078ec0ff */
[----:B------:R-:W-:Y:S01]  /*2b00*/  IMAD.SHL.U32 R210, R210, 0x40, RZ ;  /* 0x00000040d2d27824 */ /* 0x000fe200078e00ff */
[----:B------:R-:W-:Y:S02]  /*2b10*/  LOP3.LUT R0, R3, 0x18, R0, 0xf8, !PT ;  /* 0x0000001803007812 */ /* 0x000fe400078ef800 */
[----:B------:R-:W-:Y:S01]  /*2b20*/  LOP3.LUT R3, R10, R17, RZ, 0x3c, !PT ;  /* 0x000000110a037212 */ /* 0x000fe200078e3cff */
[----:B------:R-:W-:Y:S01]  /*2b30*/  IMAD.IADD R2, R19, 0x1, -R2 ;  /* 0x0000000113027824 */ /* 0x000fe200078e0a02 */
[----:B------:R-:W-:-:S02]  /*2b40*/  SEL R5, R217, 0xfffffff0, !P0 ;  /* 0xfffffff0d9057807 */ /* 0x000fc40004000000 */
[----:B------:R-:W-:Y:S01]  /*2b50*/  SHF.R.U32.HI R211, RZ, 0x3, R4 ;  /* 0x00000003ffd37819 */ /* 0x000fe20000011604 */
[----:B------:R-:W-:Y:S01]  /*2b60*/  IMAD R216, R216, 0x200, R3 ;  /* 0x00000200d8d87824 */ /* 0x000fe200078e0203 */
[----:B------:R-:W-:Y:S02]  /*2b70*/  SEL R3, R215, 0xffffffe0, !P1 ;  /* 0xffffffe0d7037807 */ /* 0x000fe40004800000 */
[----:B------:R-:W-:Y:S01]  /*2b80*/  LOP3.LUT P1, RZ, R2, 0x4, RZ, 0xc0, !PT ;  /* 0x0000000402ff7812 */ /* 0x000fe2000782c0ff */
[----:B------:R-:W-:Y:S01]  /*2b90*/  IMAD.SHL.U32 R216, R216, 0x2, RZ ;  /* 0x00000002d8d87824 */ /* 0x000fe200078e00ff */
[C---:B------:R-:W-:Y:S01]  /*2ba0*/  LOP3.LUT P0, RZ, R2.reuse, 0x2, RZ, 0xc0, !PT ;  /* 0x0000000202ff7812 */ /* 0x040fe2000780c0ff */
[----:B------:R-:W-:Y:S01]  /*2bb0*/  IMAD.SHL.U32 R2, R2, 0x40, RZ ;  /* 0x0000004002027824 */ /* 0x000fe200078e00ff */
[----:B------:R-:W-:Y:S01]  /*2bc0*/  LOP3.LUT R218, R15, 0x8, R218, 0xf8, !PT ;  /* 0x000000080fda7812 */ /* 0x000fe200078ef8da */
[--C-:B------:R-:W-:Y:S01]  /*2bd0*/  IMAD R208, R5, 0x2, R216.reuse ;  /* 0x0000000205d07824 */ /* 0x100fe200078e02d8 */
[----:B------:R-:W-:Y:S01]  /*2be0*/  LOP3.LUT R211, R211, 0x38, RZ, 0xc0, !PT ;  /* 0x00000038d3d37812 */ /* 0x000fe200078ec0ff */
[C---:B------:R-:W-:Y:S01]  /*2bf0*/  IMAD R207, R3.reuse, 0x2, R216 ;  /* 0x0000000203cf7824 */ /* 0x040fe200078e02d8 */
[----:B------:R-:W-:Y:S01]  /*2c00*/  LOP3.LUT R2, R2, 0x1c0, RZ, 0xc0, !PT ;  /* 0x000001c002027812 */ /* 0x000fe200078ec0ff */
[----:B------:R-:W-:Y:S01]  /*2c10*/  IMAD R206, R3, 0x2, R208 ;  /* 0x0000000203ce7824 */ /* 0x000fe200078e02d0 */
[----:B------:R-:W-:-:S02]  /*2c20*/  LOP3.LUT R210, R210, 0xfffffe00, RZ, 0xc0, !PT ;  /* 0xfffffe00d2d27812 */ /* 0x000fc400078ec0ff */
[----:B------:R-:W-:Y:S02]  /*2c30*/  SHF.R.U32.HI R15, RZ, 0x3, R2 ;  /* 0x00000003ff0f7819 */ /* 0x000fe40000011602 */
[----:B------:R-:W-:Y:S01]  /*2c40*/  LOP3.LUT R211, R211, R4, R220, 0x1e, !PT ;  /* 0x00000004d3d37212 */ /* 0x000fe200078e1edc */
[----:B------:R-:W-:Y:S01]  /*2c50*/  IMAD R7, R7, 0x400, R210 ;  /* 0x0000040007077824 */ /* 0x000fe200078e02d2 */
[----:B------:R-:W-:Y:S02]  /*2c60*/  LOP3.LUT R220, R15, R2, R220, 0x1e, !PT ;  /* 0x000000020fdc7212 */ /* 0x000fe400078e1edc */
[C---:B------:R-:W-:Y:S01]  /*2c70*/  LOP3.LUT P3, RZ, R19.reuse, 0x2, RZ, 0xc0, !PT ;  /* 0x0000000213ff7812 */ /* 0x040fe2000786c0ff */
[----:B------:R-:W-:Y:S01]  /*2c80*/  IMAD.SHL.U32 R19, R19, 0x2, RZ ;  /* 0x0000000213137824 */ /* 0x000fe200078e00ff */
[----:B------:R-:W-:Y:S01]  /*2c90*/  LOP3.LUT R15, R15, R0, R2, 0x1e, !PT ;  /* 0x000000000f0f7212 */ /* 0x000fe200078e1e02 */
[----:B------:R-:W-:Y:S01]  /*2ca0*/  IMAD.IADD R220, R7, 0x1, R220 ;  /* 0x0000000107dc7824 */ /* 0x000fe200078e02dc */
[----:B------:R-:W-:-:S02]  /*2cb0*/  SEL R217, R217, 0xfffffff0, !P0 ;  /* 0xfffffff0d9d97807 */ /* 0x000fc40004000000 */
[----:B------:R-:W-:Y:S01]  /*2cc0*/  LOP3.LUT R212, R212, 0x18, R19, 0x78, !PT ;  /* 0x00000018d4d47812 */ /* 0x000fe200078e7813 */
[----:B------:R-:W-:Y:S01]  /*2cd0*/  IMAD.SHL.U32 R0, R220, 0x2, RZ ;  /* 0x00000002dc007824 */ /* 0x000fe200078e00ff */
[----:B------:R-:W-:Y:S01]  /*2ce0*/  SEL R215, R215, 0xffffffe0, !P1 ;  /* 0xffffffe0d7d77807 */ /* 0x000fe20004800000 */
[----:B------:R-:W-:Y:S01]  /*2cf0*/  IMAD.SHL.U32 R214, R217, 0x2, RZ ;  /* 0x00000002d9d67824 */ /* 0x000fe200078e00ff */
[----:B------:R-:W-:Y:S01]  /*2d00*/  LOP3.LUT R218, R218, R17, RZ, 0x3c, !PT ;  /* 0x00000011dada7212 */ /* 0x000fe200078e3cff */
[----:B------:R-:W-:Y:S01]  /*2d10*/  IMAD.SHL.U32 R212, R212, 0x2, RZ ;  /* 0x00000002d4d47824 */ /* 0x000fe200078e00ff */
[----:B------:R-:W-:Y:S01]  /*2d20*/  IADD3 R0, R0, 0x1b080, RZ ;  /* 0x0001b08000007810 */ /* 0x000fe20007ffe0ff */
[C---:B------:R-:W-:Y:S01]  /*2d30*/  IMAD.SHL.U32 R204, R220.reuse, 0x2, RZ ;  /* 0x00000002dccc7824 */ /* 0x040fe200078e00ff */
[----:B------:R-:W-:Y:S01]  /*2d40*/  SEL R205, R205, 0xe0, !P3 ;  /* 0x000000e0cdcd7807 */ /* 0x000fe20005800000 */
[----:B------:R-:W-:Y:S01]  /*2d50*/  IMAD R218, R9, 0x200, R218 ;  /* 0x0000020009da7824 */ /* 0x000fe200078e02da */
[----:B------:R-:W-:Y:S01]  /*2d60*/  SEL R226, RZ, 0x4, P2 ;  /* 0x00000004ffe27807 */ /* 0x000fe20001000000 */
[----:B------:R-:W-:Y:S01]  /*2d70*/  IMAD R213, R215, 0x2, R0 ;  /* 0x00000002d7d57824 */ /* 0x000fe200078e0200 */
[----:B------:R-:W-:Y:S01]  /*2d80*/  LOP3.LUT R13, R13, 0x2, R6, 0xe2, !PT ;  /* 0x000000020d0d7812 */ /* 0x000fe200078ee206 */
[----:B------:R-:W-:Y:S01]  /*2d90*/  IMAD R205, R205, 0x2, R212 ;  /* 0x00000002cdcd7824 */ /* 0x000fe200078e02d4 */
[----:B------:R-:W-:Y:S01]  /*2da0*/  LOP3.LUT R210, R15, R210, RZ, 0xfc, !PT ;  /* 0x000000d20fd27212 */ /* 0x000fe200078efcff */
[C---:B------:R-:W-:Y:S01]  /*2db0*/  IMAD.IADD R215, R220.reuse, 0x1, R215 ;  /* 0x00000001dcd77824 */ /* 0x040fe200078e02d7 */
[----:B------:R-:W-:Y:S01]  /*2dc0*/  LOP3.LUT R226, R13, R226, RZ, 0xfc, !PT ;  /* 0x000000e20de27212 */ /* 0x000fe200078efcff */
[----:B------:R-:W-:Y:S01]  /*2dd0*/  IMAD.IADD R209, R220, 0x1, R217 ;  /* 0x00000001dcd17824 */ /* 0x000fe200078e02d9 */
[----:B------:R-:W-:Y:S01]  /*2de0*/  LEA R211, R211, 0x23c80, 0x1 ;  /* 0x00023c80d3d37811 */ /* 0x000fe200078e08ff */
[----:B------:R-:W-:Y:S01]  /*2df0*/  IMAD.IADD R0, R204, 0x1, R214 ;  /* 0x00000001cc007824 */ /* 0x000fe200078e02d6 */
[----:B--2---:R-:W-:-:S02]  /*2e00*/  LEA R210, R210, 0x80, 0x1 ;  /* 0x00000080d2d27811 */ /* 0x004fc400078e08ff */
.L_x_1343:
        /* <DEDUP_REMOVED lines=217> */
.L_x_1341:
        /* <DEDUP_REMOVED lines=439> */
.L_x_1342:
        /* <DEDUP_REMOVED lines=294> */
.L_x_1340:
[----:B------:R-:W-:Y:S05]  /*6970*/  @P0 EXIT ;  /* 0x000000000000094d */ /* 0x000fea0003800000 */
[----:B------:R-:W-:-:S04]  /*6980*/  ISETP.NE.U32.AND P0, PT, RZ, c[0x0][0x360], PT ;  /* 0x0000d800ff007a0c */ /* 0x000fc80003f05070 */
[----:B------:R-:W-:-:S13]  /*6990*/  ISETP.NE.AND.EX P0, PT, RZ, c[0x0][0x364], PT, P0 ;  /* 0x0000d900ff007a0c */ /* 0x000fda0003f05300 */
[----:B------:R-:W-:-:S04]  /*69a0*/  @P0 IMAD.MOV.U32 R0, RZ, RZ, 0x4 ;  /* 0x00000004ff000424 */ /* 0x000fc800078e00ff */
[----:B------:R-:W-:-:S05]  /*69b0*/  @P0 IMAD.WIDE R8, R231, R0, c[0x0][0x360] ;  /* 0x0000d800e7080625 */ /* 0x000fca00078e0200 */
[----:B------:R-:W2:Y:S01]  /*69c0*/  @P0 LDG.E R6, [R8.64] ;  /* 0x0000000a08060981 */ /* 0x000ea2000c1e1900 */
[----:B------:R-:W-:Y:S01]  /*69d0*/  IMAD.MOV.U32 R0, RZ, RZ, 0x1 ;  /* 0x00000001ff007424 */ /* 0x000fe200078e00ff */
[----:B------:R-:W-:Y:S01]  /*69e0*/  BSSY B0, `(.L_x_1344) ;  /* 0x0000025000007945 */ /* 0x000fe20003800000 */
[----:B------:R-:W-:Y:S02]  /*69f0*/  IMAD R4, R232, c[0x0][0x358], RZ ;  /* 0x0000d600e8047a24 */ /* 0x000fe400078e02ff */
[----:B------:R-:W-:Y:S01]  /*6a00*/  IMAD R2, R231, c[0x0][0x2f4], RZ ;  /* 0x0000bd00e7027a24 */ /* 0x000fe200078e02ff */
[----:B------:R-:W-:Y:S01]  /*6a10*/  BAR.SYNC.DEFER_BLOCKING 0x1, 0x100 ;  /* 0x0044000000007b1d */ /* 0x000fe20000010000 */
[----:B------:R-:W-:Y:S01]  /*6a20*/  ISETP.NE.AND P1, PT, R0, c[0x0][0x338], PT ;  /* 0x0000ce0000007a0c */ /* 0x000fe20003f25270 */
[----:B------:R-:W-:Y:S02]  /*6a30*/  IMAD.MOV.U32 R5, RZ, RZ, R233 ;  /* 0x000000ffff057224 */ /* 0x000fe400078e00e9 */
[----:B------:R-:W-:-:S05]  /*6a40*/  IMAD R4, R4, c[0x0][0x2f4], RZ ;  /* 0x0000bd0004047a24 */ /* 0x000fca00078e02ff */
[----:B------:R-:W-:-:S05]  /*6a50*/  SHF.R.S32.HI R3, RZ, 0x1f, R4 ;  /* 0x0000001fff037819 */ /* 0x000fca0000011404 */
[----:B------:R-:W-:-:S05]  /*6a60*/  @P1 IMAD.HI.U32 R0, R233, c[0x0][0x33c], RZ ;  /* 0x0000cf00e9001a27 */ /* 0x000fca00078e00ff */
[----:B------:R-:W-:Y:S02]  /*6a70*/  @P1 SHF.R.U32.HI R5, RZ, c[0x0][0x340], R0 ;  /* 0x0000d000ff051a19 */ /* 0x000fe40000011600 */
[----:B------:R-:W-:Y:S02]  /*6a80*/  SHF.R.S32.HI R0, RZ, 0x1f, R2 ;  /* 0x0000001fff007819 */ /* 0x000fe40000011402 */
[--C-:B------:R-:W-:Y:S02]  /*6a90*/  IADD3 R2, P2, P1, R4, R2, R5.reuse ;  /* 0x0000000204027210 */ /* 0x100fe4000795e005 */
[----:B------:R-:W-:-:S04]  /*6aa0*/  SHF.R.S32.HI R4, RZ, 0x1f, R5 ;  /* 0x0000001fff047819 */ /* 0x000fc80000011405 */
[----:B------:R-:W-:Y:S02]  /*6ab0*/  IADD3.X R3, R3, R0, R4, P2, P1 ;  /* 0x0000000003037210 */ /* 0x000fe400017e2404 */
[----:B------:R-:W-:Y:S02]  /*6ac0*/  ISETP.NE.AND P2, PT, R223, RZ, PT ;  /* 0x000000ffdf00720c */ /* 0x000fe40003f45270 */
[C---:B------:R-:W-:Y:S01]  /*6ad0*/  SHF.L.U64.HI R3, R2.reuse, 0x2, R3 ;  /* 0x0000000202037819 */ /* 0x040fe20000010203 */
[----:B------:R-:W-:Y:S01]  /*6ae0*/  IMAD.SHL.U32 R2, R2, 0x4, RZ ;  /* 0x0000000402027824 */ /* 0x000fe200078e00ff */
[----:B------:R-:W-:-:S04]  /*6af0*/  SHF.R.S32.HI R0, RZ, 0x1f, R231 ;  /* 0x0000001fff007819 */ /* 0x000fc800000114e7 */
[----:B------:R-:W-:Y:S02]  /*6b00*/  IADD3 R10, P1, R2, c[0x0][0x350], RZ ;  /* 0x0000d400020a7a10 */ /* 0x000fe40007f3e0ff */
[----:B------:R-:W-:Y:S02]  /*6b10*/  SEL R0, R0, RZ, !P0 ;  /* 0x000000ff00007207 */ /* 0x000fe40004000000 */
[----:B------:R-:W-:Y:S01]  /*6b20*/  IADD3.X R11, R3, c[0x0][0x354], RZ, P1, !PT ;  /* 0x0000d500030b7a10 */ /* 0x000fe20000ffe4ff */
[C---:B--2---:R-:W-:Y:S01]  /*6b30*/  @P0 IMAD R7, R231.reuse, 0x50, R6 ;  /* 0x00000050e7070824 */ /* 0x044fe200078e0206 */
[----:B------:R-:W-:-:S03]  /*6b40*/  SEL R231, R231, RZ, !P0 ;  /* 0x000000ffe7e77207 */ /* 0x000fc60004000000 */
[----:B------:R-:W-:-:S05]  /*6b50*/  @P0 IMAD.HI R7, R7, 0x66666667, RZ ;  /* 0x6666666707070827 */ /* 0x000fca00078e02ff */
[----:B------:R-:W-:-:S04]  /*6b60*/  @P0 SHF.R.U32.HI R6, RZ, 0x1f, R7 ;  /* 0x0000001fff060819 */ /* 0x000fc80000011607 */
[----:B------:R-:W-:-:S05]  /*6b70*/  @P0 LEA.HI.SX32 R6, R7, R6, 0x1b ;  /* 0x0000000607060211 */ /* 0x000fca00078fdaff */
[----:B------:R-:W-:Y:S02]  /*6b80*/  @P0 IMAD R8, R6, 0x3c00, RZ ;  /* 0x00003c0006080824 */ /* 0x000fe400078e02ff */
[----:B------:R-:W-:-:S03]  /*6b90*/  IMAD.MOV R6, RZ, RZ, -R5 ;  /* 0x000000ffff067224 */ /* 0x000fc600078e0a05 */
[----:B------:R-:W-:Y:S01]  /*6ba0*/  @P0 SHF.R.S32.HI R9, RZ, 0x1f, R8 ;  /* 0x0000001fff090819 */ /* 0x000fe20000011408 */
[----:B------:R-:W-:Y:S01]  /*6bb0*/  IMAD R6, R6, c[0x0][0x338], R233 ;  /* 0x0000ce0006067a24 */ /* 0x000fe200078e02e9 */
[----:B------:R-:W-:Y:S01]  /*6bc0*/  @!P0 CS2R R8, SRZ ;  /* 0x0000000000088805 */ /* 0x000fe2000001ff00 */
[----:B------:R-:W-:Y:S05]  /*6bd0*/  @P2 BRA `(.L_x_1345) ;  /* 0x0000005000002947 */ /* 0x000fea0003800000 */
.L_x_1346:
[----:B------:R-:W2:Y:S01]  /*6be0*/  LDG.E.STRONG.GPU R7, [R10.64] ;  /* 0x0000000a0a077981 */ /* 0x000ea2000c1ef900 */
[----:B------:R-:W-:Y:S01]  /*6bf0*/  YIELD ;  /* 0x0000000000007946 */ /* 0x000fe20003800000 */
[----:B--2---:R-:W-:Y:S01]  /*6c00*/  ISETP.NE.AND P0, PT, R7, R6, PT ;  /* 0x000000060700720c */ /* 0x004fe20003f05270 */
[----:B------:R-:W-:-:S12]  /*6c10*/  CCTL.IVALL ;  /* 0x00000000ff00798f */ /* 0x000fd80002000000 */
[----:B------:R-:W-:Y:S05]  /*6c20*/  @P0 BRA `(.L_x_1346) ;  /* 0xffffffb000000947 */ /* 0x000fea000383ffff */
.L_x_1345:
[----:B------:R-:W-:Y:S05]  /*6c30*/  BSYNC B0 ;  /* 0x0000000000007941 */ /* 0x000fea0003800000 */
.L_x_1344:
[----:B------:R-:W-:Y:S01]  /*6c40*/  MOV R7, 0xffffffff ;  /* 0xffffffff00077802 */ /* 0x000fe20000000f00 */
[----:B------:R-:W-:Y:S05]  /*6c50*/  BRA.CONV ~URZ, `(.L_x_1347) ;  /* 0x000000237f007947 */ /* 0x000fea000b800000 */
[----:B------:R-:W-:Y:S02]  /*6c60*/  MOV R12, 0x6c80 ;  /* 0x00006c80000c7802 */ /* 0x000fe40000000f00 */
[----:B------:R-:W-:Y:S05]  /*6c70*/  CALL.REL.NOINC `($__internal_11_$__cuda_sm70_warpsync) ;  /* 0x00000c1000007944 */ /* 0x000fea0003c00000 */
.L_x_1347:
[----:B------:R-:W-:Y:S01]  /*6c80*/  IMAD R12, R232, 0x3c00, RZ ;  /* 0x00003c00e80c7824 */ /* 0x000fe200078e02ff */
[----:B------:R-:W-:Y:S01]  /*6c90*/  SHF.R.S32.HI R13, RZ, 0x1f, R223 ;  /* 0x0000001fff0d7819 */ /* 0x000fe200000114df */
[----:B------:R-:W-:-:S06]  /*6ca0*/  NOP ;  /* 0x0000000000007918 */ /* 0x000fcc0000000000 */
[----:B------:R-:W-:Y:S01]  /*6cb0*/  IADD3 R14, P1, P0, R8, R12, R223 ;  /* 0x0000000c080e7210 */ /* 0x000fe2000783e0df */
[----:B------:R-:W-:Y:S01]  /*6cc0*/  IMAD R8, R4, c[0x0][0x328], RZ ;  /* 0x0000ca0004087a24 */ /* 0x000fe200078e02ff */
[----:B------:R-:W-:-:S04]  /*6cd0*/  SHF.R.S32.HI R12, RZ, 0x1f, R12 ;  /* 0x0000001fff0c7819 */ /* 0x000fc8000001140c */
[----:B------:R-:W-:Y:S01]  /*6ce0*/  IADD3.X R15, R9, R12, R13, P1, P0 ;  /* 0x0000000c090f7210 */ /* 0x000fe20000fe040d */
[C---:B------:R-:W-:Y:S02]  /*6cf0*/  IMAD R9, R5.reuse, c[0x0][0x32c], R8 ;  /* 0x0000cb0005097a24 */ /* 0x040fe400078e0208 */
[----:B------:R-:W-:Y:S02]  /*6d00*/  IMAD R8, R0, c[0x0][0x330], RZ ;  /* 0x0000cc0000087a24 */ /* 0x000fe400078e02ff */
        /* <DEDUP_REMOVED lines=69> */
[----:B-1----:R-:W-:Y:S05]  /*7160*/  CALL.REL.NOINC `($__internal_11_$__cuda_sm70_warpsync) ;  /* 0x0000072000007944 */ /* 0x002fea0003c00000 */
.L_x_1348:
        /* <DEDUP_REMOVED lines=12> */
.L_x_1350:
[----:B------:R-:W-:Y:S05]  /*7230*/  BSYNC B0 ;  /* 0x0000000000007941 */ /* 0x000fea0003800000 */
.L_x_1349:
[----:B------:R-:W-:Y:S01]  /*7240*/  IADD3 R2, P0, R2, c[0x0][0x348], RZ ;  /* 0x0000d20002027a10 */ /* 0x000fe20007f1e0ff */
[----:B------:R-:W-:Y:S03]  /*7250*/  BSSY B0, `(.L_x_1351) ;  /* 0x0000008000007945 */ /* 0x000fe60003800000 */
[----:B------:R-:W-:Y:S01]  /*7260*/  IADD3.X R3, R3, c[0x0][0x34c], RZ, P0, !PT ;  /* 0x0000d30003037a10 */ /* 0x000fe200007fe4ff */
[----:B------:R-:W-:Y:S05]  /*7270*/  @P2 BRA `(.L_x_1352) ;  /* 0x0000005000002947 */ /* 0x000fea0003800000 */
.L_x_1353:
[----:B--2---:R-:W2:Y:S01]  /*7280*/  LDG.E.STRONG.GPU R9, [R2.64] ;  /* 0x0000000a02097981 */ /* 0x004ea2000c1ef900 */
[----:B------:R-:W-:Y:S01]  /*7290*/  YIELD ;  /* 0x0000000000007946 */ /* 0x000fe20003800000 */
[----:B--2---:R-:W-:Y:S01]  /*72a0*/  ISETP.NE.AND P0, PT, R9, R6, PT ;  /* 0x000000060900720c */ /* 0x004fe20003f05270 */
[----:B------:R-:W-:-:S12]  /*72b0*/  CCTL.IVALL ;  /* 0x00000000ff00798f */ /* 0x000fd80002000000 */
[----:B------:R-:W-:Y:S05]  /*72c0*/  @P0 BRA `(.L_x_1353) ;  /* 0xffffffb000000947 */ /* 0x000fea000383ffff */
.L_x_1352:
[----:B------:R-:W-:Y:S05]  /*72d0*/  BSYNC B0 ;  /* 0x0000000000007941 */ /* 0x000fea0003800000 */
.L_x_1351:
[----:B------:R-:W-:Y:S05]  /*72e0*/  BRA.CONV ~URZ, `(.L_x_1354) ;  /* 0x000000237f007947 */ /* 0x000fea000b800000 */
[----:B------:R-:W-:Y:S02]  /*72f0*/  MOV R12, 0x7310 ;  /* 0x00007310000c7802 */ /* 0x000fe40000000f00 */
[----:B-12---:R-:W-:Y:S05]  /*7300*/  CALL.REL.NOINC `($__internal_11_$__cuda_sm70_warpsync) ;  /* 0x0000058000007944 */ /* 0x006fea0003c00000 */
.L_x_1354:
[----:B------:R-:W-:Y:S01]  /*7310*/  MOV R8, R14 ;  /* 0x0000000e00087202 */ /* 0x000fe20000000f00 */
[----:B------:R-:W-:Y:S01]  /*7320*/  IMAD R4, R4, c[0x0][0x300], RZ ;  /* 0x0000c00004047a24 */ /* 0x000fe200078e02ff */
[----:B--2---:R-:W-:Y:S01]  /*7330*/  MOV R9, R15 ;  /* 0x0000000f00097202 */ /* 0x004fe20000000f00 */
        /* <DEDUP_REMOVED lines=72> */
[----:B-12---:R-:W-:Y:S05]  /*77c0*/  CALL.REL.NOINC `($__internal_11_$__cuda_sm70_warpsync) ;  /* 0x000000c000007944 */ /* 0x006fea0003c00000 */
.L_x_1355:
[----:B------:R-:W-:-:S06]  /*77d0*/  NOP ;  /* 0x0000000000007918 */ /* 0x000fcc0000000000 */
[----:B------:R-:W-:Y:S05]  /*77e0*/  @P2 EXIT ;  /* 0x000000000000294d */ /* 0x000fea0003800000 */
[----:B------:R-:W-:Y:S01]  /*77f0*/  @!PT LDS RZ, [RZ] ;  /* 0x00000000fffff984 */ /* 0x000fe20000000800 */
[----:B------:R-:W-:Y:S01]  /*7800*/  @!PT LDS RZ, [RZ] ;  /* 0x00000000fffff984 */ /* 0x000fe20000000800 */
[----:B------:R-:W-:Y:S01]  /*7810*/  @!PT LDS RZ, [RZ] ;  /* 0x00000000fffff984 */ /* 0x000fe20000000800 */
[----:B------:R-:W-:Y:S01]  /*7820*/  @!PT LDS RZ, [RZ] ;  /* 0x00000000fffff984 */ /* 0x000fe20000000800 */
[----:B------:R-:W-:Y:S06]  /*7830*/  MEMBAR.ALL.GPU ;  /* 0x0000000000007992 */ /* 0x000fec000000a000 */
[----:B--2---:R-:W-:Y:S01]  /*7840*/  MOV R5, 0x1 ;  /* 0x0000000100057802 */ /* 0x004fe20000000f00 */
[----:B------:R-:W-:-:S00]  /*7850*/  ERRBAR ;  /* 0x00000000000079ab */ /* 0x000fc00000000000 */
[----:B012345:R-:W-:-:S05]  /*7860*/  CCTL.IVALL ;  /* 0x00000000ff00798f */ /* 0x03ffca0002000000 */
[----:B------:R-:W-:Y:S01]  /*7870*/  RED.E.ADD.S32.STRONG.GPU [R2.64], R5 ;  /* 0x000000050200798e */ /* 0x000fe2000c10e38a */
[----:B------:R-:W-:Y:S05]  /*7880*/  EXIT ;  /* 0x000000000000794d */ /* 0x000fea0003800000 */
        .weak           $__internal_11_$__cuda_sm70_warpsync
        .type           $__internal_11_$__cuda_sm70_warpsync,@function
        .size           $__internal_11_$__cuda_sm70_warpsync,(.L_x_1432 - $__internal_11_$__cuda_sm70_warpsync)
$__internal_11_$__cuda_sm70_warpsync:
[----:B------:R-:W-:Y:S01]  /*7890*/  MOV R13, 0x0 ;  /* 0x00000000000d7802 */ /* 0x000fe20000000f00 */
[----:B------:R-:W-:Y:S04]  /*78a0*/  WARPSYNC R7 ;  /* 0x0000000700007348 */ /* 0x000fe80003800000 */
[----:B------:R-:W-:Y:S05]  /*78b0*/  RET.REL.NODEC R12 `(_ZN7cutlass13device_kernelIN5flash19enable_sm80_to_sm89INS1_16FlashAttnBwdSm80INS1_25CollectiveMainloopBwdSm80ILi2ELi1EN4cute5tupleIJNS5_1CILi64EEENS7_ILi80EEENS7_ILi192EEEEEENS_10bfloat16_tEfNS_4arch4Sm80ELb1ELb0ELb0ELb1ELb1ELb0ELb1ELb0ELi2ELi4ELi2ELi2ELb0EEENS1_24CollectiveEpilogueBwdGQAISB_fSE_Li256ELb1ELb1EEENS1_25SingleTileBwdLPTSchedulerILb1ELi80ELb1EEEEEEEEEvNT_6ParamsE) ;  /* 0xffff87400c007950 */ /* 0x000fea0003c3ffff */
.L_x_1356:
        /* <DEDUP_REMOVED lines=12> */
.L_x_1432:


//--------------------- .text._ZN7cutlass13device_kernelIN5flash22FlashAttnBwdPreprocessIN4cute5tupleIJNS3_1CILi64EEENS5_ILi192EEEEEENS_10bfloat16_tEfNS_4arch4Sm80ELb1ELb1EEEEEvNT_6ParamsE --------------------------
	.section	.text._ZN7cutlass13device_kernelIN5flash22FlashAttnBwdPreprocessIN4cute5tupleIJNS3_1CILi64EEENS5_ILi192EEEEEENS_10bfloat16_tEfNS_4arch4Sm80ELb1ELb1EEEEEvNT_6ParamsE,"ax",@progbits
	.sectioninfo	@"SHI_REGISTERS=87"
	.align	128
.text._ZN7cutlass13device_kernelIN5flash22FlashAttnBwdPreprocessIN4cute5tupleIJNS3_1CILi64EEENS5_ILi192EEEEEENS_10bfloat16_tEfNS_4arch4Sm80ELb1ELb1EEEEEvNT_6ParamsE:
        .type           _ZN7cutlass13device_kernelIN5flash22FlashAttnBwdPreprocessIN4cute5tupleIJNS3_1CILi64EEENS5_ILi192EEEEEENS_10bfloat16_tEfNS_4arch4Sm80ELb1ELb1EEEEEvNT_6ParamsE,@function
        .size           _ZN7cutlass13device_kernelIN5flash22FlashAttnBwdPreprocessIN4cute5tupleIJNS3_1CILi64EEENS5_ILi192EEEEEENS_10bfloat16_tEfNS_4arch4Sm80ELb1ELb1EEEEEvNT_6ParamsE,(.L_x_1434 - _ZN7cutlass13device_kernelIN5flash22FlashAttnBwdPreprocessIN4cute5tupleIJNS3_1CILi64EEENS5_ILi192EEEEEENS_10bfloat16_tEfNS_4arch4Sm80ELb1ELb1EEEEEvNT_6ParamsE)
        .other          _ZN7cutlass13device_kernelIN5flash22FlashAttnBwdPreprocessIN4cute5tupleIJNS3_1CILi64EEENS5_ILi192EEEEEENS_10bfloat16_tEfNS_4arch4Sm80ELb1ELb1EEEEEvNT_6ParamsE,@"STO_CUDA_ENTRY STV_DEFAULT"
_ZN7cutlass13device_kernelIN5flash22FlashAttnBwdPreprocessIN4cute5tupleIJNS3_1CILi64EEENS5_ILi192EEEEEENS_10bfloat16_tEfNS_4arch4Sm80ELb1ELb1EEEEEvNT_6ParamsE:
[----:B------:R-:W-:Y:S02]  /*0000*/  IMAD.MOV.U32 R1, RZ, RZ, c[0x0][0x28] ;  /* 0x00000a00ff017624 */ /* 0x000fe400078e00ff */
[----:B------:R-:W0:Y:S01]  /*0010*/  S2R R0, SR_CTAID.Z ;  /* 0x0000000000007919 */ /* 0x000e220000002700 */
[----:B------:R-:W-:Y:S01]  /*0020*/  ISETP.NE.U32.AND P1, PT, RZ, c[0x0][0x248], PT ;  /* 0x00009200ff007a0c */ /* 0x000fe20003f25070 */
[----:B------:R-:W-:Y:S01]  /*0030*/  IMAD.MOV.U32 R3, RZ, RZ, 0x4 ;  /* 0x00000004ff037424 */ /* 0x000fe200078e00ff */
[----:B------:R-:W-:Y:S01]  /*0040*/  ISETP.NE.U32.AND P0, PT, RZ, c[0x0][0x240], PT ;  /* 0x00009000ff007a0c */ /* 0x000fe20003f05070 */
[----:B------:R-:W-:Y:S01]  /*0050*/  ULDC.64 UR4, c[0x0][0x118] ;  /* 0x0000460000047ab9 */ /* 0x000fe20000000a00 */
[----:B------:R-:W-:Y:S02]  /*0060*/  ISETP.NE.AND.EX P1, PT, RZ, c[0x0][0x24c], PT, P1 ;  /* 0x00009300ff007a0c */ /* 0x000fe40003f25310 */
[----:B------:R-:W-:Y:S02]  /*0070*/  ISETP.NE.AND.EX P0, PT, RZ, c[0x0][0x244], PT, P0 ;  /* 0x00009100ff007a0c */ /* 0x000fe40003f05300 */
[----:B------:R-:W-:Y:S01]  /*0080*/  MOV R52, c[0x0][0x168] ;  /* 0x00005a0000347a02 */ /* 0x000fe20000000f00 */
[----:B0-----:R-:W-:-:S08]  /*0090*/  IMAD.WIDE R4, R0, R3, c[0x0][0x240] ;  /* 0x0000900000047625 */ /* 0x001fd000078e0203 */
[----:B------:R-:W-:Y:S02]  /*00a0*/  @P1 IMAD.WIDE R6, R0, R3, c[0x0][0x248] ;  /* 0x0000920000061625 */ /* 0x000fe400078e0203 */
[----:B------:R0:W5:Y:S01]  /*00b0*/  @P0 LDG.E R63, [R4.64] ;  /* 0x00000004043f0981 */ /* 0x000162000c1e1900 */
[----:B------:R-:W-:-:S03]  /*00c0*/  ISETP.NE.U32.AND P2, PT, RZ, c[0x0][0x240], PT ;  /* 0x00009000ff007a0c */ /* 0x000fc60003f45070 */
[----:B------:R0:W5:Y:S04]  /*00d0*/  @P1 LDG.E R52, [R6.64] ;  /* 0x0000000406341981 */ /* 0x000168000c1e1900 */
[----:B------:R-:W1:Y:S04]  /*00e0*/  S2R R53, SR_CTAID.X ;  /* 0x0000000000357919 */ /* 0x000e680000002500 */
[----:B------:R-:W2:Y:S04]  /*00f0*/  S2R R2, SR_TID.X ;  /* 0x0000000000027919 */ /* 0x000ea80000002100 */
[----:B------:R-:W3:Y:S01]  /*0100*/  S2R R54, SR_CTAID.Y ;  /* 0x0000000000367919 */ /* 0x000ee20000002600 */
[----:B-1----:R-:W-:Y:S01]  /*0110*/  IMAD.SHL.U32 R55, R53, 0x40, RZ ;  /* 0x0000004035377824 */ /* 0x002fe200078e00ff */
[----:B------:R-:W-:Y:S05]  /*0120*/  @P1 BRA `(.L_x_1357) ;  /* 0x0000004000001947 */ /* 0x000fea0003800000 */
[----:B0-----:R-:W-:Y:S05]  /*0130*/  @!P0 BRA `(.L_x_1357) ;  /* 0x0000003000008947 */ /* 0x001fea0003800000 */
[----:B------:R-:W4:Y:S04]  /*0140*/  LDG.E R7, [R4.64] ;  /* 0x0000000404077981 */ /* 0x000f28000c1e1900 */
[----:B-----5:R-:W4:Y:S02]  /*0150*/  LDG.E R52, [R4.64+0x4] ;  /* 0x0000040404347981 */ /* 0x020f24000c1e1900 */
[----:B----4-:R-:W-:-:S03]  /*0160*/  IMAD.IADD R52, R52, 0x1, -R7 ;  /* 0x0000000134347824 */ /* 0x010fc600078e0a07 */
.L_x_1357:
[----:B0-----:R-:W-:Y:S02]  /*0170*/  ISETP.NE.AND.EX P1, PT, RZ, c[0x0][0x244], PT, P2 ;  /* 0x00009100ff007a0c */ /* 0x001fe40003f25320 */
[----:B-----5:R-:W-:-:S13]  /*0180*/  ISETP.LE.AND P2, PT, R52, R55, PT ;  /* 0x000000373400720c */ /* 0x020fda0003f43270 */
[----:B------:R-:W-:Y:S05]  /*0190*/  @P1 EXIT P2 ;  /* 0x000000000000194d */ /* 0x000fea0001000000 */
[----:B------:R-:W-:Y:S01]  /*01a0*/  IADD3 R57, -R55, R52, RZ ;  /* 0x0000003437397210 */ /* 0x000fe20007ffe1ff */
[----:B------:R-:W-:Y:S01]  /*01b0*/  CS2R R4, SRZ ;  /* 0x0000000000047805 */ /* 0x000fe2000001ff00 */
[----:B---3--:R-:W-:Y:S01]  /*01c0*/  SHF.R.S32.HI R56, RZ, 0x1f, R54 ;  /* 0x0000001fff387819 */ /* 0x008fe20000011436 */
[--C-:B------:R-:W-:Y:S01]  /*01d0*/  @P0 IMAD.MOV.U32 R4, RZ, RZ, R63.reuse ;  /* 0x000000ffff040224 */ /* 0x100fe200078e003f */
[C---:B--2---:R-:W-:Y:S01]  /*01e0*/  ISETP.GE.AND P2, PT, R2.reuse, R57, PT ;  /* 0x000000390200720c */ /* 0x044fe20003f46270 */
[----:B------:R-:W-:Y:S01]  /*01f0*/  IMAD.MOV.U32 R78, RZ, RZ, 0x7f800000 ;  /* 0x7f800000ff4e7424 */ /* 0x000fe200078e00ff */
[----:B------:R-:W-:Y:S02]  /*0200*/  @P0 SHF.R.S32.HI R5, RZ, 0x1f, R63 ;  /* 0x0000001fff050819 */ /* 0x000fe4000001143f */
[----:B------:R-:W-:Y:S02]  /*0210*/  ISETP.GT.OR P2, PT, R2, 0x3f, P2 ;  /* 0x0000003f0200780c */ /* 0x000fe40001744670 */
[----:B------:R-:W-:-:S02]  /*0220*/  SHF.R.S32.HI R58, RZ, 0x1f, R0 ;  /* 0x0000001fff3a7819 */ /* 0x000fc40000011400 */
[----:B------:R-:W-:Y:S02]  /*0230*/  SEL R59, R0, RZ, !P1 ;  /* 0x000000ff003b7207 */ /* 0x000fe40004800000 */
[----:B------:R-:W-:-:S07]  /*0240*/  SEL R58, R58, RZ, !P1 ;  /* 0x000000ff3a3a7207 */ /* 0x000fce0004800000 */
[----:B------:R-:W-:Y:S01]  /*0250*/  @!P2 SHF.R.S32.HI R7, RZ, 0x1f, R55 ;  /* 0x0000001fff07a819 */ /* 0x000fe20000011437 */
[----:B------:R-:W-:Y:S01]  /*0260*/  @!P2 IMAD R9, R56, c[0x0][0x1e0], RZ ;  /* 0x000078003809aa24 */ /* 0x000fe200078e02ff */
[--C-:B------:R-:W-:Y:S02]  /*0270*/  @!P2 SHF.R.S32.HI R8, RZ, 0x1f, R2.reuse ;  /* 0x0000001fff08a819 */ /* 0x100fe40000011402 */
[----:B------:R-:W-:Y:S01]  /*0280*/  @!P2 IADD3 R6, P3, P4, R4, R55, R2 ;  /* 0x000000370406a210 */ /* 0x000fe20007c7e002 */
[----:B------:R-:W-:-:S03]  /*0290*/  @!P2 IMAD R9, R54, c[0x0][0x1e4], R9 ;  /* 0x000079003609aa24 */ /* 0x000fc600078e0209 */
[----:B------:R-:W-:Y:S01]  /*02a0*/  @!P2 IADD3.X R7, R5, R7, R8, P3, P4 ;  /* 0x000000070507a210 */ /* 0x000fe20001fe8408 */
[----:B------:R-:W-:-:S04]  /*02b0*/  @!P2 IMAD R8, R58, c[0x0][0x1e8], RZ ;  /* 0x00007a003a08aa24 */ /* 0x000fc800078e02ff */
[----:B------:R-:W-:-:S04]  /*02c0*/  @!P2 IMAD.WIDE.U32 R6, R54, c[0x0][0x1e0], R6 ;  /* 0x000078003606aa25 */ /* 0x000fc800078e0006 */
[----:B------:R-:W-:Y:S02]  /*02d0*/  @!P2 IMAD.IADD R7, R7, 0x1, R9 ;  /* 0x000000010707a824 */ /* 0x000fe400078e0209 */
[C---:B------:R-:W-:Y:S02]  /*02e0*/  @!P2 IMAD R9, R59.reuse, c[0x0][0x1ec], R8 ;  /* 0x00007b003b09aa24 */ /* 0x040fe400078e0208 */
[----:B------:R-:W-:-:S05]  /*02f0*/  @!P2 IMAD.WIDE.U32 R6, R59, c[0x0][0x1e8], R6 ;  /* 0x00007a003b06aa25 */ /* 0x000fca00078e0006 */
[----:B------:R-:W-:Y:S02]  /*0300*/  @!P2 IADD3 R7, R7, R9, RZ ;  /* 0x000000090707a210 */ /* 0x000fe40007ffe0ff */
[----:B------:R-:W-:-:S04]  /*0310*/  @!P2 LEA R8, P1, R6, c[0x0][0x1d8], 0x2 ;  /* 0x000076000608aa11 */ /* 0x000fc800078210ff */
[----:B------:R-:W-:Y:S02]  /*0320*/  @!P2 LEA.HI.X R9, R6, c[0x0][0x1dc], R7, 0x2, P1 ;  /* 0x000077000609aa11 */ /* 0x000fe400008f1407 */
[----:B------:R-:W-:Y:S01]  /*0330*/  SHF.R.S32.HI R7, RZ, 0x1f, R2 ;  /* 0x0000001fff077819 */ /* 0x000fe20000011402 */
[----:B------:R-:W-:Y:S01]  /*0340*/  IMAD R26, R58, c[0x0][0x188], RZ ;  /* 0x000062003a1a7a24 */ /* 0x000fe200078e02ff */
[----:B------:R-:W-:Y:S01]  /*0350*/  BSSY B0, `(.L_x_1358) ;  /* 0x0000044000007945 */ /* 0x000fe20003800000 */
[----:B------:R0:W5:Y:S01]  /*0360*/  @!P2 LDG.E R78, [R8.64] ;  /* 0x00000004084ea981 */ /* 0x000162000c1e1900 */
[----:B------:R-:W-:Y:S01]  /*0370*/  LEA.HI R7, R7, R2, RZ, 0x3 ;  /* 0x0000000207077211 */ /* 0x000fe200078f18ff */
[----:B------:R-:W-:Y:S01]  /*0380*/  IMAD R33, R59, c[0x0][0x18c], R26 ;  /* 0x000063003b217a24 */ /* 0x000fe200078e021a */
[----:B------:R-:W-:Y:S01]  /*0390*/  CS2R R12, SRZ ;  /* 0x00000000000c7805 */ /* 0x000fe2000001ff00 */
[----:B------:R-:W-:Y:S01]  /*03a0*/  CS2R R14, SRZ ;  /* 0x00000000000e7805 */ /* 0x000fe2000001ff00 */
[----:B------:R-:W-:Y:S01]  /*03b0*/  LOP3.LUT R11, R7, 0xfffffff8, RZ, 0xc0, !PT ;  /* 0xfffffff8070b7812 */ /* 0x000fe200078ec0ff */
[----:B------:R-:W-:Y:S01]  /*03c0*/  CS2R R16, SRZ ;  /* 0x0000000000107805 */ /* 0x000fe2000001ff00 */
[----:B------:R-:W-:Y:S01]  /*03d0*/  SHF.R.S32.HI R60, RZ, 0x3, R7 ;  /* 0x00000003ff3c7819 */ /* 0x000fe20000011407 */
[----:B------:R-:W-:Y:S01]  /*03e0*/  CS2R R18, SRZ ;  /* 0x0000000000127805 */ /* 0x000fe2000001ff00 */
[----:B------:R-:W-:Y:S01]  /*03f0*/  CS2R R28, SRZ ;  /* 0x00000000001c7805 */ /* 0x000fe2000001ff00 */
[----:B------:R-:W-:Y:S01]  /*0400*/  IMAD.IADD R64, R2, 0x1, -R11 ;  /* 0x0000000102407824 */ /* 0x000fe200078e0a0b */
[----:B------:R-:W-:Y:S01]  /*0410*/  SHF.R.S32.HI R61, RZ, 0x1f, R60 ;  /* 0x0000001fff3d7819 */ /* 0x000fe2000001143c */
[----:B------:R-:W-:Y:S01]  /*0420*/  IMAD R11, R56, c[0x0][0x180], RZ ;  /* 0x00006000380b7a24 */ /* 0x000fe200078e02ff */
[----:B------:R-:W-:Y:S01]  /*0430*/  IADD3 R68, P1, R60, R4, RZ ;  /* 0x000000043c447210 */ /* 0x000fe20007f3e0ff */
[----:B0-----:R-:W-:Y:S01]  /*0440*/  CS2R R8, SRZ ;  /* 0x0000000000087805 */ /* 0x001fe2000001ff00 */
[----:B------:R-:W-:Y:S01]  /*0450*/  SHF.L.U32 R66, R64, 0x3, RZ ;  /* 0x0000000340427819 */ /* 0x000fe200000006ff */
[----:B------:R-:W-:Y:S01]  /*0460*/  IMAD R11, R54, c[0x0][0x184], R11 ;  /* 0x00006100360b7a24 */ /* 0x000fe200078e020b */
[C---:B------:R-:W-:Y:S01]  /*0470*/  IADD3 R62, R60.reuse, 0x20, RZ ;  /* 0x000000203c3e7810 */ /* 0x040fe20007ffe0ff */
[----:B------:R-:W-:Y:S01]  /*0480*/  IMAD.X R69, R61, 0x1, R5, P1 ;  /* 0x000000013d457824 */ /* 0x000fe200008e0605 */
[--C-:B------:R-:W-:Y:S01]  /*0490*/  SHF.R.S32.HI R67, RZ, 0x1f, R66.reuse ;  /* 0x0000001fff437819 */ /* 0x100fe20000011442 */
[----:B------:R-:W-:Y:S01]  /*04a0*/  CS2R R4, SRZ ;  /* 0x0000000000047805 */ /* 0x000fe2000001ff00 */
[-C--:B------:R-:W-:Y:S01]  /*04b0*/  ISETP.GE.AND P1, PT, R60, R57.reuse, PT ;  /* 0x000000393c00720c */ /* 0x080fe20003f26270 */
[----:B------:R-:W-:Y:S01]  /*04c0*/  CS2R R24, SRZ ;  /* 0x0000000000187805 */ /* 0x000fe2000001ff00 */
[----:B------:R-:W-:Y:S01]  /*04d0*/  CS2R R20, SRZ ;  /* 0x0000000000147805 */ /* 0x000fe2000001ff00 */
[----:B------:R-:W-:Y:S01]  /*04e0*/  IMAD.WIDE.U32 R6, R54, c[0x0][0x180], R66 ;  /* 0x0000600036067a25 */ /* 0x000fe200078e0042 */
[----:B------:R-:W-:Y:S01]  /*04f0*/  CS2R R22, SRZ ;  /* 0x0000000000167805 */ /* 0x000fe2000001ff00 */
[----:B------:R-:W-:Y:S01]  /*0500*/  ISETP.GE.AND P2, PT, R62, R57, PT ;  /* 0x000000393e00720c */ /* 0x000fe20003f46270 */
[----:B------:R-:W-:Y:S01]  /*0510*/  CS2R R26, SRZ ;  /* 0x00000000001a7805 */ /* 0x000fe2000001ff00 */
[----:B------:R-:W-:Y:S01]  /*0520*/  IMAD.IADD R31, R7, 0x1, R11 ;  /* 0x00000001071f7824 */ /* 0x000fe200078e020b */
[----:B------:R-:W-:Y:S01]  /*0530*/  MOV R30, R6 ;  /* 0x00000006001e7202 */ /* 0x000fe20000000f00 */
[----:B------:R-:W-:Y:S01]  /*0540*/  CS2R R10, SRZ ;  /* 0x00000000000a7805 */ /* 0x000fe2000001ff00 */
[----:B------:R-:W-:Y:S01]  /*0550*/  CS2R R6, SRZ ;  /* 0x0000000000067805 */ /* 0x000fe2000001ff00 */
[----:B------:R-:W-:-:S04]  /*0560*/  IMAD.WIDE R68, R53, 0x40, R68 ;  /* 0x0000004035447825 */ /* 0x000fc800078e0244 */
[----:B------:R-:W-:-:S04]  /*0570*/  IMAD.WIDE.U32 R30, R59, c[0x0][0x188], R30 ;  /* 0x000062003b1e7a25 */ /* 0x000fc800078e001e */
[----:B------:R-:W-:Y:S01]  /*0580*/  IMAD.IADD R33, R31, 0x1, R33 ;  /* 0x000000011f217824 */ /* 0x000fe200078e0221 */
[----:B------:R-:W-:Y:S05]  /*0590*/  @P1 BRA `(.L_x_1359) ;  /* 0x000001f000001947 */ /* 0x000fea0003800000 */
[C---:B------:R-:W-:Y:S02]  /*05a0*/  ISETP.GE.AND P5, PT, R66.reuse, c[0x0][0x16c], PT ;  /* 0x00005b0042007a0c */ /* 0x040fe40003fa6270 */
[C---:B------:R-:W-:Y:S02]  /*05b0*/  IADD3 R32, R66.reuse, 0x40, RZ ;  /* 0x0000004042207810 */ /* 0x040fe40007ffe0ff */
[----:B------:R-:W-:Y:S02]  /*05c0*/  IADD3 R34, R66, 0x80, RZ ;  /* 0x0000008042227810 */ /* 0x000fe40007ffe0ff */
[----:B------:R-:W-:Y:S02]  /*05d0*/  ISETP.GE.AND P4, PT, R32, c[0x0][0x16c], PT ;  /* 0x00005b0020007a0c */ /* 0x000fe40003f86270 */
[----:B------:R-:W-:-:S05]  /*05e0*/  ISETP.GE.AND P3, PT, R34, c[0x0][0x16c], PT ;  /* 0x00005b0022007a0c */ /* 0x000fca0003f66270 */
[----:B------:R-:W-:Y:S02]  /*05f0*/  @!P5 IMAD R35, R69, c[0x0][0x178], RZ ;  /* 0x00005e004523da24 */ /* 0x000fe400078e02ff */
[----:B------:R-:W-:Y:S02]  /*0600*/  @!P5 IMAD.MOV.U32 R32, RZ, RZ, R30 ;  /* 0x000000ffff20d224 */ /* 0x000fe400078e001e */
[C---:B------:R-:W-:Y:S02]  /*0610*/  @!P5 IMAD R35, R68.reuse, c[0x0][0x17c], R35 ;  /* 0x00005f004423da24 */ /* 0x040fe400078e0223 */
[----:B------:R-:W-:-:S04]  /*0620*/  @!P5 IMAD.WIDE.U32 R38, R68, c[0x0][0x178], R32 ;  /* 0x00005e004426da25 */ /* 0x000fc800078e0020 */
[----:B------:R-:W-:Y:S01]  /*0630*/  @!P4 IMAD R41, R69, c[0x0][0x178], RZ ;  /* 0x00005e004529ca24 */ /* 0x000fe200078e02ff */
[----:B------:R-:W-:Y:S01]  /*0640*/  @!P5 IADD3 R35, R39, R35, RZ ;  /* 0x000000232723d210 */ /* 0x000fe20007ffe0ff */
[----:B------:R-:W-:Y:S01]  /*0650*/  @!P4 IMAD.MOV.U32 R36, RZ, RZ, R30 ;  /* 0x000000ffff24c224 */ /* 0x000fe200078e001e */
[----:B------:R-:W-:Y:S01]  /*0660*/  @!P5 LEA R34, P6, R38, c[0x0][0x160], 0x1 ;  /* 0x000058002622da11 */ /* 0x000fe200078c08ff */
[----:B------:R-:W-:Y:S02]  /*0670*/  @!P4 IMAD.MOV.U32 R37, RZ, RZ, R33 ;  /* 0x000000ffff25c224 */ /* 0x000fe400078e0021 */
[----:B------:R-:W-:Y:S01]  /*0680*/  @!P4 IMAD R43, R68, c[0x0][0x17c], R41 ;  /* 0x00005f00442bca24 */ /* 0x000fe200078e0229 */
[----:B------:R-:W-:Y:S01]  /*0690*/  @!P5 LEA.HI.X R35, R38, c[0x0][0x164], R35, 0x1, P6 ;  /* 0x000059002623da11 */ /* 0x000fe200030f0c23 */
[----:B------:R-:W-:Y:S01]  /*06a0*/  @!P4 IMAD.WIDE.U32 R36, R68, c[0x0][0x178], R36 ;  /* 0x00005e004424ca25 */ /* 0x000fe200078e0024 */
[----:B------:R-:W-:-:S03]  /*06b0*/  @!P3 MOV R38, R30 ;  /* 0x0000001e0026b202 */ /* 0x000fc60000000f00 */
[----:B------:R-:W-:Y:S01]  /*06c0*/  @!P3 IMAD.MOV.U32 R39, RZ, RZ, R33 ;  /* 0x000000ffff27b224 */ /* 0x000fe200078e0021 */
[----:B------:R0:W5:Y:S01]  /*06d0*/  @!P5 LDG.E.128 R4, [R34.64] ;  /* 0x000000042204d981 */ /* 0x000162000c1e1d00 */
[----:B------:R-:W-:Y:S02]  /*06e0*/  @!P3 IMAD R45, R69, c[0x0][0x178], RZ ;  /* 0x00005e00452dba24 */ /* 0x000fe400078e02ff */
[----:B------:R-:W-:Y:S01]  /*06f0*/  @!P3 IMAD.WIDE.U32 R40, R68, c[0x0][0x178], R38 ;  /* 0x00005e004428ba25 */ /* 0x000fe200078e0026 */
[----:B------:R-:W-:-:S03]  /*0700*/  @!P4 LEA R38, P6, R36, c[0x0][0x160], 0x1 ;  /* 0x000058002426ca11 */ /* 0x000fc600078c08ff */
[----:B------:R-:W-:Y:S02]  /*0710*/  @!P4 IMAD.IADD R43, R37, 0x1, R43 ;  /* 0x00000001252bc824 */ /* 0x000fe400078e022b */
[----:B------:R-:W-:-:S03]  /*0720*/  @!P3 IMAD R45, R68, c[0x0][0x17c], R45 ;  /* 0x00005f00442dba24 */ /* 0x000fc600078e022d */
[----:B------:R-:W-:Y:S02]  /*0730*/  @!P4 LEA.HI.X R39, R36, c[0x0][0x164], R43, 0x1, P6 ;  /* 0x000059002427ca11 */ /* 0x000fe400030f0c2b */
[----:B------:R-:W-:Y:S02]  /*0740*/  @!P3 IADD3 R45, R41, R45, RZ ;  /* 0x0000002d292db210 */ /* 0x000fe40007ffe0ff */
[C---:B------:R-:W-:Y:S01]  /*0750*/  @!P3 LEA R36, P6, R40.reuse, c[0x0][0x160], 0x1 ;  /* 0x000058002824ba11 */ /* 0x040fe200078c08ff */
[----:B------:R0:W5:Y:S03]  /*0760*/  @!P4 LDG.E.128 R8, [R38.64+0x80] ;  /* 0x000080042608c981 */ /* 0x000166000c1e1d00 */
[----:B------:R-:W-:-:S05]  /*0770*/  @!P3 LEA.HI.X R37, R40, c[0x0][0x164], R45, 0x1, P6 ;  /* 0x000059002825ba11 */ /* 0x000fca00030f0c2d */
[----:B------:R0:W5:Y:S04]  /*0780*/  @!P3 LDG.E.128 R20, [R36.64+0x100] ;  /* 0x000100042414b981 */ /* 0x000168000c1e1d00 */
.L_x_1359:
[----:B------:R-:W-:Y:S05]  /*0790*/  BSYNC B0 ;  /* 0x0000000000007941 */ /* 0x000fea0003800000 */
.L_x_1358:
[----:B------:R-:W-:Y:S01]  /*07a0*/  BSSY B0, `(.L_x_1360) ;  /* 0x0000013000007945 */ /* 0x000fe20003800000 */
[----:B------:R-:W-:Y:S05]  /*07b0*/  @P2 BRA `(.L_x_1361) ;  /* 0x0000011000002947 */ /* 0x000fea0003800000 */
[----:B0-----:R-:W-:Y:S01]  /*07c0*/  IADD3 R35, P2, R68, 0x20, RZ ;  /* 0x0000002044237810 */ /* 0x001fe20007f5e0ff */
[----:B------:R-:W-:Y:S01]  /*07d0*/  IMAD.MOV.U32 R31, RZ, RZ, R33 ;  /* 0x000000ffff1f7224 */ /* 0x000fe200078e0021 */
[C---:B------:R-:W-:Y:S02]  /*07e0*/  IADD3 R33, R66.reuse, 0x40, RZ ;  /* 0x0000004042217810 */ /* 0x040fe40007ffe0ff */
[C---:B------:R-:W-:Y:S01]  /*07f0*/  IADD3 R34, R66.reuse, 0x80, RZ ;  /* 0x0000008042227810 */ /* 0x040fe20007ffe0ff */
[----:B------:R-:W-:Y:S01]  /*0800*/  IMAD.X R32, RZ, RZ, R69, P2 ;  /* 0x000000ffff207224 */ /* 0x000fe200010e0645 */
[----:B------:R-:W-:Y:S01]  /*0810*/  ISETP.GE.AND P4, PT, R33, c[0x0][0x16c], PT ;  /* 0x00005b0021007a0c */ /* 0x000fe20003f86270 */
[----:B------:R-:W-:Y:S01]  /*0820*/  IMAD.WIDE.U32 R30, R35, c[0x0][0x178], R30 ;  /* 0x00005e00231e7a25 */ /* 0x000fe200078e001e */
[----:B------:R-:W-:Y:S02]  /*0830*/  ISETP.GE.AND P3, PT, R66, c[0x0][0x16c], PT ;  /* 0x00005b0042007a0c */ /* 0x000fe40003f66270 */
[----:B------:R-:W-:Y:S01]  /*0840*/  ISETP.GE.AND P5, PT, R34, c[0x0][0x16c], PT ;  /* 0x00005b0022007a0c */ /* 0x000fe20003fa6270 */
[----:B------:R-:W-:-:S04]  /*0850*/  IMAD R32, R32, c[0x0][0x178], RZ ;  /* 0x00005e0020207a24 */ /* 0x000fc800078e02ff */
[----:B------:R-:W-:Y:S01]  /*0860*/  IMAD R35, R35, c[0x0][0x17c], R32 ;  /* 0x00005f0023237a24 */ /* 0x000fe200078e0220 */
[----:B------:R-:W-:-:S04]  /*0870*/  LEA R32, P2, R30, c[0x0][0x160], 0x1 ;  /* 0x000058001e207a11 */ /* 0x000fc800078408ff */
[----:B------:R-:W-:-:S04]  /*0880*/  IADD3 R31, R31, R35, RZ ;  /* 0x000000231f1f7210 */ /* 0x000fc80007ffe0ff */
[----:B------:R-:W-:-:S05]  /*0890*/  LEA.HI.X R33, R30, c[0x0][0x164], R31, 0x1, P2 ;  /* 0x000059001e217a11 */ /* 0x000fca00010f0c1f */
[----:B------:R0:W5:Y:S04]  /*08a0*/  @!P3 LDG.E.128 R12, [R32.64] ;  /* 0x00000004200cb981 */ /* 0x000168000c1e1d00 */
[----:B------:R0:W5:Y:S04]  /*08b0*/  @!P4 LDG.E.128 R16, [R32.64+0x80] ;  /* 0x000080042010c981 */ /* 0x000168000c1e1d00 */
[----:B------:R0:W5:Y:S02]  /*08c0*/  @!P5 LDG.E.128 R24, [R32.64+0x100] ;  /* 0x000100042018d981 */ /* 0x000164000c1e1d00 */
.L_x_1361:
[----:B------:R-:W-:Y:S05]  /*08d0*/  BSYNC B0 ;  /* 0x0000000000007941 */ /* 0x000fea0003800000 */
.L_x_1360:
[----:B------:R-:W-:Y:S01]  /*08e0*/  BSSY B0, `(.L_x_1362) ;  /* 0x000003a000007945 */ /* 0x000fe20003800000 */
[----:B------:R-:W-:Y:S01]  /*08f0*/  CS2R R30, SRZ ;  /* 0x00000000001e7805 */ /* 0x000fe2000001ff00 */
[----:B0-----:R-:W-:Y:S01]  /*0900*/  CS2R R32, SRZ ;  /* 0x0000000000207805 */ /* 0x001fe2000001ff00 */
[----:B------:R-:W-:Y:S01]  /*0910*/  CS2R R34, SRZ ;  /* 0x0000000000227805 */ /* 0x000fe2000001ff00 */
[----:B------:R-:W-:Y:S01]  /*0920*/  CS2R R36, SRZ ;  /* 0x0000000000247805 */ /* 0x000fe2000001ff00 */
[----:B------:R-:W-:Y:S01]  /*0930*/  CS2R R38, SRZ ;  /* 0x0000000000267805 */ /* 0x000fe2000001ff00 */
[----:B------:R-:W-:Y:S05]  /*0940*/  @P1 BRA `(.L_x_1363) ;  /* 0x0000033000001947 */ /* 0x000fea0003800000 */
[C---:B------:R-:W-:Y:S02]  /*0950*/  IADD3 R40, R66.reuse, 0x40, RZ ;  /* 0x0000004042287810 */ /* 0x040fe40007ffe0ff */
[----:B------:R-:W-:-:S02]  /*0960*/  ISETP.GE.AND P2, PT, R66, c[0x0][0x16c], PT ;  /* 0x00005b0042007a0c */ /* 0x000fc40003f46270 */
[----:B------:R-:W-:Y:S02]  /*0970*/  ISETP.GE.AND P3, PT, R40, c[0x0][0x16c], PT ;  /* 0x00005b0028007a0c */ /* 0x000fe40003f66270 */
[----:B------:R-:W-:-:S04]  /*0980*/  IADD3 R40, R66, 0x80, RZ ;  /* 0x0000008042287810 */ /* 0x000fc80007ffe0ff */
[----:B------:R-:W-:-:S05]  /*0990*/  ISETP.GE.AND P5, PT, R40, c[0x0][0x16c], PT ;  /* 0x00005b0028007a0c */ /* 0x000fca0003fa6270 */
[C---:B------:R-:W-:Y:S02]  /*09a0*/  @!P2 IMAD R41, R56.reuse, c[0x0][0x1a0], RZ ;  /* 0x000068003829aa24 */ /* 0x040fe400078e02ff */
[----:B------:R-:W-:Y:S02]  /*09b0*/  @!P3 IMAD R47, R56, c[0x0][0x1a0], RZ ;  /* 0x00006800382fba24 */ /* 0x000fe400078e02ff */
[----:B------:R-:W-:-:S04]  /*09c0*/  @!P2 IMAD.WIDE.U32 R42, R54, c[0x0][0x1a0], R66 ;  /* 0x00006800362aaa25 */ /* 0x000fc800078e0042 */
[C---:B------:R-:W-:Y:S02]  /*09d0*/  @!P2 IMAD R41, R54.reuse, c[0x0][0x1a4], R41 ;  /* 0x000069003629aa24 */ /* 0x040fe400078e0229 */
[----:B------:R-:W-:-:S04]  /*09e0*/  @!P3 IMAD.WIDE.U32 R44, R54, c[0x0][0x1a0], R66 ;  /* 0x00006800362cba25 */ /* 0x000fc800078e0042 */
[----:B------:R-:W-:Y:S02]  /*09f0*/  @!P3 IMAD R47, R54, c[0x0][0x1a4], R47 ;  /* 0x00006900362fba24 */ /* 0x000fe400078e022f */
[----:B------:R-:W-:Y:S02]  /*0a00*/  @!P5 IMAD R49, R56, c[0x0][0x1a0], RZ ;  /* 0x000068003831da24 */ /* 0x000fe400078e02ff */
[----:B------:R-:W-:Y:S02]  /*0a10*/  @!P2 IMAD.IADD R43, R43, 0x1, R41 ;  /* 0x000000012b2ba824 */ /* 0x000fe400078e0229 */
[----:B------:R-:W-:Y:S02]  /*0a20*/  @!P3 IMAD.IADD R45, R45, 0x1, R47 ;  /* 0x000000012d2db824 */ /* 0x000fe400078e022f */
[----:B------:R-:W-:Y:S02]  /*0a30*/  @!P2 IMAD R46, R58, c[0x0][0x1a8], RZ ;  /* 0x00006a003a2eaa24 */ /* 0x000fe400078e02ff */
[----:B------:R-:W-:-:S04]  /*0a40*/  @!P5 IMAD.WIDE.U32 R40, R54, c[0x0][0x1a0], R66 ;  /* 0x000068003628da25 */ /* 0x000fc800078e0042 */
[----:B------:R-:W-:Y:S02]  /*0a50*/  @!P5 IMAD R47, R54, c[0x0][0x1a4], R49 ;  /* 0x00006900362fda24 */ /* 0x000fe400078e0231 */
[----:B------:R-:W-:Y:S02]  /*0a60*/  @!P2 IMAD R49, R59, c[0x0][0x1ac], R46 ;  /* 0x00006b003b31aa24 */ /* 0x000fe400078e022e */
[C---:B------:R-:W-:Y:S01]  /*0a70*/  @!P5 IMAD R46, R58.reuse, c[0x0][0x1a8], RZ ;  /* 0x00006a003a2eda24 */ /* 0x040fe200078e02ff */
[----:B------:R-:W-:Y:S01]  /*0a80*/  @!P5 IADD3 R41, R41, R47, RZ ;  /* 0x0000002f2929d210 */ /* 0x000fe20007ffe0ff */
[----:B------:R-:W-:Y:S02]  /*0a90*/  @!P3 IMAD R48, R58, c[0x0][0x1a8], RZ ;  /* 0x00006a003a30ba24 */ /* 0x000fe400078e02ff */
[----:B------:R-:W-:-:S04]  /*0aa0*/  @!P2 IMAD.WIDE.U32 R42, R59, c[0x0][0x1a8], R42 ;  /* 0x00006a003b2aaa25 */ /* 0x000fc800078e002a */
[C---:B------:R-:W-:Y:S02]  /*0ab0*/  @!P5 IMAD R65, R59.reuse, c[0x0][0x1ac], R46 ;  /* 0x00006b003b41da24 */ /* 0x040fe400078e022e */
[C---:B------:R-:W-:Y:S02]  /*0ac0*/  @!P3 IMAD R51, R59.reuse, c[0x0][0x1ac], R48 ;  /* 0x00006b003b33ba24 */ /* 0x040fe400078e0230 */
[----:B------:R-:W-:-:S04]  /*0ad0*/  @!P3 IMAD.WIDE.U32 R44, R59, c[0x0][0x1a8], R44 ;  /* 0x00006a003b2cba25 */ /* 0x000fc800078e002c */
[----:B------:R-:W-:-:S04]  /*0ae0*/  @!P5 IMAD.WIDE.U32 R46, R59, c[0x0][0x1a8], R40 ;  /* 0x00006a003b2eda25 */ /* 0x000fc800078e0028 */
[----:B------:R-:W-:Y:S01]  /*0af0*/  @!P2 IMAD.IADD R41, R43, 0x1, R49 ;  /* 0x000000012b29a824 */ /* 0x000fe200078e0231 */
[----:B------:R-:W-:Y:S01]  /*0b00*/  @!P5 IADD3 R47, R47, R65, RZ ;  /* 0x000000412f2fd210 */ /* 0x000fe20007ffe0ff */
[----:B------:R-:W-:Y:S02]  /*0b10*/  @!P3 IMAD.IADD R45, R45, 0x1, R51 ;  /* 0x000000012d2db824 */ /* 0x000fe400078e0233 */
[C---:B------:R-:W-:Y:S02]  /*0b20*/  @!P2 IMAD R43, R69.reuse, c[0x0][0x198], RZ ;  /* 0x00006600452baa24 */ /* 0x040fe400078e02ff */
[C---:B------:R-:W-:Y:S02]  /*0b30*/  @!P3 IMAD R51, R69.reuse, c[0x0][0x198], RZ ;  /* 0x000066004533ba24 */ /* 0x040fe400078e02ff */
[----:B------:R-:W-:Y:S02]  /*0b40*/  @!P2 IMAD.MOV.U32 R40, RZ, RZ, R42 ;  /* 0x000000ffff28a224 */ /* 0x000fe400078e002a */
[----:B------:R-:W-:-:S02]  /*0b50*/  @!P5 IMAD R65, R69, c[0x0][0x198], RZ ;  /* 0x000066004541da24 */ /* 0x000fc400078e02ff */
[C---:B------:R-:W-:Y:S02]  /*0b60*/  @!P2 IMAD R49, R68.reuse, c[0x0][0x19c], R43 ;  /* 0x000067004431aa24 */ /* 0x040fe400078e022b */
[C---:B------:R-:W-:Y:S02]  /*0b70*/  @!P3 IMAD R51, R68.reuse, c[0x0][0x19c], R51 ;  /* 0x000067004433ba24 */ /* 0x040fe400078e0233 */
[----:B------:R-:W-:-:S04]  /*0b80*/  @!P3 IMAD.WIDE.U32 R42, R68, c[0x0][0x198], R44 ;  /* 0x00006600442aba25 */ /* 0x000fc800078e002c */
[----:B------:R-:W-:Y:S01]  /*0b90*/  @!P2 IMAD.WIDE.U32 R40, R68, c[0x0][0x198], R40 ;  /* 0x000066004428aa25 */ /* 0x000fe200078e0028 */
[----:B------:R-:W-:Y:S02]  /*0ba0*/  @!P3 IADD3 R51, R43, R51, RZ ;  /* 0x000000332b33b210 */ /* 0x000fe40007ffe0ff */
[----:B------:R-:W-:Y:S01]  /*0bb0*/  @!P3 LEA R48, P4, R42, c[0x0][0x190], 0x1 ;  /* 0x000064002a30ba11 */ /* 0x000fe200078808ff */
[----:B------:R-:W-:Y:S01]  /*0bc0*/  @!P5 IMAD R65, R68, c[0x0][0x19c], R65 ;  /* 0x000067004441da24 */ /* 0x000fe200078e0241 */
[----:B------:R-:W-:Y:S01]  /*0bd0*/  @!P2 LEA R44, P1, R40, c[0x0][0x190], 0x1 ;  /* 0x00006400282caa11 */ /* 0x000fe200078208ff */
[----:B------:R-:W-:-:S04]  /*0be0*/  @!P5 IMAD.WIDE.U32 R46, R68, c[0x0][0x198], R46 ;  /* 0x00006600442eda25 */ /* 0x000fc800078e002e */
[----:B------:R-:W-:Y:S01]  /*0bf0*/  @!P2 IMAD.IADD R41, R41, 0x1, R49 ;  /* 0x000000012929a824 */ /* 0x000fe200078e0231 */
[----:B------:R-:W-:Y:S01]  /*0c00*/  @!P5 LEA R50, P6, R46, c[0x0][0x190], 0x1 ;  /* 0x000064002e32da11 */ /* 0x000fe200078c08ff */
[----:B------:R-:W-:Y:S01]  /*0c10*/  @!P5 IMAD.IADD R65, R47, 0x1, R65 ;  /* 0x000000012f41d824 */ /* 0x000fe200078e0241 */
[----:B------:R-:W-:Y:S02]  /*0c20*/  @!P3 LEA.HI.X R49, R42, c[0x0][0x194], R51, 0x1, P4 ;  /* 0x000065002a31ba11 */ /* 0x000fe400020f0c33 */
[----:B------:R-:W-:Y:S02]  /*0c30*/  @!P2 LEA.HI.X R45, R40, c[0x0][0x194], R41, 0x1, P1 ;  /* 0x00006500282daa11 */ /* 0x000fe400008f0c29 */
[----:B------:R-:W-:Y:S01]  /*0c40*/  @!P5 LEA.HI.X R51, R46, c[0x0][0x194], R65, 0x1, P6 ;  /* 0x000065002e33da11 */ /* 0x000fe200030f0c41 */
[----:B------:R0:W5:Y:S04]  /*0c50*/  @!P3 LDG.E.128 R32, [R48.64+0x80] ;  /* 0x000080043020b981 */ /* 0x000168000c1e1d00 */
[----:B------:R0:W5:Y:S04]  /*0c60*/  @!P2 LDG.E.128 R28, [R44.64] ;  /* 0x000000042c1ca981 */ /* 0x000168000c1e1d00 */
[----:B------:R0:W5:Y:S02]  /*0c70*/  @!P5 LDG.E.128 R36, [R50.64+0x100] ;  /* 0x000100043224d981 */ /* 0x000164000c1e1d00 */
.L_x_1363:
[----:B------:R-:W-:Y:S05]  /*0c80*/  BSYNC B0 ;  /* 0x0000000000007941 */ /* 0x000fea0003800000 */
.L_x_1362:
[----:B------:R-:W-:Y:S01]  /*0c90*/  IMAD R41, R53, -0x40, R52 ;  /* 0xffffffc035297824 */ /* 0x000fe200078e0234 */
[----:B------:R-:W-:Y:S01]  /*0ca0*/  BSSY B0, `(.L_x_1364) ;  /* 0x0000021000007945 */ /* 0x000fe20003800000 */
[----:B------:R-:W-:Y:S01]  /*0cb0*/  CS2R R42, SRZ ;  /* 0x00000000002a7805 */ /* 0x000fe2000001ff00 */
[----:B0-----:R-:W-:Y:S01]  /*0cc0*/  CS2R R44, SRZ ;  /* 0x00000000002c7805 */ /* 0x001fe2000001ff00 */
[----:B------:R-:W-:Y:S01]  /*0cd0*/  CS2R R46, SRZ ;  /* 0x00000000002e7805 */ /* 0x000fe2000001ff00 */
[----:B------:R-:W-:Y:S01]  /*0ce0*/  ISETP.GE.AND P1, PT, R62, R41, PT ;  /* 0x000000293e00720c */ /* 0x000fe20003f26270 */
[----:B------:R-:W-:Y:S01]  /*0cf0*/  CS2R R48, SRZ ;  /* 0x0000000000307805 */ /* 0x000fe2000001ff00 */
[----:B------:R-:W-:Y:S01]  /*0d00*/  CS2R R40, SRZ ;  /* 0x0000000000287805 */ /* 0x000fe2000001ff00 */
[----:B------:R-:W-:-:S10]  /*0d10*/  CS2R R50, SRZ ;  /* 0x0000000000327805 */ /* 0x000fd4000001ff00 */
[----:B------:R-:W-:Y:S05]  /*0d20*/  @P1 BRA `(.L_x_1365) ;  /* 0x0000018000001947 */ /* 0x000fea0003800000 */
[----:B------:R-:W-:Y:S01]  /*0d30*/  IMAD R65, R56, c[0x0][0x1a0], RZ ;  /* 0x0000680038417a24 */ /* 0x000fe200078e02ff */
[----:B------:R-:W-:Y:S01]  /*0d40*/  ISETP.GE.AND P2, PT, R66, c[0x0][0x16c], PT ;  /* 0x00005b0042007a0c */ /* 0x000fe20003f46270 */
[----:B------:R-:W-:Y:S01]  /*0d50*/  IMAD.WIDE.U32 R70, R54, c[0x0][0x1a0], R66 ;  /* 0x0000680036467a25 */ /* 0x000fe200078e0042 */
[----:B------:R-:W-:-:S03]  /*0d60*/  IADD3 R67, P1, R68, 0x20, RZ ;  /* 0x0000002044437810 */ /* 0x000fc60007f3e0ff */
[----:B------:R-:W-:Y:S02]  /*0d70*/  IMAD R65, R54, c[0x0][0x1a4], R65 ;  /* 0x0000690036417a24 */ /* 0x000fe400078e0241 */
[----:B------:R-:W-:Y:S02]  /*0d80*/  IMAD R68, R58, c[0x0][0x1a8], RZ ;  /* 0x00006a003a447a24 */ /* 0x000fe400078e02ff */
[----:B------:R-:W-:Y:S01]  /*0d90*/  IMAD.IADD R71, R71, 0x1, R65 ;  /* 0x0000000147477824 */ /* 0x000fe200078e0241 */
[----:B------:R-:W-:Y:S01]  /*0da0*/  IADD3.X R65, RZ, R69, RZ, P1, !PT ;  /* 0x00000045ff417210 */ /* 0x000fe20000ffe4ff */
[C---:B------:R-:W-:Y:S02]  /*0db0*/  IMAD R73, R59.reuse, c[0x0][0x1ac], R68 ;  /* 0x00006b003b497a24 */ /* 0x040fe400078e0244 */
[----:B------:R-:W-:Y:S01]  /*0dc0*/  IMAD.WIDE.U32 R68, R59, c[0x0][0x1a8], R70 ;  /* 0x00006a003b447a25 */ /* 0x000fe200078e0046 */
[----:B------:R-:W-:-:S03]  /*0dd0*/  IADD3 R70, R66, 0x40, RZ ;  /* 0x0000004042467810 */ /* 0x000fc60007ffe0ff */
[----:B------:R-:W-:Y:S01]  /*0de0*/  IMAD R65, R65, c[0x0][0x198], RZ ;  /* 0x0000660041417a24 */ /* 0x000fe200078e02ff */
[----:B------:R-:W-:Y:S01]  /*0df0*/  ISETP.GE.AND P3, PT, R70, c[0x0][0x16c], PT ;  /* 0x00005b0046007a0c */ /* 0x000fe20003f66270 */
[----:B------:R-:W-:Y:S02]  /*0e00*/  IMAD.IADD R69, R69, 0x1, R73 ;  /* 0x0000000145457824 */ /* 0x000fe400078e0249 */
[C---:B------:R-:W-:Y:S02]  /*0e10*/  IMAD R65, R67.reuse, c[0x0][0x19c], R65 ;  /* 0x0000670043417a24 */ /* 0x040fe400078e0241 */
[----:B------:R-:W-:Y:S01]  /*0e20*/  IMAD.WIDE.U32 R68, R67, c[0x0][0x198], R68 ;  /* 0x0000660043447a25 */ /* 0x000fe200078e0044 */
[----:B------:R-:W-:-:S04]  /*0e30*/  IADD3 R67, R66, 0x80, RZ ;  /* 0x0000008042437810 */ /* 0x000fc80007ffe0ff */
[----:B------:R-:W-:Y:S02]  /*0e40*/  ISETP.GE.AND P4, PT, R67, c[0x0][0x16c], PT ;  /* 0x00005b0043007a0c */ /* 0x000fe40003f86270 */
[----:B------:R-:W-:Y:S02]  /*0e50*/  IADD3 R65, R69, R65, RZ ;  /* 0x0000004145417210 */ /* 0x000fe40007ffe0ff */
[----:B------:R-:W-:-:S04]  /*0e60*/  LEA R66, P1, R68, c[0x0][0x190], 0x1 ;  /* 0x0000640044427a11 */ /* 0x000fc800078208ff */
[----:B------:R-:W-:-:S05]  /*0e70*/  LEA.HI.X R67, R68, c[0x0][0x194], R65, 0x1, P1 ;  /* 0x0000650044437a11 */ /* 0x000fca00008f0c41 */
[----:B------:R0:W5:Y:S04]  /*0e80*/  @!P2 LDG.E.128 R40, [R66.64] ;  /* 0x000000044228a981 */ /* 0x000168000c1e1d00 */
[----:B------:R0:W5:Y:S04]  /*0e90*/  @!P3 LDG.E.128 R44, [R66.64+0x80] ;  /* 0x00008004422cb981 */ /* 0x000168000c1e1d00 */
[----:B------:R0:W5:Y:S02]  /*0ea0*/  @!P4 LDG.E.128 R48, [R66.64+0x100] ;  /* 0x000100044230c981 */ /* 0x000164000c1e1d00 */
.L_x_1365:
[----:B------:R-:W-:Y:S05]  /*0eb0*/  BSYNC B0 ;  /* 0x0000000000007941 */ /* 0x000fea0003800000 */
.L_x_1364:
[----:B-----5:R-:W-:Y:S01]  /*0ec0*/  LOP3.LUT R65, R4, 0xffff0000, RZ, 0xc0, !PT ;  /* 0xffff000004417812 */ /* 0x020fe200078ec0ff */
[----:B------:R-:W-:Y:S01]  /*0ed0*/  IMAD.U32 R76, R32, 0x10000, RZ ;  /* 0x00010000204c7824 */ /* 0x000fe200078e00ff */
[----:B------:R-:W-:Y:S01]  /*0ee0*/  LOP3.LUT R68, R28, 0xffff0000, RZ, 0xc0, !PT ;  /* 0xffff00001c447812 */ /* 0x000fe200078ec0ff */
[----:B------:R-:W-:Y:S01]  /*0ef0*/  IMAD.U32 R4, R4, 0x10000, RZ ;  /* 0x0001000004047824 */ /* 0x000fe200078e00ff */
[----:B------:R-:W-:Y:S01]  /*0f00*/  LOP3.LUT R77, R32, 0xffff0000, RZ, 0xc0, !PT ;  /* 0xffff0000204d7812 */ /* 0x000fe200078ec0ff */
[----:B------:R-:W-:Y:S01]  /*0f10*/  IMAD.U32 R32, R10, 0x10000, RZ ;  /* 0x000100000a207824 */ /* 0x000fe200078e00ff */
[C---:B------:R-:W-:Y:S01]  /*0f20*/  SHF.L.U32 R75, R33.reuse, 0x10, RZ ;  /* 0x00000010214b7819 */ /* 0x040fe200000006ff */
[----:B0-----:R-:W-:Y:S01]  /*0f30*/  IMAD.U32 R67, R28, 0x10000, RZ ;  /* 0x000100001c437824 */ /* 0x001fe200078e00ff */
[----:B------:R-:W-:Y:S01]  /*0f40*/  LOP3.LUT R80, R33, 0xffff0000, RZ, 0xc0, !PT ;  /* 0xffff000021507812 */ /* 0x000fe200078ec0ff */
[----:B------:R-:W-:Y:S01]  /*0f50*/  FMUL.FTZ R65, R65, R68 ;  /* 0x0000004441417220 */ /* 0x000fe20000410000 */
[C---:B------:R-:W-:Y:S01]  /*0f60*/  LOP3.LUT R83, R12.reuse, 0xffff0000, RZ, 0xc0, !PT ;  /* 0xffff00000c537812 */ /* 0x040fe200078ec0ff */
[----:B------:R-:W-:Y:S01]  /*0f70*/  IMAD.U32 R12, R12, 0x10000, RZ ;  /* 0x000100000c0c7824 */ /* 0x000fe200078e00ff */
[----:B------:R-:W-:Y:S01]  /*0f80*/  LOP3.LUT R84, R40, 0xffff0000, RZ, 0xc0, !PT ;  /* 0xffff000028547812 */ /* 0x000fe200078ec0ff */
[----:B------:R-:W-:Y:S01]  /*0f90*/  FFMA.FTZ R67, R4, R67, R65 ;  /* 0x0000004304437223 */ /* 0x000fe20000010041 */
[----:B------:R-:W-:Y:S01]  /*0fa0*/  LOP3.LUT R33, R10, 0xffff0000, RZ, 0xc0, !PT ;  /* 0xffff00000a217812 */ /* 0x000fe200078ec0ff */
[----:B------:R-:W-:Y:S01]  /*0fb0*/  IMAD.U32 R4, R13, 0x10000, RZ ;  /* 0x000100000d047824 */ /* 0x000fe200078e00ff */
[----:B------:R-:W-:Y:S01]  /*0fc0*/  SHF.L.U32 R10, R11, 0x10, RZ ;  /* 0x000000100b0a7819 */ /* 0x000fe200000006ff */
[----:B------:R-:W-:Y:S01]  /*0fd0*/  FMUL.FTZ R83, R83, R84 ;  /* 0x0000005453537220 */ /* 0x000fe20000410000 */
[----:B------:R-:W-:Y:S01]  /*0fe0*/  LOP3.LUT R81, R11, 0xffff0000, RZ, 0xc0, !PT ;  /* 0xffff00000b517812 */ /* 0x000fe200078ec0ff */
[----:B------:R-:W-:Y:S01]  /*0ff0*/  IMAD.U32 R72, R30, 0x10000, RZ ;  /* 0x000100001e487824 */ /* 0x000fe200078e00ff */
[C---:B------:R-:W-:Y:S01]  /*1000*/  SHF.L.U32 R11, R35.reuse, 0x10, RZ ;  /* 0x00000010230b7819 */ /* 0x040fe200000006ff */
[----:B------:R-:W-:Y:S01]  /*1010*/  IMAD.U32 R79, R34, 0x10000, RZ ;  /* 0x00010000224f7824 */ /* 0x000fe200078e00ff */
[----:B------:R-:W-:Y:S01]  /*1020*/  LOP3.LUT R82, R35, 0xffff0000, RZ, 0xc0, !PT ;  /* 0xffff000023527812 */ /* 0x000fe200078ec0ff */
[----:B------:R-:W-:Y:S01]  /*1030*/  @P0 IMAD R63, R0, 0x40, R63 ;  /* 0x00000040003f0824 */ /* 0x000fe200078e023f */
[----:B------:R-:W-:Y:S01]  /*1040*/  SHF.L.U32 R35, R40, 0x10, RZ ;  /* 0x0000001028237819 */ /* 0x000fe200000006ff */
[----:B------:R-:W-:Y:S01]  /*1050*/  BSSY B0, `(.L_x_1366) ;  /* 0x00000a8000007945 */ /* 0x000fe20003800000 */
[----:B------:R-:W-:-:S02]  /*1060*/  SHF.L.U32 R66, R5, 0x10, RZ ;  /* 0x0000001005427819 */ /* 0x000fc400000006ff */
[----:B------:R-:W-:Y:S01]  /*1070*/  SHF.L.U32 R69, R29, 0x10, RZ ;  /* 0x000000101d457819 */ /* 0x000fe200000006ff */
[----:B------:R-:W-:Y:S01]  /*1080*/  FFMA.FTZ R35, R12, R35, R83 ;  /* 0x000000230c237223 */ /* 0x000fe20000010053 */
[----:B------:R-:W-:Y:S02]  /*1090*/  SHF.L.U32 R65, R41, 0x10, RZ ;  /* 0x0000001029417819 */ /* 0x000fe400000006ff */
        /* <DEDUP_REMOVED lines=22> */
[----:B------:R-:W-:-:S02]  /*1200*/  SHF.L.U32 R13, R43, 0x10, RZ ;  /* 0x000000102b0d7819 */ /* 0x000fc400000006ff */
        /* <DEDUP_REMOVED lines=31> */
[----:B------:R-:W-:Y:S01]  /*1400*/  IMAD.U32 R4, R18, 0x10000, RZ ;  /* 0x0001000012047824 */ /* 0x000fe200078e00ff */
        /* <DEDUP_REMOVED lines=13> */
[----:B------:R-:W-:Y:S01]  /*14e0*/  FFMA.FTZ R13, R6, R13, R5 ;  /* 0x0000000d060d7223 */ /* 0x000fe20000010005 */
[----:B------:R-:W-:Y:S01]  /*14f0*/  SHF.L.U32 R6, R48, 0x10, RZ ;  /* 0x0000001030067819 */ /* 0x000fe200000006ff */
[C---:B------:R-:W-:Y:S01]  /*1500*/  IMAD.U32 R4, R20.reuse, 0x10000, RZ ;  /* 0x0001000014047824 */ /* 0x040fe200078e00ff */
        /* <DEDUP_REMOVED lines=15> */
[C---:B------:R-:W-:Y:S01]  /*1600*/  IMAD.U32 R4, R25.reuse, 0x10000, RZ ;  /* 0x0001000019047824 */ /* 0x040fe200078e00ff */
        /* <DEDUP_REMOVED lines=15> */
[----:B------:R-:W-:-:S02]  /*1700*/  FFMA.FTZ R6, R25, R6, R11 ;  /* 0x0000000619067223 */ /* 0x000fc4000001000b */
[----:B------:R-:W-:Y:S01]  /*1710*/  FFMA.FTZ R8, R8, R17, R7 ;  /* 0x0000001108087223 */ /* 0x000fe20000010007 */
[----:B------:R-:W-:Y:S01]  /*1720*/  LOP3.LUT R7, R50, 0xffff0000, RZ, 0xc0, !PT ;  /* 0xffff000032077812 */ /* 0x000fe200078ec0ff */
[----:B------:R-:W-:Y:S01]  /*1730*/  FFMA.FTZ R6, R4, R5, R6 ;  /* 0x0000000504067223 */ /* 0x000fe20000010006 */
[----:B------:R-:W-:Y:S01]  /*1740*/  SHF.L.U32 R5, R51, 0x10, RZ ;  /* 0x0000001033057819 */ /* 0x000fe200000006ff */
[----:B------:R-:W-:Y:S02]  /*1750*/  FFMA.FTZ R8, R22, R19, R8 ;  /* 0x0000001316087223 */ /* 0x000fe40000010008 */
[C---:B------:R-:W-:Y:S01]  /*1760*/  IMAD.U32 R4, R27.reuse, 0x10000, RZ ;  /* 0x000100001b047824 */ /* 0x040fe200078e00ff */
[----:B------:R-:W-:Y:S01]  /*1770*/  LOP3.LUT R27, R27, 0xffff0000, RZ, 0xc0, !PT ;  /* 0xffff00001b1b7812 */ /* 0x000fe200078ec0ff */
[----:B------:R-:W-:Y:S01]  /*1780*/  FFMA.FTZ R7, R26, R7, R6 ;  /* 0x000000071a077223 */ /* 0x000fe20000010006 */
[----:B------:R-:W-:Y:S01]  /*1790*/  LOP3.LUT R6, R51, 0xffff0000, RZ, 0xc0, !PT ;  /* 0xffff000033067812 */ /* 0x000fe200078ec0ff */
[----:B------:R-:W-:-:S02]  /*17a0*/  FFMA.FTZ R8, R9, R14, R8 ;  /* 0x0000000e09087223 */ /* 0x000fc40000010008 */
[----:B------:R-:W-:Y:S02]  /*17b0*/  FFMA.FTZ R4, R4, R5, R7 ;  /* 0x0000000504047223 */ /* 0x000fe40000010007 */
[----:B------:R-:W-:Y:S02]  /*17c0*/  FFMA.FTZ R8, R23, R16, R8 ;  /* 0x0000001017087223 */ /* 0x000fe40000010008 */
[----:B------:R-:W-:Y:S02]  /*17d0*/  FFMA.FTZ R6, R27, R6, R4 ;  /* 0x000000061b067223 */ /* 0x000fe40000010004 */
[----:B------:R-:W-:Y:S01]  /*17e0*/  IMAD R13, R56, c[0x0][0x220], RZ ;  /* 0x00008800380d7a24 */ /* 0x000fe200078e02ff */
[----:B------:R-:W0:Y:S04]  /*17f0*/  SHFL.BFLY PT, R5, R8, 0x4, 0x1f ;  /* 0x0c801f0008057f89 */ /* 0x000e2800000e0000 */
[----:B------:R-:W1:Y:S01]  /*1800*/  SHFL.BFLY PT, R7, R6, 0x4, 0x1f ;  /* 0x0c801f0006077f89 */ /* 0x000e6200000e0000 */
[----:B0-----:R-:W-:Y:S01]  /*1810*/  FADD.FTZ R5, R8, R5 ;  /* 0x0000000508057221 */ /* 0x001fe20000010000 */
[----:B------:R-:W-:Y:S01]  /*1820*/  HFMA2.MMA R8, -RZ, RZ, 0, 0 ;  /* 0x00000000ff087435 */ /* 0x000fe200000001ff */
[----:B-1----:R-:W-:-:S03]  /*1830*/  FADD.FTZ R7, R6, R7 ;  /* 0x0000000706077221 */ /* 0x002fc60000010000 */
[----:B------:R-:W0:Y:S04]  /*1840*/  SHFL.BFLY PT, R4, R5, 0x2, 0x1f ;  /* 0x0c401f0005047f89 */ /* 0x000e2800000e0000 */
[----:B------:R-:W1:Y:S01]  /*1850*/  SHFL.BFLY PT, R10, R7, 0x2, 0x1f ;  /* 0x0c401f00070a7f89 */ /* 0x000e6200000e0000 */
[----:B0-----:R-:W-:Y:S01]  /*1860*/  FADD.FTZ R9, R5, R4 ;  /* 0x0000000405097221 */ /* 0x001fe20000010000 */
[----:B------:R-:W-:Y:S01]  /*1870*/  @P0 SHF.R.S32.HI R4, RZ, 0x1f, R63 ;  /* 0x0000001fff040819 */ /* 0x000fe2000001143f */
[----:B------:R-:W-:Y:S02]  /*1880*/  IMAD R5, R53, 0x3000, RZ ;  /* 0x0000300035057824 */ /* 0x000fe400078e02ff */
[----:B-1----:R-:W-:Y:S01]  /*1890*/  FADD.FTZ R11, R7, R10 ;  /* 0x0000000a070b7221 */ /* 0x002fe20000010000 */
[----:B------:R-:W-:Y:S01]  /*18a0*/  @P0 LEA.HI R4, R4, R63, RZ, 0x6 ;  /* 0x0000003f04040211 */ /* 0x000fe200078f30ff */
[----:B------:R-:W0:Y:S01]  /*18b0*/  SHFL.BFLY PT, R10, R9, 0x1, 0x1f ;  /* 0x0c201f00090a7f89 */ /* 0x000e2200000e0000 */
[----:B------:R-:W-:-:S02]  /*18c0*/  SHF.R.S32.HI R14, RZ, 0x1f, R5 ;  /* 0x0000001fff0e7819 */ /* 0x000fc40000011405 */
[----:B------:R-:W-:Y:S01]  /*18d0*/  @P0 LOP3.LUT R8, R4, 0xffffffc0, RZ, 0xc0, !PT ;  /* 0xffffffc004080812 */ /* 0x000fe200078ec0ff */
[----:B------:R-:W1:Y:S01]  /*18e0*/  SHFL.BFLY PT, R12, R11, 0x1, 0x1f ;  /* 0x0c201f000b0c7f89 */ /* 0x000e6200000e0000 */
[----:B------:R-:W-:Y:S01]  /*18f0*/  ISETP.NE.AND P0, PT, R64, RZ, PT ;  /* 0x000000ff4000720c */ /* 0x000fe20003f05270 */
[----:B------:R-:W-:Y:S02]  /*1900*/  IMAD.SHL.U32 R4, R2, 0x4, RZ ;  /* 0x0000000402047824 */ /* 0x000fe400078e00ff */
[----:B------:R-:W-:-:S05]  /*1910*/  IMAD R6, R8, 0xc0, RZ ;  /* 0x000000c008067824 */ /* 0x000fca00078e02ff */
[----:B------:R-:W-:Y:S02]  /*1920*/  SHF.R.S32.HI R7, RZ, 0x1f, R6 ;  /* 0x0000001fff077819 */ /* 0x000fe40000011406 */
[----:B------:R-:W-:Y:S02]  /*1930*/  IADD3 R6, P1, P2, R6, R4, R5 ;  /* 0x0000000406067210 */ /* 0x000fe40007a3e005 */
[----:B------:R-:W-:-:S04]  /*1940*/  SHF.R.S32.HI R4, RZ, 0x1f, R4 ;  /* 0x0000001fff047819 */ /* 0x000fc80000011404 */
[----:B------:R-:W-:Y:S01]  /*1950*/  IADD3.X R7, R7, R4, R14, P1, P2 ;  /* 0x0000000407077210 */ /* 0x000fe20000fe440e */
[----:B0-----:R-:W-:Y:S02]  /*1960*/  FADD.FTZ R14, R9, R10 ;  /* 0x0000000a090e7221 */ /* 0x001fe40000010000 */
[----:B-1----:R-:W-:Y:S01]  /*1970*/  FADD.FTZ R11, R11, R12 ;  /* 0x0000000c0b0b7221 */ /* 0x002fe20000010000 */
[----:B------:R-:W-:Y:S05]  /*1980*/  @P0 BRA `(.L_x_1367) ;  /* 0x0000014000000947 */ /* 0x000fea0003800000 */
[----:B------:R-:W-:Y:S01]  /*1990*/  SHF.R.S32.HI R10, RZ, 0x1f, R8 ;  /* 0x0000001fff0a7819 */ /* 0x000fe20000011408 */
[----:B------:R-:W-:Y:S01]  /*19a0*/  IMAD R9, R56, c[0x0][0x1c8], RZ ;  /* 0x0000720038097a24 */ /* 0x000fe200078e02ff */
[C---:B------:R-:W-:Y:S02]  /*19b0*/  IADD3 R4, P0, R55.reuse, R8, RZ ;  /* 0x0000000837047210 */ /* 0x040fe40007f1e0ff */
[----:B------:R-:W-:Y:S01]  /*19c0*/  ISETP.GE.AND P1, PT, R60, R57, PT ;  /* 0x000000393c00720c */ /* 0x000fe20003f26270 */
[----:B------:R-:W-:Y:S01]  /*19d0*/  IMAD R9, R54, c[0x0][0x1cc], R9 ;  /* 0x0000730036097a24 */ /* 0x000fe200078e0209 */
[----:B------:R-:W-:Y:S01]  /*19e0*/  LEA.HI.X.SX32 R5, R55, R10, 0x1, P0 ;  /* 0x0000000a37057211 */ /* 0x000fe200000f0eff */
[----:B------:R-:W-:-:S04]  /*19f0*/  IMAD R10, R58, c[0x0][0x1d0], RZ ;  /* 0x000074003a0a7a24 */ /* 0x000fc800078e02ff */
[----:B------:R-:W-:-:S04]  /*1a00*/  IMAD.WIDE.U32 R4, R54, c[0x0][0x1c8], R4 ;  /* 0x0000720036047a25 */ /* 0x000fc800078e0004 */
[----:B------:R-:W-:Y:S01]  /*1a10*/  IMAD R10, R59, c[0x0][0x1d4], R10 ;  /* 0x000075003b0a7a24 */ /* 0x000fe200078e020a */
[----:B------:R-:W-:-:S05]  /*1a20*/  IADD3 R5, R5, R9, RZ ;  /* 0x0000000905057210 */ /* 0x000fca0007ffe0ff */
[----:B------:R-:W-:-:S05]  /*1a30*/  IMAD.WIDE.U32 R4, R59, c[0x0][0x1d0], R4 ;  /* 0x000074003b047a25 */ /* 0x000fca00078e0004 */
[----:B------:R-:W-:-:S04]  /*1a40*/  IADD3 R9, P0, R60, R4, RZ ;  /* 0x000000043c097210 */ /* 0x000fc80007f1e0ff */
[----:B------:R-:W-:Y:S02]  /*1a50*/  IADD3.X R10, R61, R5, R10, P0, !PT ;  /* 0x000000053d0a7210 */ /* 0x000fe400007fe40a */
[C---:B------:R-:W-:Y:S02]  /*1a60*/  LEA R4, P2, R9.reuse, c[0x0][0x1b0], 0x2 ;  /* 0x00006c0009047a11 */ /* 0x040fe400078410ff */
[----:B------:R-:W-:Y:S02]  /*1a70*/  ISETP.GE.AND P0, PT, R62, R57, PT ;  /* 0x000000393e00720c */ /* 0x000fe40003f06270 */
[----:B------:R-:W-:Y:S02]  /*1a80*/  LEA.HI.X R5, R9, c[0x0][0x1b4], R10, 0x2, P2 ;  /* 0x00006d0009057a11 */ /* 0x000fe400010f140a */
[----:B------:R-:W-:Y:S02]  /*1a90*/  FSEL R9, R14, RZ, !P1 ;  /* 0x000000ff0e097208 */ /* 0x000fe40004800000 */
[----:B------:R-:W-:-:S03]  /*1aa0*/  FSEL R11, R11, RZ, !P0 ;  /* 0x000000ff0b0b7208 */ /* 0x000fc60004000000 */
[----:B------:R0:W-:Y:S04]  /*1ab0*/  STG.E [R4.64], R9 ;  /* 0x0000000904007986 */ /* 0x0001e8000c101904 */
[----:B------:R0:W-:Y:S02]  /*1ac0*/  STG.E [R4.64+0x80], R11 ;  /* 0x0000800b04007986 */ /* 0x0001e4000c101904 */
.L_x_1367:
[----:B------:R-:W-:Y:S05]  /*1ad0*/  BSYNC B0 ;  /* 0x0000000000007941 */ /* 0x000fea0003800000 */
.L_x_1366:
[----:B------:R-:W-:Y:S01]  /*1ae0*/  IADD3 R52, R52, 0x3f, RZ ;  /* 0x0000003f34347810 */ /* 0x000fe20007ffe0ff */
[C---:B0-----:R-:W-:Y:S01]  /*1af0*/  IMAD.WIDE.U32 R4, R54.reuse, c[0x0][0x220], R6 ;  /* 0x0000880036047a25 */ /* 0x041fe200078e0006 */
[----:B------:R-:W-:Y:S01]  /*1b00*/  ISETP.NE.U32.AND P1, PT, RZ, c[0x0][0x238], PT ;  /* 0x00008e00ff007a0c */ /* 0x000fe20003f25070 */
[----:B------:R-:W-:Y:S01]  /*1b10*/  BSSY B0, `(.L_x_1368) ;  /* 0x0000026000007945 */ /* 0x000fe20003800000 */
[--C-:B------:R-:W-:Y:S01]  /*1b20*/  SHF.R.S32.HI R9, RZ, 0x1f, R52.reuse ;  /* 0x0000001fff097819 */ /* 0x100fe20000011434 */
[----:B------:R-:W-:Y:S01]  /*1b30*/  IMAD R6, R53, -0x40, R52 ;  /* 0xffffffc035067824 */ /* 0x000fe200078e0234 */
[----:B------:R-:W-:Y:S01]  /*1b40*/  ISETP.NE.AND.EX P1, PT, RZ, c[0x0][0x23c], PT, P1 ;  /* 0x00008f00ff007a0c */ /* 0x000fe20003f25310 */
[----:B------:R-:W-:Y:S01]  /*1b50*/  IMAD R13, R54, c[0x0][0x224], R13 ;  /* 0x00008900360d7a24 */ /* 0x000fe200078e020d */
[----:B------:R-:W-:Y:S01]  /*1b60*/  LEA.HI R9, R9, R52, RZ, 0x6 ;  /* 0x0000003409097211 */ /* 0x000fe200078f30ff */
[----:B------:R-:W-:Y:S01]  /*1b70*/  IMAD R10, R58, c[0x0][0x228], RZ ;  /* 0x00008a003a0a7a24 */ /* 0x000fe200078e02ff */
[----:B------:R-:W-:Y:S01]  /*1b80*/  ISETP.NE.OR P1, PT, R2, RZ, !P1 ;  /* 0x000000ff0200720c */ /* 0x000fe20004f25670 */
[----:B------:R-:W-:Y:S01]  /*1b90*/  IMAD.IADD R5, R5, 0x1, R13 ;  /* 0x0000000105057824 */ /* 0x000fe200078e020d */
[----:B------:R-:W-:Y:S01]  /*1ba0*/  LOP3.LUT R9, R9, 0xffffffc0, RZ, 0xc0, !PT ;  /* 0xffffffc009097812 */ /* 0x000fe200078ec0ff */
[----:B------:R-:W-:-:S02]  /*1bb0*/  IMAD R7, R59, c[0x0][0x22c], R10 ;  /* 0x00008b003b077a24 */ /* 0x000fc400078e020a */
[----:B------:R-:W-:Y:S01]  /*1bc0*/  IMAD.WIDE.U32 R4, R59, c[0x0][0x228], R4 ;  /* 0x00008a003b047a25 */ /* 0x000fe200078e0004 */
[----:B------:R-:W-:-:S04]  /*1bd0*/  IADD3 R9, R6, R9, -R52 ;  /* 0x0000000906097210 */ /* 0x000fc80007ffe834 */
[C---:B------:R-:W-:Y:S02]  /*1be0*/  ISETP.GE.AND P0, PT, R2.reuse, R9, PT ;  /* 0x000000090200720c */ /* 0x040fe40003f06270 */
[----:B------:R-:W-:Y:S02]  /*1bf0*/  IADD3 R5, R5, R7, RZ ;  /* 0x0000000705057210 */ /* 0x000fe40007ffe0ff */
[----:B------:R-:W-:Y:S02]  /*1c00*/  ISETP.GT.OR P0, PT, R2, 0x3f, P0 ;  /* 0x0000003f0200780c */ /* 0x000fe40000704670 */
[----:B------:R-:W-:-:S04]  /*1c10*/  LEA R10, P2, R4, c[0x0][0x208], 0x2 ;  /* 0x00008200040a7a11 */ /* 0x000fc800078410ff */
[----:B------:R-:W-:-:S07]  /*1c20*/  LEA.HI.X R11, R4, c[0x0][0x20c], R5, 0x2, P2 ;  /* 0x00008300040b7a11 */ /* 0x000fce00010f1405 */
[----:B------:R-:W-:Y:S05]  /*1c30*/  @P0 BRA `(.L_x_1369) ;  /* 0x0000013000000947 */ /* 0x000fea0003800000 */
[--C-:B------:R-:W-:Y:S01]  /*1c40*/  IADD3 R4, P0, P2, R8, R55, R2.reuse ;  /* 0x0000003708047210 */ /* 0x100fe20007a1e002 */
[----:B------:R-:W-:Y:S01]  /*1c50*/  IMAD R7, R56, c[0x0][0x1f8], RZ ;  /* 0x00007e0038077a24 */ /* 0x000fe200078e02ff */
[----:B------:R-:W-:Y:S01]  /*1c60*/  SHF.R.S32.HI R5, RZ, 0x1f, R55 ;  /* 0x0000001fff057819 */ /* 0x000fe20000011437 */
[----:B------:R-:W-:Y:S01]  /*1c70*/  IMAD R58, R58, c[0x0][0x200], RZ ;  /* 0x000080003a3a7a24 */ /* 0x000fe200078e02ff */
[----:B------:R-:W-:Y:S01]  /*1c80*/  SHF.R.S32.HI R2, RZ, 0x1f, R2 ;  /* 0x0000001fff027819 */ /* 0x000fe20000011402 */
[----:B------:R-:W-:Y:S01]  /*1c90*/  IMAD R7, R54, c[0x0][0x1fc], R7 ;  /* 0x00007f0036077a24 */ /* 0x000fe200078e0207 */
[----:B------:R-:W-:-:S04]  /*1ca0*/  SHF.R.S32.HI R8, RZ, 0x1f, R8 ;  /* 0x0000001fff087819 */ /* 0x000fc80000011408 */
[----:B------:R-:W-:Y:S01]  /*1cb0*/  IADD3.X R5, R8, R5, R2, P0, P2 ;  /* 0x0000000508057210 */ /* 0x000fe200007e4402 */
[C---:B------:R-:W-:Y:S01]  /*1cc0*/  FMUL.FTZ R2, R78.reuse, 1.4426950216293334961 ;  /* 0x3fb8aa3b4e027820 */ /* 0x040fe20000410000 */
[----:B------:R-:W-:-:S03]  /*1cd0*/  FSETP.NEU.FTZ.AND P0, PT, R78, -INF , PT ;  /* 0xff8000004e00780b */ /* 0x000fc60003f1d000 */
[----:B------:R-:W-:-:S04]  /*1ce0*/  IMAD.WIDE.U32 R4, R54, c[0x0][0x1f8], R4 ;  /* 0x00007e0036047a25 */ /* 0x000fc800078e0004 */
[----:B------:R-:W-:Y:S02]  /*1cf0*/  IMAD.IADD R5, R5, 0x1, R7 ;  /* 0x0000000105057824 */ /* 0x000fe400078e0207 */
[C---:B------:R-:W-:Y:S02]  /*1d00*/  IMAD R7, R59.reuse, c[0x0][0x204], R58 ;  /* 0x000081003b077a24 */ /* 0x040fe400078e023a */
[----:B------:R-:W-:-:S05]  /*1d10*/  IMAD.WIDE.U32 R4, R59, c[0x0][0x200], R4 ;  /* 0x000080003b047a25 */ /* 0x000fca00078e0004 */
[----:B------:R-:W-:Y:S02]  /*1d20*/  IADD3 R5, R5, R7, RZ ;  /* 0x0000000705057210 */ /* 0x000fe40007ffe0ff */
[----:B------:R-:W-:-:S04]  /*1d30*/  LEA R6, P2, R4, c[0x0][0x1f0], 0x2 ;  /* 0x00007c0004067a11 */ /* 0x000fc800078410ff */
[----:B------:R-:W-:Y:S02]  /*1d40*/  LEA.HI.X R7, R4, c[0x0][0x1f4], R5, 0x2, P2 ;  /* 0x00007d0004077a11 */ /* 0x000fe400010f1405 */
[----:B------:R-:W-:-:S05]  /*1d50*/  FSEL R5, R2, RZ, P0 ;  /* 0x000000ff02057208 */ /* 0x000fca0000000000 */
[----:B------:R0:W-:Y:S02]  /*1d60*/  STG.E [R6.64], R5 ;  /* 0x0000000506007986 */ /* 0x0001e4000c101904 */
.L_x_1369:
[----:B------:R-:W-:Y:S05]  /*1d70*/  BSYNC B0 ;  /* 0x0000000000007941 */ /* 0x000fea0003800000 */
.L_x_1368:
        /* <DEDUP_REMOVED lines=13> */
[----:B------:R-:W-:-:S04]  /*1e50*/  IMAD R53, R53, c[0x0][0x230], R0 ;  /* 0x00008c0035357a24 */ /* 0x000fc800078e0200 */
[----:B------:R-:W-:-:S04]  /*1e60*/  IMAD R2, R53, c[0x0][0x170], R54 ;  /* 0x00005c0035027a24 */ /* 0x000fc800078e0236 */
[----:B------:R-:W-:-:S05]  /*1e70*/  IMAD.WIDE R2, R2, R3, c[0x0][0x238] ;  /* 0x00008e0002027625 */ /* 0x000fca00078e0203 */
[----:B------:R-:W-:Y:S01]  /*1e80*/  STG.E [R2.64], RZ ;  /* 0x000000ff02007986 */ /* 0x000fe2000c101904 */
[----:B------:R-:W-:Y:S05]  /*1e90*/  EXIT ;  /* 0x000000000000794d */ /* 0x000fea0003800000 */
.L_x_1370:
        /* <DEDUP_REMOVED lines=14> */
.L_x_1434:


//--------------------- .nv.shared._ZN7cutlass13device_kernelIN5flash19enable_sm80_to_sm89INS1_16FlashAttnBwdSm80INS1_25CollectiveMainloopBwdSm80ILi1ELi1EN4cute5tupleIJNS5_1CILi64EEES8_NS7_ILi192EEEEEENS_10bfloat16_tEfNS_4arch4Sm80ELb0ELb0ELb0ELb0ELb0ELb0ELb0ELb0ELi2ELi2ELi2ELi2ELb1EEENS1_21CollectiveEpilogueBwdISA_SB_SD_Li256ELb0ELb0ELi4EEENS1_19SingleTileSchedulerILb0ELb0ELb0ELi64EEEEEEEEEvNT_6ParamsE --------------------------
	.section	.nv.shared._ZN7cutlass13device_kernelIN5flash19enable_sm80_to_sm89INS1_16FlashAttnBwdSm80INS1_25CollectiveMainloopBwdSm80ILi1ELi1EN4cute5tupleIJNS5_1CILi64EEES8_NS7_ILi192EEEEEENS_10bfloat16_tEfNS_4arch4Sm80ELb0ELb0ELb0ELb0ELb0ELb0ELb0ELb0ELi2ELi2ELi2ELi2ELb1EEENS1_21CollectiveEpilogueBwdISA_SB_SD_Li256ELb0ELb0ELi4EEENS1_19SingleTileSchedulerILb0ELb0ELb0ELi64EEEEEEEEEvNT_6ParamsE,"aw",@nobits
	.sectionflags	@""
	.align	16


//--------------------- .nv.global                --------------------------
	.section	.nv.global,"aw",@nobits
.nv.global:
	.type		_ZN66_INTERNAL_2631af10_30_flash_bwd_hdim192_bf16_sm80_cu_3fbc093a_30184cute1_E,@object
	.size		_ZN66_INTERNAL_2631af10_30_flash_bwd_hdim192_bf16_sm80_cu_3fbc093a_30184cute1_E,(_ZN66_INTERNAL_2631af10_30_flash_bwd_hdim192_bf16_sm80_cu_3fbc093a_30184cuda3std3__45__cpo6cbeginE - _ZN66_INTERNAL_2631af10_30_flash_bwd_hdim192_bf16_sm80_cu_3fbc093a_30184cute1_E)
_ZN66_INTERNAL_2631af10_30_flash_bwd_hdim192_bf16_sm80_cu_3fbc093a_30184cute1_E:
	.zero		1
	.type		_ZN66_INTERNAL_2631af10_30_flash_bwd_hdim192_bf16_sm80_cu_3fbc093a_30184cuda3std3__45__cpo6cbeginE,@object
	.size		_ZN66_INTERNAL_2631af10_30_flash_bwd_hdim192_bf16_sm80_cu_3fbc093a_30184cuda3std3__45__cpo6cbeginE,(_ZN66_INTERNAL_2631af10_30_flash_bwd_hdim192_bf16_sm80_cu_3fbc093a_30184cuda3std3__48in_placeE - _ZN66_INTERNAL_2631af10_30_flash_bwd_hdim192_bf16_sm80_cu_3fbc093a_30184cuda3std3__45__cpo6cbeginE)
_ZN66_INTERNAL_2631af10_30_flash_bwd_hdim192_bf16_sm80_cu_3fbc093a_30184cuda3std3__45__cpo6cbeginE:
	.zero		1
	.type		_ZN66_INTERNAL_2631af10_30_flash_bwd_hdim192_bf16_sm80_cu_3fbc093a_30184cuda3std3__48in_placeE,@object
	.size		_ZN66_INTERNAL_2631af10_30_flash_bwd_hdim192_bf16_sm80_cu_3fbc093a_30184cuda3std3__48in_placeE,(_ZN66_INTERNAL_2631af10_30_flash_bwd_hdim192_bf16_sm80_cu_3fbc093a_30184cuda3std6ranges3__45__cpo9iter_moveE - _ZN66_INTERNAL_2631af10_30_flash_bwd_hdim192_bf16_sm80_cu_3fbc093a_30184cuda3std3__48in_placeE)
_ZN66_INTERNAL_2631af10_30_flash_bwd_hdim192_bf16_sm80_cu_3fbc093a_30184cuda3std3__48in_placeE:
	.zero		1
	.type		_ZN66_INTERNAL_2631af10_30_flash_bwd_hdim192_bf16_sm80_cu_3fbc093a_30184cuda3std6ranges3__45__cpo9iter_moveE,@object
	.size		_ZN66_INTERNAL_2631af10_30_flash_bwd_hdim192_bf16_sm80_cu_3fbc093a_30184cuda3std6ranges3__45__cpo9iter_moveE,(_ZN66_INTERNAL_2631af10_30_flash_bwd_hdim192_bf16_sm80_cu_3fbc093a_30184cuda3std3__45__cpo5beginE - _ZN66_INTERNAL_2631af10_30_flash_bwd_hdim192_bf16_sm80_cu_3fbc093a_30184cuda3std6ranges3__45__cpo9iter_moveE)
_ZN66_INTERNAL_2631af10_30_flash_bwd_hdim192_bf16_sm80_cu_3fbc093a_30184cuda3std6ranges3__45__cpo9iter_moveE:
	.zero		1
	.type		_ZN66_INTERNAL_2631af10_30_flash_bwd_hdim192_bf16_sm80_cu_3fbc093a_30184cuda3std3__45__cpo5beginE,@object
	.size		_ZN66_INTERNAL_2631af10_30_flash_bwd_hdim192_bf16_sm80_cu_3fbc093a_30184cuda3std3__45__cpo5beginE,(_ZN66_INTERNAL_2631af10_30_flash_bwd_hdim192_bf16_sm80_cu_3fbc093a_30184cuda3std3__468_GLOBAL__N__2631af10_30_flash_bwd_hdim192_bf16_sm80_cu_3fbc093a_30186ignoreE - _ZN66_INTERNAL_2631af10_30_flash_bwd_hdim192_bf16_sm80_cu_3fbc093a_30184cuda3std3__45__cpo5beginE)
_ZN66_INTERNAL_2631af10_30_flash_bwd_hdim192_bf16_sm80_cu_3fbc093a_30184cuda3std3__45__cpo5beginE:
	.zero		1
	.type		_ZN66_INTERNAL_2631af10_30_flash_bwd_hdim192_bf16_sm80_cu_3fbc093a_30184cuda3std3__468_GLOBAL__N__2631af10_30_flash_bwd_hdim192_bf16_sm80_cu_3fbc093a_30186ignoreE,@object
	.size		_ZN66_INTERNAL_2631af10_30_flash_bwd_hdim192_bf16_sm80_cu_3fbc093a_30184cuda3std3__468_GLOBAL__N__2631af10_30_flash_bwd_hdim192_bf16_sm80_cu_3fbc093a_30186ignoreE,(_ZN66_INTERNAL_2631af10_30_flash_bwd_hdim192_bf16_sm80_cu_3fbc093a_30184cute7productE - _ZN66_INTERNAL_2631af10_30_flash_bwd_hdim192_bf16_sm80_cu_3fbc093a_30184cuda3std3__468_GLOBAL__N__2631af10_30_flash_bwd_hdim192_bf16_sm80_cu_3fbc093a_30186ignoreE)
_ZN66_INTERNAL_2631af10_30_flash_bwd_hdim192_bf16_sm80_cu_3fbc093a_30184cuda3std3__468_GLOBAL__N__2631af10_30_flash_bwd_hdim192_bf16_sm80_cu_3fbc093a_30186ignoreE:
	.zero		1
	.type		_ZN66_INTERNAL_2631af10_30_flash_bwd_hdim192_bf16_sm80_cu_3fbc093a_30184cute7productE,@object
	.size		_ZN66_INTERNAL_2631af10_30_flash_bwd_hdim192_bf16_sm80_cu_3fbc093a_30184cute7productE,(_ZN66_INTERNAL_2631af10_30_flash_bwd_hdim192_bf16_sm80_cu_3fbc093a_30184cuda3std3__45__cpo3endE - _ZN66_INTERNAL_2631af10_30_flash_bwd_hdim192_bf16_sm80_cu_3fbc093a_30184cute7productE)
_ZN66_INTERNAL_2631af10_30_flash_bwd_hdim192_bf16_sm80_cu_3fbc093a_30184cute7productE:
	.zero		1
	.type		_ZN66_INTERNAL_2631af10_30_flash_bwd_hdim192_bf16_sm80_cu_3fbc093a_30184cuda3std3__45__cpo3endE,@object
	.size		_ZN66_INTERNAL_2631af10_30_flash_bwd_hdim192_bf16_sm80_cu_3fbc093a_30184cuda3std3__45__cpo3endE,(_ZN66_INTERNAL_2631af10_30_flash_bwd_hdim192_bf16_sm80_cu_3fbc093a_30184cuda3std3__419piecewise_constructE - _ZN66_INTERNAL_2631af10_30_flash_bwd_hdim192_bf16_sm80_cu_3fbc093a_30184cuda3std3__45__cpo3endE)
_ZN66_INTERNAL_2631af10_30_flash_bwd_hdim192_bf16_sm80_cu_3fbc093a_30184cuda3std3__45__cpo3endE:
	.zero		1
	.type		_ZN66_INTERNAL_2631af10_30_flash_bwd_hdim192_bf16_sm80_cu_3fbc093a_30184cuda3std3__419piecewise_constructE,@object
	.size		_ZN66_INTERNAL_2631af10_30_flash_bwd_hdim192_bf16_sm80_cu_3fbc093a_30184cuda3std3__419piecewise_constructE,(_ZN66_INTERNAL_2631af10_30_flash_bwd_hdim192_bf16_sm80_cu_3fbc093a_30184cuda3std3__45__cpo4cendE - _ZN66_INTERNAL_2631af10_30_flash_bwd_hdim192_bf16_sm80_cu_3fbc093a_30184cuda3std3__419piecewise_constructE)
_ZN66_INTERNAL_2631af10_30_flash_bwd_hdim192_bf16_sm80_cu_3fbc093a_30184cuda3std3__419piecewise_constructE:
	.zero		1
	.type		_ZN66_INTERNAL_2631af10_30_flash_bwd_hdim192_bf16_sm80_cu_3fbc093a_30184cuda3std3__45__cpo4cendE,@object
	.size		_ZN66_INTERNAL_2631af10_30_flash_bwd_hdim192_bf16_sm80_cu_3fbc093a_30184cuda3std3__45__cpo4cendE,(_ZN66_INTERNAL_2631af10_30_flash_bwd_hdim192_bf16_sm80_cu_3fbc093a_30184cuda3std6ranges3__45__cpo4swapE - _ZN66_INTERNAL_2631af10_30_flash_bwd_hdim192_bf16_sm80_cu_3fbc093a_30184cuda3std3__45__cpo4cendE)
_ZN66_INTERNAL_2631af10_30_flash_bwd_hdim192_bf16_sm80_cu_3fbc093a_30184cuda3std3__45__cpo4cendE:
	.zero		1
	.type		_ZN66_INTERNAL_2631af10_30_flash_bwd_hdim192_bf16_sm80_cu_3fbc093a_30184cuda3std6ranges3__45__cpo4swapE,@object
	.size		_ZN66_INTERNAL_2631af10_30_flash_bwd_hdim192_bf16_sm80_cu_3fbc093a_30184cuda3std6ranges3__45__cpo4swapE,(.L_7 - _ZN66_INTERNAL_2631af10_30_flash_bwd_hdim192_bf16_sm80_cu_3fbc093a_30184cuda3std6ranges3__45__cpo4swapE)
_ZN66_INTERNAL_2631af10_30_flash_bwd_hdim192_bf16_sm80_cu_3fbc093a_30184cuda3std6ranges3__45__cpo4swapE:
	.zero		1
.L_7:


//--------------------- .nv.shared._ZN7cutlass13device_kernelIN5flash19enable_sm80_to_sm89INS1_16FlashAttnBwdSm80INS1_25CollectiveMainloopBwdSm80ILi1ELi1EN4cute5tupleIJNS5_1CILi64EEES8_NS7_ILi192EEEEEENS_10bfloat16_tEfNS_4arch4Sm80ELb0ELb0ELb0ELb0ELb1ELb0ELb0ELb0ELi2ELi2ELi2ELi2ELb1EEENS1_21CollectiveEpilogueBwdISA_SB_SD_Li256ELb0ELb0ELi4EEENS1_19SingleTileSchedulerILb0ELb0ELb0ELi64EEEEEEEEEvNT_6ParamsE --------------------------
	.section	.nv.shared._ZN7cutlass13device_kernelIN5flash19enable_sm80_to_sm89INS1_16FlashAttnBwdSm80INS1_25CollectiveMainloopBwdSm80ILi1ELi1EN4cute5tupleIJNS5_1CILi64EEES8_NS7_ILi192EEEEEENS_10bfloat16_tEfNS_4arch4Sm80ELb0ELb0ELb0ELb0ELb1ELb0ELb0ELb0ELi2ELi2ELi2ELi2ELb1EEENS1_21CollectiveEpilogueBwdISA_SB_SD_Li256ELb0ELb0ELi4EEENS1_19SingleTileSchedulerILb0ELb0ELb0ELi64EEEEEEEEEvNT_6ParamsE,"aw",@nobits
	.sectionflags	@""
	.align	16


//--------------------- .nv.shared._ZN7cutlass13device_kernelIN5flash19enable_sm80_to_sm89INS1_16FlashAttnBwdSm80INS1_25CollectiveMainloopBwdSm80ILi1ELi1EN4cute5tupleIJNS5_1CILi64EEES8_NS7_ILi192EEEEEENS_10bfloat16_tEfNS_4arch4Sm80ELb0ELb0ELb0ELb0ELb0ELb0ELb0ELb0ELi2ELi2ELi2ELi2ELb1EEENS1_24CollectiveEpilogueBwdGQAISA_fSD_Li256ELb0ELb0EEENS1_19SingleTileSchedulerILb0ELb0ELb0ELi64EEEEEEEEEvNT_6ParamsE --------------------------
	.section	.nv.shared._ZN7cutlass13device_kernelIN5flash19enable_sm80_to_sm89INS1_16FlashAttnBwdSm80INS1_25CollectiveMainloopBwdSm80ILi1ELi1EN4cute5tupleIJNS5_1CILi64EEES8_NS7_ILi192EEEEEENS_10bfloat16_tEfNS_4arch4Sm80ELb0ELb0ELb0ELb0ELb0ELb0ELb0ELb0ELi2ELi2ELi2ELi2ELb1EEENS1_24CollectiveEpilogueBwdGQAISA_fSD_Li256ELb0ELb0EEENS1_19SingleTileSchedulerILb0ELb0ELb0ELi64EEEEEEEEEvNT_6ParamsE,"aw",@nobits
	.sectionflags	@""
	.align	16


//--------------------- .nv.shared._ZN7cutlass13device_kernelIN5flash19enable_sm80_to_sm89INS1_16FlashAttnBwdSm80INS1_25CollectiveMainloopBwdSm80ILi1ELi1EN4cute5tupleIJNS5_1CILi64EEES8_NS7_ILi192EEEEEENS_10bfloat16_tEfNS_4arch4Sm80ELb0ELb0ELb0ELb0ELb1ELb0ELb0ELb0ELi2ELi2ELi2ELi2ELb1EEENS1_24CollectiveEpilogueBwdGQAISA_fSD_Li256ELb0ELb1EEENS1_19SingleTileSchedulerILb0ELb0ELb0ELi64EEEEEEEEEvNT_6ParamsE --------------------------
	.section	.nv.shared._ZN7cutlass13device_kernelIN5flash19enable_sm80_to_sm89INS1_16FlashAttnBwdSm80INS1_25CollectiveMainloopBwdSm80ILi1ELi1EN4cute5tupleIJNS5_1CILi64EEES8_NS7_ILi192EEEEEENS_10bfloat16_tEfNS_4arch4Sm80ELb0ELb0ELb0ELb0ELb1ELb0ELb0ELb0ELi2ELi2ELi2ELi2ELb1EEENS1_24CollectiveEpilogueBwdGQAISA_fSD_Li256ELb0ELb1EEENS1_19SingleTileSchedulerILb0ELb0ELb0ELi64EEEEEEEEEvNT_6ParamsE,"aw",@nobits
	.sectionflags	@""
	.align	16


//--------------------- .nv.shared._ZN7cutlass13device_kernelIN5flash19enable_sm80_to_sm89INS1_16FlashAttnBwdSm80INS1_25CollectiveMainloopBwdSm80ILi1ELi1EN4cute5tupleIJNS5_1CILi64EEES8_NS7_ILi192EEEEEENS_10bfloat16_tEfNS_4arch4Sm80ELb0ELb0ELb0ELb1ELb0ELb0ELb0ELb0ELi2ELi2ELi2ELi2ELb1EEENS1_21CollectiveEpilogueBwdISA_SB_SD_Li256ELb1ELb0ELi4EEENS1_19SingleTileSchedulerILb1ELb0ELb0ELi64EEEEEEEEEvNT_6ParamsE --------------------------
	.section	.nv.shared._ZN7cutlass13device_kernelIN5flash19enable_sm80_to_sm89INS1_16FlashAttnBwdSm80INS1_25CollectiveMainloopBwdSm80ILi1ELi1EN4cute5tupleIJNS5_1CILi64EEES8_NS7_ILi192EEEEEENS_10bfloat16_tEfNS_4arch4Sm80ELb0ELb0ELb0ELb1ELb0ELb0ELb0ELb0ELi2ELi2ELi2ELi2ELb1EEENS1_21CollectiveEpilogueBwdISA_SB_SD_Li256ELb1ELb0ELi4EEENS1_19SingleTileSchedulerILb1ELb0ELb0ELi64EEEEEEEEEvNT_6ParamsE,"aw",@nobits
	.sectionflags	@""
	.align	16


//--------------------- .nv.shared._ZN7cutlass13device_kernelIN5flash19enable_sm80_to_sm89INS1_16FlashAttnBwdSm80INS1_25CollectiveMainloopBwdSm80ILi1ELi1EN4cute5tupleIJNS5_1CILi64EEES8_NS7_ILi192EEEEEENS_10bfloat16_tEfNS_4arch4Sm80ELb0ELb0ELb0ELb1ELb1ELb0ELb0ELb0ELi2ELi2ELi2ELi2ELb1EEENS1_21CollectiveEpilogueBwdISA_SB_SD_Li256ELb1ELb0ELi4EEENS1_19SingleTileSchedulerILb1ELb0ELb0ELi64EEEEEEEEEvNT_6ParamsE --------------------------
	.section	.nv.shared._ZN7cutlass13device_kernelIN5flash19enable_sm80_to_sm89INS1_16FlashAttnBwdSm80INS1_25CollectiveMainloopBwdSm80ILi1ELi1EN4cute5tupleIJNS5_1CILi64EEES8_NS7_ILi192EEEEEENS_10bfloat16_tEfNS_4arch4Sm80ELb0ELb0ELb0ELb1ELb1ELb0ELb0ELb0ELi2ELi2ELi2ELi2ELb1EEENS1_21CollectiveEpilogueBwdISA_SB_SD_Li256ELb1ELb0ELi4EEENS1_19SingleTileSchedulerILb1ELb0ELb0ELi64EEEEEEEEEvNT_6ParamsE,"aw",@nobits
	.sectionflags	@""
	.align	16


//--------------------- .nv.shared._ZN7cutlass13device_kernelIN5flash19enable_sm80_to_sm89INS1_16FlashAttnBwdSm80INS1_25CollectiveMainloopBwdSm80ILi1ELi1EN4cute5tupleIJNS5_1CILi64EEES8_NS7_ILi192EEEEEENS_10bfloat16_tEfNS_4arch4Sm80ELb0ELb0ELb0ELb1ELb0ELb0ELb0ELb0ELi2ELi2ELi2ELi2ELb1EEENS1_24CollectiveEpilogueBwdGQAISA_fSD_Li256ELb1ELb0EEENS1_19SingleTileSchedulerILb1ELb0ELb0ELi64EEEEEEEEEvNT_6ParamsE --------------------------
	.section	.nv.shared._ZN7cutlass13device_kernelIN5flash19enable_sm80_to_sm89INS1_16FlashAttnBwdSm80INS1_25CollectiveMainloopBwdSm80ILi1ELi1EN4cute5tupleIJNS5_1CILi64EEES8_NS7_ILi192EEEEEENS_10bfloat16_tEfNS_4arch4Sm80ELb0ELb0ELb0ELb1ELb0ELb0ELb0ELb0ELi2ELi2ELi2ELi2ELb1EEENS1_24CollectiveEpilogueBwdGQAISA_fSD_Li256ELb1ELb0EEENS1_19SingleTileSchedulerILb1ELb0ELb0ELi64EEEEEEEEEvNT_6ParamsE,"aw",@nobits
	.sectionflags	@""
	.align	16


//--------------------- .nv.shared._ZN7cutlass13device_kernelIN5flash19enable_sm80_to_sm89INS1_16FlashAttnBwdSm80INS1_25CollectiveMainloopBwdSm80ILi1ELi1EN4cute5tupleIJNS5_1CILi64EEES8_NS7_ILi192EEEEEENS_10bfloat16_tEfNS_4arch4Sm80ELb0ELb0ELb0ELb1ELb1ELb0ELb0ELb0ELi2ELi2ELi2ELi2ELb1EEENS1_24CollectiveEpilogueBwdGQAISA_fSD_Li256ELb1ELb1EEENS1_19SingleTileSchedulerILb1ELb0ELb0ELi64EEEEEEEEEvNT_6ParamsE --------------------------
	.section	.nv.shared._ZN7cutlass13device_kernelIN5flash19enable_sm80_to_sm89INS1_16FlashAttnBwdSm80INS1_25CollectiveMainloopBwdSm80ILi1ELi1EN4cute5tupleIJNS5_1CILi64EEES8_NS7_ILi192EEEEEENS_10bfloat16_tEfNS_4arch4Sm80ELb0ELb0ELb0ELb1ELb1ELb0ELb0ELb0ELi2ELi2ELi2ELi2ELb1EEENS1_24CollectiveEpilogueBwdGQAISA_fSD_Li256ELb1ELb1EEENS1_19SingleTileSchedulerILb1ELb0ELb0ELi64EEEEEEEEEvNT_6ParamsE,"aw",@nobits
	.sectionflags	@""
	.align	16


//--------------------- .nv.shared._ZN7cutlass13device_kernelIN5flash19enable_sm80_to_sm89INS1_16FlashAttnBwdSm80INS1_25CollectiveMainloopBwdSm80ILi1ELi1EN4cute5tupleIJNS5_1CILi64EEES8_NS7_ILi192EEEEEENS_10bfloat16_tEfNS_4arch4Sm80ELb0ELb1ELb0ELb0ELb0ELb0ELb0ELb0ELi2ELi2ELi2ELi2ELb1EEENS1_21CollectiveEpilogueBwdISA_SB_SD_Li256ELb0ELb0ELi4EEENS1_19SingleTileSchedulerILb0ELb0ELb0ELi64EEEEEEEEEvNT_6ParamsE --------------------------
	.section	.nv.shared._ZN7cutlass13device_kernelIN5flash19enable_sm80_to_sm89INS1_16FlashAttnBwdSm80INS1_25CollectiveMainloopBwdSm80ILi1ELi1EN4cute5tupleIJNS5_1CILi64EEES8_NS7_ILi192EEEEEENS_10bfloat16_tEfNS_4arch4Sm80ELb0ELb1ELb0ELb0ELb0ELb0ELb0ELb0ELi2ELi2ELi2ELi2ELb1EEENS1_21CollectiveEpilogueBwdISA_SB_SD_Li256ELb0ELb0ELi4EEENS1_19SingleTileSchedulerILb0ELb0ELb0ELi64EEEEEEEEEvNT_6ParamsE,"aw",@nobits
	.sectionflags	@""
	.align	16


//--------------------- .nv.shared._ZN7cutlass13device_kernelIN5flash19enable_sm80_to_sm89INS1_16FlashAttnBwdSm80INS1_25CollectiveMainloopBwdSm80ILi1ELi1EN4cute5tupleIJNS5_1CILi64EEES8_NS7_ILi192EEEEEENS_10bfloat16_tEfNS_4arch4Sm80ELb0ELb1ELb0ELb0ELb1ELb0ELb0ELb0ELi2ELi2ELi2ELi2ELb1EEENS1_21CollectiveEpilogueBwdISA_SB_SD_Li256ELb0ELb0ELi4EEENS1_19SingleTileSchedulerILb0ELb0ELb0ELi64EEEEEEEEEvNT_6ParamsE --------------------------
	.section	.nv.shared._ZN7cutlass13device_kernelIN5flash19enable_sm80_to_sm89INS1_16FlashAttnBwdSm80INS1_25CollectiveMainloopBwdSm80ILi1ELi1EN4cute5tupleIJNS5_1CILi64EEES8_NS7_ILi192EEEEEENS_10bfloat16_tEfNS_4arch4Sm80ELb0ELb1ELb0ELb0ELb1ELb0ELb0ELb0ELi2ELi2ELi2ELi2ELb1EEENS1_21CollectiveEpilogueBwdISA_SB_SD_Li256ELb0ELb0ELi4EEENS1_19SingleTileSchedulerILb0ELb0ELb0ELi64EEEEEEEEEvNT_6ParamsE,"aw",@nobits
	.sectionflags	@""
	.align	16


//--------------------- .nv.shared._ZN7cutlass13device_kernelIN5flash19enable_sm80_to_sm89INS1_16FlashAttnBwdSm80INS1_25CollectiveMainloopBwdSm80ILi1ELi1EN4cute5tupleIJNS5_1CILi64EEES8_NS7_ILi192EEEEEENS_10bfloat16_tEfNS_4arch4Sm80ELb0ELb1ELb0ELb0ELb0ELb0ELb0ELb0ELi2ELi2ELi2ELi2ELb1EEENS1_24CollectiveEpilogueBwdGQAISA_fSD_Li256ELb0ELb0EEENS1_19SingleTileSchedulerILb0ELb0ELb0ELi64EEEEEEEEEvNT_6ParamsE --------------------------
	.section	.nv.shared._ZN7cutlass13device_kernelIN5flash19enable_sm80_to_sm89INS1_16FlashAttnBwdSm80INS1_25CollectiveMainloopBwdSm80ILi1ELi1EN4cute5tupleIJNS5_1CILi64EEES8_NS7_ILi192EEEEEENS_10bfloat16_tEfNS_4arch4Sm80ELb0ELb1ELb0ELb0ELb0ELb0ELb0ELb0ELi2ELi2ELi2ELi2ELb1EEENS1_24CollectiveEpilogueBwdGQAISA_fSD_Li256ELb0ELb0EEENS1_19SingleTileSchedulerILb0ELb0ELb0ELi64EEEEEEEEEvNT_6ParamsE,"aw",@nobits
	.sectionflags	@""
	.align	16


//--------------------- .nv.shared._ZN7cutlass13device_kernelIN5flash19enable_sm80_to_sm89INS1_16FlashAttnBwdSm80INS1_25CollectiveMainloopBwdSm80ILi1ELi1EN4cute5tupleIJNS5_1CILi64EEES8_NS7_ILi192EEEEEENS_10bfloat16_tEfNS_4arch4Sm80ELb0ELb1ELb0ELb0ELb1ELb0ELb0ELb0ELi2ELi2ELi2ELi2ELb1EEENS1_24CollectiveEpilogueBwdGQAISA_fSD_Li256ELb0ELb1EEENS1_19SingleTileSchedulerILb0ELb0ELb0ELi64EEEEEEEEEvNT_6ParamsE --------------------------
	.section	.nv.shared._ZN7cutlass13device_kernelIN5flash19enable_sm80_to_sm89INS1_16FlashAttnBwdSm80INS1_25CollectiveMainloopBwdSm80ILi1ELi1EN4cute5tupleIJNS5_1CILi64EEES8_NS7_ILi192EEEEEENS_10bfloat16_tEfNS_4arch4Sm80ELb0ELb1ELb0ELb0ELb1ELb0ELb0ELb0ELi2ELi2ELi2ELi2ELb1EEENS1_24CollectiveEpilogueBwdGQAISA_fSD_Li256ELb0ELb1EEENS1_19SingleTileSchedulerILb0ELb0ELb0ELi64EEEEEEEEEvNT_6ParamsE,"aw",@nobits
	.sectionflags	@""
	.align	16


//--------------------- .nv.shared._ZN7cutlass13device_kernelIN5flash19enable_sm80_to_sm89INS1_16FlashAttnBwdSm80INS1_25CollectiveMainloopBwdSm80ILi1ELi1EN4cute5tupleIJNS5_1CILi64EEES8_NS7_ILi192EEEEEENS_10bfloat16_tEfNS_4arch4Sm80ELb0ELb1ELb0ELb1ELb0ELb0ELb0ELb0ELi2ELi2ELi2ELi2ELb1EEENS1_21CollectiveEpilogueBwdISA_SB_SD_Li256ELb1ELb0ELi4EEENS1_19SingleTileSchedulerILb1ELb0ELb0ELi64EEEEEEEEEvNT_6ParamsE --------------------------
	.section	.nv.shared._ZN7cutlass13device_kernelIN5flash19enable_sm80_to_sm89INS1_16FlashAttnBwdSm80INS1_25CollectiveMainloopBwdSm80ILi1ELi1EN4cute5tupleIJNS5_1CILi64EEES8_NS7_ILi192EEEEEENS_10bfloat16_tEfNS_4arch4Sm80ELb0ELb1ELb0ELb1ELb0ELb0ELb0ELb0ELi2ELi2ELi2ELi2ELb1EEENS1_21CollectiveEpilogueBwdISA_SB_SD_Li256ELb1ELb0ELi4EEENS1_19SingleTileSchedulerILb1ELb0ELb0ELi64EEEEEEEEEvNT_6ParamsE,"aw",@nobits
	.sectionflags	@""
	.align	16


//--------------------- .nv.shared._ZN7cutlass13device_kernelIN5flash19enable_sm80_to_sm89INS1_16FlashAttnBwdSm80INS1_25CollectiveMainloopBwdSm80ILi1ELi1EN4cute5tupleIJNS5_1CILi64EEES8_NS7_ILi192EEEEEENS_10bfloat16_tEfNS_4arch4Sm80ELb0ELb1ELb0ELb1ELb1ELb0ELb0ELb0ELi2ELi2ELi2ELi2ELb1EEENS1_21CollectiveEpilogueBwdISA_SB_SD_Li256ELb1ELb0ELi4EEENS1_19SingleTileSchedulerILb1ELb0ELb0ELi64EEEEEEEEEvNT_6ParamsE --------------------------
	.section	.nv.shared._ZN7cutlass13device_kernelIN5flash19enable_sm80_to_sm89INS1_16FlashAttnBwdSm80INS1_25CollectiveMainloopBwdSm80ILi1ELi1EN4cute5tupleIJNS5_1CILi64EEES8_NS7_ILi192EEEEEENS_10bfloat16_tEfNS_4arch4Sm80ELb0ELb1ELb0ELb1ELb1ELb0ELb0ELb0ELi2ELi2ELi2ELi2ELb1EEENS1_21CollectiveEpilogueBwdISA_SB_SD_Li256ELb1ELb0ELi4EEENS1_19SingleTileSchedulerILb1ELb0ELb0ELi64EEEEEEEEEvNT_6ParamsE,"aw",@nobits
	.sectionflags	@""
	.align	16


//--------------------- .nv.shared._ZN7cutlass13device_kernelIN5flash19enable_sm80_to_sm89INS1_16FlashAttnBwdSm80INS1_25CollectiveMainloopBwdSm80ILi1ELi1EN4cute5tupleIJNS5_1CILi64EEES8_NS7_ILi192EEEEEENS_10bfloat16_tEfNS_4arch4Sm80ELb0ELb1ELb0ELb1ELb0ELb0ELb0ELb0ELi2ELi2ELi2ELi2ELb1EEENS1_24CollectiveEpilogueBwdGQAISA_fSD_Li256ELb1ELb0EEENS1_19SingleTileSchedulerILb1ELb0ELb0ELi64EEEEEEEEEvNT_6ParamsE --------------------------
	.section	.nv.shared._ZN7cutlass13device_kernelIN5flash19enable_sm80_to_sm89INS1_16FlashAttnBwdSm80INS1_25CollectiveMainloopBwdSm80ILi1ELi1EN4cute5tupleIJNS5_1CILi64EEES8_NS7_ILi192EEEEEENS_10bfloat16_tEfNS_4arch4Sm80ELb0ELb1ELb0ELb1ELb0ELb0ELb0ELb0ELi2ELi2ELi2ELi2ELb1EEENS1_24CollectiveEpilogueBwdGQAISA_fSD_Li256ELb1ELb0EEENS1_19SingleTileSchedulerILb1ELb0ELb0ELi64EEEEEEEEEvNT_6ParamsE,"aw",@nobits
	.sectionflags	@""
	.align	16


//--------------------- .nv.shared._ZN7cutlass13device_kernelIN5flash19enable_sm80_to_sm89INS1_16FlashAttnBwdSm80INS1_25CollectiveMainloopBwdSm80ILi1ELi1EN4cute5tupleIJNS5_1CILi64EEES8_NS7_ILi192EEEEEENS_10bfloat16_tEfNS_4arch4Sm80ELb0ELb1ELb0ELb1ELb1ELb0ELb0ELb0ELi2ELi2ELi2ELi2ELb1EEENS1_24CollectiveEpilogueBwdGQAISA_fSD_Li256ELb1ELb1EEENS1_19SingleTileSchedulerILb1ELb0ELb0ELi64EEEEEEEEEvNT_6ParamsE --------------------------
	.section	.nv.shared._ZN7cutlass13device_kernelIN5flash19enable_sm80_to_sm89INS1_16FlashAttnBwdSm80INS1_25CollectiveMainloopBwdSm80ILi1ELi1EN4cute5tupleIJNS5_1CILi64EEES8_NS7_ILi192EEEEEENS_10bfloat16_tEfNS_4arch4Sm80ELb0ELb1ELb0ELb1ELb1ELb0ELb0ELb0ELi2ELi2ELi2ELi2ELb1EEENS1_24CollectiveEpilogueBwdGQAISA_fSD_Li256ELb1ELb1EEENS1_19SingleTileSchedulerILb1ELb0ELb0ELi64EEEEEEEEEvNT_6ParamsE,"aw",@nobits
	.sectionflags	@""
	.align	16


//--------------------- .nv.shared._ZN7cutlass13device_kernelIN5flash19enable_sm80_to_sm89INS1_16FlashAttnBwdSm80INS1_25CollectiveMainloopBwdSm80ILi1ELi1EN4cute5tupleIJNS5_1CILi64EEES8_NS7_ILi192EEEEEENS_10bfloat16_tEfNS_4arch4Sm80ELb1ELb0ELb0ELb0ELb0ELb0ELb0ELb0ELi2ELi2ELi2ELi2ELb1EEENS1_21CollectiveEpilogueBwdISA_SB_SD_Li256ELb0ELb0ELi4EEENS1_25SingleTileBwdLPTSchedulerILb0ELi64ELb0EEEEEEEEEvNT_6ParamsE --------------------------
	.section	.nv.shared._ZN7cutlass13device_kernelIN5flash19enable_sm80_to_sm89INS1_16FlashAttnBwdSm80INS1_25CollectiveMainloopBwdSm80ILi1ELi1EN4cute5tupleIJNS5_1CILi64EEES8_NS7_ILi192EEEEEENS_10bfloat16_tEfNS_4arch4Sm80ELb1ELb0ELb0ELb0ELb0ELb0ELb0ELb0ELi2ELi2ELi2ELi2ELb1EEENS1_21CollectiveEpilogueBwdISA_SB_SD_Li256ELb0ELb0ELi4EEENS1_25SingleTileBwdLPTSchedulerILb0ELi64ELb0EEEEEEEEEvNT_6ParamsE,"aw",@nobits
	.sectionflags	@""
	.align	16


//--------------------- .nv.shared._ZN7cutlass13device_kernelIN5flash19enable_sm80_to_sm89INS1_16FlashAttnBwdSm80INS1_25CollectiveMainloopBwdSm80ILi1ELi1EN4cute5tupleIJNS5_1CILi64EEES8_NS7_ILi192EEEEEENS_10bfloat16_tEfNS_4arch4Sm80ELb1ELb0ELb0ELb0ELb1ELb0ELb0ELb0ELi2ELi2ELi2ELi2ELb1EEENS1_21CollectiveEpilogueBwdISA_SB_SD_Li256ELb0ELb0ELi4EEENS1_25SingleTileBwdLPTSchedulerILb0ELi64ELb1EEEEEEEEEvNT_6ParamsE --------------------------
	.section	.nv.shared._ZN7cutlass13device_kernelIN5flash19enable_sm80_to_sm89INS1_16FlashAttnBwdSm80INS1_25CollectiveMainloopBwdSm80ILi1ELi1EN4cute5tupleIJNS5_1CILi64EEES8_NS7_ILi192EEEEEENS_10bfloat16_tEfNS_4arch4Sm80ELb1ELb0ELb0ELb0ELb1ELb0ELb0ELb0ELi2ELi2ELi2ELi2ELb1EEENS1_21CollectiveEpilogueBwdISA_SB_SD_Li256ELb0ELb0ELi4EEENS1_25SingleTileBwdLPTSchedulerILb0ELi64ELb1EEEEEEEEEvNT_6ParamsE,"aw",@nobits
	.sectionflags	@""
	.align	16


//--------------------- .nv.shared._ZN7cutlass13device_kernelIN5flash19enable_sm80_to_sm89INS1_16FlashAttnBwdSm80INS1_25CollectiveMainloopBwdSm80ILi1ELi1EN4cute5tupleIJNS5_1CILi64EEES8_NS7_ILi192EEEEEENS_10bfloat16_tEfNS_4arch4Sm80ELb1ELb0ELb0ELb0ELb0ELb0ELb0ELb0ELi2ELi2ELi2ELi2ELb1EEENS1_24CollectiveEpilogueBwdGQAISA_fSD_Li256ELb0ELb0EEENS1_25SingleTileBwdLPTSchedulerILb0ELi64ELb0EEEEEEEEEvNT_6ParamsE --------------------------
	.section	.nv.shared._ZN7cutlass13device_kernelIN5flash19enable_sm80_to_sm89INS1_16FlashAttnBwdSm80INS1_25CollectiveMainloopBwdSm80ILi1ELi1EN4cute5tupleIJNS5_1CILi64EEES8_NS7_ILi192EEEEEENS_10bfloat16_tEfNS_4arch4Sm80ELb1ELb0ELb0ELb0ELb0ELb0ELb0ELb0ELi2ELi2ELi2ELi2ELb1EEENS1_24CollectiveEpilogueBwdGQAISA_fSD_Li256ELb0ELb0EEENS1_25SingleTileBwdLPTSchedulerILb0ELi64ELb0EEEEEEEEEvNT_6ParamsE,"aw",@nobits
	.sectionflags	@""
	.align	16


//--------------------- .nv.shared._ZN7cutlass13device_kernelIN5flash19enable_sm80_to_sm89INS1_16FlashAttnBwdSm80INS1_25CollectiveMainloopBwdSm80ILi1ELi1EN4cute5tupleIJNS5_1CILi64EEES8_NS7_ILi192EEEEEENS_10bfloat16_tEfNS_4arch4Sm80ELb1ELb0ELb0ELb0ELb1ELb0ELb0ELb0ELi2ELi2ELi2ELi2ELb1EEENS1_24CollectiveEpilogueBwdGQAISA_fSD_Li256ELb0ELb1EEENS1_25SingleTileBwdLPTSchedulerILb0ELi64ELb1EEEEEEEEEvNT_6ParamsE --------------------------
	.section	.nv.shared._ZN7cutlass13device_kernelIN5flash19enable_sm80_to_sm89INS1_16FlashAttnBwdSm80INS1_25CollectiveMainloopBwdSm80ILi1ELi1EN4cute5tupleIJNS5_1CILi64EEES8_NS7_ILi192EEEEEENS_10bfloat16_tEfNS_4arch4Sm80ELb1ELb0ELb0ELb0ELb1ELb0ELb0ELb0ELi2ELi2ELi2ELi2ELb1EEENS1_24CollectiveEpilogueBwdGQAISA_fSD_Li256ELb0ELb1EEENS1_25SingleTileBwdLPTSchedulerILb0ELi64ELb1EEEEEEEEEvNT_6ParamsE,"aw",@nobits
	.sectionflags	@""
	.align	16


//--------------------- .nv.shared._ZN7cutlass13device_kernelIN5flash19enable_sm80_to_sm89INS1_16FlashAttnBwdSm80INS1_25CollectiveMainloopBwdSm80ILi1ELi1EN4cute5tupleIJNS5_1CILi64EEES8_NS7_ILi192EEEEEENS_10bfloat16_tEfNS_4arch4Sm80ELb1ELb0ELb0ELb1ELb0ELb0ELb0ELb0ELi2ELi2ELi2ELi2ELb1EEENS1_21CollectiveEpilogueBwdISA_SB_SD_Li256ELb1ELb0ELi4EEENS1_25SingleTileBwdLPTSchedulerILb1ELi64ELb0EEEEEEEEEvNT_6ParamsE --------------------------
	.section	.nv.shared._ZN7cutlass13device_kernelIN5flash19enable_sm80_to_sm89INS1_16FlashAttnBwdSm80INS1_25CollectiveMainloopBwdSm80ILi1ELi1EN4cute5tupleIJNS5_1CILi64EEES8_NS7_ILi192EEEEEENS_10bfloat16_tEfNS_4arch4Sm80ELb1ELb0ELb0ELb1ELb0ELb0ELb0ELb0ELi2ELi2ELi2ELi2ELb1EEENS1_21CollectiveEpilogueBwdISA_SB_SD_Li256ELb1ELb0ELi4EEENS1_25SingleTileBwdLPTSchedulerILb1ELi64ELb0EEEEEEEEEvNT_6ParamsE,"aw",@nobits
	.sectionflags	@""
	.align	16


//--------------------- .nv.shared._ZN7cutlass13device_kernelIN5flash19enable_sm80_to_sm89INS1_16FlashAttnBwdSm80INS1_25CollectiveMainloopBwdSm80ILi1ELi1EN4cute5tupleIJNS5_1CILi64EEES8_NS7_ILi192EEEEEENS_10bfloat16_tEfNS_4arch4Sm80ELb1ELb0ELb0ELb1ELb1ELb0ELb0ELb0ELi2ELi2ELi2ELi2ELb1EEENS1_21CollectiveEpilogueBwdISA_SB_SD_Li256ELb1ELb0ELi4EEENS1_25SingleTileBwdLPTSchedulerILb1ELi64ELb1EEEEEEEEEvNT_6ParamsE --------------------------
	.section	.nv.shared._ZN7cutlass13device_kernelIN5flash19enable_sm80_to_sm89INS1_16FlashAttnBwdSm80INS1_25CollectiveMainloopBwdSm80ILi1ELi1EN4cute5tupleIJNS5_1CILi64EEES8_NS7_ILi192EEEEEENS_10bfloat16_tEfNS_4arch4Sm80ELb1ELb0ELb0ELb1ELb1ELb0ELb0ELb0ELi2ELi2ELi2ELi2ELb1EEENS1_21CollectiveEpilogueBwdISA_SB_SD_Li256ELb1ELb0ELi4EEENS1_25SingleTileBwdLPTSchedulerILb1ELi64ELb1EEEEEEEEEvNT_6ParamsE,"aw",@nobits
	.sectionflags	@""
	.align	16


//--------------------- .nv.shared._ZN7cutlass13device_kernelIN5flash19enable_sm80_to_sm89INS1_16FlashAttnBwdSm80INS1_25CollectiveMainloopBwdSm80ILi1ELi1EN4cute5tupleIJNS5_1CILi64EEES8_NS7_ILi192EEEEEENS_10bfloat16_tEfNS_4arch4Sm80ELb1ELb0ELb0ELb1ELb0ELb0ELb0ELb0ELi2ELi2ELi2ELi2ELb1EEENS1_24CollectiveEpilogueBwdGQAISA_fSD_Li256ELb1ELb0EEENS1_25SingleTileBwdLPTSchedulerILb1ELi64ELb0EEEEEEEEEvNT_6ParamsE --------------------------
	.section	.nv.shared._ZN7cutlass13device_kernelIN5flash19enable_sm80_to_sm89INS1_16FlashAttnBwdSm80INS1_25CollectiveMainloopBwdSm80ILi1ELi1EN4cute5tupleIJNS5_1CILi64EEES8_NS7_ILi192EEEEEENS_10bfloat16_tEfNS_4arch4Sm80ELb1ELb0ELb0ELb1ELb0ELb0ELb0ELb0ELi2ELi2ELi2ELi2ELb1EEENS1_24CollectiveEpilogueBwdGQAISA_fSD_Li256ELb1ELb0EEENS1_25SingleTileBwdLPTSchedulerILb1ELi64ELb0EEEEEEEEEvNT_6ParamsE,"aw",@nobits
	.sectionflags	@""
	.align	16


//--------------------- .nv.shared._ZN7cutlass13device_kernelIN5flash19enable_sm80_to_sm89INS1_16FlashAttnBwdSm80INS1_25CollectiveMainloopBwdSm80ILi1ELi1EN4cute5tupleIJNS5_1CILi64EEES8_NS7_ILi192EEEEEENS_10bfloat16_tEfNS_4arch4Sm80ELb1ELb0ELb0ELb1ELb1ELb0ELb0ELb0ELi2ELi2ELi2ELi2ELb1EEENS1_24CollectiveEpilogueBwdGQAISA_fSD_Li256ELb1ELb1EEENS1_25SingleTileBwdLPTSchedulerILb1ELi64ELb1EEEEEEEEEvNT_6ParamsE --------------------------
	.section	.nv.shared._ZN7cutlass13device_kernelIN5flash19enable_sm80_to_sm89INS1_16FlashAttnBwdSm80INS1_25CollectiveMainloopBwdSm80ILi1ELi1EN4cute5tupleIJNS5_1CILi64EEES8_NS7_ILi192EEEEEENS_10bfloat16_tEfNS_4arch4Sm80ELb1ELb0ELb0ELb1ELb1ELb0ELb0ELb0ELi2ELi2ELi2ELi2ELb1EEENS1_24CollectiveEpilogueBwdGQAISA_fSD_Li256ELb1ELb1EEENS1_25SingleTileBwdLPTSchedulerILb1ELi64ELb1EEEEEEEEEvNT_6ParamsE,"aw",@nobits
	.sectionflags	@""
	.align	16


//--------------------- .nv.shared._ZN7cutlass13device_kernelIN5flash19enable_sm80_to_sm89INS1_16FlashAttnBwdSm80INS1_25CollectiveMainloopBwdSm80ILi2ELi1EN4cute5tupleIJNS5_1CILi64EEENS7_ILi80EEENS7_ILi192EEEEEENS_10bfloat16_tEfNS_4arch4Sm80ELb0ELb0ELb0ELb0ELb0ELb0ELb1ELb0ELi2ELi4ELi2ELi2ELb0EEENS1_21CollectiveEpilogueBwdISB_SC_SE_Li256ELb0ELb1ELi4EEENS1_19SingleTileSchedulerILb0ELb0ELb0ELi80EEEEEEEEEvNT_6ParamsE --------------------------
	.section	.nv.shared._ZN7cutlass13device_kernelIN5flash19enable_sm80_to_sm89INS1_16FlashAttnBwdSm80INS1_25CollectiveMainloopBwdSm80ILi2ELi1EN4cute5tupleIJNS5_1CILi64EEENS7_ILi80EEENS7_ILi192EEEEEENS_10bfloat16_tEfNS_4arch4Sm80ELb0ELb0ELb0ELb0ELb0ELb0ELb1ELb0ELi2ELi4ELi2ELi2ELb0EEENS1_21CollectiveEpilogueBwdISB_SC_SE_Li256ELb0ELb1ELi4EEENS1_19SingleTileSchedulerILb0ELb0ELb0ELi80EEEEEEEEEvNT_6ParamsE,"aw",@nobits
	.sectionflags	@""
	.align	16


//--------------------- .nv.shared._ZN7cutlass13device_kernelIN5flash19enable_sm80_to_sm89INS1_16FlashAttnBwdSm80INS1_25CollectiveMainloopBwdSm80ILi2ELi1EN4cute5tupleIJNS5_1CILi64EEENS7_ILi80EEENS7_ILi192EEEEEENS_10bfloat16_tEfNS_4arch4Sm80ELb0ELb0ELb0ELb0ELb1ELb0ELb1ELb0ELi2ELi4ELi2ELi2ELb0EEENS1_21CollectiveEpilogueBwdISB_SC_SE_Li256ELb0ELb1ELi4EEENS1_19SingleTileSchedulerILb0ELb0ELb0ELi80EEEEEEEEEvNT_6ParamsE --------------------------
	.section	.nv.shared._ZN7cutlass13device_kernelIN5flash19enable_sm80_to_sm89INS1_16FlashAttnBwdSm80INS1_25CollectiveMainloopBwdSm80ILi2ELi1EN4cute5tupleIJNS5_1CILi64EEENS7_ILi80EEENS7_ILi192EEEEEENS_10bfloat16_tEfNS_4arch4Sm80ELb0ELb0ELb0ELb0ELb1ELb0ELb1ELb0ELi2ELi4ELi2ELi2ELb0EEENS1_21CollectiveEpilogueBwdISB_SC_SE_Li256ELb0ELb1ELi4EEENS1_19SingleTileSchedulerILb0ELb0ELb0ELi80EEEEEEEEEvNT_6ParamsE,"aw",@nobits
	.sectionflags	@""
	.align	16


//--------------------- .nv.shared._ZN7cutlass13device_kernelIN5flash19enable_sm80_to_sm89INS1_16FlashAttnBwdSm80INS1_25CollectiveMainloopBwdSm80ILi2ELi1EN4cute5tupleIJNS5_1CILi64EEENS7_ILi80EEENS7_ILi192EEEEEENS_10bfloat16_tEfNS_4arch4Sm80ELb0ELb0ELb0ELb0ELb0ELb0ELb1ELb0ELi2ELi4ELi2ELi2ELb0EEENS1_24CollectiveEpilogueBwdGQAISB_fSE_Li256ELb0ELb0EEENS1_19SingleTileSchedulerILb0ELb0ELb0ELi80EEEEEEEEEvNT_6ParamsE --------------------------
	.section	.nv.shared._ZN7cutlass13device_kernelIN5flash19enable_sm80_to_sm89INS1_16FlashAttnBwdSm80INS1_25CollectiveMainloopBwdSm80ILi2ELi1EN4cute5tupleIJNS5_1CILi64EEENS7_ILi80EEENS7_ILi192EEEEEENS_10bfloat16_tEfNS_4arch4Sm80ELb0ELb0ELb0ELb0ELb0ELb0ELb1ELb0ELi2ELi4ELi2ELi2ELb0EEENS1_24CollectiveEpilogueBwdGQAISB_fSE_Li256ELb0ELb0EEENS1_19SingleTileSchedulerILb0ELb0ELb0ELi80EEEEEEEEEvNT_6ParamsE,"aw",@nobits
	.sectionflags	@""
	.align	16


//--------------------- .nv.shared._ZN7cutlass13device_kernelIN5flash19enable_sm80_to_sm89INS1_16FlashAttnBwdSm80INS1_25CollectiveMainloopBwdSm80ILi2ELi1EN4cute5tupleIJNS5_1CILi64EEENS7_ILi80EEENS7_ILi192EEEEEENS_10bfloat16_tEfNS_4arch4Sm80ELb0ELb0ELb0ELb0ELb1ELb0ELb1ELb0ELi2ELi4ELi2ELi2ELb0EEENS1_24CollectiveEpilogueBwdGQAISB_fSE_Li256ELb0ELb1EEENS1_19SingleTileSchedulerILb0ELb0ELb0ELi80EEEEEEEEEvNT_6ParamsE --------------------------
	.section	.nv.shared._ZN7cutlass13device_kernelIN5flash19enable_sm80_to_sm89INS1_16FlashAttnBwdSm80INS1_25CollectiveMainloopBwdSm80ILi2ELi1EN4cute5tupleIJNS5_1CILi64EEENS7_ILi80EEENS7_ILi192EEEEEENS_10bfloat16_tEfNS_4arch4Sm80ELb0ELb0ELb0ELb0ELb1ELb0ELb1ELb0ELi2ELi4ELi2ELi2ELb0EEENS1_24CollectiveEpilogueBwdGQAISB_fSE_Li256ELb0ELb1EEENS1_19SingleTileSchedulerILb0ELb0ELb0ELi80EEEEEEEEEvNT_6ParamsE,"aw",@nobits
	.sectionflags	@""
	.align	16


//--------------------- .nv.shared._ZN7cutlass13device_kernelIN5flash19enable_sm80_to_sm89INS1_16FlashAttnBwdSm80INS1_25CollectiveMainloopBwdSm80ILi2ELi1EN4cute5tupleIJNS5_1CILi64EEENS7_ILi80EEENS7_ILi192EEEEEENS_10bfloat16_tEfNS_4arch4Sm80ELb0ELb0ELb0ELb1ELb0ELb0ELb1ELb0ELi2ELi4ELi2ELi2ELb0EEENS1_21CollectiveEpilogueBwdISB_SC_SE_Li256ELb1ELb1ELi4EEENS1_19SingleTileSchedulerILb1ELb0ELb0ELi80EEEEEEEEEvNT_6ParamsE --------------------------
	.section	.nv.shared._ZN7cutlass13device_kernelIN5flash19enable_sm80_to_sm89INS1_16FlashAttnBwdSm80INS1_25CollectiveMainloopBwdSm80ILi2ELi1EN4cute5tupleIJNS5_1CILi64EEENS7_ILi80EEENS7_ILi192EEEEEENS_10bfloat16_tEfNS_4arch4Sm80ELb0ELb0ELb0ELb1ELb0ELb0ELb1ELb0ELi2ELi4ELi2ELi2ELb0EEENS1_21CollectiveEpilogueBwdISB_SC_SE_Li256ELb1ELb1ELi4EEENS1_19SingleTileSchedulerILb1ELb0ELb0ELi80EEEEEEEEEvNT_6ParamsE,"aw",@nobits
	.sectionflags	@""
	.align	16


//--------------------- .nv.shared._ZN7cutlass13device_kernelIN5flash19enable_sm80_to_sm89INS1_16FlashAttnBwdSm80INS1_25CollectiveMainloopBwdSm80ILi2ELi1EN4cute5tupleIJNS5_1CILi64EEENS7_ILi80EEENS7_ILi192EEEEEENS_10bfloat16_tEfNS_4arch4Sm80ELb0ELb0ELb0ELb1ELb1ELb0ELb1ELb0ELi2ELi4ELi2ELi2ELb0EEENS1_21CollectiveEpilogueBwdISB_SC_SE_Li256ELb1ELb1ELi4EEENS1_19SingleTileSchedulerILb1ELb0ELb0ELi80EEEEEEEEEvNT_6ParamsE --------------------------
	.section	.nv.shared._ZN7cutlass13device_kernelIN5flash19enable_sm80_to_sm89INS1_16FlashAttnBwdSm80INS1_25CollectiveMainloopBwdSm80ILi2ELi1EN4cute5tupleIJNS5_1CILi64EEENS7_ILi80EEENS7_ILi192EEEEEENS_10bfloat16_tEfNS_4arch4Sm80ELb0ELb0ELb0ELb1ELb1ELb0ELb1ELb0ELi2ELi4ELi2ELi2ELb0EEENS1_21CollectiveEpilogueBwdISB_SC_SE_Li256ELb1ELb1ELi4EEENS1_19SingleTileSchedulerILb1ELb0ELb0ELi80EEEEEEEEEvNT_6ParamsE,"aw",@nobits
	.sectionflags	@""
	.align	16


//--------------------- .nv.shared._ZN7cutlass13device_kernelIN5flash19enable_sm80_to_sm89INS1_16FlashAttnBwdSm80INS1_25CollectiveMainloopBwdSm80ILi2ELi1EN4cute5tupleIJNS5_1CILi64EEENS7_ILi80EEENS7_ILi192EEEEEENS_10bfloat16_tEfNS_4arch4Sm80ELb0ELb0ELb0ELb1ELb0ELb0ELb1ELb0ELi2ELi4ELi2ELi2ELb0EEENS1_24CollectiveEpilogueBwdGQAISB_fSE_Li256ELb1ELb0EEENS1_19SingleTileSchedulerILb1ELb0ELb0ELi80EEEEEEEEEvNT_6ParamsE --------------------------
	.section	.nv.shared._ZN7cutlass13device_kernelIN5flash19enable_sm80_to_sm89INS1_16FlashAttnBwdSm80INS1_25CollectiveMainloopBwdSm80ILi2ELi1EN4cute5tupleIJNS5_1CILi64EEENS7_ILi80EEENS7_ILi192EEEEEENS_10bfloat16_tEfNS_4arch4Sm80ELb0ELb0ELb0ELb1ELb0ELb0ELb1ELb0ELi2ELi4ELi2ELi2ELb0EEENS1_24CollectiveEpilogueBwdGQAISB_fSE_Li256ELb1ELb0EEENS1_19SingleTileSchedulerILb1ELb0ELb0ELi80EEEEEEEEEvNT_6ParamsE,"aw",@nobits
	.sectionflags	@""
	.align	16


//--------------------- .nv.shared._ZN7cutlass13device_kernelIN5flash19enable_sm80_to_sm89INS1_16FlashAttnBwdSm80INS1_25CollectiveMainloopBwdSm80ILi2ELi1EN4cute5tupleIJNS5_1CILi64EEENS7_ILi80EEENS7_ILi192EEEEEENS_10bfloat16_tEfNS_4arch4Sm80ELb0ELb0ELb0ELb1ELb1ELb0ELb1ELb0ELi2ELi4ELi2ELi2ELb0EEENS1_24CollectiveEpilogueBwdGQAISB_fSE_Li256ELb1ELb1EEENS1_19SingleTileSchedulerILb1ELb0ELb0ELi80EEEEEEEEEvNT_6ParamsE --------------------------
	.section	.nv.shared._ZN7cutlass13device_kernelIN5flash19enable_sm80_to_sm89INS1_16FlashAttnBwdSm80INS1_25CollectiveMainloopBwdSm80ILi2ELi1EN4cute5tupleIJNS5_1CILi64EEENS7_ILi80EEENS7_ILi192EEEEEENS_10bfloat16_tEfNS_4arch4Sm80ELb0ELb0ELb0ELb1ELb1ELb0ELb1ELb0ELi2ELi4ELi2ELi2ELb0EEENS1_24CollectiveEpilogueBwdGQAISB_fSE_Li256ELb1ELb1EEENS1_19SingleTileSchedulerILb1ELb0ELb0ELi80EEEEEEEEEvNT_6ParamsE,"aw",@nobits
	.sectionflags	@""
	.align	16


//--------------------- .nv.shared._ZN7cutlass13device_kernelIN5flash19enable_sm80_to_sm89INS1_16FlashAttnBwdSm80INS1_25CollectiveMainloopBwdSm80ILi2ELi1EN4cute5tupleIJNS5_1CILi64EEENS7_ILi80EEENS7_ILi192EEEEEENS_10bfloat16_tEfNS_4arch4Sm80ELb0ELb1ELb0ELb0ELb0ELb0ELb1ELb0ELi2ELi4ELi2ELi2ELb0EEENS1_21CollectiveEpilogueBwdISB_SC_SE_Li256ELb0ELb1ELi4EEENS1_19SingleTileSchedulerILb0ELb0ELb0ELi80EEEEEEEEEvNT_6ParamsE --------------------------
	.section	.nv.shared._ZN7cutlass13device_kernelIN5flash19enable_sm80_to_sm89INS1_16FlashAttnBwdSm80INS1_25CollectiveMainloopBwdSm80ILi2ELi1EN4cute5tupleIJNS5_1CILi64EEENS7_ILi80EEENS7_ILi192EEEEEENS_10bfloat16_tEfNS_4arch4Sm80ELb0ELb1ELb0ELb0ELb0ELb0ELb1ELb0ELi2ELi4ELi2ELi2ELb0EEENS1_21CollectiveEpilogueBwdISB_SC_SE_Li256ELb0ELb1ELi4EEENS1_19SingleTileSchedulerILb0ELb0ELb0ELi80EEEEEEEEEvNT_6ParamsE,"aw",@nobits
	.sectionflags	@""
	.align	16


//--------------------- .nv.shared._ZN7cutlass13device_kernelIN5flash19enable_sm80_to_sm89INS1_16FlashAttnBwdSm80INS1_25CollectiveMainloopBwdSm80ILi2ELi1EN4cute5tupleIJNS5_1CILi64EEENS7_ILi80EEENS7_ILi192EEEEEENS_10bfloat16_tEfNS_4arch4Sm80ELb0ELb1ELb0ELb0ELb1ELb0ELb1ELb0ELi2ELi4ELi2ELi2ELb0EEENS1_21CollectiveEpilogueBwdISB_SC_SE_Li256ELb0ELb1ELi4EEENS1_19SingleTileSchedulerILb0ELb0ELb0ELi80EEEEEEEEEvNT_6ParamsE --------------------------
	.section	.nv.shared._ZN7cutlass13device_kernelIN5flash19enable_sm80_to_sm89INS1_16FlashAttnBwdSm80INS1_25CollectiveMainloopBwdSm80ILi2ELi1EN4cute5tupleIJNS5_1CILi64EEENS7_ILi80EEENS7_ILi192EEEEEENS_10bfloat16_tEfNS_4arch4Sm80ELb0ELb1ELb0ELb0ELb1ELb0ELb1ELb0ELi2ELi4ELi2ELi2ELb0EEENS1_21CollectiveEpilogueBwdISB_SC_SE_Li256ELb0ELb1ELi4EEENS1_19SingleTileSchedulerILb0ELb0ELb0ELi80EEEEEEEEEvNT_6ParamsE,"aw",@nobits
	.sectionflags	@""
	.align	16


//--------------------- .nv.shared._ZN7cutlass13device_kernelIN5flash19enable_sm80_to_sm89INS1_16FlashAttnBwdSm80INS1_25CollectiveMainloopBwdSm80ILi2ELi1EN4cute5tupleIJNS5_1CILi64EEENS7_ILi80EEENS7_ILi192EEEEEENS_10bfloat16_tEfNS_4arch4Sm80ELb0ELb1ELb0ELb0ELb0ELb0ELb1ELb0ELi2ELi4ELi2ELi2ELb0EEENS1_24CollectiveEpilogueBwdGQAISB_fSE_Li256ELb0ELb0EEENS1_19SingleTileSchedulerILb0ELb0ELb0ELi80EEEEEEEEEvNT_6ParamsE --------------------------
	.section	.nv.shared._ZN7cutlass13device_kernelIN5flash19enable_sm80_to_sm89INS1_16FlashAttnBwdSm80INS1_25CollectiveMainloopBwdSm80ILi2ELi1EN4cute5tupleIJNS5_1CILi64EEENS7_ILi80EEENS7_ILi192EEEEEENS_10bfloat16_tEfNS_4arch4Sm80ELb0ELb1ELb0ELb0ELb0ELb0ELb1ELb0ELi2ELi4ELi2ELi2ELb0EEENS1_24CollectiveEpilogueBwdGQAISB_fSE_Li256ELb0ELb0EEENS1_19SingleTileSchedulerILb0ELb0ELb0ELi80EEEEEEEEEvNT_6ParamsE,"aw",@nobits
	.sectionflags	@""
	.align	16


//--------------------- .nv.shared._ZN7cutlass13device_kernelIN5flash19enable_sm80_to_sm89INS1_16FlashAttnBwdSm80INS1_25CollectiveMainloopBwdSm80ILi2ELi1EN4cute5tupleIJNS5_1CILi64EEENS7_ILi80EEENS7_ILi192EEEEEENS_10bfloat16_tEfNS_4arch4Sm80ELb0ELb1ELb0ELb0ELb1ELb0ELb1ELb0ELi2ELi4ELi2ELi2ELb0EEENS1_24CollectiveEpilogueBwdGQAISB_fSE_Li256ELb0ELb1EEENS1_19SingleTileSchedulerILb0ELb0ELb0ELi80EEEEEEEEEvNT_6ParamsE --------------------------
	.section	.nv.shared._ZN7cutlass13device_kernelIN5flash19enable_sm80_to_sm89INS1_16FlashAttnBwdSm80INS1_25CollectiveMainloopBwdSm80ILi2ELi1EN4cute5tupleIJNS5_1CILi64EEENS7_ILi80EEENS7_ILi192EEEEEENS_10bfloat16_tEfNS_4arch4Sm80ELb0ELb1ELb0ELb0ELb1ELb0ELb1ELb0ELi2ELi4ELi2ELi2ELb0EEENS1_24CollectiveEpilogueBwdGQAISB_fSE_Li256ELb0ELb1EEENS1_19SingleTileSchedulerILb0ELb0ELb0ELi80EEEEEEEEEvNT_6ParamsE,"aw",@nobits
	.sectionflags	@""
	.align	16


//--------------------- .nv.shared._ZN7cutlass13device_kernelIN5flash19enable_sm80_to_sm89INS1_16FlashAttnBwdSm80INS1_25CollectiveMainloopBwdSm80ILi2ELi1EN4cute5tupleIJNS5_1CILi64EEENS7_ILi80EEENS7_ILi192EEEEEENS_10bfloat16_tEfNS_4arch4Sm80ELb0ELb1ELb0ELb1ELb0ELb0ELb1ELb0ELi2ELi4ELi2ELi2ELb0EEENS1_21CollectiveEpilogueBwdISB_SC_SE_Li256ELb1ELb1ELi4EEENS1_19SingleTileSchedulerILb1ELb0ELb0ELi80EEEEEEEEEvNT_6ParamsE --------------------------
	.section	.nv.shared._ZN7cutlass13device_kernelIN5flash19enable_sm80_to_sm89INS1_16FlashAttnBwdSm80INS1_25CollectiveMainloopBwdSm80ILi2ELi1EN4cute5tupleIJNS5_1CILi64EEENS7_ILi80EEENS7_ILi192EEEEEENS_10bfloat16_tEfNS_4arch4Sm80ELb0ELb1ELb0ELb1ELb0ELb0ELb1ELb0ELi2ELi4ELi2ELi2ELb0EEENS1_21CollectiveEpilogueBwdISB_SC_SE_Li256ELb1ELb1ELi4EEENS1_19SingleTileSchedulerILb1ELb0ELb0ELi80EEEEEEEEEvNT_6ParamsE,"aw",@nobits
	.sectionflags	@""
	.align	16


//--------------------- .nv.shared._ZN7cutlass13device_kernelIN5flash19enable_sm80_to_sm89INS1_16FlashAttnBwdSm80INS1_25CollectiveMainloopBwdSm80ILi2ELi1EN4cute5tupleIJNS5_1CILi64EEENS7_ILi80EEENS7_ILi192EEEEEENS_10bfloat16_tEfNS_4arch4Sm80ELb0ELb1ELb0ELb1ELb1ELb0ELb1ELb0ELi2ELi4ELi2ELi2ELb0EEENS1_21CollectiveEpilogueBwdISB_SC_SE_Li256ELb1ELb1ELi4EEENS1_19SingleTileSchedulerILb1ELb0ELb0ELi80EEEEEEEEEvNT_6ParamsE --------------------------
	.section	.nv.shared._ZN7cutlass13device_kernelIN5flash19enable_sm80_to_sm89INS1_16FlashAttnBwdSm80INS1_25CollectiveMainloopBwdSm80ILi2ELi1EN4cute5tupleIJNS5_1CILi64EEENS7_ILi80EEENS7_ILi192EEEEEENS_10bfloat16_tEfNS_4arch4Sm80ELb0ELb1ELb0ELb1ELb1ELb0ELb1ELb0ELi2ELi4ELi2ELi2ELb0EEENS1_21CollectiveEpilogueBwdISB_SC_SE_Li256ELb1ELb1ELi4EEENS1_19SingleTileSchedulerILb1ELb0ELb0ELi80EEEEEEEEEvNT_6ParamsE,"aw",@nobits
	.sectionflags	@""
	.align	16


//--------------------- .nv.shared._ZN7cutlass13device_kernelIN5flash19enable_sm80_to_sm89INS1_16FlashAttnBwdSm80INS1_25CollectiveMainloopBwdSm80ILi2ELi1EN4cute5tupleIJNS5_1CILi64EEENS7_ILi80EEENS7_ILi192EEEEEENS_10bfloat16_tEfNS_4arch4Sm80ELb0ELb1ELb0ELb1ELb0ELb0ELb1ELb0ELi2ELi4ELi2ELi2ELb0EEENS1_24CollectiveEpilogueBwdGQAISB_fSE_Li256ELb1ELb0EEENS1_19SingleTileSchedulerILb1ELb0ELb0ELi80EEEEEEEEEvNT_6ParamsE --------------------------
	.section	.nv.shared._ZN7cutlass13device_kernelIN5flash19enable_sm80_to_sm89INS1_16FlashAttnBwdSm80INS1_25CollectiveMainloopBwdSm80ILi2ELi1EN4cute5tupleIJNS5_1CILi64EEENS7_ILi80EEENS7_ILi192EEEEEENS_10bfloat16_tEfNS_4arch4Sm80ELb0ELb1ELb0ELb1ELb0ELb0ELb1ELb0ELi2ELi4ELi2ELi2ELb0EEENS1_24CollectiveEpilogueBwdGQAISB_fSE_Li256ELb1ELb0EEENS1_19SingleTileSchedulerILb1ELb0ELb0ELi80EEEEEEEEEvNT_6ParamsE,"aw",@nobits
	.sectionflags	@""
	.align	16


//--------------------- .nv.shared._ZN7cutlass13device_kernelIN5flash19enable_sm80_to_sm89INS1_16FlashAttnBwdSm80INS1_25CollectiveMainloopBwdSm80ILi2ELi1EN4cute5tupleIJNS5_1CILi64EEENS7_ILi80EEENS7_ILi192EEEEEENS_10bfloat16_tEfNS_4arch4Sm80ELb0ELb1ELb0ELb1ELb1ELb0ELb1ELb0ELi2ELi4ELi2ELi2ELb0EEENS1_24CollectiveEpilogueBwdGQAISB_fSE_Li256ELb1ELb1EEENS1_19SingleTileSchedulerILb1ELb0ELb0ELi80EEEEEEEEEvNT_6ParamsE --------------------------
	.section	.nv.shared._ZN7cutlass13device_kernelIN5flash19enable_sm80_to_sm89INS1_16FlashAttnBwdSm80INS1_25CollectiveMainloopBwdSm80ILi2ELi1EN4cute5tupleIJNS5_1CILi64EEENS7_ILi80EEENS7_ILi192EEEEEENS_10bfloat16_tEfNS_4arch4Sm80ELb0ELb1ELb0ELb1ELb1ELb0ELb1ELb0ELi2ELi4ELi2ELi2ELb0EEENS1_24CollectiveEpilogueBwdGQAISB_fSE_Li256ELb1ELb1EEENS1_19SingleTileSchedulerILb1ELb0ELb0ELi80EEEEEEEEEvNT_6ParamsE,"aw",@nobits
	.sectionflags	@""
	.align	16


//--------------------- .nv.shared._ZN7cutlass13device_kernelIN5flash19enable_sm80_to_sm89INS1_16FlashAttnBwdSm80INS1_25CollectiveMainloopBwdSm80ILi2ELi1EN4cute5tupleIJNS5_1CILi64EEENS7_ILi80EEENS7_ILi192EEEEEENS_10bfloat16_tEfNS_4arch4Sm80ELb1ELb0ELb0ELb0ELb0ELb0ELb1ELb0ELi2ELi4ELi2ELi2ELb0EEENS1_21CollectiveEpilogueBwdISB_SC_SE_Li256ELb0ELb1ELi4EEENS1_25SingleTileBwdLPTSchedulerILb0ELi80ELb0EEEEEEEEEvNT_6ParamsE --------------------------
	.section	.nv.shared._ZN7cutlass13device_kernelIN5flash19enable_sm80_to_sm89INS1_16FlashAttnBwdSm80INS1_25CollectiveMainloopBwdSm80ILi2ELi1EN4cute5tupleIJNS5_1CILi64EEENS7_ILi80EEENS7_ILi192EEEEEENS_10bfloat16_tEfNS_4arch4Sm80ELb1ELb0ELb0ELb0ELb0ELb0ELb1ELb0ELi2ELi4ELi2ELi2ELb0EEENS1_21CollectiveEpilogueBwdISB_SC_SE_Li256ELb0ELb1ELi4EEENS1_25SingleTileBwdLPTSchedulerILb0ELi80ELb0EEEEEEEEEvNT_6ParamsE,"aw",@nobits
	.sectionflags	@""
	.align	16


//--------------------- .nv.shared._ZN7cutlass13device_kernelIN5flash19enable_sm80_to_sm89INS1_16FlashAttnBwdSm80INS1_25CollectiveMainloopBwdSm80ILi2ELi1EN4cute5tupleIJNS5_1CILi64EEENS7_ILi80EEENS7_ILi192EEEEEENS_10bfloat16_tEfNS_4arch4Sm80ELb1ELb0ELb0ELb0ELb1ELb0ELb1ELb0ELi2ELi4ELi2ELi2ELb0EEENS1_21CollectiveEpilogueBwdISB_SC_SE_Li256ELb0ELb1ELi4EEENS1_25SingleTileBwdLPTSchedulerILb0ELi80ELb1EEEEEEEEEvNT_6ParamsE --------------------------
	.section	.nv.shared._ZN7cutlass13device_kernelIN5flash19enable_sm80_to_sm89INS1_16FlashAttnBwdSm80INS1_25CollectiveMainloopBwdSm80ILi2ELi1EN4cute5tupleIJNS5_1CILi64EEENS7_ILi80EEENS7_ILi192EEEEEENS_10bfloat16_tEfNS_4arch4Sm80ELb1ELb0ELb0ELb0ELb1ELb0ELb1ELb0ELi2ELi4ELi2ELi2ELb0EEENS1_21CollectiveEpilogueBwdISB_SC_SE_Li256ELb0ELb1ELi4EEENS1_25SingleTileBwdLPTSchedulerILb0ELi80ELb1EEEEEEEEEvNT_6ParamsE,"aw",@nobits
	.sectionflags	@""
	.align	16


//--------------------- .nv.shared._ZN7cutlass13device_kernelIN5flash19enable_sm80_to_sm89INS1_16FlashAttnBwdSm80INS1_25CollectiveMainloopBwdSm80ILi2ELi1EN4cute5tupleIJNS5_1CILi64EEENS7_ILi80EEENS7_ILi192EEEEEENS_10bfloat16_tEfNS_4arch4Sm80ELb1ELb0ELb0ELb0ELb0ELb0ELb1ELb0ELi2ELi4ELi2ELi2ELb0EEENS1_24CollectiveEpilogueBwdGQAISB_fSE_Li256ELb0ELb0EEENS1_25SingleTileBwdLPTSchedulerILb0ELi80ELb0EEEEEEEEEvNT_6ParamsE --------------------------
	.section	.nv.shared._ZN7cutlass13device_kernelIN5flash19enable_sm80_to_sm89INS1_16FlashAttnBwdSm80INS1_25CollectiveMainloopBwdSm80ILi2ELi1EN4cute5tupleIJNS5_1CILi64EEENS7_ILi80EEENS7_ILi192EEEEEENS_10bfloat16_tEfNS_4arch4Sm80ELb1ELb0ELb0ELb0ELb0ELb0ELb1ELb0ELi2ELi4ELi2ELi2ELb0EEENS1_24CollectiveEpilogueBwdGQAISB_fSE_Li256ELb0ELb0EEENS1_25SingleTileBwdLPTSchedulerILb0ELi80ELb0EEEEEEEEEvNT_6ParamsE,"aw",@nobits
	.sectionflags	@""
	.align	16


//--------------------- .nv.shared._ZN7cutlass13device_kernelIN5flash19enable_sm80_to_sm89INS1_16FlashAttnBwdSm80INS1_25CollectiveMainloopBwdSm80ILi2ELi1EN4cute5tupleIJNS5_1CILi64EEENS7_ILi80EEENS7_ILi192EEEEEENS_10bfloat16_tEfNS_4arch4Sm80ELb1ELb0ELb0ELb0ELb1ELb0ELb1ELb0ELi2ELi4ELi2ELi2ELb0EEENS1_24CollectiveEpilogueBwdGQAISB_fSE_Li256ELb0ELb1EEENS1_25SingleTileBwdLPTSchedulerILb0ELi80ELb1EEEEEEEEEvNT_6ParamsE --------------------------
	.section	.nv.shared._ZN7cutlass13device_kernelIN5flash19enable_sm80_to_sm89INS1_16FlashAttnBwdSm80INS1_25CollectiveMainloopBwdSm80ILi2ELi1EN4cute5tupleIJNS5_1CILi64EEENS7_ILi80EEENS7_ILi192EEEEEENS_10bfloat16_tEfNS_4arch4Sm80ELb1ELb0ELb0ELb0ELb1ELb0ELb1ELb0ELi2ELi4ELi2ELi2ELb0EEENS1_24CollectiveEpilogueBwdGQAISB_fSE_Li256ELb0ELb1EEENS1_25SingleTileBwdLPTSchedulerILb0ELi80ELb1EEEEEEEEEvNT_6ParamsE,"aw",@nobits
	.sectionflags	@""
	.align	16


//--------------------- .nv.shared._ZN7cutlass13device_kernelIN5flash22FlashAttnBwdPreprocessIN4cute5tupleIJNS3_1CILi64EEENS5_ILi192EEEEEENS_10bfloat16_tEfNS_4arch4Sm80ELb1ELb0EEEEEvNT_6ParamsE --------------------------
	.section	.nv.shared._ZN7cutlass13device_kernelIN5flash22FlashAttnBwdPreprocessIN4cute5tupleIJNS3_1CILi64EEENS5_ILi192EEEEEENS_10bfloat16_tEfNS_4arch4Sm80ELb1ELb0EEEEEvNT_6ParamsE,"aw",@nobits
	.sectionflags	@""
	.align	16


//--------------------- .nv.shared._ZN7cutlass13device_kernelIN5flash19enable_sm80_to_sm89INS1_16FlashAttnBwdSm80INS1_25CollectiveMainloopBwdSm80ILi2ELi1EN4cute5tupleIJNS5_1CILi64EEENS7_ILi80EEENS7_ILi192EEEEEENS_10bfloat16_tEfNS_4arch4Sm80ELb1ELb0ELb0ELb1ELb0ELb0ELb1ELb0ELi2ELi4ELi2ELi2ELb0EEENS1_21CollectiveEpilogueBwdISB_SC_SE_Li256ELb1ELb1ELi4EEENS1_25SingleTileBwdLPTSchedulerILb1ELi80ELb0EEEEEEEEEvNT_6ParamsE --------------------------
	.section	.nv.shared._ZN7cutlass13device_kernelIN5flash19enable_sm80_to_sm89INS1_16FlashAttnBwdSm80INS1_25CollectiveMainloopBwdSm80ILi2ELi1EN4cute5tupleIJNS5_1CILi64EEENS7_ILi80EEENS7_ILi192EEEEEENS_10bfloat16_tEfNS_4arch4Sm80ELb1ELb0ELb0ELb1ELb0ELb0ELb1ELb0ELi2ELi4ELi2ELi2ELb0EEENS1_21CollectiveEpilogueBwdISB_SC_SE_Li256ELb1ELb1ELi4EEENS1_25SingleTileBwdLPTSchedulerILb1ELi80ELb0EEEEEEEEEvNT_6ParamsE,"aw",@nobits
	.sectionflags	@""
	.align	16


//--------------------- .nv.shared._ZN7cutlass13device_kernelIN5flash19enable_sm80_to_sm89INS1_16FlashAttnBwdSm80INS1_25CollectiveMainloopBwdSm80ILi2ELi1EN4cute5tupleIJNS5_1CILi64EEENS7_ILi80EEENS7_ILi192EEEEEENS_10bfloat16_tEfNS_4arch4Sm80ELb1ELb0ELb0ELb1ELb1ELb0ELb1ELb0ELi2ELi4ELi2ELi2ELb0EEENS1_21CollectiveEpilogueBwdISB_SC_SE_Li256ELb1ELb1ELi4EEENS1_25SingleTileBwdLPTSchedulerILb1ELi80ELb1EEEEEEEEEvNT_6ParamsE --------------------------
	.section	.nv.shared._ZN7cutlass13device_kernelIN5flash19enable_sm80_to_sm89INS1_16FlashAttnBwdSm80INS1_25CollectiveMainloopBwdSm80ILi2ELi1EN4cute5tupleIJNS5_1CILi64EEENS7_ILi80EEENS7_ILi192EEEEEENS_10bfloat16_tEfNS_4arch4Sm80ELb1ELb0ELb0ELb1ELb1ELb0ELb1ELb0ELi2ELi4ELi2ELi2ELb0EEENS1_21CollectiveEpilogueBwdISB_SC_SE_Li256ELb1ELb1ELi4EEENS1_25SingleTileBwdLPTSchedulerILb1ELi80ELb1EEEEEEEEEvNT_6ParamsE,"aw",@nobits
	.sectionflags	@""
	.align	16


//--------------------- .nv.shared._ZN7cutlass13device_kernelIN5flash19enable_sm80_to_sm89INS1_16FlashAttnBwdSm80INS1_25CollectiveMainloopBwdSm80ILi2ELi1EN4cute5tupleIJNS5_1CILi64EEENS7_ILi80EEENS7_ILi192EEEEEENS_10bfloat16_tEfNS_4arch4Sm80ELb1ELb0ELb0ELb1ELb0ELb0ELb1ELb0ELi2ELi4ELi2ELi2ELb0EEENS1_24CollectiveEpilogueBwdGQAISB_fSE_Li256ELb1ELb0EEENS1_25SingleTileBwdLPTSchedulerILb1ELi80ELb0EEEEEEEEEvNT_6ParamsE --------------------------
	.section	.nv.shared._ZN7cutlass13device_kernelIN5flash19enable_sm80_to_sm89INS1_16FlashAttnBwdSm80INS1_25CollectiveMainloopBwdSm80ILi2ELi1EN4cute5tupleIJNS5_1CILi64EEENS7_ILi80EEENS7_ILi192EEEEEENS_10bfloat16_tEfNS_4arch4Sm80ELb1ELb0ELb0ELb1ELb0ELb0ELb1ELb0ELi2ELi4ELi2ELi2ELb0EEENS1_24CollectiveEpilogueBwdGQAISB_fSE_Li256ELb1ELb0EEENS1_25SingleTileBwdLPTSchedulerILb1ELi80ELb0EEEEEEEEEvNT_6ParamsE,"aw",@nobits
	.sectionflags	@""
	.align	16


//--------------------- .nv.shared._ZN7cutlass13device_kernelIN5flash32FlashAttnBwdPostprocessConvertdQIN4cute5tupleIJNS3_1CILi80EEENS5_ILi192EEEEEENS_10bfloat16_tEfNS_4arch4Sm80ELi256ENS3_8TiledMMAINS3_8MMA_AtomIJNS3_30SM80_16x8x16_F32BF16BF16F32_TNEEEENS3_6LayoutINS4_IJNS5_ILi4EEENS5_ILi2EEENS5_ILi1EEEEEENS4_IJSJ_SH_NS5_ILi0EEEEEEEENS4_IJNS5_ILi64EEENS5_ILi16EEESP_EEEEELb1EEEEEvNT_6ParamsE --------------------------
	.section	.nv.shared._ZN7cutlass13device_kernelIN5flash32FlashAttnBwdPostprocessConvertdQIN4cute5tupleIJNS3_1CILi80EEENS5_ILi192EEEEEENS_10bfloat16_tEfNS_4arch4Sm80ELi256ENS3_8TiledMMAINS3_8MMA_AtomIJNS3_30SM80_16x8x16_F32BF16BF16F32_TNEEEENS3_6LayoutINS4_IJNS5_ILi4EEENS5_ILi2EEENS5_ILi1EEEEEENS4_IJSJ_SH_NS5_ILi0EEEEEEEENS4_IJNS5_ILi64EEENS5_ILi16EEESP_EEEEELb1EEEEEvNT_6ParamsE,"aw",@nobits
	.sectionflags	@""
	.align	16


//--------------------- .nv.shared._ZN7cutlass13device_kernelIN5flash32FlashAttnBwdPostprocessConvertdQIN4cute5tupleIJNS3_1CILi64EEENS5_ILi192EEEEEENS_10bfloat16_tEfNS_4arch4Sm80ELi256ENS3_8TiledMMAINS3_8MMA_AtomIJNS3_30SM80_16x8x16_F32BF16BF16F32_TNEEEENS3_6LayoutINS4_IJNS5_ILi2EEENS5_ILi4EEENS5_ILi1EEEEEENS4_IJSJ_SH_NS5_ILi0EEEEEEEENS4_IJNS5_ILi32EEES6_NS5_ILi16EEEEEEEELb0EEEEEvNT_6ParamsE --------------------------
	.section	.nv.shared._ZN7cutlass13device_kernelIN5flash32FlashAttnBwdPostprocessConvertdQIN4cute5tupleIJNS3_1CILi64EEENS5_ILi192EEEEEENS_10bfloat16_tEfNS_4arch4Sm80ELi256ENS3_8TiledMMAINS3_8MMA_AtomIJNS3_30SM80_16x8x16_F32BF16BF16F32_TNEEEENS3_6LayoutINS4_IJNS5_ILi2EEENS5_ILi4EEENS5_ILi1EEEEEENS4_IJSJ_SH_NS5_ILi0EEEEEEEENS4_IJNS5_ILi32EEES6_NS5_ILi16EEEEEEEELb0EEEEEvNT_6ParamsE,"aw",@nobits
	.sectionflags	@""
	.align	16


//--------------------- .nv.shared._ZN7cutlass13device_kernelIN5flash19enable_sm80_to_sm89INS1_16FlashAttnBwdSm80INS1_25CollectiveMainloopBwdSm80ILi2ELi1EN4cute5tupleIJNS5_1CILi64EEENS7_ILi80EEENS7_ILi192EEEEEENS_10bfloat16_tEfNS_4arch4Sm80ELb1ELb0ELb0ELb1ELb1ELb0ELb1ELb0ELi2ELi4ELi2ELi2ELb0EEENS1_24CollectiveEpilogueBwdGQAISB_fSE_Li256ELb1ELb1EEENS1_25SingleTileBwdLPTSchedulerILb1ELi80ELb1EEEEEEEEEvNT_6ParamsE --------------------------
	.section	.nv.shared._ZN7cutlass13device_kernelIN5flash19enable_sm80_to_sm89INS1_16FlashAttnBwdSm80INS1_25CollectiveMainloopBwdSm80ILi2ELi1EN4cute5tupleIJNS5_1CILi64EEENS7_ILi80EEENS7_ILi192EEEEEENS_10bfloat16_tEfNS_4arch4Sm80ELb1ELb0ELb0ELb1ELb1ELb0ELb1ELb0ELi2ELi4ELi2ELi2ELb0EEENS1_24CollectiveEpilogueBwdGQAISB_fSE_Li256ELb1ELb1EEENS1_25SingleTileBwdLPTSchedulerILb1ELi80ELb1EEEEEEEEEvNT_6ParamsE,"aw",@nobits
	.sectionflags	@""
	.align	16


//--------------------- .nv.shared._ZN7cutlass13device_kernelIN5flash22FlashAttnBwdPreprocessIN4cute5tupleIJNS3_1CILi64EEENS5_ILi192EEEEEENS_10bfloat16_tEfNS_4arch4Sm80ELb1ELb1EEEEEvNT_6ParamsE --------------------------
	.section	.nv.shared._ZN7cutlass13device_kernelIN5flash22FlashAttnBwdPreprocessIN4cute5tupleIJNS3_1CILi64EEENS5_ILi192EEEEEENS_10bfloat16_tEfNS_4arch4Sm80ELb1ELb1EEEEEvNT_6ParamsE,"aw",@nobits
	.sectionflags	@""
	.align	16
